	.target	sm_80

	.elftype	@"ET_EXEC"


//--------------------- .note.nv.tkinfo           --------------------------
	.section	.note.nv.tkinfo,"",@"SHT_NOTE"
	.sectionflags	@"SHF_NOTE_NV_TKINFO"
	.tkinfo
        /*0018*/ 	.word	0x00000002
        /*0030*/ 	.string	""
        /*0030*/ 	.string	"ptxas"
        /*0030*/ 	.string	"Cuda compilation tools, release 13.0, V13.0.88"
        /*0030*/ 	.string	"Build cuda_13.0.r13.0/compiler.36424714_0"
        /*0030*/ 	.string	"-arch sm_80 -m 64 "



//--------------------- .note.nv.cuinfo           --------------------------
	.section	.note.nv.cuinfo,"",@"SHT_NOTE"
	.sectionflags	@"SHF_NOTE_NV_CUINFO"
        /*0018*/ 	.short	0x0002
        /*001a*/ 	.short	0x0050
        /*001c*/ 	.short	0x0082
	.zero		2


//--------------------- .nv.info                  --------------------------
	.section	.nv.info,"",@"SHT_CUDA_INFO"
	.align	4


	//----- nvinfo : EIATTR_REGCOUNT
	.align		4
        /*0000*/ 	.byte	0x04, 0x2f
        /*0002*/ 	.short	(.L_1 - .L_0)
	.align		4
.L_0:
        /*0004*/ 	.word	index@(_ZN10layer_norm31ln_parallel_residual_bwd_kernelINS_13Kernel_traitsIfffffjLj3072ELj1ELj1ELj4ELj16ENS_18Kernel_traits_baseILj3072EfffffjLj128EEEEELb1ELb1ELb1EEEvNS_9BwdParamsE)
        /*0008*/ 	.word	0x000000d1


	//----- nvinfo : EIATTR_FRAME_SIZE
	.align		4
.L_1:
        /*000c*/ 	.byte	0x04, 0x11
        /*000e*/ 	.short	(.L_3 - .L_2)
	.align		4
.L_2:
        /*0010*/ 	.word	index@($__internal_119_$__cuda_sm70_shflsync_down_p)
        /*0014*/ 	.word	0x00000000


	//----- nvinfo : EIATTR_FRAME_SIZE
	.align		4
.L_3:
        /*0018*/ 	.byte	0x04, 0x11
        /*001a*/ 	.short	(.L_5 - .L_4)
	.align		4
.L_4:
        /*001c*/ 	.word	index@(_ZN10layer_norm31ln_parallel_residual_bwd_kernelINS_13Kernel_traitsIfffffjLj3072ELj1ELj1ELj4ELj16ENS_18Kernel_traits_baseILj3072EfffffjLj128EEEEELb1ELb1ELb1EEEvNS_9BwdParamsE)
        /*0020*/ 	.word	0x00000000


	//----- nvinfo : EIATTR_REGCOUNT
	.align		4
.L_5:
        /*0024*/ 	.byte	0x04, 0x2f
        /*0026*/ 	.short	(.L_7 - .L_6)
	.align		4
.L_6:
        /*0028*/ 	.word	index@(_ZN10layer_norm40ln_parallel_residual_bwd_finalize_kernelINS_22Kernel_traits_finalizeILj3072EfffffjLb0ELj1024ELj4ENS_18Kernel_traits_baseILj3072EfffffjLj1024EEEEELb1EEEvNS_9BwdParamsE)
        /*002c*/ 	.word	0x00000020


	//----- nvinfo : EIATTR_FRAME_SIZE
	.align		4
.L_7:
        /*0030*/ 	.byte	0x04, 0x11
        /*0032*/ 	.short	(.L_9 - .L_8)
	.align		4
.L_8:
        /*0034*/ 	.word	index@($__internal_118_$__cuda_sm70_shflsync_bfly_p)
        /*0038*/ 	.word	0x00000000


	//----- nvinfo : EIATTR_FRAME_SIZE
	.align		4
.L_9:
        /*003c*/ 	.byte	0x04, 0x11
        /*003e*/ 	.short	(.L_11 - .L_10)
	.align		4
.L_10:
        /*0040*/ 	.word	index@(_ZN10layer_norm40ln_parallel_residual_bwd_finalize_kernelINS_22Kernel_traits_finalizeILj3072EfffffjLb0ELj1024ELj4ENS_18Kernel_traits_baseILj3072EfffffjLj1024EEEEELb1EEEvNS_9BwdParamsE)
        /*0044*/ 	.word	0x00000000


	//----- nvinfo : EIATTR_REGCOUNT
	.align		4
.L_11:
        /*0048*/ 	.byte	0x04, 0x2f
        /*004a*/ 	.short	(.L_13 - .L_12)
	.align		4
.L_12:
        /*004c*/ 	.word	index@(_ZN10layer_norm22ln_bwd_finalize_kernelINS_22Kernel_traits_finalizeILj3072EfffffjLb0ELj1024ELj4ENS_18Kernel_traits_baseILj3072EfffffjLj1024EEEEELb0ELb1EEEvNS_9BwdParamsE)
        /*0050*/ 	.word	0x00000020


	//----- nvinfo : EIATTR_FRAME_SIZE
	.align		4
.L_13:
        /*0054*/ 	.byte	0x04, 0x11
        /*0056*/ 	.short	(.L_15 - .L_14)
	.align		4
.L_14:
        /*0058*/ 	.word	index@($__internal_117_$__cuda_sm70_shflsync_bfly_p)
        /*005c*/ 	.word	0x00000000


	//----- nvinfo : EIATTR_FRAME_SIZE
	.align		4
.L_15:
        /*0060*/ 	.byte	0x04, 0x11
        /*0062*/ 	.short	(.L_17 - .L_16)
	.align		4
.L_16:
        /*0064*/ 	.word	index@(_ZN10layer_norm22ln_bwd_finalize_kernelINS_22Kernel_traits_finalizeILj3072EfffffjLb0ELj1024ELj4ENS_18Kernel_traits_baseILj3072EfffffjLj1024EEEEELb0ELb1EEEvNS_9BwdParamsE)
        /*0068*/ 	.word	0x00000000


	//----- nvinfo : EIATTR_REGCOUNT
	.align		4
.L_17:
        /*006c*/ 	.byte	0x04, 0x2f
        /*006e*/ 	.short	(.L_19 - .L_18)
	.align		4
.L_18:
        /*0070*/ 	.word	index@(_ZN10layer_norm31ln_parallel_residual_bwd_kernelINS_13Kernel_traitsIfffffjLj3072ELj1ELj1ELj4ELj16ENS_18Kernel_traits_baseILj3072EfffffjLj128EEEEELb1ELb1ELb0EEEvNS_9BwdParamsE)
        /*0074*/ 	.word	0x000000c2


	//----- nvinfo : EIATTR_FRAME_SIZE
	.align		4
.L_19:
        /*0078*/ 	.byte	0x04, 0x11
        /*007a*/ 	.short	(.L_21 - .L_20)
	.align		4
.L_20:
        /*007c*/ 	.word	index@($__internal_116_$__cuda_sm70_shflsync_down_p)
        /*0080*/ 	.word	0x00000000


	//----- nvinfo : EIATTR_FRAME_SIZE
	.align		4
.L_21:
        /*0084*/ 	.byte	0x04, 0x11
        /*0086*/ 	.short	(.L_23 - .L_22)
	.align		4
.L_22:
        /*0088*/ 	.word	index@(_ZN10layer_norm31ln_parallel_residual_bwd_kernelINS_13Kernel_traitsIfffffjLj3072ELj1ELj1ELj4ELj16ENS_18Kernel_traits_baseILj3072EfffffjLj128EEEEELb1ELb1ELb0EEEvNS_9BwdParamsE)
        /*008c*/ 	.word	0x00000000


	//----- nvinfo : EIATTR_REGCOUNT
	.align		4
.L_23:
        /*0090*/ 	.byte	0x04, 0x2f
        /*0092*/ 	.short	(.L_25 - .L_24)
	.align		4
.L_24:
        /*0094*/ 	.word	index@(_ZN10layer_norm40ln_parallel_residual_bwd_finalize_kernelINS_22Kernel_traits_finalizeILj3072EfffffjLb0ELj1024ELj4ENS_18Kernel_traits_baseILj3072EfffffjLj1024EEEEELb0EEEvNS_9BwdParamsE)
        /*0098*/ 	.word	0x00000020


	//----- nvinfo : EIATTR_FRAME_SIZE
	.align		4
.L_25:
        /*009c*/ 	.byte	0x04, 0x11
        /*009e*/ 	.short	(.L_27 - .L_26)
	.align		4
.L_26:
        /*00a0*/ 	.word	index@($__internal_115_$__cuda_sm70_shflsync_bfly_p)
        /*00a4*/ 	.word	0x00000000


	//----- nvinfo : EIATTR_FRAME_SIZE
	.align		4
.L_27:
        /*00a8*/ 	.byte	0x04, 0x11
        /*00aa*/ 	.short	(.L_29 - .L_28)
	.align		4
.L_28:
        /*00ac*/ 	.word	index@(_ZN10layer_norm40ln_parallel_residual_bwd_finalize_kernelINS_22Kernel_traits_finalizeILj3072EfffffjLb0ELj1024ELj4ENS_18Kernel_traits_baseILj3072EfffffjLj1024EEEEELb0EEEvNS_9BwdParamsE)
        /*00b0*/ 	.word	0x00000000


	//----- nvinfo : EIATTR_REGCOUNT
	.align		4
.L_29:
        /*00b4*/ 	.byte	0x04, 0x2f
        /*00b6*/ 	.short	(.L_31 - .L_30)
	.align		4
.L_30:
        /*00b8*/ 	.word	index@(_ZN10layer_norm22ln_bwd_finalize_kernelINS_22Kernel_traits_finalizeILj3072EfffffjLb0ELj1024ELj4ENS_18Kernel_traits_baseILj3072EfffffjLj1024EEEEELb0ELb0EEEvNS_9BwdParamsE)
        /*00bc*/ 	.word	0x0000001e


	//----- nvinfo : EIATTR_FRAME_SIZE
	.align		4
.L_31:
        /*00c0*/ 	.byte	0x04, 0x11
        /*00c2*/ 	.short	(.L_33 - .L_32)
	.align		4
.L_32:
        /*00c4*/ 	.word	index@($__internal_114_$__cuda_sm70_shflsync_bfly_p)
        /*00c8*/ 	.word	0x00000000


	//----- nvinfo : EIATTR_FRAME_SIZE
	.align		4
.L_33:
        /*00cc*/ 	.byte	0x04, 0x11
        /*00ce*/ 	.short	(.L_35 - .L_34)
	.align		4
.L_34:
        /*00d0*/ 	.word	index@(_ZN10layer_norm22ln_bwd_finalize_kernelINS_22Kernel_traits_finalizeILj3072EfffffjLb0ELj1024ELj4ENS_18Kernel_traits_baseILj3072EfffffjLj1024EEEEELb0ELb0EEEvNS_9BwdParamsE)
        /*00d4*/ 	.word	0x00000000


	//----- nvinfo : EIATTR_REGCOUNT
	.align		4
.L_35:
        /*00d8*/ 	.byte	0x04, 0x2f
        /*00da*/ 	.short	(.L_37 - .L_36)
	.align		4
.L_36:
        /*00dc*/ 	.word	index@(_ZN10layer_norm31ln_parallel_residual_bwd_kernelINS_13Kernel_traitsIfffffjLj3072ELj1ELj1ELj4ELj16ENS_18Kernel_traits_baseILj3072EfffffjLj128EEEEELb1ELb0ELb1EEEvNS_9BwdParamsE)
        /*00e0*/ 	.word	0x000000ff


	//----- nvinfo : EIATTR_FRAME_SIZE
	.align		4
.L_37:
        /*00e4*/ 	.byte	0x04, 0x11
        /*00e6*/ 	.short	(.L_39 - .L_38)
	.align		4
.L_38:
        /*00e8*/ 	.word	index@($__internal_113_$__cuda_sm70_shflsync_down_p)
        /*00ec*/ 	.word	0x00000000


	//----- nvinfo : EIATTR_FRAME_SIZE
	.align		4
.L_39:
        /*00f0*/ 	.byte	0x04, 0x11
        /*00f2*/ 	.short	(.L_41 - .L_40)
	.align		4
.L_40:
        /*00f4*/ 	.word	index@(_ZN10layer_norm31ln_parallel_residual_bwd_kernelINS_13Kernel_traitsIfffffjLj3072ELj1ELj1ELj4ELj16ENS_18Kernel_traits_baseILj3072EfffffjLj128EEEEELb1ELb0ELb1EEEvNS_9BwdParamsE)
        /*00f8*/ 	.word	0x00000048


	//----- nvinfo : EIATTR_REGCOUNT
	.align		4
.L_41:
        /*00fc*/ 	.byte	0x04, 0x2f
        /*00fe*/ 	.short	(.L_43 - .L_42)
	.align		4
.L_42:
        /*0100*/ 	.word	index@(_ZN10layer_norm31ln_parallel_residual_bwd_kernelINS_13Kernel_traitsIfffffjLj3072ELj1ELj1ELj4ELj16ENS_18Kernel_traits_baseILj3072EfffffjLj128EEEEELb1ELb0ELb0EEEvNS_9BwdParamsE)
        /*0104*/ 	.word	0x000000ff


	//----- nvinfo : EIATTR_FRAME_SIZE
	.align		4
.L_43:
        /*0108*/ 	.byte	0x04, 0x11
        /*010a*/ 	.short	(.L_45 - .L_44)
	.align		4
.L_44:
        /*010c*/ 	.word	index@($__internal_112_$__cuda_sm70_shflsync_down_p)
        /*0110*/ 	.word	0x00000000


	//----- nvinfo : EIATTR_FRAME_SIZE
	.align		4
.L_45:
        /*0114*/ 	.byte	0x04, 0x11
        /*0116*/ 	.short	(.L_47 - .L_46)
	.align		4
.L_46:
        /*0118*/ 	.word	index@(_ZN10layer_norm31ln_parallel_residual_bwd_kernelINS_13Kernel_traitsIfffffjLj3072ELj1ELj1ELj4ELj16ENS_18Kernel_traits_baseILj3072EfffffjLj128EEEEELb1ELb0ELb0EEEvNS_9BwdParamsE)
        /*011c*/ 	.word	0x00000010


	//----- nvinfo : EIATTR_REGCOUNT
	.align		4
.L_47:
        /*0120*/ 	.byte	0x04, 0x2f
        /*0122*/ 	.short	(.L_49 - .L_48)
	.align		4
.L_48:
        /*0124*/ 	.word	index@(_ZN10layer_norm31ln_parallel_residual_bwd_kernelINS_13Kernel_traitsIfffffjLj3072ELj1ELj1ELj4ELj16ENS_18Kernel_traits_baseILj3072EfffffjLj128EEEEELb0ELb1ELb1EEEvNS_9BwdParamsE)
        /*0128*/ 	.word	0x000000b5


	//----- nvinfo : EIATTR_FRAME_SIZE
	.align		4
.L_49:
        /*012c*/ 	.byte	0x04, 0x11
        /*012e*/ 	.short	(.L_51 - .L_50)
	.align		4
.L_50:
        /*0130*/ 	.word	index@($__internal_111_$__cuda_sm70_shflsync_down_p)
        /*0134*/ 	.word	0x00000000


	//----- nvinfo : EIATTR_FRAME_SIZE
	.align		4
.L_51:
        /*0138*/ 	.byte	0x04, 0x11
        /*013a*/ 	.short	(.L_53 - .L_52)
	.align		4
.L_52:
        /*013c*/ 	.word	index@(_ZN10layer_norm31ln_parallel_residual_bwd_kernelINS_13Kernel_traitsIfffffjLj3072ELj1ELj1ELj4ELj16ENS_18Kernel_traits_baseILj3072EfffffjLj128EEEEELb0ELb1ELb1EEEvNS_9BwdParamsE)
        /*0140*/ 	.word	0x00000000


	//----- nvinfo : EIATTR_REGCOUNT
	.align		4
.L_53:
        /*0144*/ 	.byte	0x04, 0x2f
        /*0146*/ 	.short	(.L_55 - .L_54)
	.align		4
.L_54:
        /*0148*/ 	.word	index@(_ZN10layer_norm31ln_parallel_residual_bwd_kernelINS_13Kernel_traitsIfffffjLj3072ELj1ELj1ELj4ELj16ENS_18Kernel_traits_baseILj3072EfffffjLj128EEEEELb0ELb1ELb0EEEvNS_9BwdParamsE)
        /*014c*/ 	.word	0x000000b3


	//----- nvinfo : EIATTR_FRAME_SIZE
	.align		4
.L_55:
        /*0150*/ 	.byte	0x04, 0x11
        /*0152*/ 	.short	(.L_57 - .L_56)
	.align		4
.L_56:
        /*0154*/ 	.word	index@($__internal_110_$__cuda_sm70_shflsync_down_p)
        /*0158*/ 	.word	0x00000000


	//----- nvinfo : EIATTR_FRAME_SIZE
	.align		4
.L_57:
        /*015c*/ 	.byte	0x04, 0x11
        /*015e*/ 	.short	(.L_59 - .L_58)
	.align		4
.L_58:
        /*0160*/ 	.word	index@(_ZN10layer_norm31ln_parallel_residual_bwd_kernelINS_13Kernel_traitsIfffffjLj3072ELj1ELj1ELj4ELj16ENS_18Kernel_traits_baseILj3072EfffffjLj128EEEEELb0ELb1ELb0EEEvNS_9BwdParamsE)
        /*0164*/ 	.word	0x00000000


	//----- nvinfo : EIATTR_REGCOUNT
	.align		4
.L_59:
        /*0168*/ 	.byte	0x04, 0x2f
        /*016a*/ 	.short	(.L_61 - .L_60)
	.align		4
.L_60:
        /*016c*/ 	.word	index@(_ZN10layer_norm31ln_parallel_residual_bwd_kernelINS_13Kernel_traitsIfffffjLj3072ELj1ELj1ELj4ELj16ENS_18Kernel_traits_baseILj3072EfffffjLj128EEEEELb0ELb0ELb1EEEvNS_9BwdParamsE)
        /*0170*/ 	.word	0x000000ff


	//----- nvinfo : EIATTR_FRAME_SIZE
	.align		4
.L_61:
        /*0174*/ 	.byte	0x04, 0x11
        /*0176*/ 	.short	(.L_63 - .L_62)
	.align		4
.L_62:
        /*0178*/ 	.word	index@($__internal_109_$__cuda_sm70_shflsync_down_p)
        /*017c*/ 	.word	0x00000000


	//----- nvinfo : EIATTR_FRAME_SIZE
	.align		4
.L_63:
        /*0180*/ 	.byte	0x04, 0x11
        /*0182*/ 	.short	(.L_65 - .L_64)
	.align		4
.L_64:
        /*0184*/ 	.word	index@(_ZN10layer_norm31ln_parallel_residual_bwd_kernelINS_13Kernel_traitsIfffffjLj3072ELj1ELj1ELj4ELj16ENS_18Kernel_traits_baseILj3072EfffffjLj128EEEEELb0ELb0ELb1EEEvNS_9BwdParamsE)
        /*0188*/ 	.word	0x00000008


	//----- nvinfo : EIATTR_REGCOUNT
	.align		4
.L_65:
        /*018c*/ 	.byte	0x04, 0x2f
        /*018e*/ 	.short	(.L_67 - .L_66)
	.align		4
.L_66:
        /*0190*/ 	.word	index@(_ZN10layer_norm31ln_parallel_residual_bwd_kernelINS_13Kernel_traitsIfffffjLj3072ELj1ELj1ELj4ELj16ENS_18Kernel_traits_baseILj3072EfffffjLj128EEEEELb0ELb0ELb0EEEvNS_9BwdParamsE)
        /*0194*/ 	.word	0x000000fc


	//----- nvinfo : EIATTR_FRAME_SIZE
	.align		4
.L_67:
        /*0198*/ 	.byte	0x04, 0x11
        /*019a*/ 	.short	(.L_69 - .L_68)
	.align		4
.L_68:
        /*019c*/ 	.word	index@($__internal_108_$__cuda_sm70_shflsync_down_p)
        /*01a0*/ 	.word	0x00000000


	//----- nvinfo : EIATTR_FRAME_SIZE
	.align		4
.L_69:
        /*01a4*/ 	.byte	0x04, 0x11
        /*01a6*/ 	.short	(.L_71 - .L_70)
	.align		4
.L_70:
        /*01a8*/ 	.word	index@(_ZN10layer_norm31ln_parallel_residual_bwd_kernelINS_13Kernel_traitsIfffffjLj3072ELj1ELj1ELj4ELj16ENS_18Kernel_traits_baseILj3072EfffffjLj128EEEEELb0ELb0ELb0EEEvNS_9BwdParamsE)
        /*01ac*/ 	.word	0x00000000


	//----- nvinfo : EIATTR_REGCOUNT
	.align		4
.L_71:
        /*01b0*/ 	.byte	0x04, 0x2f
        /*01b2*/ 	.short	(.L_73 - .L_72)
	.align		4
.L_72:
        /*01b4*/ 	.word	index@(_ZN10layer_norm31ln_parallel_residual_bwd_kernelINS_13Kernel_traitsI6__halfffffjLj3072ELj1ELj1ELj4ELj16ENS_18Kernel_traits_baseILj3072ES2_ffffjLj128EEEEELb1ELb1ELb1EEEvNS_9BwdParamsE)
        /*01b8*/ 	.word	0x000000d0


	//----- nvinfo : EIATTR_FRAME_SIZE
	.align		4
.L_73:
        /*01bc*/ 	.byte	0x04, 0x11
        /*01be*/ 	.short	(.L_75 - .L_74)
	.align		4
.L_74:
        /*01c0*/ 	.word	index@($__internal_107_$__cuda_sm70_shflsync_down_p)
        /*01c4*/ 	.word	0x00000000


	//----- nvinfo : EIATTR_FRAME_SIZE
	.align		4
.L_75:
        /*01c8*/ 	.byte	0x04, 0x11
        /*01ca*/ 	.short	(.L_77 - .L_76)
	.align		4
.L_76:
        /*01cc*/ 	.word	index@(_ZN10layer_norm31ln_parallel_residual_bwd_kernelINS_13Kernel_traitsI6__halfffffjLj3072ELj1ELj1ELj4ELj16ENS_18Kernel_traits_baseILj3072ES2_ffffjLj128EEEEELb1ELb1ELb1EEEvNS_9BwdParamsE)
        /*01d0*/ 	.word	0x00000000


	//----- nvinfo : EIATTR_REGCOUNT
	.align		4
.L_77:
        /*01d4*/ 	.byte	0x04, 0x2f
        /*01d6*/ 	.short	(.L_79 - .L_78)
	.align		4
.L_78:
        /*01d8*/ 	.word	index@(_ZN10layer_norm40ln_parallel_residual_bwd_finalize_kernelINS_22Kernel_traits_finalizeILj3072E6__halfffffjLb0ELj1024ELj4ENS_18Kernel_traits_baseILj3072ES2_ffffjLj1024EEEEELb1EEEvNS_9BwdParamsE)
        /*01dc*/ 	.word	0x00000020


	//----- nvinfo : EIATTR_FRAME_SIZE
	.align		4
.L_79:
        /*01e0*/ 	.byte	0x04, 0x11
        /*01e2*/ 	.short	(.L_81 - .L_80)
	.align		4
.L_80:
        /*01e4*/ 	.word	index@($__internal_106_$__cuda_sm70_shflsync_bfly_p)
        /*01e8*/ 	.word	0x00000000


	//----- nvinfo : EIATTR_FRAME_SIZE
	.align		4
.L_81:
        /*01ec*/ 	.byte	0x04, 0x11
        /*01ee*/ 	.short	(.L_83 - .L_82)
	.align		4
.L_82:
        /*01f0*/ 	.word	index@(_ZN10layer_norm40ln_parallel_residual_bwd_finalize_kernelINS_22Kernel_traits_finalizeILj3072E6__halfffffjLb0ELj1024ELj4ENS_18Kernel_traits_baseILj3072ES2_ffffjLj1024EEEEELb1EEEvNS_9BwdParamsE)
        /*01f4*/ 	.word	0x00000000


	//----- nvinfo : EIATTR_REGCOUNT
	.align		4
.L_83:
        /*01f8*/ 	.byte	0x04, 0x2f
        /*01fa*/ 	.short	(.L_85 - .L_84)
	.align		4
.L_84:
        /*01fc*/ 	.word	index@(_ZN10layer_norm22ln_bwd_finalize_kernelINS_22Kernel_traits_finalizeILj3072E6__halfffffjLb0ELj1024ELj4ENS_18Kernel_traits_baseILj3072ES2_ffffjLj1024EEEEELb0ELb1EEEvNS_9BwdParamsE)
        /*0200*/ 	.word	0x00000020


	//----- nvinfo : EIATTR_FRAME_SIZE
	.align		4
.L_85:
        /*0204*/ 	.byte	0x04, 0x11
        /*0206*/ 	.short	(.L_87 - .L_86)
	.align		4
.L_86:
        /*0208*/ 	.word	index@($__internal_105_$__cuda_sm70_shflsync_bfly_p)
        /*020c*/ 	.word	0x00000000


	//----- nvinfo : EIATTR_FRAME_SIZE
	.align		4
.L_87:
        /*0210*/ 	.byte	0x04, 0x11
        /*0212*/ 	.short	(.L_89 - .L_88)
	.align		4
.L_88:
        /*0214*/ 	.word	index@(_ZN10layer_norm22ln_bwd_finalize_kernelINS_22Kernel_traits_finalizeILj3072E6__halfffffjLb0ELj1024ELj4ENS_18Kernel_traits_baseILj3072ES2_ffffjLj1024EEEEELb0ELb1EEEvNS_9BwdParamsE)
        /*0218*/ 	.word	0x00000000


	//----- nvinfo : EIATTR_REGCOUNT
	.align		4
.L_89:
        /*021c*/ 	.byte	0x04, 0x2f
        /*021e*/ 	.short	(.L_91 - .L_90)
	.align		4
.L_90:
        /*0220*/ 	.word	index@(_ZN10layer_norm31ln_parallel_residual_bwd_kernelINS_13Kernel_traitsI6__halfffffjLj3072ELj1ELj1ELj4ELj16ENS_18Kernel_traits_baseILj3072ES2_ffffjLj128EEEEELb1ELb1ELb0EEEvNS_9BwdParamsE)
        /*0224*/ 	.word	0x000000c4


	//----- nvinfo : EIATTR_FRAME_SIZE
	.align		4
.L_91:
        /*0228*/ 	.byte	0x04, 0x11
        /*022a*/ 	.short	(.L_93 - .L_92)
	.align		4
.L_92:
        /*022c*/ 	.word	index@($__internal_104_$__cuda_sm70_shflsync_down_p)
        /*0230*/ 	.word	0x00000000


	//----- nvinfo : EIATTR_FRAME_SIZE
	.align		4
.L_93:
        /*0234*/ 	.byte	0x04, 0x11
        /*0236*/ 	.short	(.L_95 - .L_94)
	.align		4
.L_94:
        /*0238*/ 	.word	index@(_ZN10layer_norm31ln_parallel_residual_bwd_kernelINS_13Kernel_traitsI6__halfffffjLj3072ELj1ELj1ELj4ELj16ENS_18Kernel_traits_baseILj3072ES2_ffffjLj128EEEEELb1ELb1ELb0EEEvNS_9BwdParamsE)
        /*023c*/ 	.word	0x00000000


	//----- nvinfo : EIATTR_REGCOUNT
	.align		4
.L_95:
        /*0240*/ 	.byte	0x04, 0x2f
        /*0242*/ 	.short	(.L_97 - .L_96)
	.align		4
.L_96:
        /*0244*/ 	.word	index@(_ZN10layer_norm40ln_parallel_residual_bwd_finalize_kernelINS_22Kernel_traits_finalizeILj3072E6__halfffffjLb0ELj1024ELj4ENS_18Kernel_traits_baseILj3072ES2_ffffjLj1024EEEEELb0EEEvNS_9BwdParamsE)
        /*0248*/ 	.word	0x00000020


	//----- nvinfo : EIATTR_FRAME_SIZE
	.align		4
.L_97:
        /*024c*/ 	.byte	0x04, 0x11
        /*024e*/ 	.short	(.L_99 - .L_98)
	.align		4
.L_98:
        /*0250*/ 	.word	index@($__internal_103_$__cuda_sm70_shflsync_bfly_p)
        /*0254*/ 	.word	0x00000000


	//----- nvinfo : EIATTR_FRAME_SIZE
	.align		4
.L_99:
        /*0258*/ 	.byte	0x04, 0x11
        /*025a*/ 	.short	(.L_101 - .L_100)
	.align		4
.L_100:
        /*025c*/ 	.word	index@(_ZN10layer_norm40ln_parallel_residual_bwd_finalize_kernelINS_22Kernel_traits_finalizeILj3072E6__halfffffjLb0ELj1024ELj4ENS_18Kernel_traits_baseILj3072ES2_ffffjLj1024EEEEELb0EEEvNS_9BwdParamsE)
        /*0260*/ 	.word	0x00000000


	//----- nvinfo : EIATTR_REGCOUNT
	.align		4
.L_101:
        /*0264*/ 	.byte	0x04, 0x2f
        /*0266*/ 	.short	(.L_103 - .L_102)
	.align		4
.L_102:
        /*0268*/ 	.word	index@(_ZN10layer_norm22ln_bwd_finalize_kernelINS_22Kernel_traits_finalizeILj3072E6__halfffffjLb0ELj1024ELj4ENS_18Kernel_traits_baseILj3072ES2_ffffjLj1024EEEEELb0ELb0EEEvNS_9BwdParamsE)
        /*026c*/ 	.word	0x0000001e


	//----- nvinfo : EIATTR_FRAME_SIZE
	.align		4
.L_103:
        /*0270*/ 	.byte	0x04, 0x11
        /*0272*/ 	.short	(.L_105 - .L_104)
	.align		4
.L_104:
        /*0274*/ 	.word	index@($__internal_102_$__cuda_sm70_shflsync_bfly_p)
        /*0278*/ 	.word	0x00000000


	//----- nvinfo : EIATTR_FRAME_SIZE
	.align		4
.L_105:
        /*027c*/ 	.byte	0x04, 0x11
        /*027e*/ 	.short	(.L_107 - .L_106)
	.align		4
.L_106:
        /*0280*/ 	.word	index@(_ZN10layer_norm22ln_bwd_finalize_kernelINS_22Kernel_traits_finalizeILj3072E6__halfffffjLb0ELj1024ELj4ENS_18Kernel_traits_baseILj3072ES2_ffffjLj1024EEEEELb0ELb0EEEvNS_9BwdParamsE)
        /*0284*/ 	.word	0x00000000


	//----- nvinfo : EIATTR_REGCOUNT
	.align		4
.L_107:
        /*0288*/ 	.byte	0x04, 0x2f
        /*028a*/ 	.short	(.L_109 - .L_108)
	.align		4
.L_108:
        /*028c*/ 	.word	index@(_ZN10layer_norm31ln_parallel_residual_bwd_kernelINS_13Kernel_traitsI6__halfffffjLj3072ELj1ELj1ELj4ELj16ENS_18Kernel_traits_baseILj3072ES2_ffffjLj128EEEEELb1ELb0ELb1EEEvNS_9BwdParamsE)
        /*0290*/ 	.word	0x000000ff


	//----- nvinfo : EIATTR_FRAME_SIZE
	.align		4
.L_109:
        /*0294*/ 	.byte	0x04, 0x11
        /*0296*/ 	.short	(.L_111 - .L_110)
	.align		4
.L_110:
        /*0298*/ 	.word	index@($__internal_101_$__cuda_sm70_shflsync_down_p)
        /*029c*/ 	.word	0x00000000


	//----- nvinfo : EIATTR_FRAME_SIZE
	.align		4
.L_111:
        /*02a0*/ 	.byte	0x04, 0x11
        /*02a2*/ 	.short	(.L_113 - .L_112)
	.align		4
.L_112:
        /*02a4*/ 	.word	index@(_ZN10layer_norm31ln_parallel_residual_bwd_kernelINS_13Kernel_traitsI6__halfffffjLj3072ELj1ELj1ELj4ELj16ENS_18Kernel_traits_baseILj3072ES2_ffffjLj128EEEEELb1ELb0ELb1EEEvNS_9BwdParamsE)
        /*02a8*/ 	.word	0x00000060


	//----- nvinfo : EIATTR_REGCOUNT
	.align		4
.L_113:
        /*02ac*/ 	.byte	0x04, 0x2f
        /*02ae*/ 	.short	(.L_115 - .L_114)
	.align		4
.L_114:
        /*02b0*/ 	.word	index@(_ZN10layer_norm31ln_parallel_residual_bwd_kernelINS_13Kernel_traitsI6__halfffffjLj3072ELj1ELj1ELj4ELj16ENS_18Kernel_traits_baseILj3072ES2_ffffjLj128EEEEELb1ELb0ELb0EEEvNS_9BwdParamsE)
        /*02b4*/ 	.word	0x000000ff


	//----- nvinfo : EIATTR_FRAME_SIZE
	.align		4
.L_115:
        /*02b8*/ 	.byte	0x04, 0x11
        /*02ba*/ 	.short	(.L_117 - .L_116)
	.align		4
.L_116:
        /*02bc*/ 	.word	index@($__internal_100_$__cuda_sm70_shflsync_down_p)
        /*02c0*/ 	.word	0x00000000


	//----- nvinfo : EIATTR_FRAME_SIZE
	.align		4
.L_117:
        /*02c4*/ 	.byte	0x04, 0x11
        /*02c6*/ 	.short	(.L_119 - .L_118)
	.align		4
.L_118:
        /*02c8*/ 	.word	index@(_ZN10layer_norm31ln_parallel_residual_bwd_kernelINS_13Kernel_traitsI6__halfffffjLj3072ELj1ELj1ELj4ELj16ENS_18Kernel_traits_baseILj3072ES2_ffffjLj128EEEEELb1ELb0ELb0EEEvNS_9BwdParamsE)
        /*02cc*/ 	.word	0x00000008


	//----- nvinfo : EIATTR_REGCOUNT
	.align		4
.L_119:
        /*02d0*/ 	.byte	0x04, 0x2f
        /*02d2*/ 	.short	(.L_121 - .L_120)
	.align		4
.L_120:
        /*02d4*/ 	.word	index@(_ZN10layer_norm31ln_parallel_residual_bwd_kernelINS_13Kernel_traitsI6__halfffffjLj3072ELj1ELj1ELj4ELj16ENS_18Kernel_traits_baseILj3072ES2_ffffjLj128EEEEELb0ELb1ELb1EEEvNS_9BwdParamsE)
        /*02d8*/ 	.word	0x000000b8


	//----- nvinfo : EIATTR_FRAME_SIZE
	.align		4
.L_121:
        /*02dc*/ 	.byte	0x04, 0x11
        /*02de*/ 	.short	(.L_123 - .L_122)
	.align		4
.L_122:
        /*02e0*/ 	.word	index@($__internal_99_$__cuda_sm70_shflsync_down_p)
        /*02e4*/ 	.word	0x00000000


	//----- nvinfo : EIATTR_FRAME_SIZE
	.align		4
.L_123:
        /*02e8*/ 	.byte	0x04, 0x11
        /*02ea*/ 	.short	(.L_125 - .L_124)
	.align		4
.L_124:
        /*02ec*/ 	.word	index@(_ZN10layer_norm31ln_parallel_residual_bwd_kernelINS_13Kernel_traitsI6__halfffffjLj3072ELj1ELj1ELj4ELj16ENS_18Kernel_traits_baseILj3072ES2_ffffjLj128EEEEELb0ELb1ELb1EEEvNS_9BwdParamsE)
        /*02f0*/ 	.word	0x00000000


	//----- nvinfo : EIATTR_REGCOUNT
	.align		4
.L_125:
        /*02f4*/ 	.byte	0x04, 0x2f
        /*02f6*/ 	.short	(.L_127 - .L_126)
	.align		4
.L_126:
        /*02f8*/ 	.word	index@(_ZN10layer_norm31ln_parallel_residual_bwd_kernelINS_13Kernel_traitsI6__halfffffjLj3072ELj1ELj1ELj4ELj16ENS_18Kernel_traits_baseILj3072ES2_ffffjLj128EEEEELb0ELb1ELb0EEEvNS_9BwdParamsE)
        /*02fc*/ 	.word	0x000000b2


	//----- nvinfo : EIATTR_FRAME_SIZE
	.align		4
.L_127:
        /*0300*/ 	.byte	0x04, 0x11
        /*0302*/ 	.short	(.L_129 - .L_128)
	.align		4
.L_128:
        /*0304*/ 	.word	index@($__internal_98_$__cuda_sm70_shflsync_down_p)
        /*0308*/ 	.word	0x00000000


	//----- nvinfo : EIATTR_FRAME_SIZE
	.align		4
.L_129:
        /*030c*/ 	.byte	0x04, 0x11
        /*030e*/ 	.short	(.L_131 - .L_130)
	.align		4
.L_130:
        /*0310*/ 	.word	index@(_ZN10layer_norm31ln_parallel_residual_bwd_kernelINS_13Kernel_traitsI6__halfffffjLj3072ELj1ELj1ELj4ELj16ENS_18Kernel_traits_baseILj3072ES2_ffffjLj128EEEEELb0ELb1ELb0EEEvNS_9BwdParamsE)
        /*0314*/ 	.word	0x00000000


	//----- nvinfo : EIATTR_REGCOUNT
	.align		4
.L_131:
        /*0318*/ 	.byte	0x04, 0x2f
        /*031a*/ 	.short	(.L_133 - .L_132)
	.align		4
.L_132:
        /*031c*/ 	.word	index@(_ZN10layer_norm31ln_parallel_residual_bwd_kernelINS_13Kernel_traitsI6__halfffffjLj3072ELj1ELj1ELj4ELj16ENS_18Kernel_traits_baseILj3072ES2_ffffjLj128EEEEELb0ELb0ELb1EEEvNS_9BwdParamsE)
        /*0320*/ 	.word	0x000000ff


	//----- nvinfo : EIATTR_FRAME_SIZE
	.align		4
.L_133:
        /*0324*/ 	.byte	0x04, 0x11
        /*0326*/ 	.short	(.L_135 - .L_134)
	.align		4
.L_134:
        /*0328*/ 	.word	index@($__internal_97_$__cuda_sm70_shflsync_down_p)
        /*032c*/ 	.word	0x00000000


	//----- nvinfo : EIATTR_FRAME_SIZE
	.align		4
.L_135:
        /*0330*/ 	.byte	0x04, 0x11
        /*0332*/ 	.short	(.L_137 - .L_136)
	.align		4
.L_136:
        /*0334*/ 	.word	index@(_ZN10layer_norm31ln_parallel_residual_bwd_kernelINS_13Kernel_traitsI6__halfffffjLj3072ELj1ELj1ELj4ELj16ENS_18Kernel_traits_baseILj3072ES2_ffffjLj128EEEEELb0ELb0ELb1EEEvNS_9BwdParamsE)
        /*0338*/ 	.word	0x00000018


	//----- nvinfo : EIATTR_REGCOUNT
	.align		4
.L_137:
        /*033c*/ 	.byte	0x04, 0x2f
        /*033e*/ 	.short	(.L_139 - .L_138)
	.align		4
.L_138:
        /*0340*/ 	.word	index@(_ZN10layer_norm31ln_parallel_residual_bwd_kernelINS_13Kernel_traitsI6__halfffffjLj3072ELj1ELj1ELj4ELj16ENS_18Kernel_traits_baseILj3072ES2_ffffjLj128EEEEELb0ELb0ELb0EEEvNS_9BwdParamsE)
        /*0344*/ 	.word	0x000000fa


	//----- nvinfo : EIATTR_FRAME_SIZE
	.align		4
.L_139:
        /*0348*/ 	.byte	0x04, 0x11
        /*034a*/ 	.short	(.L_141 - .L_140)
	.align		4
.L_140:
        /*034c*/ 	.word	index@($__internal_96_$__cuda_sm70_shflsync_down_p)
        /*0350*/ 	.word	0x00000000


	//----- nvinfo : EIATTR_FRAME_SIZE
	.align		4
.L_141:
        /*0354*/ 	.byte	0x04, 0x11
        /*0356*/ 	.short	(.L_143 - .L_142)
	.align		4
.L_142:
        /*0358*/ 	.word	index@(_ZN10layer_norm31ln_parallel_residual_bwd_kernelINS_13Kernel_traitsI6__halfffffjLj3072ELj1ELj1ELj4ELj16ENS_18Kernel_traits_baseILj3072ES2_ffffjLj128EEEEELb0ELb0ELb0EEEvNS_9BwdParamsE)
        /*035c*/ 	.word	0x00000000


	//----- nvinfo : EIATTR_REGCOUNT
	.align		4
.L_143:
        /*0360*/ 	.byte	0x04, 0x2f
        /*0362*/ 	.short	(.L_145 - .L_144)
	.align		4
.L_144:
        /*0364*/ 	.word	index@(_ZN10layer_norm31ln_parallel_residual_bwd_kernelINS_13Kernel_traitsIf6__halffS2_fjLj3072ELj1ELj1ELj4ELj16ENS_18Kernel_traits_baseILj3072EfS2_fS2_fjLj128EEEEELb1ELb1ELb1EEEvNS_9BwdParamsE)
        /*0368*/ 	.word	0x000000e1


	//----- nvinfo : EIATTR_FRAME_SIZE
	.align		4
.L_145:
        /*036c*/ 	.byte	0x04, 0x11
        /*036e*/ 	.short	(.L_147 - .L_146)
	.align		4
.L_146:
        /*0370*/ 	.word	index@($__internal_95_$__cuda_sm70_shflsync_down_p)
        /*0374*/ 	.word	0x00000000


	//----- nvinfo : EIATTR_FRAME_SIZE
	.align		4
.L_147:
        /*0378*/ 	.byte	0x04, 0x11
        /*037a*/ 	.short	(.L_149 - .L_148)
	.align		4
.L_148:
        /*037c*/ 	.word	index@(_ZN10layer_norm31ln_parallel_residual_bwd_kernelINS_13Kernel_traitsIf6__halffS2_fjLj3072ELj1ELj1ELj4ELj16ENS_18Kernel_traits_baseILj3072EfS2_fS2_fjLj128EEEEELb1ELb1ELb1EEEvNS_9BwdParamsE)
        /*0380*/ 	.word	0x00000000


	//----- nvinfo : EIATTR_REGCOUNT
	.align		4
.L_149:
        /*0384*/ 	.byte	0x04, 0x2f
        /*0386*/ 	.short	(.L_151 - .L_150)
	.align		4
.L_150:
        /*0388*/ 	.word	index@(_ZN10layer_norm40ln_parallel_residual_bwd_finalize_kernelINS_22Kernel_traits_finalizeILj3072Ef6__halffS2_fjLb0ELj1024ELj4ENS_18Kernel_traits_baseILj3072EfS2_fS2_fjLj1024EEEEELb1EEEvNS_9BwdParamsE)
        /*038c*/ 	.word	0x00000020


	//----- nvinfo : EIATTR_FRAME_SIZE
	.align		4
.L_151:
        /*0390*/ 	.byte	0x04, 0x11
        /*0392*/ 	.short	(.L_153 - .L_152)
	.align		4
.L_152:
        /*0394*/ 	.word	index@($__internal_94_$__cuda_sm70_shflsync_bfly_p)
        /*0398*/ 	.word	0x00000000


	//----- nvinfo : EIATTR_FRAME_SIZE
	.align		4
.L_153:
        /*039c*/ 	.byte	0x04, 0x11
        /*039e*/ 	.short	(.L_155 - .L_154)
	.align		4
.L_154:
        /*03a0*/ 	.word	index@(_ZN10layer_norm40ln_parallel_residual_bwd_finalize_kernelINS_22Kernel_traits_finalizeILj3072Ef6__halffS2_fjLb0ELj1024ELj4ENS_18Kernel_traits_baseILj3072EfS2_fS2_fjLj1024EEEEELb1EEEvNS_9BwdParamsE)
        /*03a4*/ 	.word	0x00000000


	//----- nvinfo : EIATTR_REGCOUNT
	.align		4
.L_155:
        /*03a8*/ 	.byte	0x04, 0x2f
        /*03aa*/ 	.short	(.L_157 - .L_156)
	.align		4
.L_156:
        /*03ac*/ 	.word	index@(_ZN10layer_norm22ln_bwd_finalize_kernelINS_22Kernel_traits_finalizeILj3072Ef6__halffS2_fjLb0ELj1024ELj4ENS_18Kernel_traits_baseILj3072EfS2_fS2_fjLj1024EEEEELb0ELb1EEEvNS_9BwdParamsE)
        /*03b0*/ 	.word	0x00000020


	//----- nvinfo : EIATTR_FRAME_SIZE
	.align		4
.L_157:
        /*03b4*/ 	.byte	0x04, 0x11
        /*03b6*/ 	.short	(.L_159 - .L_158)
	.align		4
.L_158:
        /*03b8*/ 	.word	index@($__internal_93_$__cuda_sm70_shflsync_bfly_p)
        /*03bc*/ 	.word	0x00000000


	//----- nvinfo : EIATTR_FRAME_SIZE
	.align		4
.L_159:
        /*03c0*/ 	.byte	0x04, 0x11
        /*03c2*/ 	.short	(.L_161 - .L_160)
	.align		4
.L_160:
        /*03c4*/ 	.word	index@(_ZN10layer_norm22ln_bwd_finalize_kernelINS_22Kernel_traits_finalizeILj3072Ef6__halffS2_fjLb0ELj1024ELj4ENS_18Kernel_traits_baseILj3072EfS2_fS2_fjLj1024EEEEELb0ELb1EEEvNS_9BwdParamsE)
        /*03c8*/ 	.word	0x00000000


	//----- nvinfo : EIATTR_REGCOUNT
	.align		4
.L_161:
        /*03cc*/ 	.byte	0x04, 0x2f
        /*03ce*/ 	.short	(.L_163 - .L_162)
	.align		4
.L_162:
        /*03d0*/ 	.word	index@(_ZN10layer_norm31ln_parallel_residual_bwd_kernelINS_13Kernel_traitsIf6__halffS2_fjLj3072ELj1ELj1ELj4ELj16ENS_18Kernel_traits_baseILj3072EfS2_fS2_fjLj128EEEEELb1ELb1ELb0EEEvNS_9BwdParamsE)
        /*03d4*/ 	.word	0x000000cd


	//----- nvinfo : EIATTR_FRAME_SIZE
	.align		4
.L_163:
        /*03d8*/ 	.byte	0x04, 0x11
        /*03da*/ 	.short	(.L_165 - .L_164)
	.align		4
.L_164:
        /*03dc*/ 	.word	index@($__internal_92_$__cuda_sm70_shflsync_down_p)
        /*03e0*/ 	.word	0x00000000


	//----- nvinfo : EIATTR_FRAME_SIZE
	.align		4
.L_165:
        /*03e4*/ 	.byte	0x04, 0x11
        /*03e6*/ 	.short	(.L_167 - .L_166)
	.align		4
.L_166:
        /*03e8*/ 	.word	index@(_ZN10layer_norm31ln_parallel_residual_bwd_kernelINS_13Kernel_traitsIf6__halffS2_fjLj3072ELj1ELj1ELj4ELj16ENS_18Kernel_traits_baseILj3072EfS2_fS2_fjLj128EEEEELb1ELb1ELb0EEEvNS_9BwdParamsE)
        /*03ec*/ 	.word	0x00000000


	//----- nvinfo : EIATTR_REGCOUNT
	.align		4
.L_167:
        /*03f0*/ 	.byte	0x04, 0x2f
        /*03f2*/ 	.short	(.L_169 - .L_168)
	.align		4
.L_168:
        /*03f4*/ 	.word	index@(_ZN10layer_norm40ln_parallel_residual_bwd_finalize_kernelINS_22Kernel_traits_finalizeILj3072Ef6__halffS2_fjLb0ELj1024ELj4ENS_18Kernel_traits_baseILj3072EfS2_fS2_fjLj1024EEEEELb0EEEvNS_9BwdParamsE)
        /*03f8*/ 	.word	0x00000020


	//----- nvinfo : EIATTR_FRAME_SIZE
	.align		4
.L_169:
        /*03fc*/ 	.byte	0x04, 0x11
        /*03fe*/ 	.short	(.L_171 - .L_170)
	.align		4
.L_170:
        /*0400*/ 	.word	index@($__internal_91_$__cuda_sm70_shflsync_bfly_p)
        /*0404*/ 	.word	0x00000000


	//----- nvinfo : EIATTR_FRAME_SIZE
	.align		4
.L_171:
        /*0408*/ 	.byte	0x04, 0x11
        /*040a*/ 	.short	(.L_173 - .L_172)
	.align		4
.L_172:
        /*040c*/ 	.word	index@(_ZN10layer_norm40ln_parallel_residual_bwd_finalize_kernelINS_22Kernel_traits_finalizeILj3072Ef6__halffS2_fjLb0ELj1024ELj4ENS_18Kernel_traits_baseILj3072EfS2_fS2_fjLj1024EEEEELb0EEEvNS_9BwdParamsE)
        /*0410*/ 	.word	0x00000000


	//----- nvinfo : EIATTR_REGCOUNT
	.align		4
.L_173:
        /*0414*/ 	.byte	0x04, 0x2f
        /*0416*/ 	.short	(.L_175 - .L_174)
	.align		4
.L_174:
        /*0418*/ 	.word	index@(_ZN10layer_norm22ln_bwd_finalize_kernelINS_22Kernel_traits_finalizeILj3072Ef6__halffS2_fjLb0ELj1024ELj4ENS_18Kernel_traits_baseILj3072EfS2_fS2_fjLj1024EEEEELb0ELb0EEEvNS_9BwdParamsE)
        /*041c*/ 	.word	0x0000001e


	//----- nvinfo : EIATTR_FRAME_SIZE
	.align		4
.L_175:
        /*0420*/ 	.byte	0x04, 0x11
        /*0422*/ 	.short	(.L_177 - .L_176)
	.align		4
.L_176:
        /*0424*/ 	.word	index@($__internal_90_$__cuda_sm70_shflsync_bfly_p)
        /*0428*/ 	.word	0x00000000


	//----- nvinfo : EIATTR_FRAME_SIZE
	.align		4
.L_177:
        /*042c*/ 	.byte	0x04, 0x11
        /*042e*/ 	.short	(.L_179 - .L_178)
	.align		4
.L_178:
        /*0430*/ 	.word	index@(_ZN10layer_norm22ln_bwd_finalize_kernelINS_22Kernel_traits_finalizeILj3072Ef6__halffS2_fjLb0ELj1024ELj4ENS_18Kernel_traits_baseILj3072EfS2_fS2_fjLj1024EEEEELb0ELb0EEEvNS_9BwdParamsE)
        /*0434*/ 	.word	0x00000000


	//----- nvinfo : EIATTR_REGCOUNT
	.align		4
.L_179:
        /*0438*/ 	.byte	0x04, 0x2f
        /*043a*/ 	.short	(.L_181 - .L_180)
	.align		4
.L_180:
        /*043c*/ 	.word	index@(_ZN10layer_norm31ln_parallel_residual_bwd_kernelINS_13Kernel_traitsIf6__halffS2_fjLj3072ELj1ELj1ELj4ELj16ENS_18Kernel_traits_baseILj3072EfS2_fS2_fjLj128EEEEELb1ELb0ELb1EEEvNS_9BwdParamsE)
        /*0440*/ 	.word	0x000000ff


	//----- nvinfo : EIATTR_FRAME_SIZE
	.align		4
.L_181:
        /*0444*/ 	.byte	0x04, 0x11
        /*0446*/ 	.short	(.L_183 - .L_182)
	.align		4
.L_182:
        /*0448*/ 	.word	index@($__internal_89_$__cuda_sm70_shflsync_down_p)
        /*044c*/ 	.word	0x00000000


	//----- nvinfo : EIATTR_FRAME_SIZE
	.align		4
.L_183:
        /*0450*/ 	.byte	0x04, 0x11
        /*0452*/ 	.short	(.L_185 - .L_184)
	.align		4
.L_184:
        /*0454*/ 	.word	index@(_ZN10layer_norm31ln_parallel_residual_bwd_kernelINS_13Kernel_traitsIf6__halffS2_fjLj3072ELj1ELj1ELj4ELj16ENS_18Kernel_traits_baseILj3072EfS2_fS2_fjLj128EEEEELb1ELb0ELb1EEEvNS_9BwdParamsE)
        /*0458*/ 	.word	0x00000010


	//----- nvinfo : EIATTR_REGCOUNT
	.align		4
.L_185:
        /*045c*/ 	.byte	0x04, 0x2f
        /*045e*/ 	.short	(.L_187 - .L_186)
	.align		4
.L_186:
        /*0460*/ 	.word	index@(_ZN10layer_norm31ln_parallel_residual_bwd_kernelINS_13Kernel_traitsIf6__halffS2_fjLj3072ELj1ELj1ELj4ELj16ENS_18Kernel_traits_baseILj3072EfS2_fS2_fjLj128EEEEELb1ELb0ELb0EEEvNS_9BwdParamsE)
        /*0464*/ 	.word	0x000000ff


	//----- nvinfo : EIATTR_FRAME_SIZE
	.align		4
.L_187:
        /*0468*/ 	.byte	0x04, 0x11
        /*046a*/ 	.short	(.L_189 - .L_188)
	.align		4
.L_188:
        /*046c*/ 	.word	index@($__internal_88_$__cuda_sm70_shflsync_down_p)
        /*0470*/ 	.word	0x00000000


	//----- nvinfo : EIATTR_FRAME_SIZE
	.align		4
.L_189:
        /*0474*/ 	.byte	0x04, 0x11
        /*0476*/ 	.short	(.L_191 - .L_190)
	.align		4
.L_190:
        /*0478*/ 	.word	index@(_ZN10layer_norm31ln_parallel_residual_bwd_kernelINS_13Kernel_traitsIf6__halffS2_fjLj3072ELj1ELj1ELj4ELj16ENS_18Kernel_traits_baseILj3072EfS2_fS2_fjLj128EEEEELb1ELb0ELb0EEEvNS_9BwdParamsE)
        /*047c*/ 	.word	0x00000030


	//----- nvinfo : EIATTR_REGCOUNT
	.align		4
.L_191:
        /*0480*/ 	.byte	0x04, 0x2f
        /*0482*/ 	.short	(.L_193 - .L_192)
	.align		4
.L_192:
        /*0484*/ 	.word	index@(_ZN10layer_norm31ln_parallel_residual_bwd_kernelINS_13Kernel_traitsIf6__halffS2_fjLj3072ELj1ELj1ELj4ELj16ENS_18Kernel_traits_baseILj3072EfS2_fS2_fjLj128EEEEELb0ELb1ELb1EEEvNS_9BwdParamsE)
        /*0488*/ 	.word	0x000000d9


	//----- nvinfo : EIATTR_FRAME_SIZE
	.align		4
.L_193:
        /*048c*/ 	.byte	0x04, 0x11
        /*048e*/ 	.short	(.L_195 - .L_194)
	.align		4
.L_194:
        /*0490*/ 	.word	index@($__internal_87_$__cuda_sm70_shflsync_down_p)
        /*0494*/ 	.word	0x00000000


	//----- nvinfo : EIATTR_FRAME_SIZE
	.align		4
.L_195:
        /*0498*/ 	.byte	0x04, 0x11
        /*049a*/ 	.short	(.L_197 - .L_196)
	.align		4
.L_196:
        /*049c*/ 	.word	index@(_ZN10layer_norm31ln_parallel_residual_bwd_kernelINS_13Kernel_traitsIf6__halffS2_fjLj3072ELj1ELj1ELj4ELj16ENS_18Kernel_traits_baseILj3072EfS2_fS2_fjLj128EEEEELb0ELb1ELb1EEEvNS_9BwdParamsE)
        /*04a0*/ 	.word	0x00000000


	//----- nvinfo : EIATTR_REGCOUNT
	.align		4
.L_197:
        /*04a4*/ 	.byte	0x04, 0x2f
        /*04a6*/ 	.short	(.L_199 - .L_198)
	.align		4
.L_198:
        /*04a8*/ 	.word	index@(_ZN10layer_norm31ln_parallel_residual_bwd_kernelINS_13Kernel_traitsIf6__halffS2_fjLj3072ELj1ELj1ELj4ELj16ENS_18Kernel_traits_baseILj3072EfS2_fS2_fjLj128EEEEELb0ELb1ELb0EEEvNS_9BwdParamsE)
        /*04ac*/ 	.word	0x000000b9


	//----- nvinfo : EIATTR_FRAME_SIZE
	.align		4
.L_199:
        /*04b0*/ 	.byte	0x04, 0x11
        /*04b2*/ 	.short	(.L_201 - .L_200)
	.align		4
.L_200:
        /*04b4*/ 	.word	index@($__internal_86_$__cuda_sm70_shflsync_down_p)
        /*04b8*/ 	.word	0x00000000


	//----- nvinfo : EIATTR_FRAME_SIZE
	.align		4
.L_201:
        /*04bc*/ 	.byte	0x04, 0x11
        /*04be*/ 	.short	(.L_203 - .L_202)
	.align		4
.L_202:
        /*04c0*/ 	.word	index@(_ZN10layer_norm31ln_parallel_residual_bwd_kernelINS_13Kernel_traitsIf6__halffS2_fjLj3072ELj1ELj1ELj4ELj16ENS_18Kernel_traits_baseILj3072EfS2_fS2_fjLj128EEEEELb0ELb1ELb0EEEvNS_9BwdParamsE)
        /*04c4*/ 	.word	0x00000000


	//----- nvinfo : EIATTR_REGCOUNT
	.align		4
.L_203:
        /*04c8*/ 	.byte	0x04, 0x2f
        /*04ca*/ 	.short	(.L_205 - .L_204)
	.align		4
.L_204:
        /*04cc*/ 	.word	index@(_ZN10layer_norm31ln_parallel_residual_bwd_kernelINS_13Kernel_traitsIf6__halffS2_fjLj3072ELj1ELj1ELj4ELj16ENS_18Kernel_traits_baseILj3072EfS2_fS2_fjLj128EEEEELb0ELb0ELb1EEEvNS_9BwdParamsE)
        /*04d0*/ 	.word	0x000000ff


	//----- nvinfo : EIATTR_FRAME_SIZE
	.align		4
.L_205:
        /*04d4*/ 	.byte	0x04, 0x11
        /*04d6*/ 	.short	(.L_207 - .L_206)
	.align		4
.L_206:
        /*04d8*/ 	.word	index@($__internal_85_$__cuda_sm70_shflsync_down_p)
        /*04dc*/ 	.word	0x00000000


	//----- nvinfo : EIATTR_FRAME_SIZE
	.align		4
.L_207:
        /*04e0*/ 	.byte	0x04, 0x11
        /*04e2*/ 	.short	(.L_209 - .L_208)
	.align		4
.L_208:
        /*04e4*/ 	.word	index@(_ZN10layer_norm31ln_parallel_residual_bwd_kernelINS_13Kernel_traitsIf6__halffS2_fjLj3072ELj1ELj1ELj4ELj16ENS_18Kernel_traits_baseILj3072EfS2_fS2_fjLj128EEEEELb0ELb0ELb1EEEvNS_9BwdParamsE)
        /*04e8*/ 	.word	0x00000000


	//----- nvinfo : EIATTR_REGCOUNT
	.align		4
.L_209:
        /*04ec*/ 	.byte	0x04, 0x2f
        /*04ee*/ 	.short	(.L_211 - .L_210)
	.align		4
.L_210:
        /*04f0*/ 	.word	index@(_ZN10layer_norm31ln_parallel_residual_bwd_kernelINS_13Kernel_traitsIf6__halffS2_fjLj3072ELj1ELj1ELj4ELj16ENS_18Kernel_traits_baseILj3072EfS2_fS2_fjLj128EEEEELb0ELb0ELb0EEEvNS_9BwdParamsE)
        /*04f4*/ 	.word	0x000000ff


	//----- nvinfo : EIATTR_FRAME_SIZE
	.align		4
.L_211:
        /*04f8*/ 	.byte	0x04, 0x11
        /*04fa*/ 	.short	(.L_213 - .L_212)
	.align		4
.L_212:
        /*04fc*/ 	.word	index@($__internal_84_$__cuda_sm70_shflsync_down_p)
        /*0500*/ 	.word	0x00000000


	//----- nvinfo : EIATTR_FRAME_SIZE
	.align		4
.L_213:
        /*0504*/ 	.byte	0x04, 0x11
        /*0506*/ 	.short	(.L_215 - .L_214)
	.align		4
.L_214:
        /*0508*/ 	.word	index@(_ZN10layer_norm31ln_parallel_residual_bwd_kernelINS_13Kernel_traitsIf6__halffS2_fjLj3072ELj1ELj1ELj4ELj16ENS_18Kernel_traits_baseILj3072EfS2_fS2_fjLj128EEEEELb0ELb0ELb0EEEvNS_9BwdParamsE)
        /*050c*/ 	.word	0x00000000


	//----- nvinfo : EIATTR_REGCOUNT
	.align		4
.L_215:
        /*0510*/ 	.byte	0x04, 0x2f
        /*0512*/ 	.short	(.L_217 - .L_216)
	.align		4
.L_216:
        /*0514*/ 	.word	index@(_ZN10layer_norm31ln_parallel_residual_bwd_kernelINS_13Kernel_traitsI6__halfS2_fS2_fjLj3072ELj1ELj1ELj4ELj16ENS_18Kernel_traits_baseILj3072ES2_S2_fS2_fjLj128EEEEELb1ELb1ELb1EEEvNS_9BwdParamsE)
        /*0518*/ 	.word	0x000000e5


	//----- nvinfo : EIATTR_FRAME_SIZE
	.align		4
.L_217:
        /*051c*/ 	.byte	0x04, 0x11
        /*051e*/ 	.short	(.L_219 - .L_218)
	.align		4
.L_218:
        /*0520*/ 	.word	index@($__internal_83_$__cuda_sm70_shflsync_down_p)
        /*0524*/ 	.word	0x00000000


	//----- nvinfo : EIATTR_FRAME_SIZE
	.align		4
.L_219:
        /*0528*/ 	.byte	0x04, 0x11
        /*052a*/ 	.short	(.L_221 - .L_220)
	.align		4
.L_220:
        /*052c*/ 	.word	index@(_ZN10layer_norm31ln_parallel_residual_bwd_kernelINS_13Kernel_traitsI6__halfS2_fS2_fjLj3072ELj1ELj1ELj4ELj16ENS_18Kernel_traits_baseILj3072ES2_S2_fS2_fjLj128EEEEELb1ELb1ELb1EEEvNS_9BwdParamsE)
        /*0530*/ 	.word	0x00000000


	//----- nvinfo : EIATTR_REGCOUNT
	.align		4
.L_221:
        /*0534*/ 	.byte	0x04, 0x2f
        /*0536*/ 	.short	(.L_223 - .L_222)
	.align		4
.L_222:
        /*0538*/ 	.word	index@(_ZN10layer_norm40ln_parallel_residual_bwd_finalize_kernelINS_22Kernel_traits_finalizeILj3072E6__halfS2_fS2_fjLb0ELj1024ELj4ENS_18Kernel_traits_baseILj3072ES2_S2_fS2_fjLj1024EEEEELb1EEEvNS_9BwdParamsE)
        /*053c*/ 	.word	0x00000020


	//----- nvinfo : EIATTR_FRAME_SIZE
	.align		4
.L_223:
        /*0540*/ 	.byte	0x04, 0x11
        /*0542*/ 	.short	(.L_225 - .L_224)
	.align		4
.L_224:
        /*0544*/ 	.word	index@($__internal_82_$__cuda_sm70_shflsync_bfly_p)
        /*0548*/ 	.word	0x00000000


	//----- nvinfo : EIATTR_FRAME_SIZE
	.align		4
.L_225:
        /*054c*/ 	.byte	0x04, 0x11
        /*054e*/ 	.short	(.L_227 - .L_226)
	.align		4
.L_226:
        /*0550*/ 	.word	index@(_ZN10layer_norm40ln_parallel_residual_bwd_finalize_kernelINS_22Kernel_traits_finalizeILj3072E6__halfS2_fS2_fjLb0ELj1024ELj4ENS_18Kernel_traits_baseILj3072ES2_S2_fS2_fjLj1024EEEEELb1EEEvNS_9BwdParamsE)
        /*0554*/ 	.word	0x00000000


	//----- nvinfo : EIATTR_REGCOUNT
	.align		4
.L_227:
        /*0558*/ 	.byte	0x04, 0x2f
        /*055a*/ 	.short	(.L_229 - .L_228)
	.align		4
.L_228:
        /*055c*/ 	.word	index@(_ZN10layer_norm22ln_bwd_finalize_kernelINS_22Kernel_traits_finalizeILj3072E6__halfS2_fS2_fjLb0ELj1024ELj4ENS_18Kernel_traits_baseILj3072ES2_S2_fS2_fjLj1024EEEEELb0ELb1EEEvNS_9BwdParamsE)
        /*0560*/ 	.word	0x00000020


	//----- nvinfo : EIATTR_FRAME_SIZE
	.align		4
.L_229:
        /*0564*/ 	.byte	0x04, 0x11
        /*0566*/ 	.short	(.L_231 - .L_230)
	.align		4
.L_230:
        /*0568*/ 	.word	index@($__internal_81_$__cuda_sm70_shflsync_bfly_p)
        /*056c*/ 	.word	0x00000000


	//----- nvinfo : EIATTR_FRAME_SIZE
	.align		4
.L_231:
        /*0570*/ 	.byte	0x04, 0x11
        /*0572*/ 	.short	(.L_233 - .L_232)
	.align		4
.L_232:
        /*0574*/ 	.word	index@(_ZN10layer_norm22ln_bwd_finalize_kernelINS_22Kernel_traits_finalizeILj3072E6__halfS2_fS2_fjLb0ELj1024ELj4ENS_18Kernel_traits_baseILj3072ES2_S2_fS2_fjLj1024EEEEELb0ELb1EEEvNS_9BwdParamsE)
        /*0578*/ 	.word	0x00000000


	//----- nvinfo : EIATTR_REGCOUNT
	.align		4
.L_233:
        /*057c*/ 	.byte	0x04, 0x2f
        /*057e*/ 	.short	(.L_235 - .L_234)
	.align		4
.L_234:
        /*0580*/ 	.word	index@(_ZN10layer_norm31ln_parallel_residual_bwd_kernelINS_13Kernel_traitsI6__halfS2_fS2_fjLj3072ELj1ELj1ELj4ELj16ENS_18Kernel_traits_baseILj3072ES2_S2_fS2_fjLj128EEEEELb1ELb1ELb0EEEvNS_9BwdParamsE)
        /*0584*/ 	.word	0x000000cd


	//----- nvinfo : EIATTR_FRAME_SIZE
	.align		4
.L_235:
        /*0588*/ 	.byte	0x04, 0x11
        /*058a*/ 	.short	(.L_237 - .L_236)
	.align		4
.L_236:
        /*058c*/ 	.word	index@($__internal_80_$__cuda_sm70_shflsync_down_p)
        /*0590*/ 	.word	0x00000000


	//----- nvinfo : EIATTR_FRAME_SIZE
	.align		4
.L_237:
        /*0594*/ 	.byte	0x04, 0x11
        /*0596*/ 	.short	(.L_239 - .L_238)
	.align		4
.L_238:
        /*0598*/ 	.word	index@(_ZN10layer_norm31ln_parallel_residual_bwd_kernelINS_13Kernel_traitsI6__halfS2_fS2_fjLj3072ELj1ELj1ELj4ELj16ENS_18Kernel_traits_baseILj3072ES2_S2_fS2_fjLj128EEEEELb1ELb1ELb0EEEvNS_9BwdParamsE)
        /*059c*/ 	.word	0x00000000


	//----- nvinfo : EIATTR_REGCOUNT
	.align		4
.L_239:
        /*05a0*/ 	.byte	0x04, 0x2f
        /*05a2*/ 	.short	(.L_241 - .L_240)
	.align		4
.L_240:
        /*05a4*/ 	.word	index@(_ZN10layer_norm40ln_parallel_residual_bwd_finalize_kernelINS_22Kernel_traits_finalizeILj3072E6__halfS2_fS2_fjLb0ELj1024ELj4ENS_18Kernel_traits_baseILj3072ES2_S2_fS2_fjLj1024EEEEELb0EEEvNS_9BwdParamsE)
        /*05a8*/ 	.word	0x00000020


	//----- nvinfo : EIATTR_FRAME_SIZE
	.align		4
.L_241:
        /*05ac*/ 	.byte	0x04, 0x11
        /*05ae*/ 	.short	(.L_243 - .L_242)
	.align		4
.L_242:
        /*05b0*/ 	.word	index@($__internal_79_$__cuda_sm70_shflsync_bfly_p)
        /*05b4*/ 	.word	0x00000000


	//----- nvinfo : EIATTR_FRAME_SIZE
	.align		4
.L_243:
        /*05b8*/ 	.byte	0x04, 0x11
        /*05ba*/ 	.short	(.L_245 - .L_244)
	.align		4
.L_244:
        /*05bc*/ 	.word	index@(_ZN10layer_norm40ln_parallel_residual_bwd_finalize_kernelINS_22Kernel_traits_finalizeILj3072E6__halfS2_fS2_fjLb0ELj1024ELj4ENS_18Kernel_traits_baseILj3072ES2_S2_fS2_fjLj1024EEEEELb0EEEvNS_9BwdParamsE)
        /*05c0*/ 	.word	0x00000000


	//----- nvinfo : EIATTR_REGCOUNT
	.align		4
.L_245:
        /*05c4*/ 	.byte	0x04, 0x2f
        /*05c6*/ 	.short	(.L_247 - .L_246)
	.align		4
.L_246:
        /*05c8*/ 	.word	index@(_ZN10layer_norm22ln_bwd_finalize_kernelINS_22Kernel_traits_finalizeILj3072E6__halfS2_fS2_fjLb0ELj1024ELj4ENS_18Kernel_traits_baseILj3072ES2_S2_fS2_fjLj1024EEEEELb0ELb0EEEvNS_9BwdParamsE)
        /*05cc*/ 	.word	0x0000001e


	//----- nvinfo : EIATTR_FRAME_SIZE
	.align		4
.L_247:
        /*05d0*/ 	.byte	0x04, 0x11
        /*05d2*/ 	.short	(.L_249 - .L_248)
	.align		4
.L_248:
        /*05d4*/ 	.word	index@($__internal_78_$__cuda_sm70_shflsync_bfly_p)
        /*05d8*/ 	.word	0x00000000


	//----- nvinfo : EIATTR_FRAME_SIZE
	.align		4
.L_249:
        /*05dc*/ 	.byte	0x04, 0x11
        /*05de*/ 	.short	(.L_251 - .L_250)
	.align		4
.L_250:
        /*05e0*/ 	.word	index@(_ZN10layer_norm22ln_bwd_finalize_kernelINS_22Kernel_traits_finalizeILj3072E6__halfS2_fS2_fjLb0ELj1024ELj4ENS_18Kernel_traits_baseILj3072ES2_S2_fS2_fjLj1024EEEEELb0ELb0EEEvNS_9BwdParamsE)
        /*05e4*/ 	.word	0x00000000


	//----- nvinfo : EIATTR_REGCOUNT
	.align		4
.L_251:
        /*05e8*/ 	.byte	0x04, 0x2f
        /*05ea*/ 	.short	(.L_253 - .L_252)
	.align		4
.L_252:
        /*05ec*/ 	.word	index@(_ZN10layer_norm31ln_parallel_residual_bwd_kernelINS_13Kernel_traitsI6__halfS2_fS2_fjLj3072ELj1ELj1ELj4ELj16ENS_18Kernel_traits_baseILj3072ES2_S2_fS2_fjLj128EEEEELb1ELb0ELb1EEEvNS_9BwdParamsE)
        /*05f0*/ 	.word	0x000000ff


	//----- nvinfo : EIATTR_FRAME_SIZE
	.align		4
.L_253:
        /*05f4*/ 	.byte	0x04, 0x11
        /*05f6*/ 	.short	(.L_255 - .L_254)
	.align		4
.L_254:
        /*05f8*/ 	.word	index@($__internal_77_$__cuda_sm70_shflsync_down_p)
        /*05fc*/ 	.word	0x00000000


	//----- nvinfo : EIATTR_FRAME_SIZE
	.align		4
.L_255:
        /*0600*/ 	.byte	0x04, 0x11
        /*0602*/ 	.short	(.L_257 - .L_256)
	.align		4
.L_256:
        /*0604*/ 	.word	index@(_ZN10layer_norm31ln_parallel_residual_bwd_kernelINS_13Kernel_traitsI6__halfS2_fS2_fjLj3072ELj1ELj1ELj4ELj16ENS_18Kernel_traits_baseILj3072ES2_S2_fS2_fjLj128EEEEELb1ELb0ELb1EEEvNS_9BwdParamsE)
        /*0608*/ 	.word	0x00000010


	//----- nvinfo : EIATTR_REGCOUNT
	.align		4
.L_257:
        /*060c*/ 	.byte	0x04, 0x2f
        /*060e*/ 	.short	(.L_259 - .L_258)
	.align		4
.L_258:
        /*0610*/ 	.word	index@(_ZN10layer_norm31ln_parallel_residual_bwd_kernelINS_13Kernel_traitsI6__halfS2_fS2_fjLj3072ELj1ELj1ELj4ELj16ENS_18Kernel_traits_baseILj3072ES2_S2_fS2_fjLj128EEEEELb1ELb0ELb0EEEvNS_9BwdParamsE)
        /*0614*/ 	.word	0x000000ff


	//----- nvinfo : EIATTR_FRAME_SIZE
	.align		4
.L_259:
        /*0618*/ 	.byte	0x04, 0x11
        /*061a*/ 	.short	(.L_261 - .L_260)
	.align		4
.L_260:
        /*061c*/ 	.word	index@($__internal_76_$__cuda_sm70_shflsync_down_p)
        /*0620*/ 	.word	0x00000000


	//----- nvinfo : EIATTR_FRAME_SIZE
	.align		4
.L_261:
        /*0624*/ 	.byte	0x04, 0x11
        /*0626*/ 	.short	(.L_263 - .L_262)
	.align		4
.L_262:
        /*0628*/ 	.word	index@(_ZN10layer_norm31ln_parallel_residual_bwd_kernelINS_13Kernel_traitsI6__halfS2_fS2_fjLj3072ELj1ELj1ELj4ELj16ENS_18Kernel_traits_baseILj3072ES2_S2_fS2_fjLj128EEEEELb1ELb0ELb0EEEvNS_9BwdParamsE)
        /*062c*/ 	.word	0x00000028


	//----- nvinfo : EIATTR_REGCOUNT
	.align		4
.L_263:
        /*0630*/ 	.byte	0x04, 0x2f
        /*0632*/ 	.short	(.L_265 - .L_264)
	.align		4
.L_264:
        /*0634*/ 	.word	index@(_ZN10layer_norm31ln_parallel_residual_bwd_kernelINS_13Kernel_traitsI6__halfS2_fS2_fjLj3072ELj1ELj1ELj4ELj16ENS_18Kernel_traits_baseILj3072ES2_S2_fS2_fjLj128EEEEELb0ELb1ELb1EEEvNS_9BwdParamsE)
        /*0638*/ 	.word	0x000000d9


	//----- nvinfo : EIATTR_FRAME_SIZE
	.align		4
.L_265:
        /*063c*/ 	.byte	0x04, 0x11
        /*063e*/ 	.short	(.L_267 - .L_266)
	.align		4
.L_266:
        /*0640*/ 	.word	index@($__internal_75_$__cuda_sm70_shflsync_down_p)
        /*0644*/ 	.word	0x00000000


	//----- nvinfo : EIATTR_FRAME_SIZE
	.align		4
.L_267:
        /*0648*/ 	.byte	0x04, 0x11
        /*064a*/ 	.short	(.L_269 - .L_268)
	.align		4
.L_268:
        /*064c*/ 	.word	index@(_ZN10layer_norm31ln_parallel_residual_bwd_kernelINS_13Kernel_traitsI6__halfS2_fS2_fjLj3072ELj1ELj1ELj4ELj16ENS_18Kernel_traits_baseILj3072ES2_S2_fS2_fjLj128EEEEELb0ELb1ELb1EEEvNS_9BwdParamsE)
        /*0650*/ 	.word	0x00000000


	//----- nvinfo : EIATTR_REGCOUNT
	.align		4
.L_269:
        /*0654*/ 	.byte	0x04, 0x2f
        /*0656*/ 	.short	(.L_271 - .L_270)
	.align		4
.L_270:
        /*0658*/ 	.word	index@(_ZN10layer_norm31ln_parallel_residual_bwd_kernelINS_13Kernel_traitsI6__halfS2_fS2_fjLj3072ELj1ELj1ELj4ELj16ENS_18Kernel_traits_baseILj3072ES2_S2_fS2_fjLj128EEEEELb0ELb1ELb0EEEvNS_9BwdParamsE)
        /*065c*/ 	.word	0x000000b9


	//----- nvinfo : EIATTR_FRAME_SIZE
	.align		4
.L_271:
        /*0660*/ 	.byte	0x04, 0x11
        /*0662*/ 	.short	(.L_273 - .L_272)
	.align		4
.L_272:
        /*0664*/ 	.word	index@($__internal_74_$__cuda_sm70_shflsync_down_p)
        /*0668*/ 	.word	0x00000000


	//----- nvinfo : EIATTR_FRAME_SIZE
	.align		4
.L_273:
        /*066c*/ 	.byte	0x04, 0x11
        /*066e*/ 	.short	(.L_275 - .L_274)
	.align		4
.L_274:
        /*0670*/ 	.word	index@(_ZN10layer_norm31ln_parallel_residual_bwd_kernelINS_13Kernel_traitsI6__halfS2_fS2_fjLj3072ELj1ELj1ELj4ELj16ENS_18Kernel_traits_baseILj3072ES2_S2_fS2_fjLj128EEEEELb0ELb1ELb0EEEvNS_9BwdParamsE)
        /*0674*/ 	.word	0x00000000


	//----- nvinfo : EIATTR_REGCOUNT
	.align		4
.L_275:
        /*0678*/ 	.byte	0x04, 0x2f
        /*067a*/ 	.short	(.L_277 - .L_276)
	.align		4
.L_276:
        /*067c*/ 	.word	index@(_ZN10layer_norm31ln_parallel_residual_bwd_kernelINS_13Kernel_traitsI6__halfS2_fS2_fjLj3072ELj1ELj1ELj4ELj16ENS_18Kernel_traits_baseILj3072ES2_S2_fS2_fjLj128EEEEELb0ELb0ELb1EEEvNS_9BwdParamsE)
        /*0680*/ 	.word	0x000000ff


	//----- nvinfo : EIATTR_FRAME_SIZE
	.align		4
.L_277:
        /*0684*/ 	.byte	0x04, 0x11
        /*0686*/ 	.short	(.L_279 - .L_278)
	.align		4
.L_278:
        /*0688*/ 	.word	index@($__internal_73_$__cuda_sm70_shflsync_down_p)
        /*068c*/ 	.word	0x00000000


	//----- nvinfo : EIATTR_FRAME_SIZE
	.align		4
.L_279:
        /*0690*/ 	.byte	0x04, 0x11
        /*0692*/ 	.short	(.L_281 - .L_280)
	.align		4
.L_280:
        /*0694*/ 	.word	index@(_ZN10layer_norm31ln_parallel_residual_bwd_kernelINS_13Kernel_traitsI6__halfS2_fS2_fjLj3072ELj1ELj1ELj4ELj16ENS_18Kernel_traits_baseILj3072ES2_S2_fS2_fjLj128EEEEELb0ELb0ELb1EEEvNS_9BwdParamsE)
        /*0698*/ 	.word	0x00000000


	//----- nvinfo : EIATTR_REGCOUNT
	.align		4
.L_281:
        /*069c*/ 	.byte	0x04, 0x2f
        /*069e*/ 	.short	(.L_283 - .L_282)
	.align		4
.L_282:
        /*06a0*/ 	.word	index@(_ZN10layer_norm31ln_parallel_residual_bwd_kernelINS_13Kernel_traitsI6__halfS2_fS2_fjLj3072ELj1ELj1ELj4ELj16ENS_18Kernel_traits_baseILj3072ES2_S2_fS2_fjLj128EEEEELb0ELb0ELb0EEEvNS_9BwdParamsE)
        /*06a4*/ 	.word	0x000000fe


	//----- nvinfo : EIATTR_FRAME_SIZE
	.align		4
.L_283:
        /*06a8*/ 	.byte	0x04, 0x11
        /*06aa*/ 	.short	(.L_285 - .L_284)
	.align		4
.L_284:
        /*06ac*/ 	.word	index@($__internal_72_$__cuda_sm70_shflsync_down_p)
        /*06b0*/ 	.word	0x00000000


	//----- nvinfo : EIATTR_FRAME_SIZE
	.align		4
.L_285:
        /*06b4*/ 	.byte	0x04, 0x11
        /*06b6*/ 	.short	(.L_287 - .L_286)
	.align		4
.L_286:
        /*06b8*/ 	.word	index@(_ZN10layer_norm31ln_parallel_residual_bwd_kernelINS_13Kernel_traitsI6__halfS2_fS2_fjLj3072ELj1ELj1ELj4ELj16ENS_18Kernel_traits_baseILj3072ES2_S2_fS2_fjLj128EEEEELb0ELb0ELb0EEEvNS_9BwdParamsE)
        /*06bc*/ 	.word	0x00000000


	//----- nvinfo : EIATTR_REGCOUNT
	.align		4
.L_287:
        /*06c0*/ 	.byte	0x04, 0x2f
        /*06c2*/ 	.short	(.L_289 - .L_288)
	.align		4
.L_288:
        /*06c4*/ 	.word	index@(_ZN10layer_norm31ln_parallel_residual_bwd_kernelINS_13Kernel_traitsIf6__halfS2_S2_fjLj3072ELj1ELj1ELj4ELj16ENS_18Kernel_traits_baseILj3072EfS2_S2_S2_fjLj128EEEEELb1ELb1ELb1EEEvNS_9BwdParamsE)
        /*06c8*/ 	.word	0x000000cb


	//----- nvinfo : EIATTR_FRAME_SIZE
	.align		4
.L_289:
        /*06cc*/ 	.byte	0x04, 0x11
        /*06ce*/ 	.short	(.L_291 - .L_290)
	.align		4
.L_290:
        /*06d0*/ 	.word	index@($__internal_71_$__cuda_sm70_shflsync_down_p)
        /*06d4*/ 	.word	0x00000000


	//----- nvinfo : EIATTR_FRAME_SIZE
	.align		4
.L_291:
        /*06d8*/ 	.byte	0x04, 0x11
        /*06da*/ 	.short	(.L_293 - .L_292)
	.align		4
.L_292:
        /*06dc*/ 	.word	index@(_ZN10layer_norm31ln_parallel_residual_bwd_kernelINS_13Kernel_traitsIf6__halfS2_S2_fjLj3072ELj1ELj1ELj4ELj16ENS_18Kernel_traits_baseILj3072EfS2_S2_S2_fjLj128EEEEELb1ELb1ELb1EEEvNS_9BwdParamsE)
        /*06e0*/ 	.word	0x00000000


	//----- nvinfo : EIATTR_REGCOUNT
	.align		4
.L_293:
        /*06e4*/ 	.byte	0x04, 0x2f
        /*06e6*/ 	.short	(.L_295 - .L_294)
	.align		4
.L_294:
        /*06e8*/ 	.word	index@(_ZN10layer_norm40ln_parallel_residual_bwd_finalize_kernelINS_22Kernel_traits_finalizeILj3072Ef6__halfS2_S2_fjLb0ELj1024ELj4ENS_18Kernel_traits_baseILj3072EfS2_S2_S2_fjLj1024EEEEELb1EEEvNS_9BwdParamsE)
        /*06ec*/ 	.word	0x00000020


	//----- nvinfo : EIATTR_FRAME_SIZE
	.align		4
.L_295:
        /*06f0*/ 	.byte	0x04, 0x11
        /*06f2*/ 	.short	(.L_297 - .L_296)
	.align		4
.L_296:
        /*06f4*/ 	.word	index@($__internal_70_$__cuda_sm70_shflsync_bfly_p)
        /*06f8*/ 	.word	0x00000000


	//----- nvinfo : EIATTR_FRAME_SIZE
	.align		4
.L_297:
        /*06fc*/ 	.byte	0x04, 0x11
        /*06fe*/ 	.short	(.L_299 - .L_298)
	.align		4
.L_298:
        /*0700*/ 	.word	index@(_ZN10layer_norm40ln_parallel_residual_bwd_finalize_kernelINS_22Kernel_traits_finalizeILj3072Ef6__halfS2_S2_fjLb0ELj1024ELj4ENS_18Kernel_traits_baseILj3072EfS2_S2_S2_fjLj1024EEEEELb1EEEvNS_9BwdParamsE)
        /*0704*/ 	.word	0x00000000


	//----- nvinfo : EIATTR_REGCOUNT
	.align		4
.L_299:
        /*0708*/ 	.byte	0x04, 0x2f
        /*070a*/ 	.short	(.L_301 - .L_300)
	.align		4
.L_300:
        /*070c*/ 	.word	index@(_ZN10layer_norm22ln_bwd_finalize_kernelINS_22Kernel_traits_finalizeILj3072Ef6__halfS2_S2_fjLb0ELj1024ELj4ENS_18Kernel_traits_baseILj3072EfS2_S2_S2_fjLj1024EEEEELb0ELb1EEEvNS_9BwdParamsE)
        /*0710*/ 	.word	0x00000020


	//----- nvinfo : EIATTR_FRAME_SIZE
	.align		4
.L_301:
        /*0714*/ 	.byte	0x04, 0x11
        /*0716*/ 	.short	(.L_303 - .L_302)
	.align		4
.L_302:
        /*0718*/ 	.word	index@($__internal_69_$__cuda_sm70_shflsync_bfly_p)
        /*071c*/ 	.word	0x00000000


	//----- nvinfo : EIATTR_FRAME_SIZE
	.align		4
.L_303:
        /*0720*/ 	.byte	0x04, 0x11
        /*0722*/ 	.short	(.L_305 - .L_304)
	.align		4
.L_304:
        /*0724*/ 	.word	index@(_ZN10layer_norm22ln_bwd_finalize_kernelINS_22Kernel_traits_finalizeILj3072Ef6__halfS2_S2_fjLb0ELj1024ELj4ENS_18Kernel_traits_baseILj3072EfS2_S2_S2_fjLj1024EEEEELb0ELb1EEEvNS_9BwdParamsE)
        /*0728*/ 	.word	0x00000000


	//----- nvinfo : EIATTR_REGCOUNT
	.align		4
.L_305:
        /*072c*/ 	.byte	0x04, 0x2f
        /*072e*/ 	.short	(.L_307 - .L_306)
	.align		4
.L_306:
        /*0730*/ 	.word	index@(_ZN10layer_norm31ln_parallel_residual_bwd_kernelINS_13Kernel_traitsIf6__halfS2_S2_fjLj3072ELj1ELj1ELj4ELj16ENS_18Kernel_traits_baseILj3072EfS2_S2_S2_fjLj128EEEEELb1ELb1ELb0EEEvNS_9BwdParamsE)
        /*0734*/ 	.word	0x000000bc


	//----- nvinfo : EIATTR_FRAME_SIZE
	.align		4
.L_307:
        /*0738*/ 	.byte	0x04, 0x11
        /*073a*/ 	.short	(.L_309 - .L_308)
	.align		4
.L_308:
        /*073c*/ 	.word	index@($__internal_68_$__cuda_sm70_shflsync_down_p)
        /*0740*/ 	.word	0x00000000


	//----- nvinfo : EIATTR_FRAME_SIZE
	.align		4
.L_309:
        /*0744*/ 	.byte	0x04, 0x11
        /*0746*/ 	.short	(.L_311 - .L_310)
	.align		4
.L_310:
        /*0748*/ 	.word	index@(_ZN10layer_norm31ln_parallel_residual_bwd_kernelINS_13Kernel_traitsIf6__halfS2_S2_fjLj3072ELj1ELj1ELj4ELj16ENS_18Kernel_traits_baseILj3072EfS2_S2_S2_fjLj128EEEEELb1ELb1ELb0EEEvNS_9BwdParamsE)
        /*074c*/ 	.word	0x00000000


	//----- nvinfo : EIATTR_REGCOUNT
	.align		4
.L_311:
        /*0750*/ 	.byte	0x04, 0x2f
        /*0752*/ 	.short	(.L_313 - .L_312)
	.align		4
.L_312:
        /*0754*/ 	.word	index@(_ZN10layer_norm40ln_parallel_residual_bwd_finalize_kernelINS_22Kernel_traits_finalizeILj3072Ef6__halfS2_S2_fjLb0ELj1024ELj4ENS_18Kernel_traits_baseILj3072EfS2_S2_S2_fjLj1024EEEEELb0EEEvNS_9BwdParamsE)
        /*0758*/ 	.word	0x00000020


	//----- nvinfo : EIATTR_FRAME_SIZE
	.align		4
.L_313:
        /*075c*/ 	.byte	0x04, 0x11
        /*075e*/ 	.short	(.L_315 - .L_314)
	.align		4
.L_314:
        /*0760*/ 	.word	index@($__internal_67_$__cuda_sm70_shflsync_bfly_p)
        /*0764*/ 	.word	0x00000000


	//----- nvinfo : EIATTR_FRAME_SIZE
	.align		4
.L_315:
        /*0768*/ 	.byte	0x04, 0x11
        /*076a*/ 	.short	(.L_317 - .L_316)
	.align		4
.L_316:
        /*076c*/ 	.word	index@(_ZN10layer_norm40ln_parallel_residual_bwd_finalize_kernelINS_22Kernel_traits_finalizeILj3072Ef6__halfS2_S2_fjLb0ELj1024ELj4ENS_18Kernel_traits_baseILj3072EfS2_S2_S2_fjLj1024EEEEELb0EEEvNS_9BwdParamsE)
        /*0770*/ 	.word	0x00000000


	//----- nvinfo : EIATTR_REGCOUNT
	.align		4
.L_317:
        /*0774*/ 	.byte	0x04, 0x2f
        /*0776*/ 	.short	(.L_319 - .L_318)
	.align		4
.L_318:
        /*0778*/ 	.word	index@(_ZN10layer_norm22ln_bwd_finalize_kernelINS_22Kernel_traits_finalizeILj3072Ef6__halfS2_S2_fjLb0ELj1024ELj4ENS_18Kernel_traits_baseILj3072EfS2_S2_S2_fjLj1024EEEEELb0ELb0EEEvNS_9BwdParamsE)
        /*077c*/ 	.word	0x0000001e


	//----- nvinfo : EIATTR_FRAME_SIZE
	.align		4
.L_319:
        /*0780*/ 	.byte	0x04, 0x11
        /*0782*/ 	.short	(.L_321 - .L_320)
	.align		4
.L_320:
        /*0784*/ 	.word	index@($__internal_66_$__cuda_sm70_shflsync_bfly_p)
        /*0788*/ 	.word	0x00000000


	//----- nvinfo : EIATTR_FRAME_SIZE
	.align		4
.L_321:
        /*078c*/ 	.byte	0x04, 0x11
        /*078e*/ 	.short	(.L_323 - .L_322)
	.align		4
.L_322:
        /*0790*/ 	.word	index@(_ZN10layer_norm22ln_bwd_finalize_kernelINS_22Kernel_traits_finalizeILj3072Ef6__halfS2_S2_fjLb0ELj1024ELj4ENS_18Kernel_traits_baseILj3072EfS2_S2_S2_fjLj1024EEEEELb0ELb0EEEvNS_9BwdParamsE)
        /*0794*/ 	.word	0x00000000


	//----- nvinfo : EIATTR_REGCOUNT
	.align		4
.L_323:
        /*0798*/ 	.byte	0x04, 0x2f
        /*079a*/ 	.short	(.L_325 - .L_324)
	.align		4
.L_324:
        /*079c*/ 	.word	index@(_ZN10layer_norm31ln_parallel_residual_bwd_kernelINS_13Kernel_traitsIf6__halfS2_S2_fjLj3072ELj1ELj1ELj4ELj16ENS_18Kernel_traits_baseILj3072EfS2_S2_S2_fjLj128EEEEELb1ELb0ELb1EEEvNS_9BwdParamsE)
        /*07a0*/ 	.word	0x000000f9


	//----- nvinfo : EIATTR_FRAME_SIZE
	.align		4
.L_325:
        /*07a4*/ 	.byte	0x04, 0x11
        /*07a6*/ 	.short	(.L_327 - .L_326)
	.align		4
.L_326:
        /*07a8*/ 	.word	index@($__internal_65_$__cuda_sm70_shflsync_down_p)
        /*07ac*/ 	.word	0x00000000


	//----- nvinfo : EIATTR_FRAME_SIZE
	.align		4
.L_327:
        /*07b0*/ 	.byte	0x04, 0x11
        /*07b2*/ 	.short	(.L_329 - .L_328)
	.align		4
.L_328:
        /*07b4*/ 	.word	index@(_ZN10layer_norm31ln_parallel_residual_bwd_kernelINS_13Kernel_traitsIf6__halfS2_S2_fjLj3072ELj1ELj1ELj4ELj16ENS_18Kernel_traits_baseILj3072EfS2_S2_S2_fjLj128EEEEELb1ELb0ELb1EEEvNS_9BwdParamsE)
        /*07b8*/ 	.word	0x00000000


	//----- nvinfo : EIATTR_REGCOUNT
	.align		4
.L_329:
        /*07bc*/ 	.byte	0x04, 0x2f
        /*07be*/ 	.short	(.L_331 - .L_330)
	.align		4
.L_330:
        /*07c0*/ 	.word	index@(_ZN10layer_norm31ln_parallel_residual_bwd_kernelINS_13Kernel_traitsIf6__halfS2_S2_fjLj3072ELj1ELj1ELj4ELj16ENS_18Kernel_traits_baseILj3072EfS2_S2_S2_fjLj128EEEEELb1ELb0ELb0EEEvNS_9BwdParamsE)
        /*07c4*/ 	.word	0x000000fc


	//----- nvinfo : EIATTR_FRAME_SIZE
	.align		4
.L_331:
        /*07c8*/ 	.byte	0x04, 0x11
        /*07ca*/ 	.short	(.L_333 - .L_332)
	.align		4
.L_332:
        /*07cc*/ 	.word	index@($__internal_64_$__cuda_sm70_shflsync_down_p)
        /*07d0*/ 	.word	0x00000000


	//----- nvinfo : EIATTR_FRAME_SIZE
	.align		4
.L_333:
        /*07d4*/ 	.byte	0x04, 0x11
        /*07d6*/ 	.short	(.L_335 - .L_334)
	.align		4
.L_334:
        /*07d8*/ 	.word	index@(_ZN10layer_norm31ln_parallel_residual_bwd_kernelINS_13Kernel_traitsIf6__halfS2_S2_fjLj3072ELj1ELj1ELj4ELj16ENS_18Kernel_traits_baseILj3072EfS2_S2_S2_fjLj128EEEEELb1ELb0ELb0EEEvNS_9BwdParamsE)
        /*07dc*/ 	.word	0x00000000


	//----- nvinfo : EIATTR_REGCOUNT
	.align		4
.L_335:
        /*07e0*/ 	.byte	0x04, 0x2f
        /*07e2*/ 	.short	(.L_337 - .L_336)
	.align		4
.L_336:
        /*07e4*/ 	.word	index@(_ZN10layer_norm31ln_parallel_residual_bwd_kernelINS_13Kernel_traitsIf6__halfS2_S2_fjLj3072ELj1ELj1ELj4ELj16ENS_18Kernel_traits_baseILj3072EfS2_S2_S2_fjLj128EEEEELb0ELb1ELb1EEEvNS_9BwdParamsE)
        /*07e8*/ 	.word	0x000000a8


	//----- nvinfo : EIATTR_FRAME_SIZE
	.align		4
.L_337:
        /*07ec*/ 	.byte	0x04, 0x11
        /*07ee*/ 	.short	(.L_339 - .L_338)
	.align		4
.L_338:
        /*07f0*/ 	.word	index@($__internal_63_$__cuda_sm70_shflsync_down_p)
        /*07f4*/ 	.word	0x00000000


	//----- nvinfo : EIATTR_FRAME_SIZE
	.align		4
.L_339:
        /*07f8*/ 	.byte	0x04, 0x11
        /*07fa*/ 	.short	(.L_341 - .L_340)
	.align		4
.L_340:
        /*07fc*/ 	.word	index@(_ZN10layer_norm31ln_parallel_residual_bwd_kernelINS_13Kernel_traitsIf6__halfS2_S2_fjLj3072ELj1ELj1ELj4ELj16ENS_18Kernel_traits_baseILj3072EfS2_S2_S2_fjLj128EEEEELb0ELb1ELb1EEEvNS_9BwdParamsE)
        /*0800*/ 	.word	0x00000000


	//----- nvinfo : EIATTR_REGCOUNT
	.align		4
.L_341:
        /*0804*/ 	.byte	0x04, 0x2f
        /*0806*/ 	.short	(.L_343 - .L_342)
	.align		4
.L_342:
        /*0808*/ 	.word	index@(_ZN10layer_norm31ln_parallel_residual_bwd_kernelINS_13Kernel_traitsIf6__halfS2_S2_fjLj3072ELj1ELj1ELj4ELj16ENS_18Kernel_traits_baseILj3072EfS2_S2_S2_fjLj128EEEEELb0ELb1ELb0EEEvNS_9BwdParamsE)
        /*080c*/ 	.word	0x000000a8


	//----- nvinfo : EIATTR_FRAME_SIZE
	.align		4
.L_343:
        /*0810*/ 	.byte	0x04, 0x11
        /*0812*/ 	.short	(.L_345 - .L_344)
	.align		4
.L_344:
        /*0814*/ 	.word	index@($__internal_62_$__cuda_sm70_shflsync_down_p)
        /*0818*/ 	.word	0x00000000


	//----- nvinfo : EIATTR_FRAME_SIZE
	.align		4
.L_345:
        /*081c*/ 	.byte	0x04, 0x11
        /*081e*/ 	.short	(.L_347 - .L_346)
	.align		4
.L_346:
        /*0820*/ 	.word	index@(_ZN10layer_norm31ln_parallel_residual_bwd_kernelINS_13Kernel_traitsIf6__halfS2_S2_fjLj3072ELj1ELj1ELj4ELj16ENS_18Kernel_traits_baseILj3072EfS2_S2_S2_fjLj128EEEEELb0ELb1ELb0EEEvNS_9BwdParamsE)
        /*0824*/ 	.word	0x00000000


	//----- nvinfo : EIATTR_REGCOUNT
	.align		4
.L_347:
        /*0828*/ 	.byte	0x04, 0x2f
        /*082a*/ 	.short	(.L_349 - .L_348)
	.align		4
.L_348:
        /*082c*/ 	.word	index@(_ZN10layer_norm31ln_parallel_residual_bwd_kernelINS_13Kernel_traitsIf6__halfS2_S2_fjLj3072ELj1ELj1ELj4ELj16ENS_18Kernel_traits_baseILj3072EfS2_S2_S2_fjLj128EEEEELb0ELb0ELb1EEEvNS_9BwdParamsE)
        /*0830*/ 	.word	0x000000f6


	//----- nvinfo : EIATTR_FRAME_SIZE
	.align		4
.L_349:
        /*0834*/ 	.byte	0x04, 0x11
        /*0836*/ 	.short	(.L_351 - .L_350)
	.align		4
.L_350:
        /*0838*/ 	.word	index@($__internal_61_$__cuda_sm70_shflsync_down_p)
        /*083c*/ 	.word	0x00000000


	//----- nvinfo : EIATTR_FRAME_SIZE
	.align		4
.L_351:
        /*0840*/ 	.byte	0x04, 0x11
        /*0842*/ 	.short	(.L_353 - .L_352)
	.align		4
.L_352:
        /*0844*/ 	.word	index@(_ZN10layer_norm31ln_parallel_residual_bwd_kernelINS_13Kernel_traitsIf6__halfS2_S2_fjLj3072ELj1ELj1ELj4ELj16ENS_18Kernel_traits_baseILj3072EfS2_S2_S2_fjLj128EEEEELb0ELb0ELb1EEEvNS_9BwdParamsE)
        /*0848*/ 	.word	0x00000000


	//----- nvinfo : EIATTR_REGCOUNT
	.align		4
.L_353:
        /*084c*/ 	.byte	0x04, 0x2f
        /*084e*/ 	.short	(.L_355 - .L_354)
	.align		4
.L_354:
        /*0850*/ 	.word	index@(_ZN10layer_norm31ln_parallel_residual_bwd_kernelINS_13Kernel_traitsIf6__halfS2_S2_fjLj3072ELj1ELj1ELj4ELj16ENS_18Kernel_traits_baseILj3072EfS2_S2_S2_fjLj128EEEEELb0ELb0ELb0EEEvNS_9BwdParamsE)
        /*0854*/ 	.word	0x000000f5


	//----- nvinfo : EIATTR_FRAME_SIZE
	.align		4
.L_355:
        /*0858*/ 	.byte	0x04, 0x11
        /*085a*/ 	.short	(.L_357 - .L_356)
	.align		4
.L_356:
        /*085c*/ 	.word	index@($__internal_60_$__cuda_sm70_shflsync_down_p)
        /*0860*/ 	.word	0x00000000


	//----- nvinfo : EIATTR_FRAME_SIZE
	.align		4
.L_357:
        /*0864*/ 	.byte	0x04, 0x11
        /*0866*/ 	.short	(.L_359 - .L_358)
	.align		4
.L_358:
        /*0868*/ 	.word	index@(_ZN10layer_norm31ln_parallel_residual_bwd_kernelINS_13Kernel_traitsIf6__halfS2_S2_fjLj3072ELj1ELj1ELj4ELj16ENS_18Kernel_traits_baseILj3072EfS2_S2_S2_fjLj128EEEEELb0ELb0ELb0EEEvNS_9BwdParamsE)
        /*086c*/ 	.word	0x00000000


	//----- nvinfo : EIATTR_REGCOUNT
	.align		4
.L_359:
        /*0870*/ 	.byte	0x04, 0x2f
        /*0872*/ 	.short	(.L_361 - .L_360)
	.align		4
.L_360:
        /*0874*/ 	.word	index@(_ZN10layer_norm31ln_parallel_residual_bwd_kernelINS_13Kernel_traitsIf13__nv_bfloat16fS2_fjLj3072ELj1ELj1ELj4ELj16ENS_18Kernel_traits_baseILj3072EfS2_fS2_fjLj128EEEEELb1ELb1ELb1EEEvNS_9BwdParamsE)
        /*0878*/ 	.word	0x000000e1


	//----- nvinfo : EIATTR_FRAME_SIZE
	.align		4
.L_361:
        /*087c*/ 	.byte	0x04, 0x11
        /*087e*/ 	.short	(.L_363 - .L_362)
	.align		4
.L_362:
        /*0880*/ 	.word	index@($__internal_59_$__cuda_sm70_shflsync_down_p)
        /*0884*/ 	.word	0x00000000


	//----- nvinfo : EIATTR_FRAME_SIZE
	.align		4
.L_363:
        /*0888*/ 	.byte	0x04, 0x11
        /*088a*/ 	.short	(.L_365 - .L_364)
	.align		4
.L_364:
        /*088c*/ 	.word	index@(_ZN10layer_norm31ln_parallel_residual_bwd_kernelINS_13Kernel_traitsIf13__nv_bfloat16fS2_fjLj3072ELj1ELj1ELj4ELj16ENS_18Kernel_traits_baseILj3072EfS2_fS2_fjLj128EEEEELb1ELb1ELb1EEEvNS_9BwdParamsE)
        /*0890*/ 	.word	0x00000000


	//----- nvinfo : EIATTR_REGCOUNT
	.align		4
.L_365:
        /*0894*/ 	.byte	0x04, 0x2f
        /*0896*/ 	.short	(.L_367 - .L_366)
	.align		4
.L_366:
        /*0898*/ 	.word	index@(_ZN10layer_norm40ln_parallel_residual_bwd_finalize_kernelINS_22Kernel_traits_finalizeILj3072Ef13__nv_bfloat16fS2_fjLb0ELj1024ELj4ENS_18Kernel_traits_baseILj3072EfS2_fS2_fjLj1024EEEEELb1EEEvNS_9BwdParamsE)
        /*089c*/ 	.word	0x00000020


	//----- nvinfo : EIATTR_FRAME_SIZE
	.align		4
.L_367:
        /*08a0*/ 	.byte	0x04, 0x11
        /*08a2*/ 	.short	(.L_369 - .L_368)
	.align		4
.L_368:
        /*08a4*/ 	.word	index@($__internal_58_$__cuda_sm70_shflsync_bfly_p)
        /*08a8*/ 	.word	0x00000000


	//----- nvinfo : EIATTR_FRAME_SIZE
	.align		4
.L_369:
        /*08ac*/ 	.byte	0x04, 0x11
        /*08ae*/ 	.short	(.L_371 - .L_370)
	.align		4
.L_370:
        /*08b0*/ 	.word	index@(_ZN10layer_norm40ln_parallel_residual_bwd_finalize_kernelINS_22Kernel_traits_finalizeILj3072Ef13__nv_bfloat16fS2_fjLb0ELj1024ELj4ENS_18Kernel_traits_baseILj3072EfS2_fS2_fjLj1024EEEEELb1EEEvNS_9BwdParamsE)
        /*08b4*/ 	.word	0x00000000


	//----- nvinfo : EIATTR_REGCOUNT
	.align		4
.L_371:
        /*08b8*/ 	.byte	0x04, 0x2f
        /*08ba*/ 	.short	(.L_373 - .L_372)
	.align		4
.L_372:
        /*08bc*/ 	.word	index@(_ZN10layer_norm22ln_bwd_finalize_kernelINS_22Kernel_traits_finalizeILj3072Ef13__nv_bfloat16fS2_fjLb0ELj1024ELj4ENS_18Kernel_traits_baseILj3072EfS2_fS2_fjLj1024EEEEELb0ELb1EEEvNS_9BwdParamsE)
        /*08c0*/ 	.word	0x00000020


	//----- nvinfo : EIATTR_FRAME_SIZE
	.align		4
.L_373:
        /*08c4*/ 	.byte	0x04, 0x11
        /*08c6*/ 	.short	(.L_375 - .L_374)
	.align		4
.L_374:
        /*08c8*/ 	.word	index@($__internal_57_$__cuda_sm70_shflsync_bfly_p)
        /*08cc*/ 	.word	0x00000000


	//----- nvinfo : EIATTR_FRAME_SIZE
	.align		4
.L_375:
        /*08d0*/ 	.byte	0x04, 0x11
        /*08d2*/ 	.short	(.L_377 - .L_376)
	.align		4
.L_376:
        /*08d4*/ 	.word	index@(_ZN10layer_norm22ln_bwd_finalize_kernelINS_22Kernel_traits_finalizeILj3072Ef13__nv_bfloat16fS2_fjLb0ELj1024ELj4ENS_18Kernel_traits_baseILj3072EfS2_fS2_fjLj1024EEEEELb0ELb1EEEvNS_9BwdParamsE)
        /*08d8*/ 	.word	0x00000000


	//----- nvinfo : EIATTR_REGCOUNT
	.align		4
.L_377:
        /*08dc*/ 	.byte	0x04, 0x2f
        /*08de*/ 	.short	(.L_379 - .L_378)
	.align		4
.L_378:
        /*08e0*/ 	.word	index@(_ZN10layer_norm31ln_parallel_residual_bwd_kernelINS_13Kernel_traitsIf13__nv_bfloat16fS2_fjLj3072ELj1ELj1ELj4ELj16ENS_18Kernel_traits_baseILj3072EfS2_fS2_fjLj128EEEEELb1ELb1ELb0EEEvNS_9BwdParamsE)
        /*08e4*/ 	.word	0x000000cd


	//----- nvinfo : EIATTR_FRAME_SIZE
	.align		4
.L_379:
        /*08e8*/ 	.byte	0x04, 0x11
        /*08ea*/ 	.short	(.L_381 - .L_380)
	.align		4
.L_380:
        /*08ec*/ 	.word	index@($__internal_56_$__cuda_sm70_shflsync_down_p)
        /*08f0*/ 	.word	0x00000000


	//----- nvinfo : EIATTR_FRAME_SIZE
	.align		4
.L_381:
        /*08f4*/ 	.byte	0x04, 0x11
        /*08f6*/ 	.short	(.L_383 - .L_382)
	.align		4
.L_382:
        /*08f8*/ 	.word	index@(_ZN10layer_norm31ln_parallel_residual_bwd_kernelINS_13Kernel_traitsIf13__nv_bfloat16fS2_fjLj3072ELj1ELj1ELj4ELj16ENS_18Kernel_traits_baseILj3072EfS2_fS2_fjLj128EEEEELb1ELb1ELb0EEEvNS_9BwdParamsE)
        /*08fc*/ 	.word	0x00000000


	//----- nvinfo : EIATTR_REGCOUNT
	.align		4
.L_383:
        /*0900*/ 	.byte	0x04, 0x2f
        /*0902*/ 	.short	(.L_385 - .L_384)
	.align		4
.L_384:
        /*0904*/ 	.word	index@(_ZN10layer_norm40ln_parallel_residual_bwd_finalize_kernelINS_22Kernel_traits_finalizeILj3072Ef13__nv_bfloat16fS2_fjLb0ELj1024ELj4ENS_18Kernel_traits_baseILj3072EfS2_fS2_fjLj1024EEEEELb0EEEvNS_9BwdParamsE)
        /*0908*/ 	.word	0x00000020


	//----- nvinfo : EIATTR_FRAME_SIZE
	.align		4
.L_385:
        /*090c*/ 	.byte	0x04, 0x11
        /*090e*/ 	.short	(.L_387 - .L_386)
	.align		4
.L_386:
        /*0910*/ 	.word	index@($__internal_55_$__cuda_sm70_shflsync_bfly_p)
        /*0914*/ 	.word	0x00000000


	//----- nvinfo : EIATTR_FRAME_SIZE
	.align		4
.L_387:
        /*0918*/ 	.byte	0x04, 0x11
        /*091a*/ 	.short	(.L_389 - .L_388)
	.align		4
.L_388:
        /*091c*/ 	.word	index@(_ZN10layer_norm40ln_parallel_residual_bwd_finalize_kernelINS_22Kernel_traits_finalizeILj3072Ef13__nv_bfloat16fS2_fjLb0ELj1024ELj4ENS_18Kernel_traits_baseILj3072EfS2_fS2_fjLj1024EEEEELb0EEEvNS_9BwdParamsE)
        /*0920*/ 	.word	0x00000000


	//----- nvinfo : EIATTR_REGCOUNT
	.align		4
.L_389:
        /*0924*/ 	.byte	0x04, 0x2f
        /*0926*/ 	.short	(.L_391 - .L_390)
	.align		4
.L_390:
        /*0928*/ 	.word	index@(_ZN10layer_norm22ln_bwd_finalize_kernelINS_22Kernel_traits_finalizeILj3072Ef13__nv_bfloat16fS2_fjLb0ELj1024ELj4ENS_18Kernel_traits_baseILj3072EfS2_fS2_fjLj1024EEEEELb0ELb0EEEvNS_9BwdParamsE)
        /*092c*/ 	.word	0x0000001e


	//----- nvinfo : EIATTR_FRAME_SIZE
	.align		4
.L_391:
        /*0930*/ 	.byte	0x04, 0x11
        /*0932*/ 	.short	(.L_393 - .L_392)
	.align		4
.L_392:
        /*0934*/ 	.word	index@($__internal_54_$__cuda_sm70_shflsync_bfly_p)
        /*0938*/ 	.word	0x00000000


	//----- nvinfo : EIATTR_FRAME_SIZE
	.align		4
.L_393:
        /*093c*/ 	.byte	0x04, 0x11
        /*093e*/ 	.short	(.L_395 - .L_394)
	.align		4
.L_394:
        /*0940*/ 	.word	index@(_ZN10layer_norm22ln_bwd_finalize_kernelINS_22Kernel_traits_finalizeILj3072Ef13__nv_bfloat16fS2_fjLb0ELj1024ELj4ENS_18Kernel_traits_baseILj3072EfS2_fS2_fjLj1024EEEEELb0ELb0EEEvNS_9BwdParamsE)
        /*0944*/ 	.word	0x00000000


	//----- nvinfo : EIATTR_REGCOUNT
	.align		4
.L_395:
        /*0948*/ 	.byte	0x04, 0x2f
        /*094a*/ 	.short	(.L_397 - .L_396)
	.align		4
.L_396:
        /*094c*/ 	.word	index@(_ZN10layer_norm31ln_parallel_residual_bwd_kernelINS_13Kernel_traitsIf13__nv_bfloat16fS2_fjLj3072ELj1ELj1ELj4ELj16ENS_18Kernel_traits_baseILj3072EfS2_fS2_fjLj128EEEEELb1ELb0ELb1EEEvNS_9BwdParamsE)
        /*0950*/ 	.word	0x000000ff


	//----- nvinfo : EIATTR_FRAME_SIZE
	.align		4
.L_397:
        /*0954*/ 	.byte	0x04, 0x11
        /*0956*/ 	.short	(.L_399 - .L_398)
	.align		4
.L_398:
        /*0958*/ 	.word	index@($__internal_53_$__cuda_sm70_shflsync_down_p)
        /*095c*/ 	.word	0x00000000


	//----- nvinfo : EIATTR_FRAME_SIZE
	.align		4
.L_399:
        /*0960*/ 	.byte	0x04, 0x11
        /*0962*/ 	.short	(.L_401 - .L_400)
	.align		4
.L_400:
        /*0964*/ 	.word	index@(_ZN10layer_norm31ln_parallel_residual_bwd_kernelINS_13Kernel_traitsIf13__nv_bfloat16fS2_fjLj3072ELj1ELj1ELj4ELj16ENS_18Kernel_traits_baseILj3072EfS2_fS2_fjLj128EEEEELb1ELb0ELb1EEEvNS_9BwdParamsE)
        /*0968*/ 	.word	0x00000010


	//----- nvinfo : EIATTR_REGCOUNT
	.align		4
.L_401:
        /*096c*/ 	.byte	0x04, 0x2f
        /*096e*/ 	.short	(.L_403 - .L_402)
	.align		4
.L_402:
        /*0970*/ 	.word	index@(_ZN10layer_norm31ln_parallel_residual_bwd_kernelINS_13Kernel_traitsIf13__nv_bfloat16fS2_fjLj3072ELj1ELj1ELj4ELj16ENS_18Kernel_traits_baseILj3072EfS2_fS2_fjLj128EEEEELb1ELb0ELb0EEEvNS_9BwdParamsE)
        /*0974*/ 	.word	0x000000ff


	//----- nvinfo : EIATTR_FRAME_SIZE
	.align		4
.L_403:
        /*0978*/ 	.byte	0x04, 0x11
        /*097a*/ 	.short	(.L_405 - .L_404)
	.align		4
.L_404:
        /*097c*/ 	.word	index@($__internal_52_$__cuda_sm70_shflsync_down_p)
        /*0980*/ 	.word	0x00000000


	//----- nvinfo : EIATTR_FRAME_SIZE
	.align		4
.L_405:
        /*0984*/ 	.byte	0x04, 0x11
        /*0986*/ 	.short	(.L_407 - .L_406)
	.align		4
.L_406:
        /*0988*/ 	.word	index@(_ZN10layer_norm31ln_parallel_residual_bwd_kernelINS_13Kernel_traitsIf13__nv_bfloat16fS2_fjLj3072ELj1ELj1ELj4ELj16ENS_18Kernel_traits_baseILj3072EfS2_fS2_fjLj128EEEEELb1ELb0ELb0EEEvNS_9BwdParamsE)
        /*098c*/ 	.word	0x00000030


	//----- nvinfo : EIATTR_REGCOUNT
	.align		4
.L_407:
        /*0990*/ 	.byte	0x04, 0x2f
        /*0992*/ 	.short	(.L_409 - .L_408)
	.align		4
.L_408:
        /*0994*/ 	.word	index@(_ZN10layer_norm31ln_parallel_residual_bwd_kernelINS_13Kernel_traitsIf13__nv_bfloat16fS2_fjLj3072ELj1ELj1ELj4ELj16ENS_18Kernel_traits_baseILj3072EfS2_fS2_fjLj128EEEEELb0ELb1ELb1EEEvNS_9BwdParamsE)
        /*0998*/ 	.word	0x000000d9


	//----- nvinfo : EIATTR_FRAME_SIZE
	.align		4
.L_409:
        /*099c*/ 	.byte	0x04, 0x11
        /*099e*/ 	.short	(.L_411 - .L_410)
	.align		4
.L_410:
        /*09a0*/ 	.word	index@($__internal_51_$__cuda_sm70_shflsync_down_p)
        /*09a4*/ 	.word	0x00000000


	//----- nvinfo : EIATTR_FRAME_SIZE
	.align		4
.L_411:
        /*09a8*/ 	.byte	0x04, 0x11
        /*09aa*/ 	.short	(.L_413 - .L_412)
	.align		4
.L_412:
        /*09ac*/ 	.word	index@(_ZN10layer_norm31ln_parallel_residual_bwd_kernelINS_13Kernel_traitsIf13__nv_bfloat16fS2_fjLj3072ELj1ELj1ELj4ELj16ENS_18Kernel_traits_baseILj3072EfS2_fS2_fjLj128EEEEELb0ELb1ELb1EEEvNS_9BwdParamsE)
        /*09b0*/ 	.word	0x00000000


	//----- nvinfo : EIATTR_REGCOUNT
	.align		4
.L_413:
        /*09b4*/ 	.byte	0x04, 0x2f
        /*09b6*/ 	.short	(.L_415 - .L_414)
	.align		4
.L_414:
        /*09b8*/ 	.word	index@(_ZN10layer_norm31ln_parallel_residual_bwd_kernelINS_13Kernel_traitsIf13__nv_bfloat16fS2_fjLj3072ELj1ELj1ELj4ELj16ENS_18Kernel_traits_baseILj3072EfS2_fS2_fjLj128EEEEELb0ELb1ELb0EEEvNS_9BwdParamsE)
        /*09bc*/ 	.word	0x000000b9


	//----- nvinfo : EIATTR_FRAME_SIZE
	.align		4
.L_415:
        /*09c0*/ 	.byte	0x04, 0x11
        /*09c2*/ 	.short	(.L_417 - .L_416)
	.align		4
.L_416:
        /*09c4*/ 	.word	index@($__internal_50_$__cuda_sm70_shflsync_down_p)
        /*09c8*/ 	.word	0x00000000


	//----- nvinfo : EIATTR_FRAME_SIZE
	.align		4
.L_417:
        /*09cc*/ 	.byte	0x04, 0x11
        /*09ce*/ 	.short	(.L_419 - .L_418)
	.align		4
.L_418:
        /*09d0*/ 	.word	index@(_ZN10layer_norm31ln_parallel_residual_bwd_kernelINS_13Kernel_traitsIf13__nv_bfloat16fS2_fjLj3072ELj1ELj1ELj4ELj16ENS_18Kernel_traits_baseILj3072EfS2_fS2_fjLj128EEEEELb0ELb1ELb0EEEvNS_9BwdParamsE)
        /*09d4*/ 	.word	0x00000000


	//----- nvinfo : EIATTR_REGCOUNT
	.align		4
.L_419:
        /*09d8*/ 	.byte	0x04, 0x2f
        /*09da*/ 	.short	(.L_421 - .L_420)
	.align		4
.L_420:
        /*09dc*/ 	.word	index@(_ZN10layer_norm31ln_parallel_residual_bwd_kernelINS_13Kernel_traitsIf13__nv_bfloat16fS2_fjLj3072ELj1ELj1ELj4ELj16ENS_18Kernel_traits_baseILj3072EfS2_fS2_fjLj128EEEEELb0ELb0ELb1EEEvNS_9BwdParamsE)
        /*09e0*/ 	.word	0x000000fd


	//----- nvinfo : EIATTR_FRAME_SIZE
	.align		4
.L_421:
        /*09e4*/ 	.byte	0x04, 0x11
        /*09e6*/ 	.short	(.L_423 - .L_422)
	.align		4
.L_422:
        /*09e8*/ 	.word	index@($__internal_49_$__cuda_sm70_shflsync_down_p)
        /*09ec*/ 	.word	0x00000000


	//----- nvinfo : EIATTR_FRAME_SIZE
	.align		4
.L_423:
        /*09f0*/ 	.byte	0x04, 0x11
        /*09f2*/ 	.short	(.L_425 - .L_424)
	.align		4
.L_424:
        /*09f4*/ 	.word	index@(_ZN10layer_norm31ln_parallel_residual_bwd_kernelINS_13Kernel_traitsIf13__nv_bfloat16fS2_fjLj3072ELj1ELj1ELj4ELj16ENS_18Kernel_traits_baseILj3072EfS2_fS2_fjLj128EEEEELb0ELb0ELb1EEEvNS_9BwdParamsE)
        /*09f8*/ 	.word	0x00000000


	//----- nvinfo : EIATTR_REGCOUNT
	.align		4
.L_425:
        /*09fc*/ 	.byte	0x04, 0x2f
        /*09fe*/ 	.short	(.L_427 - .L_426)
	.align		4
.L_426:
        /*0a00*/ 	.word	index@(_ZN10layer_norm31ln_parallel_residual_bwd_kernelINS_13Kernel_traitsIf13__nv_bfloat16fS2_fjLj3072ELj1ELj1ELj4ELj16ENS_18Kernel_traits_baseILj3072EfS2_fS2_fjLj128EEEEELb0ELb0ELb0EEEvNS_9BwdParamsE)
        /*0a04*/ 	.word	0x000000ff


	//----- nvinfo : EIATTR_FRAME_SIZE
	.align		4
.L_427:
        /*0a08*/ 	.byte	0x04, 0x11
        /*0a0a*/ 	.short	(.L_429 - .L_428)
	.align		4
.L_428:
        /*0a0c*/ 	.word	index@($__internal_48_$__cuda_sm70_shflsync_down_p)
        /*0a10*/ 	.word	0x00000000


	//----- nvinfo : EIATTR_FRAME_SIZE
	.align		4
.L_429:
        /*0a14*/ 	.byte	0x04, 0x11
        /*0a16*/ 	.short	(.L_431 - .L_430)
	.align		4
.L_430:
        /*0a18*/ 	.word	index@(_ZN10layer_norm31ln_parallel_residual_bwd_kernelINS_13Kernel_traitsIf13__nv_bfloat16fS2_fjLj3072ELj1ELj1ELj4ELj16ENS_18Kernel_traits_baseILj3072EfS2_fS2_fjLj128EEEEELb0ELb0ELb0EEEvNS_9BwdParamsE)
        /*0a1c*/ 	.word	0x00000000


	//----- nvinfo : EIATTR_REGCOUNT
	.align		4
.L_431:
        /*0a20*/ 	.byte	0x04, 0x2f
        /*0a22*/ 	.short	(.L_433 - .L_432)
	.align		4
.L_432:
        /*0a24*/ 	.word	index@(_ZN10layer_norm31ln_parallel_residual_bwd_kernelINS_13Kernel_traitsI13__nv_bfloat16S2_fS2_fjLj3072ELj1ELj1ELj4ELj16ENS_18Kernel_traits_baseILj3072ES2_S2_fS2_fjLj128EEEEELb1ELb1ELb1EEEvNS_9BwdParamsE)
        /*0a28*/ 	.word	0x000000db


	//----- nvinfo : EIATTR_FRAME_SIZE
	.align		4
.L_433:
        /*0a2c*/ 	.byte	0x04, 0x11
        /*0a2e*/ 	.short	(.L_435 - .L_434)
	.align		4
.L_434:
        /*0a30*/ 	.word	index@($__internal_47_$__cuda_sm70_shflsync_down_p)
        /*0a34*/ 	.word	0x00000000


	//----- nvinfo : EIATTR_FRAME_SIZE
	.align		4
.L_435:
        /*0a38*/ 	.byte	0x04, 0x11
        /*0a3a*/ 	.short	(.L_437 - .L_436)
	.align		4
.L_436:
        /*0a3c*/ 	.word	index@(_ZN10layer_norm31ln_parallel_residual_bwd_kernelINS_13Kernel_traitsI13__nv_bfloat16S2_fS2_fjLj3072ELj1ELj1ELj4ELj16ENS_18Kernel_traits_baseILj3072ES2_S2_fS2_fjLj128EEEEELb1ELb1ELb1EEEvNS_9BwdParamsE)
        /*0a40*/ 	.word	0x00000000


	//----- nvinfo : EIATTR_REGCOUNT
	.align		4
.L_437:
        /*0a44*/ 	.byte	0x04, 0x2f
        /*0a46*/ 	.short	(.L_439 - .L_438)
	.align		4
.L_438:
        /*0a48*/ 	.word	index@(_ZN10layer_norm40ln_parallel_residual_bwd_finalize_kernelINS_22Kernel_traits_finalizeILj3072E13__nv_bfloat16S2_fS2_fjLb0ELj1024ELj4ENS_18Kernel_traits_baseILj3072ES2_S2_fS2_fjLj1024EEEEELb1EEEvNS_9BwdParamsE)
        /*0a4c*/ 	.word	0x00000020


	//----- nvinfo : EIATTR_FRAME_SIZE
	.align		4
.L_439:
        /*0a50*/ 	.byte	0x04, 0x11
        /*0a52*/ 	.short	(.L_441 - .L_440)
	.align		4
.L_440:
        /*0a54*/ 	.word	index@($__internal_46_$__cuda_sm70_shflsync_bfly_p)
        /*0a58*/ 	.word	0x00000000


	//----- nvinfo : EIATTR_FRAME_SIZE
	.align		4
.L_441:
        /*0a5c*/ 	.byte	0x04, 0x11
        /*0a5e*/ 	.short	(.L_443 - .L_442)
	.align		4
.L_442:
        /*0a60*/ 	.word	index@(_ZN10layer_norm40ln_parallel_residual_bwd_finalize_kernelINS_22Kernel_traits_finalizeILj3072E13__nv_bfloat16S2_fS2_fjLb0ELj1024ELj4ENS_18Kernel_traits_baseILj3072ES2_S2_fS2_fjLj1024EEEEELb1EEEvNS_9BwdParamsE)
        /*0a64*/ 	.word	0x00000000


	//----- nvinfo : EIATTR_REGCOUNT
	.align		4
.L_443:
        /*0a68*/ 	.byte	0x04, 0x2f
        /*0a6a*/ 	.short	(.L_445 - .L_444)
	.align		4
.L_444:
        /*0a6c*/ 	.word	index@(_ZN10layer_norm22ln_bwd_finalize_kernelINS_22Kernel_traits_finalizeILj3072E13__nv_bfloat16S2_fS2_fjLb0ELj1024ELj4ENS_18Kernel_traits_baseILj3072ES2_S2_fS2_fjLj1024EEEEELb0ELb1EEEvNS_9BwdParamsE)
        /*0a70*/ 	.word	0x00000020


	//----- nvinfo : EIATTR_FRAME_SIZE
	.align		4
.L_445:
        /*0a74*/ 	.byte	0x04, 0x11
        /*0a76*/ 	.short	(.L_447 - .L_446)
	.align		4
.L_446:
        /*0a78*/ 	.word	index@($__internal_45_$__cuda_sm70_shflsync_bfly_p)
        /*0a7c*/ 	.word	0x00000000


	//----- nvinfo : EIATTR_FRAME_SIZE
	.align		4
.L_447:
        /*0a80*/ 	.byte	0x04, 0x11
        /*0a82*/ 	.short	(.L_449 - .L_448)
	.align		4
.L_448:
        /*0a84*/ 	.word	index@(_ZN10layer_norm22ln_bwd_finalize_kernelINS_22Kernel_traits_finalizeILj3072E13__nv_bfloat16S2_fS2_fjLb0ELj1024ELj4ENS_18Kernel_traits_baseILj3072ES2_S2_fS2_fjLj1024EEEEELb0ELb1EEEvNS_9BwdParamsE)
        /*0a88*/ 	.word	0x00000000


	//----- nvinfo : EIATTR_REGCOUNT
	.align		4
.L_449:
        /*0a8c*/ 	.byte	0x04, 0x2f
        /*0a8e*/ 	.short	(.L_451 - .L_450)
	.align		4
.L_450:
        /*0a90*/ 	.word	index@(_ZN10layer_norm31ln_parallel_residual_bwd_kernelINS_13Kernel_traitsI13__nv_bfloat16S2_fS2_fjLj3072ELj1ELj1ELj4ELj16ENS_18Kernel_traits_baseILj3072ES2_S2_fS2_fjLj128EEEEELb1ELb1ELb0EEEvNS_9BwdParamsE)
        /*0a94*/ 	.word	0x000000cd


	//----- nvinfo : EIATTR_FRAME_SIZE
	.align		4
.L_451:
        /*0a98*/ 	.byte	0x04, 0x11
        /*0a9a*/ 	.short	(.L_453 - .L_452)
	.align		4
.L_452:
        /*0a9c*/ 	.word	index@($__internal_44_$__cuda_sm70_shflsync_down_p)
        /*0aa0*/ 	.word	0x00000000


	//----- nvinfo : EIATTR_FRAME_SIZE
	.align		4
.L_453:
        /*0aa4*/ 	.byte	0x04, 0x11
        /*0aa6*/ 	.short	(.L_455 - .L_454)
	.align		4
.L_454:
        /*0aa8*/ 	.word	index@(_ZN10layer_norm31ln_parallel_residual_bwd_kernelINS_13Kernel_traitsI13__nv_bfloat16S2_fS2_fjLj3072ELj1ELj1ELj4ELj16ENS_18Kernel_traits_baseILj3072ES2_S2_fS2_fjLj128EEEEELb1ELb1ELb0EEEvNS_9BwdParamsE)
        /*0aac*/ 	.word	0x00000000


	//----- nvinfo : EIATTR_REGCOUNT
	.align		4
.L_455:
        /*0ab0*/ 	.byte	0x04, 0x2f
        /*0ab2*/ 	.short	(.L_457 - .L_456)
	.align		4
.L_456:
        /*0ab4*/ 	.word	index@(_ZN10layer_norm40ln_parallel_residual_bwd_finalize_kernelINS_22Kernel_traits_finalizeILj3072E13__nv_bfloat16S2_fS2_fjLb0ELj1024ELj4ENS_18Kernel_traits_baseILj3072ES2_S2_fS2_fjLj1024EEEEELb0EEEvNS_9BwdParamsE)
        /*0ab8*/ 	.word	0x00000020


	//----- nvinfo : EIATTR_FRAME_SIZE
	.align		4
.L_457:
        /*0abc*/ 	.byte	0x04, 0x11
        /*0abe*/ 	.short	(.L_459 - .L_458)
	.align		4
.L_458:
        /*0ac0*/ 	.word	index@($__internal_43_$__cuda_sm70_shflsync_bfly_p)
        /*0ac4*/ 	.word	0x00000000


	//----- nvinfo : EIATTR_FRAME_SIZE
	.align		4
.L_459:
        /*0ac8*/ 	.byte	0x04, 0x11
        /*0aca*/ 	.short	(.L_461 - .L_460)
	.align		4
.L_460:
        /*0acc*/ 	.word	index@(_ZN10layer_norm40ln_parallel_residual_bwd_finalize_kernelINS_22Kernel_traits_finalizeILj3072E13__nv_bfloat16S2_fS2_fjLb0ELj1024ELj4ENS_18Kernel_traits_baseILj3072ES2_S2_fS2_fjLj1024EEEEELb0EEEvNS_9BwdParamsE)
        /*0ad0*/ 	.word	0x00000000


	//----- nvinfo : EIATTR_REGCOUNT
	.align		4
.L_461:
        /*0ad4*/ 	.byte	0x04, 0x2f
        /*0ad6*/ 	.short	(.L_463 - .L_462)
	.align		4
.L_462:
        /*0ad8*/ 	.word	index@(_ZN10layer_norm22ln_bwd_finalize_kernelINS_22Kernel_traits_finalizeILj3072E13__nv_bfloat16S2_fS2_fjLb0ELj1024ELj4ENS_18Kernel_traits_baseILj3072ES2_S2_fS2_fjLj1024EEEEELb0ELb0EEEvNS_9BwdParamsE)
        /*0adc*/ 	.word	0x0000001e


	//----- nvinfo : EIATTR_FRAME_SIZE
	.align		4
.L_463:
        /*0ae0*/ 	.byte	0x04, 0x11
        /*0ae2*/ 	.short	(.L_465 - .L_464)
	.align		4
.L_464:
        /*0ae4*/ 	.word	index@($__internal_42_$__cuda_sm70_shflsync_bfly_p)
        /*0ae8*/ 	.word	0x00000000


	//----- nvinfo : EIATTR_FRAME_SIZE
	.align		4
.L_465:
        /*0aec*/ 	.byte	0x04, 0x11
        /*0aee*/ 	.short	(.L_467 - .L_466)
	.align		4
.L_466:
        /*0af0*/ 	.word	index@(_ZN10layer_norm22ln_bwd_finalize_kernelINS_22Kernel_traits_finalizeILj3072E13__nv_bfloat16S2_fS2_fjLb0ELj1024ELj4ENS_18Kernel_traits_baseILj3072ES2_S2_fS2_fjLj1024EEEEELb0ELb0EEEvNS_9BwdParamsE)
        /*0af4*/ 	.word	0x00000000


	//----- nvinfo : EIATTR_REGCOUNT
	.align		4
.L_467:
        /*0af8*/ 	.byte	0x04, 0x2f
        /*0afa*/ 	.short	(.L_469 - .L_468)
	.align		4
.L_468:
        /*0afc*/ 	.word	index@(_ZN10layer_norm31ln_parallel_residual_bwd_kernelINS_13Kernel_traitsI13__nv_bfloat16S2_fS2_fjLj3072ELj1ELj1ELj4ELj16ENS_18Kernel_traits_baseILj3072ES2_S2_fS2_fjLj128EEEEELb1ELb0ELb1EEEvNS_9BwdParamsE)
        /*0b00*/ 	.word	0x000000ff


	//----- nvinfo : EIATTR_FRAME_SIZE
	.align		4
.L_469:
        /*0b04*/ 	.byte	0x04, 0x11
        /*0b06*/ 	.short	(.L_471 - .L_470)
	.align		4
.L_470:
        /*0b08*/ 	.word	index@($__internal_41_$__cuda_sm70_shflsync_down_p)
        /*0b0c*/ 	.word	0x00000000


	//----- nvinfo : EIATTR_FRAME_SIZE
	.align		4
.L_471:
        /*0b10*/ 	.byte	0x04, 0x11
        /*0b12*/ 	.short	(.L_473 - .L_472)
	.align		4
.L_472:
        /*0b14*/ 	.word	index@(_ZN10layer_norm31ln_parallel_residual_bwd_kernelINS_13Kernel_traitsI13__nv_bfloat16S2_fS2_fjLj3072ELj1ELj1ELj4ELj16ENS_18Kernel_traits_baseILj3072ES2_S2_fS2_fjLj128EEEEELb1ELb0ELb1EEEvNS_9BwdParamsE)
        /*0b18*/ 	.word	0x00000010


	//----- nvinfo : EIATTR_REGCOUNT
	.align		4
.L_473:
        /*0b1c*/ 	.byte	0x04, 0x2f
        /*0b1e*/ 	.short	(.L_475 - .L_474)
	.align		4
.L_474:
        /*0b20*/ 	.word	index@(_ZN10layer_norm31ln_parallel_residual_bwd_kernelINS_13Kernel_traitsI13__nv_bfloat16S2_fS2_fjLj3072ELj1ELj1ELj4ELj16ENS_18Kernel_traits_baseILj3072ES2_S2_fS2_fjLj128EEEEELb1ELb0ELb0EEEvNS_9BwdParamsE)
        /*0b24*/ 	.word	0x000000ff


	//----- nvinfo : EIATTR_FRAME_SIZE
	.align		4
.L_475:
        /*0b28*/ 	.byte	0x04, 0x11
        /*0b2a*/ 	.short	(.L_477 - .L_476)
	.align		4
.L_476:
        /*0b2c*/ 	.word	index@($__internal_40_$__cuda_sm70_shflsync_down_p)
        /*0b30*/ 	.word	0x00000000


	//----- nvinfo : EIATTR_FRAME_SIZE
	.align		4
.L_477:
        /*0b34*/ 	.byte	0x04, 0x11
        /*0b36*/ 	.short	(.L_479 - .L_478)
	.align		4
.L_478:
        /*0b38*/ 	.word	index@(_ZN10layer_norm31ln_parallel_residual_bwd_kernelINS_13Kernel_traitsI13__nv_bfloat16S2_fS2_fjLj3072ELj1ELj1ELj4ELj16ENS_18Kernel_traits_baseILj3072ES2_S2_fS2_fjLj128EEEEELb1ELb0ELb0EEEvNS_9BwdParamsE)
        /*0b3c*/ 	.word	0x00000028


	//----- nvinfo : EIATTR_REGCOUNT
	.align		4
.L_479:
        /*0b40*/ 	.byte	0x04, 0x2f
        /*0b42*/ 	.short	(.L_481 - .L_480)
	.align		4
.L_480:
        /*0b44*/ 	.word	index@(_ZN10layer_norm31ln_parallel_residual_bwd_kernelINS_13Kernel_traitsI13__nv_bfloat16S2_fS2_fjLj3072ELj1ELj1ELj4ELj16ENS_18Kernel_traits_baseILj3072ES2_S2_fS2_fjLj128EEEEELb0ELb1ELb1EEEvNS_9BwdParamsE)
        /*0b48*/ 	.word	0x000000cb


	//----- nvinfo : EIATTR_FRAME_SIZE
	.align		4
.L_481:
        /*0b4c*/ 	.byte	0x04, 0x11
        /*0b4e*/ 	.short	(.L_483 - .L_482)
	.align		4
.L_482:
        /*0b50*/ 	.word	index@($__internal_39_$__cuda_sm70_shflsync_down_p)
        /*0b54*/ 	.word	0x00000000


	//----- nvinfo : EIATTR_FRAME_SIZE
	.align		4
.L_483:
        /*0b58*/ 	.byte	0x04, 0x11
        /*0b5a*/ 	.short	(.L_485 - .L_484)
	.align		4
.L_484:
        /*0b5c*/ 	.word	index@(_ZN10layer_norm31ln_parallel_residual_bwd_kernelINS_13Kernel_traitsI13__nv_bfloat16S2_fS2_fjLj3072ELj1ELj1ELj4ELj16ENS_18Kernel_traits_baseILj3072ES2_S2_fS2_fjLj128EEEEELb0ELb1ELb1EEEvNS_9BwdParamsE)
        /*0b60*/ 	.word	0x00000000


	//----- nvinfo : EIATTR_REGCOUNT
	.align		4
.L_485:
        /*0b64*/ 	.byte	0x04, 0x2f
        /*0b66*/ 	.short	(.L_487 - .L_486)
	.align		4
.L_486:
        /*0b68*/ 	.word	index@(_ZN10layer_norm31ln_parallel_residual_bwd_kernelINS_13Kernel_traitsI13__nv_bfloat16S2_fS2_fjLj3072ELj1ELj1ELj4ELj16ENS_18Kernel_traits_baseILj3072ES2_S2_fS2_fjLj128EEEEELb0ELb1ELb0EEEvNS_9BwdParamsE)
        /*0b6c*/ 	.word	0x000000b9


	//----- nvinfo : EIATTR_FRAME_SIZE
	.align		4
.L_487:
        /*0b70*/ 	.byte	0x04, 0x11
        /*0b72*/ 	.short	(.L_489 - .L_488)
	.align		4
.L_488:
        /*0b74*/ 	.word	index@($__internal_38_$__cuda_sm70_shflsync_down_p)
        /*0b78*/ 	.word	0x00000000


	//----- nvinfo : EIATTR_FRAME_SIZE
	.align		4
.L_489:
        /*0b7c*/ 	.byte	0x04, 0x11
        /*0b7e*/ 	.short	(.L_491 - .L_490)
	.align		4
.L_490:
        /*0b80*/ 	.word	index@(_ZN10layer_norm31ln_parallel_residual_bwd_kernelINS_13Kernel_traitsI13__nv_bfloat16S2_fS2_fjLj3072ELj1ELj1ELj4ELj16ENS_18Kernel_traits_baseILj3072ES2_S2_fS2_fjLj128EEEEELb0ELb1ELb0EEEvNS_9BwdParamsE)
        /*0b84*/ 	.word	0x00000000


	//----- nvinfo : EIATTR_REGCOUNT
	.align		4
.L_491:
        /*0b88*/ 	.byte	0x04, 0x2f
        /*0b8a*/ 	.short	(.L_493 - .L_492)
	.align		4
.L_492:
        /*0b8c*/ 	.word	index@(_ZN10layer_norm31ln_parallel_residual_bwd_kernelINS_13Kernel_traitsI13__nv_bfloat16S2_fS2_fjLj3072ELj1ELj1ELj4ELj16ENS_18Kernel_traits_baseILj3072ES2_S2_fS2_fjLj128EEEEELb0ELb0ELb1EEEvNS_9BwdParamsE)
        /*0b90*/ 	.word	0x000000fc


	//----- nvinfo : EIATTR_FRAME_SIZE
	.align		4
.L_493:
        /*0b94*/ 	.byte	0x04, 0x11
        /*0b96*/ 	.short	(.L_495 - .L_494)
	.align		4
.L_494:
        /*0b98*/ 	.word	index@($__internal_37_$__cuda_sm70_shflsync_down_p)
        /*0b9c*/ 	.word	0x00000000


	//----- nvinfo : EIATTR_FRAME_SIZE
	.align		4
.L_495:
        /*0ba0*/ 	.byte	0x04, 0x11
        /*0ba2*/ 	.short	(.L_497 - .L_496)
	.align		4
.L_496:
        /*0ba4*/ 	.word	index@(_ZN10layer_norm31ln_parallel_residual_bwd_kernelINS_13Kernel_traitsI13__nv_bfloat16S2_fS2_fjLj3072ELj1ELj1ELj4ELj16ENS_18Kernel_traits_baseILj3072ES2_S2_fS2_fjLj128EEEEELb0ELb0ELb1EEEvNS_9BwdParamsE)
        /*0ba8*/ 	.word	0x00000000


	//----- nvinfo : EIATTR_REGCOUNT
	.align		4
.L_497:
        /*0bac*/ 	.byte	0x04, 0x2f
        /*0bae*/ 	.short	(.L_499 - .L_498)
	.align		4
.L_498:
        /*0bb0*/ 	.word	index@(_ZN10layer_norm31ln_parallel_residual_bwd_kernelINS_13Kernel_traitsI13__nv_bfloat16S2_fS2_fjLj3072ELj1ELj1ELj4ELj16ENS_18Kernel_traits_baseILj3072ES2_S2_fS2_fjLj128EEEEELb0ELb0ELb0EEEvNS_9BwdParamsE)
        /*0bb4*/ 	.word	0x000000fe


	//----- nvinfo : EIATTR_FRAME_SIZE
	.align		4
.L_499:
        /*0bb8*/ 	.byte	0x04, 0x11
        /*0bba*/ 	.short	(.L_501 - .L_500)
	.align		4
.L_500:
        /*0bbc*/ 	.word	index@($__internal_36_$__cuda_sm70_shflsync_down_p)
        /*0bc0*/ 	.word	0x00000000


	//----- nvinfo : EIATTR_FRAME_SIZE
	.align		4
.L_501:
        /*0bc4*/ 	.byte	0x04, 0x11
        /*0bc6*/ 	.short	(.L_503 - .L_502)
	.align		4
.L_502:
        /*0bc8*/ 	.word	index@(_ZN10layer_norm31ln_parallel_residual_bwd_kernelINS_13Kernel_traitsI13__nv_bfloat16S2_fS2_fjLj3072ELj1ELj1ELj4ELj16ENS_18Kernel_traits_baseILj3072ES2_S2_fS2_fjLj128EEEEELb0ELb0ELb0EEEvNS_9BwdParamsE)
        /*0bcc*/ 	.word	0x00000000


	//----- nvinfo : EIATTR_REGCOUNT
	.align		4
.L_503:
        /*0bd0*/ 	.byte	0x04, 0x2f
        /*0bd2*/ 	.short	(.L_505 - .L_504)
	.align		4
.L_504:
        /*0bd4*/ 	.word	index@(_ZN10layer_norm31ln_parallel_residual_bwd_kernelINS_13Kernel_traitsIf13__nv_bfloat16S2_S2_fjLj3072ELj1ELj1ELj4ELj16ENS_18Kernel_traits_baseILj3072EfS2_S2_S2_fjLj128EEEEELb1ELb1ELb1EEEvNS_9BwdParamsE)
        /*0bd8*/ 	.word	0x000000c9


	//----- nvinfo : EIATTR_FRAME_SIZE
	.align		4
.L_505:
        /*0bdc*/ 	.byte	0x04, 0x11
        /*0bde*/ 	.short	(.L_507 - .L_506)
	.align		4
.L_506:
        /*0be0*/ 	.word	index@($__internal_35_$__cuda_sm70_shflsync_down_p)
        /*0be4*/ 	.word	0x00000000


	//----- nvinfo : EIATTR_FRAME_SIZE
	.align		4
.L_507:
        /*0be8*/ 	.byte	0x04, 0x11
        /*0bea*/ 	.short	(.L_509 - .L_508)
	.align		4
.L_508:
        /*0bec*/ 	.word	index@(_ZN10layer_norm31ln_parallel_residual_bwd_kernelINS_13Kernel_traitsIf13__nv_bfloat16S2_S2_fjLj3072ELj1ELj1ELj4ELj16ENS_18Kernel_traits_baseILj3072EfS2_S2_S2_fjLj128EEEEELb1ELb1ELb1EEEvNS_9BwdParamsE)
        /*0bf0*/ 	.word	0x00000000


	//----- nvinfo : EIATTR_REGCOUNT
	.align		4
.L_509:
        /*0bf4*/ 	.byte	0x04, 0x2f
        /*0bf6*/ 	.short	(.L_511 - .L_510)
	.align		4
.L_510:
        /*0bf8*/ 	.word	index@(_ZN10layer_norm40ln_parallel_residual_bwd_finalize_kernelINS_22Kernel_traits_finalizeILj3072Ef13__nv_bfloat16S2_S2_fjLb0ELj1024ELj4ENS_18Kernel_traits_baseILj3072EfS2_S2_S2_fjLj1024EEEEELb1EEEvNS_9BwdParamsE)
        /*0bfc*/ 	.word	0x00000020


	//----- nvinfo : EIATTR_FRAME_SIZE
	.align		4
.L_511:
        /*0c00*/ 	.byte	0x04, 0x11
        /*0c02*/ 	.short	(.L_513 - .L_512)
	.align		4
.L_512:
        /*0c04*/ 	.word	index@($__internal_34_$__cuda_sm70_shflsync_bfly_p)
        /*0c08*/ 	.word	0x00000000


	//----- nvinfo : EIATTR_FRAME_SIZE
	.align		4
.L_513:
        /*0c0c*/ 	.byte	0x04, 0x11
        /*0c0e*/ 	.short	(.L_515 - .L_514)
	.align		4
.L_514:
        /*0c10*/ 	.word	index@(_ZN10layer_norm40ln_parallel_residual_bwd_finalize_kernelINS_22Kernel_traits_finalizeILj3072Ef13__nv_bfloat16S2_S2_fjLb0ELj1024ELj4ENS_18Kernel_traits_baseILj3072EfS2_S2_S2_fjLj1024EEEEELb1EEEvNS_9BwdParamsE)
        /*0c14*/ 	.word	0x00000000


	//----- nvinfo : EIATTR_REGCOUNT
	.align		4
.L_515:
        /*0c18*/ 	.byte	0x04, 0x2f
        /*0c1a*/ 	.short	(.L_517 - .L_516)
	.align		4
.L_516:
        /*0c1c*/ 	.word	index@(_ZN10layer_norm22ln_bwd_finalize_kernelINS_22Kernel_traits_finalizeILj3072Ef13__nv_bfloat16S2_S2_fjLb0ELj1024ELj4ENS_18Kernel_traits_baseILj3072EfS2_S2_S2_fjLj1024EEEEELb0ELb1EEEvNS_9BwdParamsE)
        /*0c20*/ 	.word	0x00000020


	//----- nvinfo : EIATTR_FRAME_SIZE
	.align		4
.L_517:
        /*0c24*/ 	.byte	0x04, 0x11
        /*0c26*/ 	.short	(.L_519 - .L_518)
	.align		4
.L_518:
        /*0c28*/ 	.word	index@($__internal_33_$__cuda_sm70_shflsync_bfly_p)
        /*0c2c*/ 	.word	0x00000000


	//----- nvinfo : EIATTR_FRAME_SIZE
	.align		4
.L_519:
        /*0c30*/ 	.byte	0x04, 0x11
        /*0c32*/ 	.short	(.L_521 - .L_520)
	.align		4
.L_520:
        /*0c34*/ 	.word	index@(_ZN10layer_norm22ln_bwd_finalize_kernelINS_22Kernel_traits_finalizeILj3072Ef13__nv_bfloat16S2_S2_fjLb0ELj1024ELj4ENS_18Kernel_traits_baseILj3072EfS2_S2_S2_fjLj1024EEEEELb0ELb1EEEvNS_9BwdParamsE)
        /*0c38*/ 	.word	0x00000000


	//----- nvinfo : EIATTR_REGCOUNT
	.align		4
.L_521:
        /*0c3c*/ 	.byte	0x04, 0x2f
        /*0c3e*/ 	.short	(.L_523 - .L_522)
	.align		4
.L_522:
        /*0c40*/ 	.word	index@(_ZN10layer_norm31ln_parallel_residual_bwd_kernelINS_13Kernel_traitsIf13__nv_bfloat16S2_S2_fjLj3072ELj1ELj1ELj4ELj16ENS_18Kernel_traits_baseILj3072EfS2_S2_S2_fjLj128EEEEELb1ELb1ELb0EEEvNS_9BwdParamsE)
        /*0c44*/ 	.word	0x000000bc


	//----- nvinfo : EIATTR_FRAME_SIZE
	.align		4
.L_523:
        /*0c48*/ 	.byte	0x04, 0x11
        /*0c4a*/ 	.short	(.L_525 - .L_524)
	.align		4
.L_524:
        /*0c4c*/ 	.word	index@($__internal_32_$__cuda_sm70_shflsync_down_p)
        /*0c50*/ 	.word	0x00000000


	//----- nvinfo : EIATTR_FRAME_SIZE
	.align		4
.L_525:
        /*0c54*/ 	.byte	0x04, 0x11
        /*0c56*/ 	.short	(.L_527 - .L_526)
	.align		4
.L_526:
        /*0c58*/ 	.word	index@(_ZN10layer_norm31ln_parallel_residual_bwd_kernelINS_13Kernel_traitsIf13__nv_bfloat16S2_S2_fjLj3072ELj1ELj1ELj4ELj16ENS_18Kernel_traits_baseILj3072EfS2_S2_S2_fjLj128EEEEELb1ELb1ELb0EEEvNS_9BwdParamsE)
        /*0c5c*/ 	.word	0x00000000


	//----- nvinfo : EIATTR_REGCOUNT
	.align		4
.L_527:
        /*0c60*/ 	.byte	0x04, 0x2f
        /*0c62*/ 	.short	(.L_529 - .L_528)
	.align		4
.L_528:
        /*0c64*/ 	.word	index@(_ZN10layer_norm40ln_parallel_residual_bwd_finalize_kernelINS_22Kernel_traits_finalizeILj3072Ef13__nv_bfloat16S2_S2_fjLb0ELj1024ELj4ENS_18Kernel_traits_baseILj3072EfS2_S2_S2_fjLj1024EEEEELb0EEEvNS_9BwdParamsE)
        /*0c68*/ 	.word	0x00000020


	//----- nvinfo : EIATTR_FRAME_SIZE
	.align		4
.L_529:
        /*0c6c*/ 	.byte	0x04, 0x11
        /*0c6e*/ 	.short	(.L_531 - .L_530)
	.align		4
.L_530:
        /*0c70*/ 	.word	index@($__internal_31_$__cuda_sm70_shflsync_bfly_p)
        /*0c74*/ 	.word	0x00000000


	//----- nvinfo : EIATTR_FRAME_SIZE
	.align		4
.L_531:
        /*0c78*/ 	.byte	0x04, 0x11
        /*0c7a*/ 	.short	(.L_533 - .L_532)
	.align		4
.L_532:
        /*0c7c*/ 	.word	index@(_ZN10layer_norm40ln_parallel_residual_bwd_finalize_kernelINS_22Kernel_traits_finalizeILj3072Ef13__nv_bfloat16S2_S2_fjLb0ELj1024ELj4ENS_18Kernel_traits_baseILj3072EfS2_S2_S2_fjLj1024EEEEELb0EEEvNS_9BwdParamsE)
        /*0c80*/ 	.word	0x00000000


	//----- nvinfo : EIATTR_REGCOUNT
	.align		4
.L_533:
        /*0c84*/ 	.byte	0x04, 0x2f
        /*0c86*/ 	.short	(.L_535 - .L_534)
	.align		4
.L_534:
        /*0c88*/ 	.word	index@(_ZN10layer_norm22ln_bwd_finalize_kernelINS_22Kernel_traits_finalizeILj3072Ef13__nv_bfloat16S2_S2_fjLb0ELj1024ELj4ENS_18Kernel_traits_baseILj3072EfS2_S2_S2_fjLj1024EEEEELb0ELb0EEEvNS_9BwdParamsE)
        /*0c8c*/ 	.word	0x0000001e


	//----- nvinfo : EIATTR_FRAME_SIZE
	.align		4
.L_535:
        /*0c90*/ 	.byte	0x04, 0x11
        /*0c92*/ 	.short	(.L_537 - .L_536)
	.align		4
.L_536:
        /*0c94*/ 	.word	index@($__internal_30_$__cuda_sm70_shflsync_bfly_p)
        /*0c98*/ 	.word	0x00000000


	//----- nvinfo : EIATTR_FRAME_SIZE
	.align		4
.L_537:
        /*0c9c*/ 	.byte	0x04, 0x11
        /*0c9e*/ 	.short	(.L_539 - .L_538)
	.align		4
.L_538:
        /*0ca0*/ 	.word	index@(_ZN10layer_norm22ln_bwd_finalize_kernelINS_22Kernel_traits_finalizeILj3072Ef13__nv_bfloat16S2_S2_fjLb0ELj1024ELj4ENS_18Kernel_traits_baseILj3072EfS2_S2_S2_fjLj1024EEEEELb0ELb0EEEvNS_9BwdParamsE)
        /*0ca4*/ 	.word	0x00000000


	//----- nvinfo : EIATTR_REGCOUNT
	.align		4
.L_539:
        /*0ca8*/ 	.byte	0x04, 0x2f
        /*0caa*/ 	.short	(.L_541 - .L_540)
	.align		4
.L_540:
        /*0cac*/ 	.word	index@(_ZN10layer_norm31ln_parallel_residual_bwd_kernelINS_13Kernel_traitsIf13__nv_bfloat16S2_S2_fjLj3072ELj1ELj1ELj4ELj16ENS_18Kernel_traits_baseILj3072EfS2_S2_S2_fjLj128EEEEELb1ELb0ELb1EEEvNS_9BwdParamsE)
        /*0cb0*/ 	.word	0x000000f8


	//----- nvinfo : EIATTR_FRAME_SIZE
	.align		4
.L_541:
        /*0cb4*/ 	.byte	0x04, 0x11
        /*0cb6*/ 	.short	(.L_543 - .L_542)
	.align		4
.L_542:
        /*0cb8*/ 	.word	index@($__internal_29_$__cuda_sm70_shflsync_down_p)
        /*0cbc*/ 	.word	0x00000000


	//----- nvinfo : EIATTR_FRAME_SIZE
	.align		4
.L_543:
        /*0cc0*/ 	.byte	0x04, 0x11
        /*0cc2*/ 	.short	(.L_545 - .L_544)
	.align		4
.L_544:
        /*0cc4*/ 	.word	index@(_ZN10layer_norm31ln_parallel_residual_bwd_kernelINS_13Kernel_traitsIf13__nv_bfloat16S2_S2_fjLj3072ELj1ELj1ELj4ELj16ENS_18Kernel_traits_baseILj3072EfS2_S2_S2_fjLj128EEEEELb1ELb0ELb1EEEvNS_9BwdParamsE)
        /*0cc8*/ 	.word	0x00000000


	//----- nvinfo : EIATTR_REGCOUNT
	.align		4
.L_545:
        /*0ccc*/ 	.byte	0x04, 0x2f
        /*0cce*/ 	.short	(.L_547 - .L_546)
	.align		4
.L_546:
        /*0cd0*/ 	.word	index@(_ZN10layer_norm31ln_parallel_residual_bwd_kernelINS_13Kernel_traitsIf13__nv_bfloat16S2_S2_fjLj3072ELj1ELj1ELj4ELj16ENS_18Kernel_traits_baseILj3072EfS2_S2_S2_fjLj128EEEEELb1ELb0ELb0EEEvNS_9BwdParamsE)
        /*0cd4*/ 	.word	0x000000fc


	//----- nvinfo : EIATTR_FRAME_SIZE
	.align		4
.L_547:
        /*0cd8*/ 	.byte	0x04, 0x11
        /*0cda*/ 	.short	(.L_549 - .L_548)
	.align		4
.L_548:
        /*0cdc*/ 	.word	index@($__internal_28_$__cuda_sm70_shflsync_down_p)
        /*0ce0*/ 	.word	0x00000000


	//----- nvinfo : EIATTR_FRAME_SIZE
	.align		4
.L_549:
        /*0ce4*/ 	.byte	0x04, 0x11
        /*0ce6*/ 	.short	(.L_551 - .L_550)
	.align		4
.L_550:
        /*0ce8*/ 	.word	index@(_ZN10layer_norm31ln_parallel_residual_bwd_kernelINS_13Kernel_traitsIf13__nv_bfloat16S2_S2_fjLj3072ELj1ELj1ELj4ELj16ENS_18Kernel_traits_baseILj3072EfS2_S2_S2_fjLj128EEEEELb1ELb0ELb0EEEvNS_9BwdParamsE)
        /*0cec*/ 	.word	0x00000000


	//----- nvinfo : EIATTR_REGCOUNT
	.align		4
.L_551:
        /*0cf0*/ 	.byte	0x04, 0x2f
        /*0cf2*/ 	.short	(.L_553 - .L_552)
	.align		4
.L_552:
        /*0cf4*/ 	.word	index@(_ZN10layer_norm31ln_parallel_residual_bwd_kernelINS_13Kernel_traitsIf13__nv_bfloat16S2_S2_fjLj3072ELj1ELj1ELj4ELj16ENS_18Kernel_traits_baseILj3072EfS2_S2_S2_fjLj128EEEEELb0ELb1ELb1EEEvNS_9BwdParamsE)
        /*0cf8*/ 	.word	0x000000a8


	//----- nvinfo : EIATTR_FRAME_SIZE
	.align		4
.L_553:
        /*0cfc*/ 	.byte	0x04, 0x11
        /*0cfe*/ 	.short	(.L_555 - .L_554)
	.align		4
.L_554:
        /*0d00*/ 	.word	index@($__internal_27_$__cuda_sm70_shflsync_down_p)
        /*0d04*/ 	.word	0x00000000


	//----- nvinfo : EIATTR_FRAME_SIZE
	.align		4
.L_555:
        /*0d08*/ 	.byte	0x04, 0x11
        /*0d0a*/ 	.short	(.L_557 - .L_556)
	.align		4
.L_556:
        /*0d0c*/ 	.word	index@(_ZN10layer_norm31ln_parallel_residual_bwd_kernelINS_13Kernel_traitsIf13__nv_bfloat16S2_S2_fjLj3072ELj1ELj1ELj4ELj16ENS_18Kernel_traits_baseILj3072EfS2_S2_S2_fjLj128EEEEELb0ELb1ELb1EEEvNS_9BwdParamsE)
        /*0d10*/ 	.word	0x00000000


	//----- nvinfo : EIATTR_REGCOUNT
	.align		4
.L_557:
        /*0d14*/ 	.byte	0x04, 0x2f
        /*0d16*/ 	.short	(.L_559 - .L_558)
	.align		4
.L_558:
        /*0d18*/ 	.word	index@(_ZN10layer_norm31ln_parallel_residual_bwd_kernelINS_13Kernel_traitsIf13__nv_bfloat16S2_S2_fjLj3072ELj1ELj1ELj4ELj16ENS_18Kernel_traits_baseILj3072EfS2_S2_S2_fjLj128EEEEELb0ELb1ELb0EEEvNS_9BwdParamsE)
        /*0d1c*/ 	.word	0x000000a6


	//----- nvinfo : EIATTR_FRAME_SIZE
	.align		4
.L_559:
        /*0d20*/ 	.byte	0x04, 0x11
        /*0d22*/ 	.short	(.L_561 - .L_560)
	.align		4
.L_560:
        /*0d24*/ 	.word	index@($__internal_26_$__cuda_sm70_shflsync_down_p)
        /*0d28*/ 	.word	0x00000000


	//----- nvinfo : EIATTR_FRAME_SIZE
	.align		4
.L_561:
        /*0d2c*/ 	.byte	0x04, 0x11
        /*0d2e*/ 	.short	(.L_563 - .L_562)
	.align		4
.L_562:
        /*0d30*/ 	.word	index@(_ZN10layer_norm31ln_parallel_residual_bwd_kernelINS_13Kernel_traitsIf13__nv_bfloat16S2_S2_fjLj3072ELj1ELj1ELj4ELj16ENS_18Kernel_traits_baseILj3072EfS2_S2_S2_fjLj128EEEEELb0ELb1ELb0EEEvNS_9BwdParamsE)
        /*0d34*/ 	.word	0x00000000


	//----- nvinfo : EIATTR_REGCOUNT
	.align		4
.L_563:
        /*0d38*/ 	.byte	0x04, 0x2f
        /*0d3a*/ 	.short	(.L_565 - .L_564)
	.align		4
.L_564:
        /*0d3c*/ 	.word	index@(_ZN10layer_norm31ln_parallel_residual_bwd_kernelINS_13Kernel_traitsIf13__nv_bfloat16S2_S2_fjLj3072ELj1ELj1ELj4ELj16ENS_18Kernel_traits_baseILj3072EfS2_S2_S2_fjLj128EEEEELb0ELb0ELb1EEEvNS_9BwdParamsE)
        /*0d40*/ 	.word	0x000000f6


	//----- nvinfo : EIATTR_FRAME_SIZE
	.align		4
.L_565:
        /*0d44*/ 	.byte	0x04, 0x11
        /*0d46*/ 	.short	(.L_567 - .L_566)
	.align		4
.L_566:
        /*0d48*/ 	.word	index@($__internal_25_$__cuda_sm70_shflsync_down_p)
        /*0d4c*/ 	.word	0x00000000


	//----- nvinfo : EIATTR_FRAME_SIZE
	.align		4
.L_567:
        /*0d50*/ 	.byte	0x04, 0x11
        /*0d52*/ 	.short	(.L_569 - .L_568)
	.align		4
.L_568:
        /*0d54*/ 	.word	index@(_ZN10layer_norm31ln_parallel_residual_bwd_kernelINS_13Kernel_traitsIf13__nv_bfloat16S2_S2_fjLj3072ELj1ELj1ELj4ELj16ENS_18Kernel_traits_baseILj3072EfS2_S2_S2_fjLj128EEEEELb0ELb0ELb1EEEvNS_9BwdParamsE)
        /*0d58*/ 	.word	0x00000000


	//----- nvinfo : EIATTR_REGCOUNT
	.align		4
.L_569:
        /*0d5c*/ 	.byte	0x04, 0x2f
        /*0d5e*/ 	.short	(.L_571 - .L_570)
	.align		4
.L_570:
        /*0d60*/ 	.word	index@(_ZN10layer_norm31ln_parallel_residual_bwd_kernelINS_13Kernel_traitsIf13__nv_bfloat16S2_S2_fjLj3072ELj1ELj1ELj4ELj16ENS_18Kernel_traits_baseILj3072EfS2_S2_S2_fjLj128EEEEELb0ELb0ELb0EEEvNS_9BwdParamsE)
        /*0d64*/ 	.word	0x000000f5


	//----- nvinfo : EIATTR_FRAME_SIZE
	.align		4
.L_571:
        /*0d68*/ 	.byte	0x04, 0x11
        /*0d6a*/ 	.short	(.L_573 - .L_572)
	.align		4
.L_572:
        /*0d6c*/ 	.word	index@($__internal_24_$__cuda_sm70_shflsync_down_p)
        /*0d70*/ 	.word	0x00000000


	//----- nvinfo : EIATTR_FRAME_SIZE
	.align		4
.L_573:
        /*0d74*/ 	.byte	0x04, 0x11
        /*0d76*/ 	.short	(.L_575 - .L_574)
	.align		4
.L_574:
        /*0d78*/ 	.word	index@(_ZN10layer_norm31ln_parallel_residual_bwd_kernelINS_13Kernel_traitsIf13__nv_bfloat16S2_S2_fjLj3072ELj1ELj1ELj4ELj16ENS_18Kernel_traits_baseILj3072EfS2_S2_S2_fjLj128EEEEELb0ELb0ELb0EEEvNS_9BwdParamsE)
        /*0d7c*/ 	.word	0x00000000


	//----- nvinfo : EIATTR_REGCOUNT
	.align		4
.L_575:
        /*0d80*/ 	.byte	0x04, 0x2f
        /*0d82*/ 	.short	(.L_577 - .L_576)
	.align		4
.L_576:
        /*0d84*/ 	.word	index@(_ZN10layer_norm31ln_parallel_residual_bwd_kernelINS_13Kernel_traitsI6__halfS2_S2_S2_fjLj3072ELj1ELj1ELj4ELj16ENS_18Kernel_traits_baseILj3072ES2_S2_S2_S2_fjLj128EEEEELb1ELb1ELb1EEEvNS_9BwdParamsE)
        /*0d88*/ 	.word	0x000000c6


	//----- nvinfo : EIATTR_FRAME_SIZE
	.align		4
.L_577:
        /*0d8c*/ 	.byte	0x04, 0x11
        /*0d8e*/ 	.short	(.L_579 - .L_578)
	.align		4
.L_578:
        /*0d90*/ 	.word	index@($__internal_23_$__cuda_sm70_shflsync_down_p)
        /*0d94*/ 	.word	0x00000000


	//----- nvinfo : EIATTR_FRAME_SIZE
	.align		4
.L_579:
        /*0d98*/ 	.byte	0x04, 0x11
        /*0d9a*/ 	.short	(.L_581 - .L_580)
	.align		4
.L_580:
        /*0d9c*/ 	.word	index@(_ZN10layer_norm31ln_parallel_residual_bwd_kernelINS_13Kernel_traitsI6__halfS2_S2_S2_fjLj3072ELj1ELj1ELj4ELj16ENS_18Kernel_traits_baseILj3072ES2_S2_S2_S2_fjLj128EEEEELb1ELb1ELb1EEEvNS_9BwdParamsE)
        /*0da0*/ 	.word	0x00000000


	//----- nvinfo : EIATTR_REGCOUNT
	.align		4
.L_581:
        /*0da4*/ 	.byte	0x04, 0x2f
        /*0da6*/ 	.short	(.L_583 - .L_582)
	.align		4
.L_582:
        /*0da8*/ 	.word	index@(_ZN10layer_norm40ln_parallel_residual_bwd_finalize_kernelINS_22Kernel_traits_finalizeILj3072E6__halfS2_S2_S2_fjLb0ELj1024ELj4ENS_18Kernel_traits_baseILj3072ES2_S2_S2_S2_fjLj1024EEEEELb1EEEvNS_9BwdParamsE)
        /*0dac*/ 	.word	0x00000020


	//----- nvinfo : EIATTR_FRAME_SIZE
	.align		4
.L_583:
        /*0db0*/ 	.byte	0x04, 0x11
        /*0db2*/ 	.short	(.L_585 - .L_584)
	.align		4
.L_584:
        /*0db4*/ 	.word	index@($__internal_22_$__cuda_sm70_shflsync_bfly_p)
        /*0db8*/ 	.word	0x00000000


	//----- nvinfo : EIATTR_FRAME_SIZE
	.align		4
.L_585:
        /*0dbc*/ 	.byte	0x04, 0x11
        /*0dbe*/ 	.short	(.L_587 - .L_586)
	.align		4
.L_586:
        /*0dc0*/ 	.word	index@(_ZN10layer_norm40ln_parallel_residual_bwd_finalize_kernelINS_22Kernel_traits_finalizeILj3072E6__halfS2_S2_S2_fjLb0ELj1024ELj4ENS_18Kernel_traits_baseILj3072ES2_S2_S2_S2_fjLj1024EEEEELb1EEEvNS_9BwdParamsE)
        /*0dc4*/ 	.word	0x00000000


	//----- nvinfo : EIATTR_REGCOUNT
	.align		4
.L_587:
        /*0dc8*/ 	.byte	0x04, 0x2f
        /*0dca*/ 	.short	(.L_589 - .L_588)
	.align		4
.L_588:
        /*0dcc*/ 	.word	index@(_ZN10layer_norm22ln_bwd_finalize_kernelINS_22Kernel_traits_finalizeILj3072E6__halfS2_S2_S2_fjLb0ELj1024ELj4ENS_18Kernel_traits_baseILj3072ES2_S2_S2_S2_fjLj1024EEEEELb0ELb1EEEvNS_9BwdParamsE)
        /*0dd0*/ 	.word	0x00000020


	//----- nvinfo : EIATTR_FRAME_SIZE
	.align		4
.L_589:
        /*0dd4*/ 	.byte	0x04, 0x11
        /*0dd6*/ 	.short	(.L_591 - .L_590)
	.align		4
.L_590:
        /*0dd8*/ 	.word	index@($__internal_21_$__cuda_sm70_shflsync_bfly_p)
        /*0ddc*/ 	.word	0x00000000


	//----- nvinfo : EIATTR_FRAME_SIZE
	.align		4
.L_591:
        /*0de0*/ 	.byte	0x04, 0x11
        /*0de2*/ 	.short	(.L_593 - .L_592)
	.align		4
.L_592:
        /*0de4*/ 	.word	index@(_ZN10layer_norm22ln_bwd_finalize_kernelINS_22Kernel_traits_finalizeILj3072E6__halfS2_S2_S2_fjLb0ELj1024ELj4ENS_18Kernel_traits_baseILj3072ES2_S2_S2_S2_fjLj1024EEEEELb0ELb1EEEvNS_9BwdParamsE)
        /*0de8*/ 	.word	0x00000000


	//----- nvinfo : EIATTR_REGCOUNT
	.align		4
.L_593:
        /*0dec*/ 	.byte	0x04, 0x2f
        /*0dee*/ 	.short	(.L_595 - .L_594)
	.align		4
.L_594:
        /*0df0*/ 	.word	index@(_ZN10layer_norm31ln_parallel_residual_bwd_kernelINS_13Kernel_traitsI6__halfS2_S2_S2_fjLj3072ELj1ELj1ELj4ELj16ENS_18Kernel_traits_baseILj3072ES2_S2_S2_S2_fjLj128EEEEELb1ELb1ELb0EEEvNS_9BwdParamsE)
        /*0df4*/ 	.word	0x000000bc


	//----- nvinfo : EIATTR_FRAME_SIZE
	.align		4
.L_595:
        /*0df8*/ 	.byte	0x04, 0x11
        /*0dfa*/ 	.short	(.L_597 - .L_596)
	.align		4
.L_596:
        /*0dfc*/ 	.word	index@($__internal_20_$__cuda_sm70_shflsync_down_p)
        /*0e00*/ 	.word	0x00000000


	//----- nvinfo : EIATTR_FRAME_SIZE
	.align		4
.L_597:
        /*0e04*/ 	.byte	0x04, 0x11
        /*0e06*/ 	.short	(.L_599 - .L_598)
	.align		4
.L_598:
        /*0e08*/ 	.word	index@(_ZN10layer_norm31ln_parallel_residual_bwd_kernelINS_13Kernel_traitsI6__halfS2_S2_S2_fjLj3072ELj1ELj1ELj4ELj16ENS_18Kernel_traits_baseILj3072ES2_S2_S2_S2_fjLj128EEEEELb1ELb1ELb0EEEvNS_9BwdParamsE)
        /*0e0c*/ 	.word	0x00000000


	//----- nvinfo : EIATTR_REGCOUNT
	.align		4
.L_599:
        /*0e10*/ 	.byte	0x04, 0x2f
        /*0e12*/ 	.short	(.L_601 - .L_600)
	.align		4
.L_600:
        /*0e14*/ 	.word	index@(_ZN10layer_norm40ln_parallel_residual_bwd_finalize_kernelINS_22Kernel_traits_finalizeILj3072E6__halfS2_S2_S2_fjLb0ELj1024ELj4ENS_18Kernel_traits_baseILj3072ES2_S2_S2_S2_fjLj1024EEEEELb0EEEvNS_9BwdParamsE)
        /*0e18*/ 	.word	0x00000020


	//----- nvinfo : EIATTR_FRAME_SIZE
	.align		4
.L_601:
        /*0e1c*/ 	.byte	0x04, 0x11
        /*0e1e*/ 	.short	(.L_603 - .L_602)
	.align		4
.L_602:
        /*0e20*/ 	.word	index@($__internal_19_$__cuda_sm70_shflsync_bfly_p)
        /*0e24*/ 	.word	0x00000000


	//----- nvinfo : EIATTR_FRAME_SIZE
	.align		4
.L_603:
        /*0e28*/ 	.byte	0x04, 0x11
        /*0e2a*/ 	.short	(.L_605 - .L_604)
	.align		4
.L_604:
        /*0e2c*/ 	.word	index@(_ZN10layer_norm40ln_parallel_residual_bwd_finalize_kernelINS_22Kernel_traits_finalizeILj3072E6__halfS2_S2_S2_fjLb0ELj1024ELj4ENS_18Kernel_traits_baseILj3072ES2_S2_S2_S2_fjLj1024EEEEELb0EEEvNS_9BwdParamsE)
        /*0e30*/ 	.word	0x00000000


	//----- nvinfo : EIATTR_REGCOUNT
	.align		4
.L_605:
        /*0e34*/ 	.byte	0x04, 0x2f
        /*0e36*/ 	.short	(.L_607 - .L_606)
	.align		4
.L_606:
        /*0e38*/ 	.word	index@(_ZN10layer_norm22ln_bwd_finalize_kernelINS_22Kernel_traits_finalizeILj3072E6__halfS2_S2_S2_fjLb0ELj1024ELj4ENS_18Kernel_traits_baseILj3072ES2_S2_S2_S2_fjLj1024EEEEELb0ELb0EEEvNS_9BwdParamsE)
        /*0e3c*/ 	.word	0x0000001e


	//----- nvinfo : EIATTR_FRAME_SIZE
	.align		4
.L_607:
        /*0e40*/ 	.byte	0x04, 0x11
        /*0e42*/ 	.short	(.L_609 - .L_608)
	.align		4
.L_608:
        /*0e44*/ 	.word	index@($__internal_18_$__cuda_sm70_shflsync_bfly_p)
        /*0e48*/ 	.word	0x00000000


	//----- nvinfo : EIATTR_FRAME_SIZE
	.align		4
.L_609:
        /*0e4c*/ 	.byte	0x04, 0x11
        /*0e4e*/ 	.short	(.L_611 - .L_610)
	.align		4
.L_610:
        /*0e50*/ 	.word	index@(_ZN10layer_norm22ln_bwd_finalize_kernelINS_22Kernel_traits_finalizeILj3072E6__halfS2_S2_S2_fjLb0ELj1024ELj4ENS_18Kernel_traits_baseILj3072ES2_S2_S2_S2_fjLj1024EEEEELb0ELb0EEEvNS_9BwdParamsE)
        /*0e54*/ 	.word	0x00000000


	//----- nvinfo : EIATTR_REGCOUNT
	.align		4
.L_611:
        /*0e58*/ 	.byte	0x04, 0x2f
        /*0e5a*/ 	.short	(.L_613 - .L_612)
	.align		4
.L_612:
        /*0e5c*/ 	.word	index@(_ZN10layer_norm31ln_parallel_residual_bwd_kernelINS_13Kernel_traitsI6__halfS2_S2_S2_fjLj3072ELj1ELj1ELj4ELj16ENS_18Kernel_traits_baseILj3072ES2_S2_S2_S2_fjLj128EEEEELb1ELb0ELb1EEEvNS_9BwdParamsE)
        /*0e60*/ 	.word	0x000000fb


	//----- nvinfo : EIATTR_FRAME_SIZE
	.align		4
.L_613:
        /*0e64*/ 	.byte	0x04, 0x11
        /*0e66*/ 	.short	(.L_615 - .L_614)
	.align		4
.L_614:
        /*0e68*/ 	.word	index@($__internal_17_$__cuda_sm70_shflsync_down_p)
        /*0e6c*/ 	.word	0x00000000


	//----- nvinfo : EIATTR_FRAME_SIZE
	.align		4
.L_615:
        /*0e70*/ 	.byte	0x04, 0x11
        /*0e72*/ 	.short	(.L_617 - .L_616)
	.align		4
.L_616:
        /*0e74*/ 	.word	index@(_ZN10layer_norm31ln_parallel_residual_bwd_kernelINS_13Kernel_traitsI6__halfS2_S2_S2_fjLj3072ELj1ELj1ELj4ELj16ENS_18Kernel_traits_baseILj3072ES2_S2_S2_S2_fjLj128EEEEELb1ELb0ELb1EEEvNS_9BwdParamsE)
        /*0e78*/ 	.word	0x00000000


	//----- nvinfo : EIATTR_REGCOUNT
	.align		4
.L_617:
        /*0e7c*/ 	.byte	0x04, 0x2f
        /*0e7e*/ 	.short	(.L_619 - .L_618)
	.align		4
.L_618:
        /*0e80*/ 	.word	index@(_ZN10layer_norm31ln_parallel_residual_bwd_kernelINS_13Kernel_traitsI6__halfS2_S2_S2_fjLj3072ELj1ELj1ELj4ELj16ENS_18Kernel_traits_baseILj3072ES2_S2_S2_S2_fjLj128EEEEELb1ELb0ELb0EEEvNS_9BwdParamsE)
        /*0e84*/ 	.word	0x000000fe


	//----- nvinfo : EIATTR_FRAME_SIZE
	.align		4
.L_619:
        /*0e88*/ 	.byte	0x04, 0x11
        /*0e8a*/ 	.short	(.L_621 - .L_620)
	.align		4
.L_620:
        /*0e8c*/ 	.word	index@($__internal_16_$__cuda_sm70_shflsync_down_p)
        /*0e90*/ 	.word	0x00000000


	//----- nvinfo : EIATTR_FRAME_SIZE
	.align		4
.L_621:
        /*0e94*/ 	.byte	0x04, 0x11
        /*0e96*/ 	.short	(.L_623 - .L_622)
	.align		4
.L_622:
        /*0e98*/ 	.word	index@(_ZN10layer_norm31ln_parallel_residual_bwd_kernelINS_13Kernel_traitsI6__halfS2_S2_S2_fjLj3072ELj1ELj1ELj4ELj16ENS_18Kernel_traits_baseILj3072ES2_S2_S2_S2_fjLj128EEEEELb1ELb0ELb0EEEvNS_9BwdParamsE)
        /*0e9c*/ 	.word	0x00000000


	//----- nvinfo : EIATTR_REGCOUNT
	.align		4
.L_623:
        /*0ea0*/ 	.byte	0x04, 0x2f
        /*0ea2*/ 	.short	(.L_625 - .L_624)
	.align		4
.L_624:
        /*0ea4*/ 	.word	index@(_ZN10layer_norm31ln_parallel_residual_bwd_kernelINS_13Kernel_traitsI6__halfS2_S2_S2_fjLj3072ELj1ELj1ELj4ELj16ENS_18Kernel_traits_baseILj3072ES2_S2_S2_S2_fjLj128EEEEELb0ELb1ELb1EEEvNS_9BwdParamsE)
        /*0ea8*/ 	.word	0x000000a8


	//----- nvinfo : EIATTR_FRAME_SIZE
	.align		4
.L_625:
        /*0eac*/ 	.byte	0x04, 0x11
        /*0eae*/ 	.short	(.L_627 - .L_626)
	.align		4
.L_626:
        /*0eb0*/ 	.word	index@($__internal_15_$__cuda_sm70_shflsync_down_p)
        /*0eb4*/ 	.word	0x00000000


	//----- nvinfo : EIATTR_FRAME_SIZE
	.align		4
.L_627:
        /*0eb8*/ 	.byte	0x04, 0x11
        /*0eba*/ 	.short	(.L_629 - .L_628)
	.align		4
.L_628:
        /*0ebc*/ 	.word	index@(_ZN10layer_norm31ln_parallel_residual_bwd_kernelINS_13Kernel_traitsI6__halfS2_S2_S2_fjLj3072ELj1ELj1ELj4ELj16ENS_18Kernel_traits_baseILj3072ES2_S2_S2_S2_fjLj128EEEEELb0ELb1ELb1EEEvNS_9BwdParamsE)
        /*0ec0*/ 	.word	0x00000000


	//----- nvinfo : EIATTR_REGCOUNT
	.align		4
.L_629:
        /*0ec4*/ 	.byte	0x04, 0x2f
        /*0ec6*/ 	.short	(.L_631 - .L_630)
	.align		4
.L_630:
        /*0ec8*/ 	.word	index@(_ZN10layer_norm31ln_parallel_residual_bwd_kernelINS_13Kernel_traitsI6__halfS2_S2_S2_fjLj3072ELj1ELj1ELj4ELj16ENS_18Kernel_traits_baseILj3072ES2_S2_S2_S2_fjLj128EEEEELb0ELb1ELb0EEEvNS_9BwdParamsE)
        /*0ecc*/ 	.word	0x000000a5


	//----- nvinfo : EIATTR_FRAME_SIZE
	.align		4
.L_631:
        /*0ed0*/ 	.byte	0x04, 0x11
        /*0ed2*/ 	.short	(.L_633 - .L_632)
	.align		4
.L_632:
        /*0ed4*/ 	.word	index@($__internal_14_$__cuda_sm70_shflsync_down_p)
        /*0ed8*/ 	.word	0x00000000


	//----- nvinfo : EIATTR_FRAME_SIZE
	.align		4
.L_633:
        /*0edc*/ 	.byte	0x04, 0x11
        /*0ede*/ 	.short	(.L_635 - .L_634)
	.align		4
.L_634:
        /*0ee0*/ 	.word	index@(_ZN10layer_norm31ln_parallel_residual_bwd_kernelINS_13Kernel_traitsI6__halfS2_S2_S2_fjLj3072ELj1ELj1ELj4ELj16ENS_18Kernel_traits_baseILj3072ES2_S2_S2_S2_fjLj128EEEEELb0ELb1ELb0EEEvNS_9BwdParamsE)
        /*0ee4*/ 	.word	0x00000000


	//----- nvinfo : EIATTR_REGCOUNT
	.align		4
.L_635:
        /*0ee8*/ 	.byte	0x04, 0x2f
        /*0eea*/ 	.short	(.L_637 - .L_636)
	.align		4
.L_636:
        /*0eec*/ 	.word	index@(_ZN10layer_norm31ln_parallel_residual_bwd_kernelINS_13Kernel_traitsI6__halfS2_S2_S2_fjLj3072ELj1ELj1ELj4ELj16ENS_18Kernel_traits_baseILj3072ES2_S2_S2_S2_fjLj128EEEEELb0ELb0ELb1EEEvNS_9BwdParamsE)
        /*0ef0*/ 	.word	0x000000f6


	//----- nvinfo : EIATTR_FRAME_SIZE
	.align		4
.L_637:
        /*0ef4*/ 	.byte	0x04, 0x11
        /*0ef6*/ 	.short	(.L_639 - .L_638)
	.align		4
.L_638:
        /*0ef8*/ 	.word	index@($__internal_13_$__cuda_sm70_shflsync_down_p)
        /*0efc*/ 	.word	0x00000000


	//----- nvinfo : EIATTR_FRAME_SIZE
	.align		4
.L_639:
        /*0f00*/ 	.byte	0x04, 0x11
        /*0f02*/ 	.short	(.L_641 - .L_640)
	.align		4
.L_640:
        /*0f04*/ 	.word	index@(_ZN10layer_norm31ln_parallel_residual_bwd_kernelINS_13Kernel_traitsI6__halfS2_S2_S2_fjLj3072ELj1ELj1ELj4ELj16ENS_18Kernel_traits_baseILj3072ES2_S2_S2_S2_fjLj128EEEEELb0ELb0ELb1EEEvNS_9BwdParamsE)
        /*0f08*/ 	.word	0x00000000


	//----- nvinfo : EIATTR_REGCOUNT
	.align		4
.L_641:
        /*0f0c*/ 	.byte	0x04, 0x2f
        /*0f0e*/ 	.short	(.L_643 - .L_642)
	.align		4
.L_642:
        /*0f10*/ 	.word	index@(_ZN10layer_norm31ln_parallel_residual_bwd_kernelINS_13Kernel_traitsI6__halfS2_S2_S2_fjLj3072ELj1ELj1ELj4ELj16ENS_18Kernel_traits_baseILj3072ES2_S2_S2_S2_fjLj128EEEEELb0ELb0ELb0EEEvNS_9BwdParamsE)
        /*0f14*/ 	.word	0x000000f5


	//----- nvinfo : EIATTR_FRAME_SIZE
	.align		4
.L_643:
        /*0f18*/ 	.byte	0x04, 0x11
        /*0f1a*/ 	.short	(.L_645 - .L_644)
	.align		4
.L_644:
        /*0f1c*/ 	.word	index@($__internal_12_$__cuda_sm70_shflsync_down_p)
        /*0f20*/ 	.word	0x00000000


	//----- nvinfo : EIATTR_FRAME_SIZE
	.align		4
.L_645:
        /*0f24*/ 	.byte	0x04, 0x11
        /*0f26*/ 	.short	(.L_647 - .L_646)
	.align		4
.L_646:
        /*0f28*/ 	.word	index@(_ZN10layer_norm31ln_parallel_residual_bwd_kernelINS_13Kernel_traitsI6__halfS2_S2_S2_fjLj3072ELj1ELj1ELj4ELj16ENS_18Kernel_traits_baseILj3072ES2_S2_S2_S2_fjLj128EEEEELb0ELb0ELb0EEEvNS_9BwdParamsE)
        /*0f2c*/ 	.word	0x00000000


	//----- nvinfo : EIATTR_REGCOUNT
	.align		4
.L_647:
        /*0f30*/ 	.byte	0x04, 0x2f
        /*0f32*/ 	.short	(.L_649 - .L_648)
	.align		4
.L_648:
        /*0f34*/ 	.word	index@(_ZN10layer_norm31ln_parallel_residual_bwd_kernelINS_13Kernel_traitsI13__nv_bfloat16S2_S2_S2_fjLj3072ELj1ELj1ELj4ELj16ENS_18Kernel_traits_baseILj3072ES2_S2_S2_S2_fjLj128EEEEELb1ELb1ELb1EEEvNS_9BwdParamsE)
        /*0f38*/ 	.word	0x000000b8


	//----- nvinfo : EIATTR_FRAME_SIZE
	.align		4
.L_649:
        /*0f3c*/ 	.byte	0x04, 0x11
        /*0f3e*/ 	.short	(.L_651 - .L_650)
	.align		4
.L_650:
        /*0f40*/ 	.word	index@($__internal_11_$__cuda_sm70_shflsync_down_p)
        /*0f44*/ 	.word	0x00000000


	//----- nvinfo : EIATTR_FRAME_SIZE
	.align		4
.L_651:
        /*0f48*/ 	.byte	0x04, 0x11
        /*0f4a*/ 	.short	(.L_653 - .L_652)
	.align		4
.L_652:
        /*0f4c*/ 	.word	index@(_ZN10layer_norm31ln_parallel_residual_bwd_kernelINS_13Kernel_traitsI13__nv_bfloat16S2_S2_S2_fjLj3072ELj1ELj1ELj4ELj16ENS_18Kernel_traits_baseILj3072ES2_S2_S2_S2_fjLj128EEEEELb1ELb1ELb1EEEvNS_9BwdParamsE)
        /*0f50*/ 	.word	0x00000000


	//----- nvinfo : EIATTR_REGCOUNT
	.align		4
.L_653:
        /*0f54*/ 	.byte	0x04, 0x2f
        /*0f56*/ 	.short	(.L_655 - .L_654)
	.align		4
.L_654:
        /*0f58*/ 	.word	index@(_ZN10layer_norm40ln_parallel_residual_bwd_finalize_kernelINS_22Kernel_traits_finalizeILj3072E13__nv_bfloat16S2_S2_S2_fjLb0ELj1024ELj4ENS_18Kernel_traits_baseILj3072ES2_S2_S2_S2_fjLj1024EEEEELb1EEEvNS_9BwdParamsE)
        /*0f5c*/ 	.word	0x00000020


	//----- nvinfo : EIATTR_FRAME_SIZE
	.align		4
.L_655:
        /*0f60*/ 	.byte	0x04, 0x11
        /*0f62*/ 	.short	(.L_657 - .L_656)
	.align		4
.L_656:
        /*0f64*/ 	.word	index@($__internal_10_$__cuda_sm70_shflsync_bfly_p)
        /*0f68*/ 	.word	0x00000000


	//----- nvinfo : EIATTR_FRAME_SIZE
	.align		4
.L_657:
        /*0f6c*/ 	.byte	0x04, 0x11
        /*0f6e*/ 	.short	(.L_659 - .L_658)
	.align		4
.L_658:
        /*0f70*/ 	.word	index@(_ZN10layer_norm40ln_parallel_residual_bwd_finalize_kernelINS_22Kernel_traits_finalizeILj3072E13__nv_bfloat16S2_S2_S2_fjLb0ELj1024ELj4ENS_18Kernel_traits_baseILj3072ES2_S2_S2_S2_fjLj1024EEEEELb1EEEvNS_9BwdParamsE)
        /*0f74*/ 	.word	0x00000000


	//----- nvinfo : EIATTR_REGCOUNT
	.align		4
.L_659:
        /*0f78*/ 	.byte	0x04, 0x2f
        /*0f7a*/ 	.short	(.L_661 - .L_660)
	.align		4
.L_660:
        /*0f7c*/ 	.word	index@(_ZN10layer_norm22ln_bwd_finalize_kernelINS_22Kernel_traits_finalizeILj3072E13__nv_bfloat16S2_S2_S2_fjLb0ELj1024ELj4ENS_18Kernel_traits_baseILj3072ES2_S2_S2_S2_fjLj1024EEEEELb0ELb1EEEvNS_9BwdParamsE)
        /*0f80*/ 	.word	0x00000020


	//----- nvinfo : EIATTR_FRAME_SIZE
	.align		4
.L_661:
        /*0f84*/ 	.byte	0x04, 0x11
        /*0f86*/ 	.short	(.L_663 - .L_662)
	.align		4
.L_662:
        /*0f88*/ 	.word	index@($__internal_9_$__cuda_sm70_shflsync_bfly_p)
        /*0f8c*/ 	.word	0x00000000


	//----- nvinfo : EIATTR_FRAME_SIZE
	.align		4
.L_663:
        /*0f90*/ 	.byte	0x04, 0x11
        /*0f92*/ 	.short	(.L_665 - .L_664)
	.align		4
.L_664:
        /*0f94*/ 	.word	index@(_ZN10layer_norm22ln_bwd_finalize_kernelINS_22Kernel_traits_finalizeILj3072E13__nv_bfloat16S2_S2_S2_fjLb0ELj1024ELj4ENS_18Kernel_traits_baseILj3072ES2_S2_S2_S2_fjLj1024EEEEELb0ELb1EEEvNS_9BwdParamsE)
        /*0f98*/ 	.word	0x00000000


	//----- nvinfo : EIATTR_REGCOUNT
	.align		4
.L_665:
        /*0f9c*/ 	.byte	0x04, 0x2f
        /*0f9e*/ 	.short	(.L_667 - .L_666)
	.align		4
.L_666:
        /*0fa0*/ 	.word	index@(_ZN10layer_norm31ln_parallel_residual_bwd_kernelINS_13Kernel_traitsI13__nv_bfloat16S2_S2_S2_fjLj3072ELj1ELj1ELj4ELj16ENS_18Kernel_traits_baseILj3072ES2_S2_S2_S2_fjLj128EEEEELb1ELb1ELb0EEEvNS_9BwdParamsE)
        /*0fa4*/ 	.word	0x000000bc


	//----- nvinfo : EIATTR_FRAME_SIZE
	.align		4
.L_667:
        /*0fa8*/ 	.byte	0x04, 0x11
        /*0faa*/ 	.short	(.L_669 - .L_668)
	.align		4
.L_668:
        /*0fac*/ 	.word	index@($__internal_8_$__cuda_sm70_shflsync_down_p)
        /*0fb0*/ 	.word	0x00000000


	//----- nvinfo : EIATTR_FRAME_SIZE
	.align		4
.L_669:
        /*0fb4*/ 	.byte	0x04, 0x11
        /*0fb6*/ 	.short	(.L_671 - .L_670)
	.align		4
.L_670:
        /*0fb8*/ 	.word	index@(_ZN10layer_norm31ln_parallel_residual_bwd_kernelINS_13Kernel_traitsI13__nv_bfloat16S2_S2_S2_fjLj3072ELj1ELj1ELj4ELj16ENS_18Kernel_traits_baseILj3072ES2_S2_S2_S2_fjLj128EEEEELb1ELb1ELb0EEEvNS_9BwdParamsE)
        /*0fbc*/ 	.word	0x00000000


	//----- nvinfo : EIATTR_REGCOUNT
	.align		4
.L_671:
        /*0fc0*/ 	.byte	0x04, 0x2f
        /*0fc2*/ 	.short	(.L_673 - .L_672)
	.align		4
.L_672:
        /*0fc4*/ 	.word	index@(_ZN10layer_norm40ln_parallel_residual_bwd_finalize_kernelINS_22Kernel_traits_finalizeILj3072E13__nv_bfloat16S2_S2_S2_fjLb0ELj1024ELj4ENS_18Kernel_traits_baseILj3072ES2_S2_S2_S2_fjLj1024EEEEELb0EEEvNS_9BwdParamsE)
        /*0fc8*/ 	.word	0x00000020


	//----- nvinfo : EIATTR_FRAME_SIZE
	.align		4
.L_673:
        /*0fcc*/ 	.byte	0x04, 0x11
        /*0fce*/ 	.short	(.L_675 - .L_674)
	.align		4
.L_674:
        /*0fd0*/ 	.word	index@($__internal_7_$__cuda_sm70_shflsync_bfly_p)
        /*0fd4*/ 	.word	0x00000000


	//----- nvinfo : EIATTR_FRAME_SIZE
	.align		4
.L_675:
        /*0fd8*/ 	.byte	0x04, 0x11
        /*0fda*/ 	.short	(.L_677 - .L_676)
	.align		4
.L_676:
        /*0fdc*/ 	.word	index@(_ZN10layer_norm40ln_parallel_residual_bwd_finalize_kernelINS_22Kernel_traits_finalizeILj3072E13__nv_bfloat16S2_S2_S2_fjLb0ELj1024ELj4ENS_18Kernel_traits_baseILj3072ES2_S2_S2_S2_fjLj1024EEEEELb0EEEvNS_9BwdParamsE)
        /*0fe0*/ 	.word	0x00000000


	//----- nvinfo : EIATTR_REGCOUNT
	.align		4
.L_677:
        /*0fe4*/ 	.byte	0x04, 0x2f
        /*0fe6*/ 	.short	(.L_679 - .L_678)
	.align		4
.L_678:
        /*0fe8*/ 	.word	index@(_ZN10layer_norm22ln_bwd_finalize_kernelINS_22Kernel_traits_finalizeILj3072E13__nv_bfloat16S2_S2_S2_fjLb0ELj1024ELj4ENS_18Kernel_traits_baseILj3072ES2_S2_S2_S2_fjLj1024EEEEELb0ELb0EEEvNS_9BwdParamsE)
        /*0fec*/ 	.word	0x0000001e


	//----- nvinfo : EIATTR_FRAME_SIZE
	.align		4
.L_679:
        /*0ff0*/ 	.byte	0x04, 0x11
        /*0ff2*/ 	.short	(.L_681 - .L_680)
	.align		4
.L_680:
        /*0ff4*/ 	.word	index@($__internal_6_$__cuda_sm70_shflsync_bfly_p)
        /*0ff8*/ 	.word	0x00000000


	//----- nvinfo : EIATTR_FRAME_SIZE
	.align		4
.L_681:
        /*0ffc*/ 	.byte	0x04, 0x11
        /*0ffe*/ 	.short	(.L_683 - .L_682)
	.align		4
.L_682:
        /*1000*/ 	.word	index@(_ZN10layer_norm22ln_bwd_finalize_kernelINS_22Kernel_traits_finalizeILj3072E13__nv_bfloat16S2_S2_S2_fjLb0ELj1024ELj4ENS_18Kernel_traits_baseILj3072ES2_S2_S2_S2_fjLj1024EEEEELb0ELb0EEEvNS_9BwdParamsE)
        /*1004*/ 	.word	0x00000000


	//----- nvinfo : EIATTR_REGCOUNT
	.align		4
.L_683:
        /*1008*/ 	.byte	0x04, 0x2f
        /*100a*/ 	.short	(.L_685 - .L_684)
	.align		4
.L_684:
        /*100c*/ 	.word	index@(_ZN10layer_norm31ln_parallel_residual_bwd_kernelINS_13Kernel_traitsI13__nv_bfloat16S2_S2_S2_fjLj3072ELj1ELj1ELj4ELj16ENS_18Kernel_traits_baseILj3072ES2_S2_S2_S2_fjLj128EEEEELb1ELb0ELb1EEEvNS_9BwdParamsE)
        /*1010*/ 	.word	0x000000f8


	//----- nvinfo : EIATTR_FRAME_SIZE
	.align		4
.L_685:
        /*1014*/ 	.byte	0x04, 0x11
        /*1016*/ 	.short	(.L_687 - .L_686)
	.align		4
.L_686:
        /*1018*/ 	.word	index@($__internal_5_$__cuda_sm70_shflsync_down_p)
        /*101c*/ 	.word	0x00000000


	//----- nvinfo : EIATTR_FRAME_SIZE
	.align		4
.L_687:
        /*1020*/ 	.byte	0x04, 0x11
        /*1022*/ 	.short	(.L_689 - .L_688)
	.align		4
.L_688:
        /*1024*/ 	.word	index@(_ZN10layer_norm31ln_parallel_residual_bwd_kernelINS_13Kernel_traitsI13__nv_bfloat16S2_S2_S2_fjLj3072ELj1ELj1ELj4ELj16ENS_18Kernel_traits_baseILj3072ES2_S2_S2_S2_fjLj128EEEEELb1ELb0ELb1EEEvNS_9BwdParamsE)
        /*1028*/ 	.word	0x00000000


	//----- nvinfo : EIATTR_REGCOUNT
	.align		4
.L_689:
        /*102c*/ 	.byte	0x04, 0x2f
        /*102e*/ 	.short	(.L_691 - .L_690)
	.align		4
.L_690:
        /*1030*/ 	.word	index@(_ZN10layer_norm31ln_parallel_residual_bwd_kernelINS_13Kernel_traitsI13__nv_bfloat16S2_S2_S2_fjLj3072ELj1ELj1ELj4ELj16ENS_18Kernel_traits_baseILj3072ES2_S2_S2_S2_fjLj128EEEEELb1ELb0ELb0EEEvNS_9BwdParamsE)
        /*1034*/ 	.word	0x000000fe


	//----- nvinfo : EIATTR_FRAME_SIZE
	.align		4
.L_691:
        /*1038*/ 	.byte	0x04, 0x11
        /*103a*/ 	.short	(.L_693 - .L_692)
	.align		4
.L_692:
        /*103c*/ 	.word	index@($__internal_4_$__cuda_sm70_shflsync_down_p)
        /*1040*/ 	.word	0x00000000


	//----- nvinfo : EIATTR_FRAME_SIZE
	.align		4
.L_693:
        /*1044*/ 	.byte	0x04, 0x11
        /*1046*/ 	.short	(.L_695 - .L_694)
	.align		4
.L_694:
        /*1048*/ 	.word	index@(_ZN10layer_norm31ln_parallel_residual_bwd_kernelINS_13Kernel_traitsI13__nv_bfloat16S2_S2_S2_fjLj3072ELj1ELj1ELj4ELj16ENS_18Kernel_traits_baseILj3072ES2_S2_S2_S2_fjLj128EEEEELb1ELb0ELb0EEEvNS_9BwdParamsE)
        /*104c*/ 	.word	0x00000000


	//----- nvinfo : EIATTR_REGCOUNT
	.align		4
.L_695:
        /*1050*/ 	.byte	0x04, 0x2f
        /*1052*/ 	.short	(.L_697 - .L_696)
	.align		4
.L_696:
        /*1054*/ 	.word	index@(_ZN10layer_norm31ln_parallel_residual_bwd_kernelINS_13Kernel_traitsI13__nv_bfloat16S2_S2_S2_fjLj3072ELj1ELj1ELj4ELj16ENS_18Kernel_traits_baseILj3072ES2_S2_S2_S2_fjLj128EEEEELb0ELb1ELb1EEEvNS_9BwdParamsE)
        /*1058*/ 	.word	0x000000a8


	//----- nvinfo : EIATTR_FRAME_SIZE
	.align		4
.L_697:
        /*105c*/ 	.byte	0x04, 0x11
        /*105e*/ 	.short	(.L_699 - .L_698)
	.align		4
.L_698:
        /*1060*/ 	.word	index@($__internal_3_$__cuda_sm70_shflsync_down_p)
        /*1064*/ 	.word	0x00000000


	//----- nvinfo : EIATTR_FRAME_SIZE
	.align		4
.L_699:
        /*1068*/ 	.byte	0x04, 0x11
        /*106a*/ 	.short	(.L_701 - .L_700)
	.align		4
.L_700:
        /*106c*/ 	.word	index@(_ZN10layer_norm31ln_parallel_residual_bwd_kernelINS_13Kernel_traitsI13__nv_bfloat16S2_S2_S2_fjLj3072ELj1ELj1ELj4ELj16ENS_18Kernel_traits_baseILj3072ES2_S2_S2_S2_fjLj128EEEEELb0ELb1ELb1EEEvNS_9BwdParamsE)
        /*1070*/ 	.word	0x00000000


	//----- nvinfo : EIATTR_REGCOUNT
	.align		4
.L_701:
        /*1074*/ 	.byte	0x04, 0x2f
        /*1076*/ 	.short	(.L_703 - .L_702)
	.align		4
.L_702:
        /*1078*/ 	.word	index@(_ZN10layer_norm31ln_parallel_residual_bwd_kernelINS_13Kernel_traitsI13__nv_bfloat16S2_S2_S2_fjLj3072ELj1ELj1ELj4ELj16ENS_18Kernel_traits_baseILj3072ES2_S2_S2_S2_fjLj128EEEEELb0ELb1ELb0EEEvNS_9BwdParamsE)
        /*107c*/ 	.word	0x000000a5


	//----- nvinfo : EIATTR_FRAME_SIZE
	.align		4
.L_703:
        /*1080*/ 	.byte	0x04, 0x11
        /*1082*/ 	.short	(.L_705 - .L_704)
	.align		4
.L_704:
        /*1084*/ 	.word	index@($__internal_2_$__cuda_sm70_shflsync_down_p)
        /*1088*/ 	.word	0x00000000


	//----- nvinfo : EIATTR_FRAME_SIZE
	.align		4
.L_705:
        /*108c*/ 	.byte	0x04, 0x11
        /*108e*/ 	.short	(.L_707 - .L_706)
	.align		4
.L_706:
        /*1090*/ 	.word	index@(_ZN10layer_norm31ln_parallel_residual_bwd_kernelINS_13Kernel_traitsI13__nv_bfloat16S2_S2_S2_fjLj3072ELj1ELj1ELj4ELj16ENS_18Kernel_traits_baseILj3072ES2_S2_S2_S2_fjLj128EEEEELb0ELb1ELb0EEEvNS_9BwdParamsE)
        /*1094*/ 	.word	0x00000000


	//----- nvinfo : EIATTR_REGCOUNT
	.align		4
.L_707:
        /*1098*/ 	.byte	0x04, 0x2f
        /*109a*/ 	.short	(.L_709 - .L_708)
	.align		4
.L_708:
        /*109c*/ 	.word	index@(_ZN10layer_norm31ln_parallel_residual_bwd_kernelINS_13Kernel_traitsI13__nv_bfloat16S2_S2_S2_fjLj3072ELj1ELj1ELj4ELj16ENS_18Kernel_traits_baseILj3072ES2_S2_S2_S2_fjLj128EEEEELb0ELb0ELb1EEEvNS_9BwdParamsE)
        /*10a0*/ 	.word	0x000000f3


	//----- nvinfo : EIATTR_FRAME_SIZE
	.align		4
.L_709:
        /*10a4*/ 	.byte	0x04, 0x11
        /*10a6*/ 	.short	(.L_711 - .L_710)
	.align		4
.L_710:
        /*10a8*/ 	.word	index@($__internal_1_$__cuda_sm70_shflsync_down_p)
        /*10ac*/ 	.word	0x00000000


	//----- nvinfo : EIATTR_FRAME_SIZE
	.align		4
.L_711:
        /*10b0*/ 	.byte	0x04, 0x11
        /*10b2*/ 	.short	(.L_713 - .L_712)
	.align		4
.L_712:
        /*10b4*/ 	.word	index@(_ZN10layer_norm31ln_parallel_residual_bwd_kernelINS_13Kernel_traitsI13__nv_bfloat16S2_S2_S2_fjLj3072ELj1ELj1ELj4ELj16ENS_18Kernel_traits_baseILj3072ES2_S2_S2_S2_fjLj128EEEEELb0ELb0ELb1EEEvNS_9BwdParamsE)
        /*10b8*/ 	.word	0x00000000


	//----- nvinfo : EIATTR_REGCOUNT
	.align		4
.L_713:
        /*10bc*/ 	.byte	0x04, 0x2f
        /*10be*/ 	.short	(.L_715 - .L_714)
	.align		4
.L_714:
        /*10c0*/ 	.word	index@(_ZN10layer_norm31ln_parallel_residual_bwd_kernelINS_13Kernel_traitsI13__nv_bfloat16S2_S2_S2_fjLj3072ELj1ELj1ELj4ELj16ENS_18Kernel_traits_baseILj3072ES2_S2_S2_S2_fjLj128EEEEELb0ELb0ELb0EEEvNS_9BwdParamsE)
        /*10c4*/ 	.word	0x000000f5


	//----- nvinfo : EIATTR_FRAME_SIZE
	.align		4
.L_715:
        /*10c8*/ 	.byte	0x04, 0x11
        /*10ca*/ 	.short	(.L_717 - .L_716)
	.align		4
.L_716:
        /*10cc*/ 	.word	index@($__internal_0_$__cuda_sm70_shflsync_down_p)
        /*10d0*/ 	.word	0x00000000


	//----- nvinfo : EIATTR_FRAME_SIZE
	.align		4
.L_717:
        /*10d4*/ 	.byte	0x04, 0x11
        /*10d6*/ 	.short	(.L_719 - .L_718)
	.align		4
.L_718:
        /*10d8*/ 	.word	index@(_ZN10layer_norm31ln_parallel_residual_bwd_kernelINS_13Kernel_traitsI13__nv_bfloat16S2_S2_S2_fjLj3072ELj1ELj1ELj4ELj16ENS_18Kernel_traits_baseILj3072ES2_S2_S2_S2_fjLj128EEEEELb0ELb0ELb0EEEvNS_9BwdParamsE)
        /*10dc*/ 	.word	0x00000000


	//----- nvinfo : EIATTR_MIN_STACK_SIZE
	.align		4
.L_719:
        /*10e0*/ 	.byte	0x04, 0x12
        /*10e2*/ 	.short	(.L_721 - .L_720)
	.align		4
.L_720:
        /*10e4*/ 	.word	index@(_ZN10layer_norm31ln_parallel_residual_bwd_kernelINS_13Kernel_traitsI13__nv_bfloat16S2_S2_S2_fjLj3072ELj1ELj1ELj4ELj16ENS_18Kernel_traits_baseILj3072ES2_S2_S2_S2_fjLj128EEEEELb0ELb0ELb0EEEvNS_9BwdParamsE)
        /*10e8*/ 	.word	0x00000000


	//----- nvinfo : EIATTR_MIN_STACK_SIZE
	.align		4
.L_721:
        /*10ec*/ 	.byte	0x04, 0x12
        /*10ee*/ 	.short	(.L_723 - .L_722)
	.align		4
.L_722:
        /*10f0*/ 	.word	index@(_ZN10layer_norm31ln_parallel_residual_bwd_kernelINS_13Kernel_traitsI13__nv_bfloat16S2_S2_S2_fjLj3072ELj1ELj1ELj4ELj16ENS_18Kernel_traits_baseILj3072ES2_S2_S2_S2_fjLj128EEEEELb0ELb0ELb1EEEvNS_9BwdParamsE)
        /*10f4*/ 	.word	0x00000000


	//----- nvinfo : EIATTR_MIN_STACK_SIZE
	.align		4
.L_723:
        /*10f8*/ 	.byte	0x04, 0x12
        /*10fa*/ 	.short	(.L_725 - .L_724)
	.align		4
.L_724:
        /*10fc*/ 	.word	index@(_ZN10layer_norm31ln_parallel_residual_bwd_kernelINS_13Kernel_traitsI13__nv_bfloat16S2_S2_S2_fjLj3072ELj1ELj1ELj4ELj16ENS_18Kernel_traits_baseILj3072ES2_S2_S2_S2_fjLj128EEEEELb0ELb1ELb0EEEvNS_9BwdParamsE)
        /*1100*/ 	.word	0x00000000


	//----- nvinfo : EIATTR_MIN_STACK_SIZE
	.align		4
.L_725:
        /*1104*/ 	.byte	0x04, 0x12
        /*1106*/ 	.short	(.L_727 - .L_726)
	.align		4
.L_726:
        /*1108*/ 	.word	index@(_ZN10layer_norm31ln_parallel_residual_bwd_kernelINS_13Kernel_traitsI13__nv_bfloat16S2_S2_S2_fjLj3072ELj1ELj1ELj4ELj16ENS_18Kernel_traits_baseILj3072ES2_S2_S2_S2_fjLj128EEEEELb0ELb1ELb1EEEvNS_9BwdParamsE)
        /*110c*/ 	.word	0x00000000


	//----- nvinfo : EIATTR_MIN_STACK_SIZE
	.align		4
.L_727:
        /*1110*/ 	.byte	0x04, 0x12
        /*1112*/ 	.short	(.L_729 - .L_728)
	.align		4
.L_728:
        /*1114*/ 	.word	index@(_ZN10layer_norm31ln_parallel_residual_bwd_kernelINS_13Kernel_traitsI13__nv_bfloat16S2_S2_S2_fjLj3072ELj1ELj1ELj4ELj16ENS_18Kernel_traits_baseILj3072ES2_S2_S2_S2_fjLj128EEEEELb1ELb0ELb0EEEvNS_9BwdParamsE)
        /*1118*/ 	.word	0x00000000


	//----- nvinfo : EIATTR_MIN_STACK_SIZE
	.align		4
.L_729:
        /*111c*/ 	.byte	0x04, 0x12
        /*111e*/ 	.short	(.L_731 - .L_730)
	.align		4
.L_730:
        /*1120*/ 	.word	index@(_ZN10layer_norm31ln_parallel_residual_bwd_kernelINS_13Kernel_traitsI13__nv_bfloat16S2_S2_S2_fjLj3072ELj1ELj1ELj4ELj16ENS_18Kernel_traits_baseILj3072ES2_S2_S2_S2_fjLj128EEEEELb1ELb0ELb1EEEvNS_9BwdParamsE)
        /*1124*/ 	.word	0x00000000


	//----- nvinfo : EIATTR_MIN_STACK_SIZE
	.align		4
.L_731:
        /*1128*/ 	.byte	0x04, 0x12
        /*112a*/ 	.short	(.L_733 - .L_732)
	.align		4
.L_732:
        /*112c*/ 	.word	index@(_ZN10layer_norm22ln_bwd_finalize_kernelINS_22Kernel_traits_finalizeILj3072E13__nv_bfloat16S2_S2_S2_fjLb0ELj1024ELj4ENS_18Kernel_traits_baseILj3072ES2_S2_S2_S2_fjLj1024EEEEELb0ELb0EEEvNS_9BwdParamsE)
        /*1130*/ 	.word	0x00000000


	//----- nvinfo : EIATTR_MIN_STACK_SIZE
	.align		4
.L_733:
        /*1134*/ 	.byte	0x04, 0x12
        /*1136*/ 	.short	(.L_735 - .L_734)
	.align		4
.L_734:
        /*1138*/ 	.word	index@(_ZN10layer_norm40ln_parallel_residual_bwd_finalize_kernelINS_22Kernel_traits_finalizeILj3072E13__nv_bfloat16S2_S2_S2_fjLb0ELj1024ELj4ENS_18Kernel_traits_baseILj3072ES2_S2_S2_S2_fjLj1024EEEEELb0EEEvNS_9BwdParamsE)
        /*113c*/ 	.word	0x00000000


	//----- nvinfo : EIATTR_MIN_STACK_SIZE
	.align		4
.L_735:
        /*1140*/ 	.byte	0x04, 0x12
        /*1142*/ 	.short	(.L_737 - .L_736)
	.align		4
.L_736:
        /*1144*/ 	.word	index@(_ZN10layer_norm31ln_parallel_residual_bwd_kernelINS_13Kernel_traitsI13__nv_bfloat16S2_S2_S2_fjLj3072ELj1ELj1ELj4ELj16ENS_18Kernel_traits_baseILj3072ES2_S2_S2_S2_fjLj128EEEEELb1ELb1ELb0EEEvNS_9BwdParamsE)
        /*1148*/ 	.word	0x00000000


	//----- nvinfo : EIATTR_MIN_STACK_SIZE
	.align		4
.L_737:
        /*114c*/ 	.byte	0x04, 0x12
        /*114e*/ 	.short	(.L_739 - .L_738)
	.align		4
.L_738:
        /*1150*/ 	.word	index@(_ZN10layer_norm22ln_bwd_finalize_kernelINS_22Kernel_traits_finalizeILj3072E13__nv_bfloat16S2_S2_S2_fjLb0ELj1024ELj4ENS_18Kernel_traits_baseILj3072ES2_S2_S2_S2_fjLj1024EEEEELb0ELb1EEEvNS_9BwdParamsE)
        /*1154*/ 	.word	0x00000000


	//----- nvinfo : EIATTR_MIN_STACK_SIZE
	.align		4
.L_739:
        /*1158*/ 	.byte	0x04, 0x12
        /*115a*/ 	.short	(.L_741 - .L_740)
	.align		4
.L_740:
        /*115c*/ 	.word	index@(_ZN10layer_norm40ln_parallel_residual_bwd_finalize_kernelINS_22Kernel_traits_finalizeILj3072E13__nv_bfloat16S2_S2_S2_fjLb0ELj1024ELj4ENS_18Kernel_traits_baseILj3072ES2_S2_S2_S2_fjLj1024EEEEELb1EEEvNS_9BwdParamsE)
        /*1160*/ 	.word	0x00000000


	//----- nvinfo : EIATTR_MIN_STACK_SIZE
	.align		4
.L_741:
        /*1164*/ 	.byte	0x04, 0x12
        /*1166*/ 	.short	(.L_743 - .L_742)
	.align		4
.L_742:
        /*1168*/ 	.word	index@(_ZN10layer_norm31ln_parallel_residual_bwd_kernelINS_13Kernel_traitsI13__nv_bfloat16S2_S2_S2_fjLj3072ELj1ELj1ELj4ELj16ENS_18Kernel_traits_baseILj3072ES2_S2_S2_S2_fjLj128EEEEELb1ELb1ELb1EEEvNS_9BwdParamsE)
        /*116c*/ 	.word	0x00000000


	//----- nvinfo : EIATTR_MIN_STACK_SIZE
	.align		4
.L_743:
        /*1170*/ 	.byte	0x04, 0x12
        /*1172*/ 	.short	(.L_745 - .L_744)
	.align		4
.L_744:
        /*1174*/ 	.word	index@(_ZN10layer_norm31ln_parallel_residual_bwd_kernelINS_13Kernel_traitsI6__halfS2_S2_S2_fjLj3072ELj1ELj1ELj4ELj16ENS_18Kernel_traits_baseILj3072ES2_S2_S2_S2_fjLj128EEEEELb0ELb0ELb0EEEvNS_9BwdParamsE)
        /*1178*/ 	.word	0x00000000


	//----- nvinfo : EIATTR_MIN_STACK_SIZE
	.align		4
.L_745:
        /*117c*/ 	.byte	0x04, 0x12
        /*117e*/ 	.short	(.L_747 - .L_746)
	.align		4
.L_746:
        /*1180*/ 	.word	index@(_ZN10layer_norm31ln_parallel_residual_bwd_kernelINS_13Kernel_traitsI6__halfS2_S2_S2_fjLj3072ELj1ELj1ELj4ELj16ENS_18Kernel_traits_baseILj3072ES2_S2_S2_S2_fjLj128EEEEELb0ELb0ELb1EEEvNS_9BwdParamsE)
        /*1184*/ 	.word	0x00000000


	//----- nvinfo : EIATTR_MIN_STACK_SIZE
	.align		4
.L_747:
        /*1188*/ 	.byte	0x04, 0x12
        /*118a*/ 	.short	(.L_749 - .L_748)
	.align		4
.L_748:
        /*118c*/ 	.word	index@(_ZN10layer_norm31ln_parallel_residual_bwd_kernelINS_13Kernel_traitsI6__halfS2_S2_S2_fjLj3072ELj1ELj1ELj4ELj16ENS_18Kernel_traits_baseILj3072ES2_S2_S2_S2_fjLj128EEEEELb0ELb1ELb0EEEvNS_9BwdParamsE)
        /*1190*/ 	.word	0x00000000


	//----- nvinfo : EIATTR_MIN_STACK_SIZE
	.align		4
.L_749:
        /*1194*/ 	.byte	0x04, 0x12
        /*1196*/ 	.short	(.L_751 - .L_750)
	.align		4
.L_750:
        /*1198*/ 	.word	index@(_ZN10layer_norm31ln_parallel_residual_bwd_kernelINS_13Kernel_traitsI6__halfS2_S2_S2_fjLj3072ELj1ELj1ELj4ELj16ENS_18Kernel_traits_baseILj3072ES2_S2_S2_S2_fjLj128EEEEELb0ELb1ELb1EEEvNS_9BwdParamsE)
        /*119c*/ 	.word	0x00000000


	//----- nvinfo : EIATTR_MIN_STACK_SIZE
	.align		4
.L_751:
        /*11a0*/ 	.byte	0x04, 0x12
        /*11a2*/ 	.short	(.L_753 - .L_752)
	.align		4
.L_752:
        /*11a4*/ 	.word	index@(_ZN10layer_norm31ln_parallel_residual_bwd_kernelINS_13Kernel_traitsI6__halfS2_S2_S2_fjLj3072ELj1ELj1ELj4ELj16ENS_18Kernel_traits_baseILj3072ES2_S2_S2_S2_fjLj128EEEEELb1ELb0ELb0EEEvNS_9BwdParamsE)
        /*11a8*/ 	.word	0x00000000


	//----- nvinfo : EIATTR_MIN_STACK_SIZE
	.align		4
.L_753:
        /*11ac*/ 	.byte	0x04, 0x12
        /*11ae*/ 	.short	(.L_755 - .L_754)
	.align		4
.L_754:
        /*11b0*/ 	.word	index@(_ZN10layer_norm31ln_parallel_residual_bwd_kernelINS_13Kernel_traitsI6__halfS2_S2_S2_fjLj3072ELj1ELj1ELj4ELj16ENS_18Kernel_traits_baseILj3072ES2_S2_S2_S2_fjLj128EEEEELb1ELb0ELb1EEEvNS_9BwdParamsE)
        /*11b4*/ 	.word	0x00000000


	//----- nvinfo : EIATTR_MIN_STACK_SIZE
	.align		4
.L_755:
        /*11b8*/ 	.byte	0x04, 0x12
        /*11ba*/ 	.short	(.L_757 - .L_756)
	.align		4
.L_756:
        /*11bc*/ 	.word	index@(_ZN10layer_norm22ln_bwd_finalize_kernelINS_22Kernel_traits_finalizeILj3072E6__halfS2_S2_S2_fjLb0ELj1024ELj4ENS_18Kernel_traits_baseILj3072ES2_S2_S2_S2_fjLj1024EEEEELb0ELb0EEEvNS_9BwdParamsE)
        /*11c0*/ 	.word	0x00000000


	//----- nvinfo : EIATTR_MIN_STACK_SIZE
	.align		4
.L_757:
        /*11c4*/ 	.byte	0x04, 0x12
        /*11c6*/ 	.short	(.L_759 - .L_758)
	.align		4
.L_758:
        /*11c8*/ 	.word	index@(_ZN10layer_norm40ln_parallel_residual_bwd_finalize_kernelINS_22Kernel_traits_finalizeILj3072E6__halfS2_S2_S2_fjLb0ELj1024ELj4ENS_18Kernel_traits_baseILj3072ES2_S2_S2_S2_fjLj1024EEEEELb0EEEvNS_9BwdParamsE)
        /*11cc*/ 	.word	0x00000000


	//----- nvinfo : EIATTR_MIN_STACK_SIZE
	.align		4
.L_759:
        /*11d0*/ 	.byte	0x04, 0x12
        /*11d2*/ 	.short	(.L_761 - .L_760)
	.align		4
.L_760:
        /*11d4*/ 	.word	index@(_ZN10layer_norm31ln_parallel_residual_bwd_kernelINS_13Kernel_traitsI6__halfS2_S2_S2_fjLj3072ELj1ELj1ELj4ELj16ENS_18Kernel_traits_baseILj3072ES2_S2_S2_S2_fjLj128EEEEELb1ELb1ELb0EEEvNS_9BwdParamsE)
        /*11d8*/ 	.word	0x00000000


	//----- nvinfo : EIATTR_MIN_STACK_SIZE
	.align		4
.L_761:
        /*11dc*/ 	.byte	0x04, 0x12
        /*11de*/ 	.short	(.L_763 - .L_762)
	.align		4
.L_762:
        /*11e0*/ 	.word	index@(_ZN10layer_norm22ln_bwd_finalize_kernelINS_22Kernel_traits_finalizeILj3072E6__halfS2_S2_S2_fjLb0ELj1024ELj4ENS_18Kernel_traits_baseILj3072ES2_S2_S2_S2_fjLj1024EEEEELb0ELb1EEEvNS_9BwdParamsE)
        /*11e4*/ 	.word	0x00000000


	//----- nvinfo : EIATTR_MIN_STACK_SIZE
	.align		4
.L_763:
        /*11e8*/ 	.byte	0x04, 0x12
        /*11ea*/ 	.short	(.L_765 - .L_764)
	.align		4
.L_764:
        /*11ec*/ 	.word	index@(_ZN10layer_norm40ln_parallel_residual_bwd_finalize_kernelINS_22Kernel_traits_finalizeILj3072E6__halfS2_S2_S2_fjLb0ELj1024ELj4ENS_18Kernel_traits_baseILj3072ES2_S2_S2_S2_fjLj1024EEEEELb1EEEvNS_9BwdParamsE)
        /*11f0*/ 	.word	0x00000000


	//----- nvinfo : EIATTR_MIN_STACK_SIZE
	.align		4
.L_765:
        /*11f4*/ 	.byte	0x04, 0x12
        /*11f6*/ 	.short	(.L_767 - .L_766)
	.align		4
.L_766:
        /*11f8*/ 	.word	index@(_ZN10layer_norm31ln_parallel_residual_bwd_kernelINS_13Kernel_traitsI6__halfS2_S2_S2_fjLj3072ELj1ELj1ELj4ELj16ENS_18Kernel_traits_baseILj3072ES2_S2_S2_S2_fjLj128EEEEELb1ELb1ELb1EEEvNS_9BwdParamsE)
        /*11fc*/ 	.word	0x00000000


	//----- nvinfo : EIATTR_MIN_STACK_SIZE
	.align		4
.L_767:
        /*1200*/ 	.byte	0x04, 0x12
        /*1202*/ 	.short	(.L_769 - .L_768)
	.align		4
.L_768:
        /*1204*/ 	.word	index@(_ZN10layer_norm31ln_parallel_residual_bwd_kernelINS_13Kernel_traitsIf13__nv_bfloat16S2_S2_fjLj3072ELj1ELj1ELj4ELj16ENS_18Kernel_traits_baseILj3072EfS2_S2_S2_fjLj128EEEEELb0ELb0ELb0EEEvNS_9BwdParamsE)
        /*1208*/ 	.word	0x00000000


	//----- nvinfo : EIATTR_MIN_STACK_SIZE
	.align		4
.L_769:
        /*120c*/ 	.byte	0x04, 0x12
        /*120e*/ 	.short	(.L_771 - .L_770)
	.align		4
.L_770:
        /*1210*/ 	.word	index@(_ZN10layer_norm31ln_parallel_residual_bwd_kernelINS_13Kernel_traitsIf13__nv_bfloat16S2_S2_fjLj3072ELj1ELj1ELj4ELj16ENS_18Kernel_traits_baseILj3072EfS2_S2_S2_fjLj128EEEEELb0ELb0ELb1EEEvNS_9BwdParamsE)
        /*1214*/ 	.word	0x00000000


	//----- nvinfo : EIATTR_MIN_STACK_SIZE
	.align		4
.L_771:
        /*1218*/ 	.byte	0x04, 0x12
        /*121a*/ 	.short	(.L_773 - .L_772)
	.align		4
.L_772:
        /*121c*/ 	.word	index@(_ZN10layer_norm31ln_parallel_residual_bwd_kernelINS_13Kernel_traitsIf13__nv_bfloat16S2_S2_fjLj3072ELj1ELj1ELj4ELj16ENS_18Kernel_traits_baseILj3072EfS2_S2_S2_fjLj128EEEEELb0ELb1ELb0EEEvNS_9BwdParamsE)
        /*1220*/ 	.word	0x00000000


	//----- nvinfo : EIATTR_MIN_STACK_SIZE
	.align		4
.L_773:
        /*1224*/ 	.byte	0x04, 0x12
        /*1226*/ 	.short	(.L_775 - .L_774)
	.align		4
.L_774:
        /*1228*/ 	.word	index@(_ZN10layer_norm31ln_parallel_residual_bwd_kernelINS_13Kernel_traitsIf13__nv_bfloat16S2_S2_fjLj3072ELj1ELj1ELj4ELj16ENS_18Kernel_traits_baseILj3072EfS2_S2_S2_fjLj128EEEEELb0ELb1ELb1EEEvNS_9BwdParamsE)
        /*122c*/ 	.word	0x00000000


	//----- nvinfo : EIATTR_MIN_STACK_SIZE
	.align		4
.L_775:
        /*1230*/ 	.byte	0x04, 0x12
        /*1232*/ 	.short	(.L_777 - .L_776)
	.align		4
.L_776:
        /*1234*/ 	.word	index@(_ZN10layer_norm31ln_parallel_residual_bwd_kernelINS_13Kernel_traitsIf13__nv_bfloat16S2_S2_fjLj3072ELj1ELj1ELj4ELj16ENS_18Kernel_traits_baseILj3072EfS2_S2_S2_fjLj128EEEEELb1ELb0ELb0EEEvNS_9BwdParamsE)
        /*1238*/ 	.word	0x00000000


	//----- nvinfo : EIATTR_MIN_STACK_SIZE
	.align		4
.L_777:
        /*123c*/ 	.byte	0x04, 0x12
        /*123e*/ 	.short	(.L_779 - .L_778)
	.align		4
.L_778:
        /*1240*/ 	.word	index@(_ZN10layer_norm31ln_parallel_residual_bwd_kernelINS_13Kernel_traitsIf13__nv_bfloat16S2_S2_fjLj3072ELj1ELj1ELj4ELj16ENS_18Kernel_traits_baseILj3072EfS2_S2_S2_fjLj128EEEEELb1ELb0ELb1EEEvNS_9BwdParamsE)
        /*1244*/ 	.word	0x00000000


	//----- nvinfo : EIATTR_MIN_STACK_SIZE
	.align		4
.L_779:
        /*1248*/ 	.byte	0x04, 0x12
        /*124a*/ 	.short	(.L_781 - .L_780)
	.align		4
.L_780:
        /*124c*/ 	.word	index@(_ZN10layer_norm22ln_bwd_finalize_kernelINS_22Kernel_traits_finalizeILj3072Ef13__nv_bfloat16S2_S2_fjLb0ELj1024ELj4ENS_18Kernel_traits_baseILj3072EfS2_S2_S2_fjLj1024EEEEELb0ELb0EEEvNS_9BwdParamsE)
        /*1250*/ 	.word	0x00000000


	//----- nvinfo : EIATTR_MIN_STACK_SIZE
	.align		4
.L_781:
        /*1254*/ 	.byte	0x04, 0x12
        /*1256*/ 	.short	(.L_783 - .L_782)
	.align		4
.L_782:
        /*1258*/ 	.word	index@(_ZN10layer_norm40ln_parallel_residual_bwd_finalize_kernelINS_22Kernel_traits_finalizeILj3072Ef13__nv_bfloat16S2_S2_fjLb0ELj1024ELj4ENS_18Kernel_traits_baseILj3072EfS2_S2_S2_fjLj1024EEEEELb0EEEvNS_9BwdParamsE)
        /*125c*/ 	.word	0x00000000


	//----- nvinfo : EIATTR_MIN_STACK_SIZE
	.align		4
.L_783:
        /*1260*/ 	.byte	0x04, 0x12
        /*1262*/ 	.short	(.L_785 - .L_784)
	.align		4
.L_784:
        /*1264*/ 	.word	index@(_ZN10layer_norm31ln_parallel_residual_bwd_kernelINS_13Kernel_traitsIf13__nv_bfloat16S2_S2_fjLj3072ELj1ELj1ELj4ELj16ENS_18Kernel_traits_baseILj3072EfS2_S2_S2_fjLj128EEEEELb1ELb1ELb0EEEvNS_9BwdParamsE)
        /*1268*/ 	.word	0x00000000


	//----- nvinfo : EIATTR_MIN_STACK_SIZE
	.align		4
.L_785:
        /*126c*/ 	.byte	0x04, 0x12
        /*126e*/ 	.short	(.L_787 - .L_786)
	.align		4
.L_786:
        /*1270*/ 	.word	index@(_ZN10layer_norm22ln_bwd_finalize_kernelINS_22Kernel_traits_finalizeILj3072Ef13__nv_bfloat16S2_S2_fjLb0ELj1024ELj4ENS_18Kernel_traits_baseILj3072EfS2_S2_S2_fjLj1024EEEEELb0ELb1EEEvNS_9BwdParamsE)
        /*1274*/ 	.word	0x00000000


	//----- nvinfo : EIATTR_MIN_STACK_SIZE
	.align		4
.L_787:
        /*1278*/ 	.byte	0x04, 0x12
        /*127a*/ 	.short	(.L_789 - .L_788)
	.align		4
.L_788:
        /*127c*/ 	.word	index@(_ZN10layer_norm40ln_parallel_residual_bwd_finalize_kernelINS_22Kernel_traits_finalizeILj3072Ef13__nv_bfloat16S2_S2_fjLb0ELj1024ELj4ENS_18Kernel_traits_baseILj3072EfS2_S2_S2_fjLj1024EEEEELb1EEEvNS_9BwdParamsE)
        /*1280*/ 	.word	0x00000000


	//----- nvinfo : EIATTR_MIN_STACK_SIZE
	.align		4
.L_789:
        /*1284*/ 	.byte	0x04, 0x12
        /*1286*/ 	.short	(.L_791 - .L_790)
	.align		4
.L_790:
        /*1288*/ 	.word	index@(_ZN10layer_norm31ln_parallel_residual_bwd_kernelINS_13Kernel_traitsIf13__nv_bfloat16S2_S2_fjLj3072ELj1ELj1ELj4ELj16ENS_18Kernel_traits_baseILj3072EfS2_S2_S2_fjLj128EEEEELb1ELb1ELb1EEEvNS_9BwdParamsE)
        /*128c*/ 	.word	0x00000000


	//----- nvinfo : EIATTR_MIN_STACK_SIZE
	.align		4
.L_791:
        /*1290*/ 	.byte	0x04, 0x12
        /*1292*/ 	.short	(.L_793 - .L_792)
	.align		4
.L_792:
        /*1294*/ 	.word	index@(_ZN10layer_norm31ln_parallel_residual_bwd_kernelINS_13Kernel_traitsI13__nv_bfloat16S2_fS2_fjLj3072ELj1ELj1ELj4ELj16ENS_18Kernel_traits_baseILj3072ES2_S2_fS2_fjLj128EEEEELb0ELb0ELb0EEEvNS_9BwdParamsE)
        /*1298*/ 	.word	0x00000000


	//----- nvinfo : EIATTR_MIN_STACK_SIZE
	.align		4
.L_793:
        /*129c*/ 	.byte	0x04, 0x12
        /*129e*/ 	.short	(.L_795 - .L_794)
	.align		4
.L_794:
        /*12a0*/ 	.word	index@(_ZN10layer_norm31ln_parallel_residual_bwd_kernelINS_13Kernel_traitsI13__nv_bfloat16S2_fS2_fjLj3072ELj1ELj1ELj4ELj16ENS_18Kernel_traits_baseILj3072ES2_S2_fS2_fjLj128EEEEELb0ELb0ELb1EEEvNS_9BwdParamsE)
        /*12a4*/ 	.word	0x00000000


	//----- nvinfo : EIATTR_MIN_STACK_SIZE
	.align		4
.L_795:
        /*12a8*/ 	.byte	0x04, 0x12
        /*12aa*/ 	.short	(.L_797 - .L_796)
	.align		4
.L_796:
        /*12ac*/ 	.word	index@(_ZN10layer_norm31ln_parallel_residual_bwd_kernelINS_13Kernel_traitsI13__nv_bfloat16S2_fS2_fjLj3072ELj1ELj1ELj4ELj16ENS_18Kernel_traits_baseILj3072ES2_S2_fS2_fjLj128EEEEELb0ELb1ELb0EEEvNS_9BwdParamsE)
        /*12b0*/ 	.word	0x00000000


	//----- nvinfo : EIATTR_MIN_STACK_SIZE
	.align		4
.L_797:
        /*12b4*/ 	.byte	0x04, 0x12
        /*12b6*/ 	.short	(.L_799 - .L_798)
	.align		4
.L_798:
        /*12b8*/ 	.word	index@(_ZN10layer_norm31ln_parallel_residual_bwd_kernelINS_13Kernel_traitsI13__nv_bfloat16S2_fS2_fjLj3072ELj1ELj1ELj4ELj16ENS_18Kernel_traits_baseILj3072ES2_S2_fS2_fjLj128EEEEELb0ELb1ELb1EEEvNS_9BwdParamsE)
        /*12bc*/ 	.word	0x00000000


	//----- nvinfo : EIATTR_MIN_STACK_SIZE
	.align		4
.L_799:
        /*12c0*/ 	.byte	0x04, 0x12
        /*12c2*/ 	.short	(.L_801 - .L_800)
	.align		4
.L_800:
        /*12c4*/ 	.word	index@(_ZN10layer_norm31ln_parallel_residual_bwd_kernelINS_13Kernel_traitsI13__nv_bfloat16S2_fS2_fjLj3072ELj1ELj1ELj4ELj16ENS_18Kernel_traits_baseILj3072ES2_S2_fS2_fjLj128EEEEELb1ELb0ELb0EEEvNS_9BwdParamsE)
        /*12c8*/ 	.word	0x00000028


	//----- nvinfo : EIATTR_MIN_STACK_SIZE
	.align		4
.L_801:
        /*12cc*/ 	.byte	0x04, 0x12
        /*12ce*/ 	.short	(.L_803 - .L_802)
	.align		4
.L_802:
        /*12d0*/ 	.word	index@(_ZN10layer_norm31ln_parallel_residual_bwd_kernelINS_13Kernel_traitsI13__nv_bfloat16S2_fS2_fjLj3072ELj1ELj1ELj4ELj16ENS_18Kernel_traits_baseILj3072ES2_S2_fS2_fjLj128EEEEELb1ELb0ELb1EEEvNS_9BwdParamsE)
        /*12d4*/ 	.word	0x00000010


	//----- nvinfo : EIATTR_MIN_STACK_SIZE
	.align		4
.L_803:
        /*12d8*/ 	.byte	0x04, 0x12
        /*12da*/ 	.short	(.L_805 - .L_804)
	.align		4
.L_804:
        /*12dc*/ 	.word	index@(_ZN10layer_norm22ln_bwd_finalize_kernelINS_22Kernel_traits_finalizeILj3072E13__nv_bfloat16S2_fS2_fjLb0ELj1024ELj4ENS_18Kernel_traits_baseILj3072ES2_S2_fS2_fjLj1024EEEEELb0ELb0EEEvNS_9BwdParamsE)
        /*12e0*/ 	.word	0x00000000


	//----- nvinfo : EIATTR_MIN_STACK_SIZE
	.align		4
.L_805:
        /*12e4*/ 	.byte	0x04, 0x12
        /*12e6*/ 	.short	(.L_807 - .L_806)
	.align		4
.L_806:
        /*12e8*/ 	.word	index@(_ZN10layer_norm40ln_parallel_residual_bwd_finalize_kernelINS_22Kernel_traits_finalizeILj3072E13__nv_bfloat16S2_fS2_fjLb0ELj1024ELj4ENS_18Kernel_traits_baseILj3072ES2_S2_fS2_fjLj1024EEEEELb0EEEvNS_9BwdParamsE)
        /*12ec*/ 	.word	0x00000000


	//----- nvinfo : EIATTR_MIN_STACK_SIZE
	.align		4
.L_807:
        /*12f0*/ 	.byte	0x04, 0x12
        /*12f2*/ 	.short	(.L_809 - .L_808)
	.align		4
.L_808:
        /*12f4*/ 	.word	index@(_ZN10layer_norm31ln_parallel_residual_bwd_kernelINS_13Kernel_traitsI13__nv_bfloat16S2_fS2_fjLj3072ELj1ELj1ELj4ELj16ENS_18Kernel_traits_baseILj3072ES2_S2_fS2_fjLj128EEEEELb1ELb1ELb0EEEvNS_9BwdParamsE)
        /*12f8*/ 	.word	0x00000000


	//----- nvinfo : EIATTR_MIN_STACK_SIZE
	.align		4
.L_809:
        /*12fc*/ 	.byte	0x04, 0x12
        /*12fe*/ 	.short	(.L_811 - .L_810)
	.align		4
.L_810:
        /*1300*/ 	.word	index@(_ZN10layer_norm22ln_bwd_finalize_kernelINS_22Kernel_traits_finalizeILj3072E13__nv_bfloat16S2_fS2_fjLb0ELj1024ELj4ENS_18Kernel_traits_baseILj3072ES2_S2_fS2_fjLj1024EEEEELb0ELb1EEEvNS_9BwdParamsE)
        /*1304*/ 	.word	0x00000000


	//----- nvinfo : EIATTR_MIN_STACK_SIZE
	.align		4
.L_811:
        /*1308*/ 	.byte	0x04, 0x12
        /*130a*/ 	.short	(.L_813 - .L_812)
	.align		4
.L_812:
        /*130c*/ 	.word	index@(_ZN10layer_norm40ln_parallel_residual_bwd_finalize_kernelINS_22Kernel_traits_finalizeILj3072E13__nv_bfloat16S2_fS2_fjLb0ELj1024ELj4ENS_18Kernel_traits_baseILj3072ES2_S2_fS2_fjLj1024EEEEELb1EEEvNS_9BwdParamsE)
        /*1310*/ 	.word	0x00000000


	//----- nvinfo : EIATTR_MIN_STACK_SIZE
	.align		4
.L_813:
        /*1314*/ 	.byte	0x04, 0x12
        /*1316*/ 	.short	(.L_815 - .L_814)
	.align		4
.L_814:
        /*1318*/ 	.word	index@(_ZN10layer_norm31ln_parallel_residual_bwd_kernelINS_13Kernel_traitsI13__nv_bfloat16S2_fS2_fjLj3072ELj1ELj1ELj4ELj16ENS_18Kernel_traits_baseILj3072ES2_S2_fS2_fjLj128EEEEELb1ELb1ELb1EEEvNS_9BwdParamsE)
        /*131c*/ 	.word	0x00000000


	//----- nvinfo : EIATTR_MIN_STACK_SIZE
	.align		4
.L_815:
        /*1320*/ 	.byte	0x04, 0x12
        /*1322*/ 	.short	(.L_817 - .L_816)
	.align		4
.L_816:
        /*1324*/ 	.word	index@(_ZN10layer_norm31ln_parallel_residual_bwd_kernelINS_13Kernel_traitsIf13__nv_bfloat16fS2_fjLj3072ELj1ELj1ELj4ELj16ENS_18Kernel_traits_baseILj3072EfS2_fS2_fjLj128EEEEELb0ELb0ELb0EEEvNS_9BwdParamsE)
        /*1328*/ 	.word	0x00000000


	//----- nvinfo : EIATTR_MIN_STACK_SIZE
	.align		4
.L_817:
        /*132c*/ 	.byte	0x04, 0x12
        /*132e*/ 	.short	(.L_819 - .L_818)
	.align		4
.L_818:
        /*1330*/ 	.word	index@(_ZN10layer_norm31ln_parallel_residual_bwd_kernelINS_13Kernel_traitsIf13__nv_bfloat16fS2_fjLj3072ELj1ELj1ELj4ELj16ENS_18Kernel_traits_baseILj3072EfS2_fS2_fjLj128EEEEELb0ELb0ELb1EEEvNS_9BwdParamsE)
        /*1334*/ 	.word	0x00000000


	//----- nvinfo : EIATTR_MIN_STACK_SIZE
	.align		4
.L_819:
        /*1338*/ 	.byte	0x04, 0x12
        /*133a*/ 	.short	(.L_821 - .L_820)
	.align		4
.L_820:
        /*133c*/ 	.word	index@(_ZN10layer_norm31ln_parallel_residual_bwd_kernelINS_13Kernel_traitsIf13__nv_bfloat16fS2_fjLj3072ELj1ELj1ELj4ELj16ENS_18Kernel_traits_baseILj3072EfS2_fS2_fjLj128EEEEELb0ELb1ELb0EEEvNS_9BwdParamsE)
        /*1340*/ 	.word	0x00000000


	//----- nvinfo : EIATTR_MIN_STACK_SIZE
	.align		4
.L_821:
        /*1344*/ 	.byte	0x04, 0x12
        /*1346*/ 	.short	(.L_823 - .L_822)
	.align		4
.L_822:
        /*1348*/ 	.word	index@(_ZN10layer_norm31ln_parallel_residual_bwd_kernelINS_13Kernel_traitsIf13__nv_bfloat16fS2_fjLj3072ELj1ELj1ELj4ELj16ENS_18Kernel_traits_baseILj3072EfS2_fS2_fjLj128EEEEELb0ELb1ELb1EEEvNS_9BwdParamsE)
        /*134c*/ 	.word	0x00000000


	//----- nvinfo : EIATTR_MIN_STACK_SIZE
	.align		4
.L_823:
        /*1350*/ 	.byte	0x04, 0x12
        /*1352*/ 	.short	(.L_825 - .L_824)
	.align		4
.L_824:
        /*1354*/ 	.word	index@(_ZN10layer_norm31ln_parallel_residual_bwd_kernelINS_13Kernel_traitsIf13__nv_bfloat16fS2_fjLj3072ELj1ELj1ELj4ELj16ENS_18Kernel_traits_baseILj3072EfS2_fS2_fjLj128EEEEELb1ELb0ELb0EEEvNS_9BwdParamsE)
        /*1358*/ 	.word	0x00000030


	//----- nvinfo : EIATTR_MIN_STACK_SIZE
	.align		4
.L_825:
        /*135c*/ 	.byte	0x04, 0x12
        /*135e*/ 	.short	(.L_827 - .L_826)
	.align		4
.L_826:
        /*1360*/ 	.word	index@(_ZN10layer_norm31ln_parallel_residual_bwd_kernelINS_13Kernel_traitsIf13__nv_bfloat16fS2_fjLj3072ELj1ELj1ELj4ELj16ENS_18Kernel_traits_baseILj3072EfS2_fS2_fjLj128EEEEELb1ELb0ELb1EEEvNS_9BwdParamsE)
        /*1364*/ 	.word	0x00000010


	//----- nvinfo : EIATTR_MIN_STACK_SIZE
	.align		4
.L_827:
        /*1368*/ 	.byte	0x04, 0x12
        /*136a*/ 	.short	(.L_829 - .L_828)
	.align		4
.L_828:
        /*136c*/ 	.word	index@(_ZN10layer_norm22ln_bwd_finalize_kernelINS_22Kernel_traits_finalizeILj3072Ef13__nv_bfloat16fS2_fjLb0ELj1024ELj4ENS_18Kernel_traits_baseILj3072EfS2_fS2_fjLj1024EEEEELb0ELb0EEEvNS_9BwdParamsE)
        /*1370*/ 	.word	0x00000000


	//----- nvinfo : EIATTR_MIN_STACK_SIZE
	.align		4
.L_829:
        /*1374*/ 	.byte	0x04, 0x12
        /*1376*/ 	.short	(.L_831 - .L_830)
	.align		4
.L_830:
        /*1378*/ 	.word	index@(_ZN10layer_norm40ln_parallel_residual_bwd_finalize_kernelINS_22Kernel_traits_finalizeILj3072Ef13__nv_bfloat16fS2_fjLb0ELj1024ELj4ENS_18Kernel_traits_baseILj3072EfS2_fS2_fjLj1024EEEEELb0EEEvNS_9BwdParamsE)
        /*137c*/ 	.word	0x00000000


	//----- nvinfo : EIATTR_MIN_STACK_SIZE
	.align		4
.L_831:
        /*1380*/ 	.byte	0x04, 0x12
        /*1382*/ 	.short	(.L_833 - .L_832)
	.align		4
.L_832:
        /*1384*/ 	.word	index@(_ZN10layer_norm31ln_parallel_residual_bwd_kernelINS_13Kernel_traitsIf13__nv_bfloat16fS2_fjLj3072ELj1ELj1ELj4ELj16ENS_18Kernel_traits_baseILj3072EfS2_fS2_fjLj128EEEEELb1ELb1ELb0EEEvNS_9BwdParamsE)
        /*1388*/ 	.word	0x00000000


	//----- nvinfo : EIATTR_MIN_STACK_SIZE
	.align		4
.L_833:
        /*138c*/ 	.byte	0x04, 0x12
        /*138e*/ 	.short	(.L_835 - .L_834)
	.align		4
.L_834:
        /*1390*/ 	.word	index@(_ZN10layer_norm22ln_bwd_finalize_kernelINS_22Kernel_traits_finalizeILj3072Ef13__nv_bfloat16fS2_fjLb0ELj1024ELj4ENS_18Kernel_traits_baseILj3072EfS2_fS2_fjLj1024EEEEELb0ELb1EEEvNS_9BwdParamsE)
        /*1394*/ 	.word	0x00000000


	//----- nvinfo : EIATTR_MIN_STACK_SIZE
	.align		4
.L_835:
        /*1398*/ 	.byte	0x04, 0x12
        /*139a*/ 	.short	(.L_837 - .L_836)
	.align		4
.L_836:
        /*139c*/ 	.word	index@(_ZN10layer_norm40ln_parallel_residual_bwd_finalize_kernelINS_22Kernel_traits_finalizeILj3072Ef13__nv_bfloat16fS2_fjLb0ELj1024ELj4ENS_18Kernel_traits_baseILj3072EfS2_fS2_fjLj1024EEEEELb1EEEvNS_9BwdParamsE)
        /*13a0*/ 	.word	0x00000000


	//----- nvinfo : EIATTR_MIN_STACK_SIZE
	.align		4
.L_837:
        /*13a4*/ 	.byte	0x04, 0x12
        /*13a6*/ 	.short	(.L_839 - .L_838)
	.align		4
.L_838:
        /*13a8*/ 	.word	index@(_ZN10layer_norm31ln_parallel_residual_bwd_kernelINS_13Kernel_traitsIf13__nv_bfloat16fS2_fjLj3072ELj1ELj1ELj4ELj16ENS_18Kernel_traits_baseILj3072EfS2_fS2_fjLj128EEEEELb1ELb1ELb1EEEvNS_9BwdParamsE)
        /*13ac*/ 	.word	0x00000000


	//----- nvinfo : EIATTR_MIN_STACK_SIZE
	.align		4
.L_839:
        /*13b0*/ 	.byte	0x04, 0x12
        /*13b2*/ 	.short	(.L_841 - .L_840)
	.align		4
.L_840:
        /*13b4*/ 	.word	index@(_ZN10layer_norm31ln_parallel_residual_bwd_kernelINS_13Kernel_traitsIf6__halfS2_S2_fjLj3072ELj1ELj1ELj4ELj16ENS_18Kernel_traits_baseILj3072EfS2_S2_S2_fjLj128EEEEELb0ELb0ELb0EEEvNS_9BwdParamsE)
        /*13b8*/ 	.word	0x00000000


	//----- nvinfo : EIATTR_MIN_STACK_SIZE
	.align		4
.L_841:
        /*13bc*/ 	.byte	0x04, 0x12
        /*13be*/ 	.short	(.L_843 - .L_842)
	.align		4
.L_842:
        /*13c0*/ 	.word	index@(_ZN10layer_norm31ln_parallel_residual_bwd_kernelINS_13Kernel_traitsIf6__halfS2_S2_fjLj3072ELj1ELj1ELj4ELj16ENS_18Kernel_traits_baseILj3072EfS2_S2_S2_fjLj128EEEEELb0ELb0ELb1EEEvNS_9BwdParamsE)
        /*13c4*/ 	.word	0x00000000


	//----- nvinfo : EIATTR_MIN_STACK_SIZE
	.align		4
.L_843:
        /*13c8*/ 	.byte	0x04, 0x12
        /*13ca*/ 	.short	(.L_845 - .L_844)
	.align		4
.L_844:
        /*13cc*/ 	.word	index@(_ZN10layer_norm31ln_parallel_residual_bwd_kernelINS_13Kernel_traitsIf6__halfS2_S2_fjLj3072ELj1ELj1ELj4ELj16ENS_18Kernel_traits_baseILj3072EfS2_S2_S2_fjLj128EEEEELb0ELb1ELb0EEEvNS_9BwdParamsE)
        /*13d0*/ 	.word	0x00000000


	//----- nvinfo : EIATTR_MIN_STACK_SIZE
	.align		4
.L_845:
        /*13d4*/ 	.byte	0x04, 0x12
        /*13d6*/ 	.short	(.L_847 - .L_846)
	.align		4
.L_846:
        /*13d8*/ 	.word	index@(_ZN10layer_norm31ln_parallel_residual_bwd_kernelINS_13Kernel_traitsIf6__halfS2_S2_fjLj3072ELj1ELj1ELj4ELj16ENS_18Kernel_traits_baseILj3072EfS2_S2_S2_fjLj128EEEEELb0ELb1ELb1EEEvNS_9BwdParamsE)
        /*13dc*/ 	.word	0x00000000


	//----- nvinfo : EIATTR_MIN_STACK_SIZE
	.align		4
.L_847:
        /*13e0*/ 	.byte	0x04, 0x12
        /*13e2*/ 	.short	(.L_849 - .L_848)
	.align		4
.L_848:
        /*13e4*/ 	.word	index@(_ZN10layer_norm31ln_parallel_residual_bwd_kernelINS_13Kernel_traitsIf6__halfS2_S2_fjLj3072ELj1ELj1ELj4ELj16ENS_18Kernel_traits_baseILj3072EfS2_S2_S2_fjLj128EEEEELb1ELb0ELb0EEEvNS_9BwdParamsE)
        /*13e8*/ 	.word	0x00000000


	//----- nvinfo : EIATTR_MIN_STACK_SIZE
	.align		4
.L_849:
        /*13ec*/ 	.byte	0x04, 0x12
        /*13ee*/ 	.short	(.L_851 - .L_850)
	.align		4
.L_850:
        /*13f0*/ 	.word	index@(_ZN10layer_norm31ln_parallel_residual_bwd_kernelINS_13Kernel_traitsIf6__halfS2_S2_fjLj3072ELj1ELj1ELj4ELj16ENS_18Kernel_traits_baseILj3072EfS2_S2_S2_fjLj128EEEEELb1ELb0ELb1EEEvNS_9BwdParamsE)
        /*13f4*/ 	.word	0x00000000


	//----- nvinfo : EIATTR_MIN_STACK_SIZE
	.align		4
.L_851:
        /*13f8*/ 	.byte	0x04, 0x12
        /*13fa*/ 	.short	(.L_853 - .L_852)
	.align		4
.L_852:
        /*13fc*/ 	.word	index@(_ZN10layer_norm22ln_bwd_finalize_kernelINS_22Kernel_traits_finalizeILj3072Ef6__halfS2_S2_fjLb0ELj1024ELj4ENS_18Kernel_traits_baseILj3072EfS2_S2_S2_fjLj1024EEEEELb0ELb0EEEvNS_9BwdParamsE)
        /*1400*/ 	.word	0x00000000


	//----- nvinfo : EIATTR_MIN_STACK_SIZE
	.align		4
.L_853:
        /*1404*/ 	.byte	0x04, 0x12
        /*1406*/ 	.short	(.L_855 - .L_854)
	.align		4
.L_854:
        /*1408*/ 	.word	index@(_ZN10layer_norm40ln_parallel_residual_bwd_finalize_kernelINS_22Kernel_traits_finalizeILj3072Ef6__halfS2_S2_fjLb0ELj1024ELj4ENS_18Kernel_traits_baseILj3072EfS2_S2_S2_fjLj1024EEEEELb0EEEvNS_9BwdParamsE)
        /*140c*/ 	.word	0x00000000


	//----- nvinfo : EIATTR_MIN_STACK_SIZE
	.align		4
.L_855:
        /*1410*/ 	.byte	0x04, 0x12
        /*1412*/ 	.short	(.L_857 - .L_856)
	.align		4
.L_856:
        /*1414*/ 	.word	index@(_ZN10layer_norm31ln_parallel_residual_bwd_kernelINS_13Kernel_traitsIf6__halfS2_S2_fjLj3072ELj1ELj1ELj4ELj16ENS_18Kernel_traits_baseILj3072EfS2_S2_S2_fjLj128EEEEELb1ELb1ELb0EEEvNS_9BwdParamsE)
        /*1418*/ 	.word	0x00000000


	//----- nvinfo : EIATTR_MIN_STACK_SIZE
	.align		4
.L_857:
        /*141c*/ 	.byte	0x04, 0x12
        /*141e*/ 	.short	(.L_859 - .L_858)
	.align		4
.L_858:
        /*1420*/ 	.word	index@(_ZN10layer_norm22ln_bwd_finalize_kernelINS_22Kernel_traits_finalizeILj3072Ef6__halfS2_S2_fjLb0ELj1024ELj4ENS_18Kernel_traits_baseILj3072EfS2_S2_S2_fjLj1024EEEEELb0ELb1EEEvNS_9BwdParamsE)
        /*1424*/ 	.word	0x00000000


	//----- nvinfo : EIATTR_MIN_STACK_SIZE
	.align		4
.L_859:
        /*1428*/ 	.byte	0x04, 0x12
        /*142a*/ 	.short	(.L_861 - .L_860)
	.align		4
.L_860:
        /*142c*/ 	.word	index@(_ZN10layer_norm40ln_parallel_residual_bwd_finalize_kernelINS_22Kernel_traits_finalizeILj3072Ef6__halfS2_S2_fjLb0ELj1024ELj4ENS_18Kernel_traits_baseILj3072EfS2_S2_S2_fjLj1024EEEEELb1EEEvNS_9BwdParamsE)
        /*1430*/ 	.word	0x00000000


	//----- nvinfo : EIATTR_MIN_STACK_SIZE
	.align		4
.L_861:
        /*1434*/ 	.byte	0x04, 0x12
        /*1436*/ 	.short	(.L_863 - .L_862)
	.align		4
.L_862:
        /*1438*/ 	.word	index@(_ZN10layer_norm31ln_parallel_residual_bwd_kernelINS_13Kernel_traitsIf6__halfS2_S2_fjLj3072ELj1ELj1ELj4ELj16ENS_18Kernel_traits_baseILj3072EfS2_S2_S2_fjLj128EEEEELb1ELb1ELb1EEEvNS_9BwdParamsE)
        /*143c*/ 	.word	0x00000000


	//----- nvinfo : EIATTR_MIN_STACK_SIZE
	.align		4
.L_863:
        /*1440*/ 	.byte	0x04, 0x12
        /*1442*/ 	.short	(.L_865 - .L_864)
	.align		4
.L_864:
        /*1444*/ 	.word	index@(_ZN10layer_norm31ln_parallel_residual_bwd_kernelINS_13Kernel_traitsI6__halfS2_fS2_fjLj3072ELj1ELj1ELj4ELj16ENS_18Kernel_traits_baseILj3072ES2_S2_fS2_fjLj128EEEEELb0ELb0ELb0EEEvNS_9BwdParamsE)
        /*1448*/ 	.word	0x00000000


	//----- nvinfo : EIATTR_MIN_STACK_SIZE
	.align		4
.L_865:
        /*144c*/ 	.byte	0x04, 0x12
        /*144e*/ 	.short	(.L_867 - .L_866)
	.align		4
.L_866:
        /*1450*/ 	.word	index@(_ZN10layer_norm31ln_parallel_residual_bwd_kernelINS_13Kernel_traitsI6__halfS2_fS2_fjLj3072ELj1ELj1ELj4ELj16ENS_18Kernel_traits_baseILj3072ES2_S2_fS2_fjLj128EEEEELb0ELb0ELb1EEEvNS_9BwdParamsE)
        /*1454*/ 	.word	0x00000000


	//----- nvinfo : EIATTR_MIN_STACK_SIZE
	.align		4
.L_867:
        /*1458*/ 	.byte	0x04, 0x12
        /*145a*/ 	.short	(.L_869 - .L_868)
	.align		4
.L_868:
        /*145c*/ 	.word	index@(_ZN10layer_norm31ln_parallel_residual_bwd_kernelINS_13Kernel_traitsI6__halfS2_fS2_fjLj3072ELj1ELj1ELj4ELj16ENS_18Kernel_traits_baseILj3072ES2_S2_fS2_fjLj128EEEEELb0ELb1ELb0EEEvNS_9BwdParamsE)
        /*1460*/ 	.word	0x00000000


	//----- nvinfo : EIATTR_MIN_STACK_SIZE
	.align		4
.L_869:
        /*1464*/ 	.byte	0x04, 0x12
        /*1466*/ 	.short	(.L_871 - .L_870)
	.align		4
.L_870:
        /*1468*/ 	.word	index@(_ZN10layer_norm31ln_parallel_residual_bwd_kernelINS_13Kernel_traitsI6__halfS2_fS2_fjLj3072ELj1ELj1ELj4ELj16ENS_18Kernel_traits_baseILj3072ES2_S2_fS2_fjLj128EEEEELb0ELb1ELb1EEEvNS_9BwdParamsE)
        /*146c*/ 	.word	0x00000000


	//----- nvinfo : EIATTR_MIN_STACK_SIZE
	.align		4
.L_871:
        /*1470*/ 	.byte	0x04, 0x12
        /*1472*/ 	.short	(.L_873 - .L_872)
	.align		4
.L_872:
        /*1474*/ 	.word	index@(_ZN10layer_norm31ln_parallel_residual_bwd_kernelINS_13Kernel_traitsI6__halfS2_fS2_fjLj3072ELj1ELj1ELj4ELj16ENS_18Kernel_traits_baseILj3072ES2_S2_fS2_fjLj128EEEEELb1ELb0ELb0EEEvNS_9BwdParamsE)
        /*1478*/ 	.word	0x00000028


	//----- nvinfo : EIATTR_MIN_STACK_SIZE
	.align		4
.L_873:
        /*147c*/ 	.byte	0x04, 0x12
        /*147e*/ 	.short	(.L_875 - .L_874)
	.align		4
.L_874:
        /*1480*/ 	.word	index@(_ZN10layer_norm31ln_parallel_residual_bwd_kernelINS_13Kernel_traitsI6__halfS2_fS2_fjLj3072ELj1ELj1ELj4ELj16ENS_18Kernel_traits_baseILj3072ES2_S2_fS2_fjLj128EEEEELb1ELb0ELb1EEEvNS_9BwdParamsE)
        /*1484*/ 	.word	0x00000010


	//----- nvinfo : EIATTR_MIN_STACK_SIZE
	.align		4
.L_875:
        /*1488*/ 	.byte	0x04, 0x12
        /*148a*/ 	.short	(.L_877 - .L_876)
	.align		4
.L_876:
        /*148c*/ 	.word	index@(_ZN10layer_norm22ln_bwd_finalize_kernelINS_22Kernel_traits_finalizeILj3072E6__halfS2_fS2_fjLb0ELj1024ELj4ENS_18Kernel_traits_baseILj3072ES2_S2_fS2_fjLj1024EEEEELb0ELb0EEEvNS_9BwdParamsE)
        /*1490*/ 	.word	0x00000000


	//----- nvinfo : EIATTR_MIN_STACK_SIZE
	.align		4
.L_877:
        /*1494*/ 	.byte	0x04, 0x12
        /*1496*/ 	.short	(.L_879 - .L_878)
	.align		4
.L_878:
        /*1498*/ 	.word	index@(_ZN10layer_norm40ln_parallel_residual_bwd_finalize_kernelINS_22Kernel_traits_finalizeILj3072E6__halfS2_fS2_fjLb0ELj1024ELj4ENS_18Kernel_traits_baseILj3072ES2_S2_fS2_fjLj1024EEEEELb0EEEvNS_9BwdParamsE)
        /*149c*/ 	.word	0x00000000


	//----- nvinfo : EIATTR_MIN_STACK_SIZE
	.align		4
.L_879:
        /*14a0*/ 	.byte	0x04, 0x12
        /*14a2*/ 	.short	(.L_881 - .L_880)
	.align		4
.L_880:
        /*14a4*/ 	.word	index@(_ZN10layer_norm31ln_parallel_residual_bwd_kernelINS_13Kernel_traitsI6__halfS2_fS2_fjLj3072ELj1ELj1ELj4ELj16ENS_18Kernel_traits_baseILj3072ES2_S2_fS2_fjLj128EEEEELb1ELb1ELb0EEEvNS_9BwdParamsE)
        /*14a8*/ 	.word	0x00000000


	//----- nvinfo : EIATTR_MIN_STACK_SIZE
	.align		4
.L_881:
        /*14ac*/ 	.byte	0x04, 0x12
        /*14ae*/ 	.short	(.L_883 - .L_882)
	.align		4
.L_882:
        /*14b0*/ 	.word	index@(_ZN10layer_norm22ln_bwd_finalize_kernelINS_22Kernel_traits_finalizeILj3072E6__halfS2_fS2_fjLb0ELj1024ELj4ENS_18Kernel_traits_baseILj3072ES2_S2_fS2_fjLj1024EEEEELb0ELb1EEEvNS_9BwdParamsE)
        /*14b4*/ 	.word	0x00000000


	//----- nvinfo : EIATTR_MIN_STACK_SIZE
	.align		4
.L_883:
        /*14b8*/ 	.byte	0x04, 0x12
        /*14ba*/ 	.short	(.L_885 - .L_884)
	.align		4
.L_884:
        /*14bc*/ 	.word	index@(_ZN10layer_norm40ln_parallel_residual_bwd_finalize_kernelINS_22Kernel_traits_finalizeILj3072E6__halfS2_fS2_fjLb0ELj1024ELj4ENS_18Kernel_traits_baseILj3072ES2_S2_fS2_fjLj1024EEEEELb1EEEvNS_9BwdParamsE)
        /*14c0*/ 	.word	0x00000000


	//----- nvinfo : EIATTR_MIN_STACK_SIZE
	.align		4
.L_885:
        /*14c4*/ 	.byte	0x04, 0x12
        /*14c6*/ 	.short	(.L_887 - .L_886)
	.align		4
.L_886:
        /*14c8*/ 	.word	index@(_ZN10layer_norm31ln_parallel_residual_bwd_kernelINS_13Kernel_traitsI6__halfS2_fS2_fjLj3072ELj1ELj1ELj4ELj16ENS_18Kernel_traits_baseILj3072ES2_S2_fS2_fjLj128EEEEELb1ELb1ELb1EEEvNS_9BwdParamsE)
        /*14cc*/ 	.word	0x00000000


	//----- nvinfo : EIATTR_MIN_STACK_SIZE
	.align		4
.L_887:
        /*14d0*/ 	.byte	0x04, 0x12
        /*14d2*/ 	.short	(.L_889 - .L_888)
	.align		4
.L_888:
        /*14d4*/ 	.word	index@(_ZN10layer_norm31ln_parallel_residual_bwd_kernelINS_13Kernel_traitsIf6__halffS2_fjLj3072ELj1ELj1ELj4ELj16ENS_18Kernel_traits_baseILj3072EfS2_fS2_fjLj128EEEEELb0ELb0ELb0EEEvNS_9BwdParamsE)
        /*14d8*/ 	.word	0x00000000


	//----- nvinfo : EIATTR_MIN_STACK_SIZE
	.align		4
.L_889:
        /*14dc*/ 	.byte	0x04, 0x12
        /*14de*/ 	.short	(.L_891 - .L_890)
	.align		4
.L_890:
        /*14e0*/ 	.word	index@(_ZN10layer_norm31ln_parallel_residual_bwd_kernelINS_13Kernel_traitsIf6__halffS2_fjLj3072ELj1ELj1ELj4ELj16ENS_18Kernel_traits_baseILj3072EfS2_fS2_fjLj128EEEEELb0ELb0ELb1EEEvNS_9BwdParamsE)
        /*14e4*/ 	.word	0x00000000


	//----- nvinfo : EIATTR_MIN_STACK_SIZE
	.align		4
.L_891:
        /*14e8*/ 	.byte	0x04, 0x12
        /*14ea*/ 	.short	(.L_893 - .L_892)
	.align		4
.L_892:
        /*14ec*/ 	.word	index@(_ZN10layer_norm31ln_parallel_residual_bwd_kernelINS_13Kernel_traitsIf6__halffS2_fjLj3072ELj1ELj1ELj4ELj16ENS_18Kernel_traits_baseILj3072EfS2_fS2_fjLj128EEEEELb0ELb1ELb0EEEvNS_9BwdParamsE)
        /*14f0*/ 	.word	0x00000000


	//----- nvinfo : EIATTR_MIN_STACK_SIZE
	.align		4
.L_893:
        /*14f4*/ 	.byte	0x04, 0x12
        /*14f6*/ 	.short	(.L_895 - .L_894)
	.align		4
.L_894:
        /*14f8*/ 	.word	index@(_ZN10layer_norm31ln_parallel_residual_bwd_kernelINS_13Kernel_traitsIf6__halffS2_fjLj3072ELj1ELj1ELj4ELj16ENS_18Kernel_traits_baseILj3072EfS2_fS2_fjLj128EEEEELb0ELb1ELb1EEEvNS_9BwdParamsE)
        /*14fc*/ 	.word	0x00000000


	//----- nvinfo : EIATTR_MIN_STACK_SIZE
	.align		4
.L_895:
        /*1500*/ 	.byte	0x04, 0x12
        /*1502*/ 	.short	(.L_897 - .L_896)
	.align		4
.L_896:
        /*1504*/ 	.word	index@(_ZN10layer_norm31ln_parallel_residual_bwd_kernelINS_13Kernel_traitsIf6__halffS2_fjLj3072ELj1ELj1ELj4ELj16ENS_18Kernel_traits_baseILj3072EfS2_fS2_fjLj128EEEEELb1ELb0ELb0EEEvNS_9BwdParamsE)
        /*1508*/ 	.word	0x00000030


	//----- nvinfo : EIATTR_MIN_STACK_SIZE
	.align		4
.L_897:
        /*150c*/ 	.byte	0x04, 0x12
        /*150e*/ 	.short	(.L_899 - .L_898)
	.align		4
.L_898:
        /*1510*/ 	.word	index@(_ZN10layer_norm31ln_parallel_residual_bwd_kernelINS_13Kernel_traitsIf6__halffS2_fjLj3072ELj1ELj1ELj4ELj16ENS_18Kernel_traits_baseILj3072EfS2_fS2_fjLj128EEEEELb1ELb0ELb1EEEvNS_9BwdParamsE)
        /*1514*/ 	.word	0x00000010


	//----- nvinfo : EIATTR_MIN_STACK_SIZE
	.align		4
.L_899:
        /*1518*/ 	.byte	0x04, 0x12
        /*151a*/ 	.short	(.L_901 - .L_900)
	.align		4
.L_900:
        /*151c*/ 	.word	index@(_ZN10layer_norm22ln_bwd_finalize_kernelINS_22Kernel_traits_finalizeILj3072Ef6__halffS2_fjLb0ELj1024ELj4ENS_18Kernel_traits_baseILj3072EfS2_fS2_fjLj1024EEEEELb0ELb0EEEvNS_9BwdParamsE)
        /*1520*/ 	.word	0x00000000


	//----- nvinfo : EIATTR_MIN_STACK_SIZE
	.align		4
.L_901:
        /*1524*/ 	.byte	0x04, 0x12
        /*1526*/ 	.short	(.L_903 - .L_902)
	.align		4
.L_902:
        /*1528*/ 	.word	index@(_ZN10layer_norm40ln_parallel_residual_bwd_finalize_kernelINS_22Kernel_traits_finalizeILj3072Ef6__halffS2_fjLb0ELj1024ELj4ENS_18Kernel_traits_baseILj3072EfS2_fS2_fjLj1024EEEEELb0EEEvNS_9BwdParamsE)
        /*152c*/ 	.word	0x00000000


	//----- nvinfo : EIATTR_MIN_STACK_SIZE
	.align		4
.L_903:
        /*1530*/ 	.byte	0x04, 0x12
        /*1532*/ 	.short	(.L_905 - .L_904)
	.align		4
.L_904:
        /*1534*/ 	.word	index@(_ZN10layer_norm31ln_parallel_residual_bwd_kernelINS_13Kernel_traitsIf6__halffS2_fjLj3072ELj1ELj1ELj4ELj16ENS_18Kernel_traits_baseILj3072EfS2_fS2_fjLj128EEEEELb1ELb1ELb0EEEvNS_9BwdParamsE)
        /*1538*/ 	.word	0x00000000


	//----- nvinfo : EIATTR_MIN_STACK_SIZE
	.align		4
.L_905:
        /*153c*/ 	.byte	0x04, 0x12
        /*153e*/ 	.short	(.L_907 - .L_906)
	.align		4
.L_906:
        /*1540*/ 	.word	index@(_ZN10layer_norm22ln_bwd_finalize_kernelINS_22Kernel_traits_finalizeILj3072Ef6__halffS2_fjLb0ELj1024ELj4ENS_18Kernel_traits_baseILj3072EfS2_fS2_fjLj1024EEEEELb0ELb1EEEvNS_9BwdParamsE)
        /*1544*/ 	.word	0x00000000


	//----- nvinfo : EIATTR_MIN_STACK_SIZE
	.align		4
.L_907:
        /*1548*/ 	.byte	0x04, 0x12
        /*154a*/ 	.short	(.L_909 - .L_908)
	.align		4
.L_908:
        /*154c*/ 	.word	index@(_ZN10layer_norm40ln_parallel_residual_bwd_finalize_kernelINS_22Kernel_traits_finalizeILj3072Ef6__halffS2_fjLb0ELj1024ELj4ENS_18Kernel_traits_baseILj3072EfS2_fS2_fjLj1024EEEEELb1EEEvNS_9BwdParamsE)
        /*1550*/ 	.word	0x00000000


	//----- nvinfo : EIATTR_MIN_STACK_SIZE
	.align		4
.L_909:
        /*1554*/ 	.byte	0x04, 0x12
        /*1556*/ 	.short	(.L_911 - .L_910)
	.align		4
.L_910:
        /*1558*/ 	.word	index@(_ZN10layer_norm31ln_parallel_residual_bwd_kernelINS_13Kernel_traitsIf6__halffS2_fjLj3072ELj1ELj1ELj4ELj16ENS_18Kernel_traits_baseILj3072EfS2_fS2_fjLj128EEEEELb1ELb1ELb1EEEvNS_9BwdParamsE)
        /*155c*/ 	.word	0x00000000


	//----- nvinfo : EIATTR_MIN_STACK_SIZE
	.align		4
.L_911:
        /*1560*/ 	.byte	0x04, 0x12
        /*1562*/ 	.short	(.L_913 - .L_912)
	.align		4
.L_912:
        /*1564*/ 	.word	index@(_ZN10layer_norm31ln_parallel_residual_bwd_kernelINS_13Kernel_traitsI6__halfffffjLj3072ELj1ELj1ELj4ELj16ENS_18Kernel_traits_baseILj3072ES2_ffffjLj128EEEEELb0ELb0ELb0EEEvNS_9BwdParamsE)
        /*1568*/ 	.word	0x00000000


	//----- nvinfo : EIATTR_MIN_STACK_SIZE
	.align		4
.L_913:
        /*156c*/ 	.byte	0x04, 0x12
        /*156e*/ 	.short	(.L_915 - .L_914)
	.align		4
.L_914:
        /*1570*/ 	.word	index@(_ZN10layer_norm31ln_parallel_residual_bwd_kernelINS_13Kernel_traitsI6__halfffffjLj3072ELj1ELj1ELj4ELj16ENS_18Kernel_traits_baseILj3072ES2_ffffjLj128EEEEELb0ELb0ELb1EEEvNS_9BwdParamsE)
        /*1574*/ 	.word	0x00000018


	//----- nvinfo : EIATTR_MIN_STACK_SIZE
	.align		4
.L_915:
        /*1578*/ 	.byte	0x04, 0x12
        /*157a*/ 	.short	(.L_917 - .L_916)
	.align		4
.L_916:
        /*157c*/ 	.word	index@(_ZN10layer_norm31ln_parallel_residual_bwd_kernelINS_13Kernel_traitsI6__halfffffjLj3072ELj1ELj1ELj4ELj16ENS_18Kernel_traits_baseILj3072ES2_ffffjLj128EEEEELb0ELb1ELb0EEEvNS_9BwdParamsE)
        /*1580*/ 	.word	0x00000000


	//----- nvinfo : EIATTR_MIN_STACK_SIZE
	.align		4
.L_917:
        /*1584*/ 	.byte	0x04, 0x12
        /*1586*/ 	.short	(.L_919 - .L_918)
	.align		4
.L_918:
        /*1588*/ 	.word	index@(_ZN10layer_norm31ln_parallel_residual_bwd_kernelINS_13Kernel_traitsI6__halfffffjLj3072ELj1ELj1ELj4ELj16ENS_18Kernel_traits_baseILj3072ES2_ffffjLj128EEEEELb0ELb1ELb1EEEvNS_9BwdParamsE)
        /*158c*/ 	.word	0x00000000


	//----- nvinfo : EIATTR_MIN_STACK_SIZE
	.align		4
.L_919:
        /*1590*/ 	.byte	0x04, 0x12
        /*1592*/ 	.short	(.L_921 - .L_920)
	.align		4
.L_920:
        /*1594*/ 	.word	index@(_ZN10layer_norm31ln_parallel_residual_bwd_kernelINS_13Kernel_traitsI6__halfffffjLj3072ELj1ELj1ELj4ELj16ENS_18Kernel_traits_baseILj3072ES2_ffffjLj128EEEEELb1ELb0ELb0EEEvNS_9BwdParamsE)
        /*1598*/ 	.word	0x00000008


	//----- nvinfo : EIATTR_MIN_STACK_SIZE
	.align		4
.L_921:
        /*159c*/ 	.byte	0x04, 0x12
        /*159e*/ 	.short	(.L_923 - .L_922)
	.align		4
.L_922:
        /*15a0*/ 	.word	index@(_ZN10layer_norm31ln_parallel_residual_bwd_kernelINS_13Kernel_traitsI6__halfffffjLj3072ELj1ELj1ELj4ELj16ENS_18Kernel_traits_baseILj3072ES2_ffffjLj128EEEEELb1ELb0ELb1EEEvNS_9BwdParamsE)
        /*15a4*/ 	.word	0x00000060


	//----- nvinfo : EIATTR_MIN_STACK_SIZE
	.align		4
.L_923:
        /*15a8*/ 	.byte	0x04, 0x12
        /*15aa*/ 	.short	(.L_925 - .L_924)
	.align		4
.L_924:
        /*15ac*/ 	.word	index@(_ZN10layer_norm22ln_bwd_finalize_kernelINS_22Kernel_traits_finalizeILj3072E6__halfffffjLb0ELj1024ELj4ENS_18Kernel_traits_baseILj3072ES2_ffffjLj1024EEEEELb0ELb0EEEvNS_9BwdParamsE)
        /*15b0*/ 	.word	0x00000000


	//----- nvinfo : EIATTR_MIN_STACK_SIZE
	.align		4
.L_925:
        /*15b4*/ 	.byte	0x04, 0x12
        /*15b6*/ 	.short	(.L_927 - .L_926)
	.align		4
.L_926:
        /*15b8*/ 	.word	index@(_ZN10layer_norm40ln_parallel_residual_bwd_finalize_kernelINS_22Kernel_traits_finalizeILj3072E6__halfffffjLb0ELj1024ELj4ENS_18Kernel_traits_baseILj3072ES2_ffffjLj1024EEEEELb0EEEvNS_9BwdParamsE)
        /*15bc*/ 	.word	0x00000000


	//----- nvinfo : EIATTR_MIN_STACK_SIZE
	.align		4
.L_927:
        /*15c0*/ 	.byte	0x04, 0x12
        /*15c2*/ 	.short	(.L_929 - .L_928)
	.align		4
.L_928:
        /*15c4*/ 	.word	index@(_ZN10layer_norm31ln_parallel_residual_bwd_kernelINS_13Kernel_traitsI6__halfffffjLj3072ELj1ELj1ELj4ELj16ENS_18Kernel_traits_baseILj3072ES2_ffffjLj128EEEEELb1ELb1ELb0EEEvNS_9BwdParamsE)
        /*15c8*/ 	.word	0x00000000


	//----- nvinfo : EIATTR_MIN_STACK_SIZE
	.align		4
.L_929:
        /*15cc*/ 	.byte	0x04, 0x12
        /*15ce*/ 	.short	(.L_931 - .L_930)
	.align		4
.L_930:
        /*15d0*/ 	.word	index@(_ZN10layer_norm22ln_bwd_finalize_kernelINS_22Kernel_traits_finalizeILj3072E6__halfffffjLb0ELj1024ELj4ENS_18Kernel_traits_baseILj3072ES2_ffffjLj1024EEEEELb0ELb1EEEvNS_9BwdParamsE)
        /*15d4*/ 	.word	0x00000000


	//----- nvinfo : EIATTR_MIN_STACK_SIZE
	.align		4
.L_931:
        /*15d8*/ 	.byte	0x04, 0x12
        /*15da*/ 	.short	(.L_933 - .L_932)
	.align		4
.L_932:
        /*15dc*/ 	.word	index@(_ZN10layer_norm40ln_parallel_residual_bwd_finalize_kernelINS_22Kernel_traits_finalizeILj3072E6__halfffffjLb0ELj1024ELj4ENS_18Kernel_traits_baseILj3072ES2_ffffjLj1024EEEEELb1EEEvNS_9BwdParamsE)
        /*15e0*/ 	.word	0x00000000


	//----- nvinfo : EIATTR_MIN_STACK_SIZE
	.align		4
.L_933:
        /*15e4*/ 	.byte	0x04, 0x12
        /*15e6*/ 	.short	(.L_935 - .L_934)
	.align		4
.L_934:
        /*15e8*/ 	.word	index@(_ZN10layer_norm31ln_parallel_residual_bwd_kernelINS_13Kernel_traitsI6__halfffffjLj3072ELj1ELj1ELj4ELj16ENS_18Kernel_traits_baseILj3072ES2_ffffjLj128EEEEELb1ELb1ELb1EEEvNS_9BwdParamsE)
        /*15ec*/ 	.word	0x00000000


	//----- nvinfo : EIATTR_MIN_STACK_SIZE
	.align		4
.L_935:
        /*15f0*/ 	.byte	0x04, 0x12
        /*15f2*/ 	.short	(.L_937 - .L_936)
	.align		4
.L_936:
        /*15f4*/ 	.word	index@(_ZN10layer_norm31ln_parallel_residual_bwd_kernelINS_13Kernel_traitsIfffffjLj3072ELj1ELj1ELj4ELj16ENS_18Kernel_traits_baseILj3072EfffffjLj128EEEEELb0ELb0ELb0EEEvNS_9BwdParamsE)
        /*15f8*/ 	.word	0x00000000


	//----- nvinfo : EIATTR_MIN_STACK_SIZE
	.align		4
.L_937:
        /*15fc*/ 	.byte	0x04, 0x12
        /*15fe*/ 	.short	(.L_939 - .L_938)
	.align		4
.L_938:
        /*1600*/ 	.word	index@(_ZN10layer_norm31ln_parallel_residual_bwd_kernelINS_13Kernel_traitsIfffffjLj3072ELj1ELj1ELj4ELj16ENS_18Kernel_traits_baseILj3072EfffffjLj128EEEEELb0ELb0ELb1EEEvNS_9BwdParamsE)
        /*1604*/ 	.word	0x00000008


	//----- nvinfo : EIATTR_MIN_STACK_SIZE
	.align		4
.L_939:
        /*1608*/ 	.byte	0x04, 0x12
        /*160a*/ 	.short	(.L_941 - .L_940)
	.align		4
.L_940:
        /*160c*/ 	.word	index@(_ZN10layer_norm31ln_parallel_residual_bwd_kernelINS_13Kernel_traitsIfffffjLj3072ELj1ELj1ELj4ELj16ENS_18Kernel_traits_baseILj3072EfffffjLj128EEEEELb0ELb1ELb0EEEvNS_9BwdParamsE)
        /*1610*/ 	.word	0x00000000


	//----- nvinfo : EIATTR_MIN_STACK_SIZE
	.align		4
.L_941:
        /*1614*/ 	.byte	0x04, 0x12
        /*1616*/ 	.short	(.L_943 - .L_942)
	.align		4
.L_942:
        /*1618*/ 	.word	index@(_ZN10layer_norm31ln_parallel_residual_bwd_kernelINS_13Kernel_traitsIfffffjLj3072ELj1ELj1ELj4ELj16ENS_18Kernel_traits_baseILj3072EfffffjLj128EEEEELb0ELb1ELb1EEEvNS_9BwdParamsE)
        /*161c*/ 	.word	0x00000000


	//----- nvinfo : EIATTR_MIN_STACK_SIZE
	.align		4
.L_943:
        /*1620*/ 	.byte	0x04, 0x12
        /*1622*/ 	.short	(.L_945 - .L_944)
	.align		4
.L_944:
        /*1624*/ 	.word	index@(_ZN10layer_norm31ln_parallel_residual_bwd_kernelINS_13Kernel_traitsIfffffjLj3072ELj1ELj1ELj4ELj16ENS_18Kernel_traits_baseILj3072EfffffjLj128EEEEELb1ELb0ELb0EEEvNS_9BwdParamsE)
        /*1628*/ 	.word	0x00000010


	//----- nvinfo : EIATTR_MIN_STACK_SIZE
	.align		4
.L_945:
        /*162c*/ 	.byte	0x04, 0x12
        /*162e*/ 	.short	(.L_947 - .L_946)
	.align		4
.L_946:
        /*1630*/ 	.word	index@(_ZN10layer_norm31ln_parallel_residual_bwd_kernelINS_13Kernel_traitsIfffffjLj3072ELj1ELj1ELj4ELj16ENS_18Kernel_traits_baseILj3072EfffffjLj128EEEEELb1ELb0ELb1EEEvNS_9BwdParamsE)
        /*1634*/ 	.word	0x00000048


	//----- nvinfo : EIATTR_MIN_STACK_SIZE
	.align		4
.L_947:
        /*1638*/ 	.byte	0x04, 0x12
        /*163a*/ 	.short	(.L_949 - .L_948)
	.align		4
.L_948:
        /*163c*/ 	.word	index@(_ZN10layer_norm22ln_bwd_finalize_kernelINS_22Kernel_traits_finalizeILj3072EfffffjLb0ELj1024ELj4ENS_18Kernel_traits_baseILj3072EfffffjLj1024EEEEELb0ELb0EEEvNS_9BwdParamsE)
        /*1640*/ 	.word	0x00000000


	//----- nvinfo : EIATTR_MIN_STACK_SIZE
	.align		4
.L_949:
        /*1644*/ 	.byte	0x04, 0x12
        /*1646*/ 	.short	(.L_951 - .L_950)
	.align		4
.L_950:
        /*1648*/ 	.word	index@(_ZN10layer_norm40ln_parallel_residual_bwd_finalize_kernelINS_22Kernel_traits_finalizeILj3072EfffffjLb0ELj1024ELj4ENS_18Kernel_traits_baseILj3072EfffffjLj1024EEEEELb0EEEvNS_9BwdParamsE)
        /*164c*/ 	.word	0x00000000


	//----- nvinfo : EIATTR_MIN_STACK_SIZE
	.align		4
.L_951:
        /*1650*/ 	.byte	0x04, 0x12
        /*1652*/ 	.short	(.L_953 - .L_952)
	.align		4
.L_952:
        /*1654*/ 	.word	index@(_ZN10layer_norm31ln_parallel_residual_bwd_kernelINS_13Kernel_traitsIfffffjLj3072ELj1ELj1ELj4ELj16ENS_18Kernel_traits_baseILj3072EfffffjLj128EEEEELb1ELb1ELb0EEEvNS_9BwdParamsE)
        /*1658*/ 	.word	0x00000000


	//----- nvinfo : EIATTR_MIN_STACK_SIZE
	.align		4
.L_953:
        /*165c*/ 	.byte	0x04, 0x12
        /*165e*/ 	.short	(.L_955 - .L_954)
	.align		4
.L_954:
        /*1660*/ 	.word	index@(_ZN10layer_norm22ln_bwd_finalize_kernelINS_22Kernel_traits_finalizeILj3072EfffffjLb0ELj1024ELj4ENS_18Kernel_traits_baseILj3072EfffffjLj1024EEEEELb0ELb1EEEvNS_9BwdParamsE)
        /*1664*/ 	.word	0x00000000


	//----- nvinfo : EIATTR_MIN_STACK_SIZE
	.align		4
.L_955:
        /*1668*/ 	.byte	0x04, 0x12
        /*166a*/ 	.short	(.L_957 - .L_956)
	.align		4
.L_956:
        /*166c*/ 	.word	index@(_ZN10layer_norm40ln_parallel_residual_bwd_finalize_kernelINS_22Kernel_traits_finalizeILj3072EfffffjLb0ELj1024ELj4ENS_18Kernel_traits_baseILj3072EfffffjLj1024EEEEELb1EEEvNS_9BwdParamsE)
        /*1670*/ 	.word	0x00000000


	//----- nvinfo : EIATTR_MIN_STACK_SIZE
	.align		4
.L_957:
        /*1674*/ 	.byte	0x04, 0x12
        /*1676*/ 	.short	(.L_959 - .L_958)
	.align		4
.L_958:
        /*1678*/ 	.word	index@(_ZN10layer_norm31ln_parallel_residual_bwd_kernelINS_13Kernel_traitsIfffffjLj3072ELj1ELj1ELj4ELj16ENS_18Kernel_traits_baseILj3072EfffffjLj128EEEEELb1ELb1ELb1EEEvNS_9BwdParamsE)
        /*167c*/ 	.word	0x00000000
.L_959:


//--------------------- .nv.info._ZN10layer_norm31ln_parallel_residual_bwd_kernelINS_13Kernel_traitsI13__nv_bfloat16S2_S2_S2_fjLj3072ELj1ELj1ELj4ELj16ENS_18Kernel_traits_baseILj3072ES2_S2_S2_S2_fjLj128EEEEELb0ELb0ELb0EEEvNS_9BwdParamsE --------------------------
	.section	.nv.info._ZN10layer_norm31ln_parallel_residual_bwd_kernelINS_13Kernel_traitsI13__nv_bfloat16S2_S2_S2_fjLj3072ELj1ELj1ELj4ELj16ENS_18Kernel_traits_baseILj3072ES2_S2_S2_S2_fjLj128EEEEELb0ELb0ELb0EEEvNS_9BwdParamsE,"",@"SHT_CUDA_INFO"
	.sectionflags	@""
	.align	4


	//----- nvinfo : EIATTR_CUDA_API_VERSION
	.align		4
        /*0000*/ 	.byte	0x04, 0x37
        /*0002*/ 	.short	(.L_961 - .L_960)
.L_960:
        /*0004*/ 	.word	0x00000082


	//----- nvinfo : EIATTR_SW2861232_WAR
	.align		4
.L_961:
        /*0008*/ 	.byte	0x01, 0x35
	.zero		2


	//----- nvinfo : EIATTR_PARAM_CBANK
	.align		4
        /*000c*/ 	.byte	0x04, 0x0a
        /*000e*/ 	.short	(.L_963 - .L_962)
	.align		4
.L_962:
        /*0010*/ 	.word	index@(.nv.constant0._ZN10layer_norm31ln_parallel_residual_bwd_kernelINS_13Kernel_traitsI13__nv_bfloat16S2_S2_S2_fjLj3072ELj1ELj1ELj4ELj16ENS_18Kernel_traits_baseILj3072ES2_S2_S2_S2_fjLj128EEEEELb0ELb0ELb0EEEvNS_9BwdParamsE)
        /*0014*/ 	.short	0x0160
        /*0016*/ 	.short	0x0128


	//----- nvinfo : EIATTR_CBANK_PARAM_SIZE
	.align		4
.L_963:
        /*0018*/ 	.byte	0x03, 0x19
        /*001a*/ 	.short	0x0128


	//----- nvinfo : EIATTR_KPARAM_INFO
	.align		4
        /*001c*/ 	.byte	0x04, 0x17
        /*001e*/ 	.short	(.L_965 - .L_964)
.L_964:
        /*0020*/ 	.word	0x00000000
        /*0024*/ 	.short	0x0000
        /*0026*/ 	.short	0x0000
        /*0028*/ 	.byte	0x00, 0xf0, 0xa1, 0x04


	//----- nvinfo : EIATTR_MAXREG_COUNT
	.align		4
.L_965:
        /*002c*/ 	.byte	0x03, 0x1b
        /*002e*/ 	.short	0x00ff


	//----- nvinfo : EIATTR_NUM_BARRIERS
	.align		4
        /*0030*/ 	.byte	0x02, 0x4c
        /*0032*/ 	.byte	0x01
	.zero		1


	//----- nvinfo : EIATTR_MERCURY_ISA_VERSION
	.align		4
        /*0034*/ 	.byte	0x03, 0x5f
        /*0036*/ 	.short	0x0000


	//----- nvinfo : EIATTR_COOP_GROUP_MASK_REGIDS
	.align		4
        /*0038*/ 	.byte	0x04, 0x29
        /*003a*/ 	.short	(.L_967 - .L_966)


	//   ....[0]....
.L_966:
        /*003c*/ 	.word	0xffffffff


	//   ....[1]....
        /*0040*/ 	.word	0xffffffff


	//   ....[2]....
        /*0044*/ 	.word	0xffffffff


	//   ....[3]....
        /*0048*/ 	.word	0xffffffff


	//   ....[4]....
        /*004c*/ 	.word	0xffffffff


	//   ....[5]....
        /*0050*/ 	.word	0xffffffff


	//   ....[6]....
        /*0054*/ 	.word	0xffffffff


	//   ....[7]....
        /*0058*/ 	.word	0xffffffff


	//   ....[8]....
        /*005c*/ 	.word	0xffffffff


	//   ....[9]....
        /*0060*/ 	.word	0xffffffff


	//   ....[10]....
        /*0064*/ 	.word	0xffffffff


	//   ....[11]....
        /*0068*/ 	.word	0xffffffff


	//   ....[12]....
        /*006c*/ 	.word	0xffffffff


	//   ....[13]....
        /*0070*/ 	.word	0xffffffff


	//   ....[14]....
        /*0074*/ 	.word	0xffffffff


	//   ....[15]....
        /*0078*/ 	.word	0xffffffff


	//   ....[16]....
        /*007c*/ 	.word	0xffffffff


	//   ....[17]....
        /*0080*/ 	.word	0xffffffff


	//   ....[18]....
        /*0084*/ 	.word	0xffffffff


	//   ....[19]....
        /*0088*/ 	.word	0xffffffff


	//----- nvinfo : EIATTR_COOP_GROUP_INSTR_OFFSETS
	.align		4
.L_967:
        /*008c*/ 	.byte	0x04, 0x28
        /*008e*/ 	.short	(.L_969 - .L_968)


	//   ....[0]....
.L_968:
        /*0090*/ 	.word	0x00002080


	//   ....[1]....
        /*0094*/ 	.word	0x000020a0


	//   ....[2]....
        /*0098*/ 	.word	0x000020c0


	//   ....[3]....
        /*009c*/ 	.word	0x000020e0


	//   ....[4]....
        /*00a0*/ 	.word	0x00002100


	//   ....[5]....
        /*00a4*/ 	.word	0x00002120


	//   ....[6]....
        /*00a8*/ 	.word	0x00002140


	//   ....[7]....
        /*00ac*/ 	.word	0x00002160


	//   ....[8]....
        /*00b0*/ 	.word	0x00002180


	//   ....[9]....
        /*00b4*/ 	.word	0x000021a0


	//   ....[10]....
        /*00b8*/ 	.word	0x000038f0


	//   ....[11]....
        /*00bc*/ 	.word	0x00003970


	//   ....[12]....
        /*00c0*/ 	.word	0x000039f0


	//   ....[13]....
        /*00c4*/ 	.word	0x00003a60


	//   ....[14]....
        /*00c8*/ 	.word	0x00003ae0


	//   ....[15]....
        /*00cc*/ 	.word	0x00003b50


	//   ....[16]....
        /*00d0*/ 	.word	0x00003bd0


	//   ....[17]....
        /*00d4*/ 	.word	0x00003c40


	//   ....[18]....
        /*00d8*/ 	.word	0x00003cc0


	//   ....[19]....
        /*00dc*/ 	.word	0x00003d30


	//----- nvinfo : EIATTR_EXIT_INSTR_OFFSETS
	.align		4
.L_969:
        /*00e0*/ 	.byte	0x04, 0x1c
        /*00e2*/ 	.short	(.L_971 - .L_970)


	//   ....[0]....
.L_970:
        /*00e4*/ 	.word	0x000037b0


	//   ....[1]....
        /*00e8*/ 	.word	0x00003890


	//----- nvinfo : EIATTR_MAX_THREADS
	.align		4
.L_971:
        /*00ec*/ 	.byte	0x04, 0x05
        /*00ee*/ 	.short	(.L_973 - .L_972)
.L_972:
        /*00f0*/ 	.word	0x00000080
        /*00f4*/ 	.word	0x00000001
        /*00f8*/ 	.word	0x00000001


	//----- nvinfo : EIATTR_CRS_STACK_SIZE
	.align		4
.L_973:
        /*00fc*/ 	.byte	0x04, 0x1e
        /*00fe*/ 	.short	(.L_975 - .L_974)
.L_974:
        /*0100*/ 	.word	0x00000000
.L_975:


//--------------------- .nv.info._ZN10layer_norm31ln_parallel_residual_bwd_kernelINS_13Kernel_traitsI13__nv_bfloat16S2_S2_S2_fjLj3072ELj1ELj1ELj4ELj16ENS_18Kernel_traits_baseILj3072ES2_S2_S2_S2_fjLj128EEEEELb0ELb0ELb1EEEvNS_9BwdParamsE --------------------------
	.section	.nv.info._ZN10layer_norm31ln_parallel_residual_bwd_kernelINS_13Kernel_traitsI13__nv_bfloat16S2_S2_S2_fjLj3072ELj1ELj1ELj4ELj16ENS_18Kernel_traits_baseILj3072ES2_S2_S2_S2_fjLj128EEEEELb0ELb0ELb1EEEvNS_9BwdParamsE,"",@"SHT_CUDA_INFO"
	.sectionflags	@""
	.align	4


	//----- nvinfo : EIATTR_CUDA_API_VERSION
	.align		4
        /*0000*/ 	.byte	0x04, 0x37
        /*0002*/ 	.short	(.L_977 - .L_976)
.L_976:
        /*0004*/ 	.word	0x00000082


	//----- nvinfo : EIATTR_SW2861232_WAR
	.align		4
.L_977:
        /*0008*/ 	.byte	0x01, 0x35
	.zero		2


	//----- nvinfo : EIATTR_PARAM_CBANK
	.align		4
        /*000c*/ 	.byte	0x04, 0x0a
        /*000e*/ 	.short	(.L_979 - .L_978)
	.align		4
.L_978:
        /*0010*/ 	.word	index@(.nv.constant0._ZN10layer_norm31ln_parallel_residual_bwd_kernelINS_13Kernel_traitsI13__nv_bfloat16S2_S2_S2_fjLj3072ELj1ELj1ELj4ELj16ENS_18Kernel_traits_baseILj3072ES2_S2_S2_S2_fjLj128EEEEELb0ELb0ELb1EEEvNS_9BwdParamsE)
        /*0014*/ 	.short	0x0160
        /*0016*/ 	.short	0x0128


	//----- nvinfo : EIATTR_CBANK_PARAM_SIZE
	.align		4
.L_979:
        /*0018*/ 	.byte	0x03, 0x19
        /*001a*/ 	.short	0x0128


	//----- nvinfo : EIATTR_KPARAM_INFO
	.align		4
        /*001c*/ 	.byte	0x04, 0x17
        /*001e*/ 	.short	(.L_981 - .L_980)
.L_980:
        /*0020*/ 	.word	0x00000000
        /*0024*/ 	.short	0x0000
        /*0026*/ 	.short	0x0000
        /*0028*/ 	.byte	0x00, 0xf0, 0xa1, 0x04


	//----- nvinfo : EIATTR_MAXREG_COUNT
	.align		4
.L_981:
        /*002c*/ 	.byte	0x03, 0x1b
        /*002e*/ 	.short	0x00ff


	//----- nvinfo : EIATTR_NUM_BARRIERS
	.align		4
        /*0030*/ 	.byte	0x02, 0x4c
        /*0032*/ 	.byte	0x01
	.zero		1


	//----- nvinfo : EIATTR_MERCURY_ISA_VERSION
	.align		4
        /*0034*/ 	.byte	0x03, 0x5f
        /*0036*/ 	.short	0x0000


	//----- nvinfo : EIATTR_COOP_GROUP_MASK_REGIDS
	.align		4
        /*0038*/ 	.byte	0x04, 0x29
        /*003a*/ 	.short	(.L_983 - .L_982)


	//   ....[0]....
.L_982:
        /*003c*/ 	.word	0xffffffff


	//   ....[1]....
        /*0040*/ 	.word	0xffffffff


	//   ....[2]....
        /*0044*/ 	.word	0xffffffff


	//   ....[3]....
        /*0048*/ 	.word	0xffffffff


	//   ....[4]....
        /*004c*/ 	.word	0xffffffff


	//   ....[5]....
        /*0050*/ 	.word	0xffffffff


	//   ....[6]....
        /*0054*/ 	.word	0xffffffff


	//   ....[7]....
        /*0058*/ 	.word	0xffffffff


	//   ....[8]....
        /*005c*/ 	.word	0xffffffff


	//   ....[9]....
        /*0060*/ 	.word	0xffffffff


	//   ....[10]....
        /*0064*/ 	.word	0xffffffff


	//   ....[11]....
        /*0068*/ 	.word	0xffffffff


	//   ....[12]....
        /*006c*/ 	.word	0xffffffff


	//   ....[13]....
        /*0070*/ 	.word	0xffffffff


	//   ....[14]....
        /*0074*/ 	.word	0xffffffff


	//   ....[15]....
        /*0078*/ 	.word	0xffffffff


	//   ....[16]....
        /*007c*/ 	.word	0xffffffff


	//   ....[17]....
        /*0080*/ 	.word	0xffffffff


	//   ....[18]....
        /*0084*/ 	.word	0xffffffff


	//   ....[19]....
        /*0088*/ 	.word	0xffffffff


	//----- nvinfo : EIATTR_COOP_GROUP_INSTR_OFFSETS
	.align		4
.L_983:
        /*008c*/ 	.byte	0x04, 0x28
        /*008e*/ 	.short	(.L_985 - .L_984)


	//   ....[0]....
.L_984:
        /*0090*/ 	.word	0x000020c0


	//   ....[1]....
        /*0094*/ 	.word	0x000020e0


	//   ....[2]....
        /*0098*/ 	.word	0x00002100


	//   ....[3]....
        /*009c*/ 	.word	0x00002120


	//   ....[4]....
        /*00a0*/ 	.word	0x00002140


	//   ....[5]....
        /*00a4*/ 	.word	0x00002160


	//   ....[6]....
        /*00a8*/ 	.word	0x00002180


	//   ....[7]....
        /*00ac*/ 	.word	0x000021a0


	//   ....[8]....
        /*00b0*/ 	.word	0x000021c0


	//   ....[9]....
        /*00b4*/ 	.word	0x000021e0


	//   ....[10]....
        /*00b8*/ 	.word	0x00003c30


	//   ....[11]....
        /*00bc*/ 	.word	0x00003cb0


	//   ....[12]....
        /*00c0*/ 	.word	0x00003d30


	//   ....[13]....
        /*00c4*/ 	.word	0x00003da0


	//   ....[14]....
        /*00c8*/ 	.word	0x00003e20


	//   ....[15]....
        /*00cc*/ 	.word	0x00003e90


	//   ....[16]....
        /*00d0*/ 	.word	0x00003f10


	//   ....[17]....
        /*00d4*/ 	.word	0x00003f80


	//   ....[18]....
        /*00d8*/ 	.word	0x00004000


	//   ....[19]....
        /*00dc*/ 	.word	0x00004070


	//----- nvinfo : EIATTR_EXIT_INSTR_OFFSETS
	.align		4
.L_985:
        /*00e0*/ 	.byte	0x04, 0x1c
        /*00e2*/ 	.short	(.L_987 - .L_986)


	//   ....[0]....
.L_986:
        /*00e4*/ 	.word	0x00003bd0


	//----- nvinfo : EIATTR_MAX_THREADS
	.align		4
.L_987:
        /*00e8*/ 	.byte	0x04, 0x05
        /*00ea*/ 	.short	(.L_989 - .L_988)
.L_988:
        /*00ec*/ 	.word	0x00000080
        /*00f0*/ 	.word	0x00000001
        /*00f4*/ 	.word	0x00000001


	//----- nvinfo : EIATTR_CRS_STACK_SIZE
	.align		4
.L_989:
        /*00f8*/ 	.byte	0x04, 0x1e
        /*00fa*/ 	.short	(.L_991 - .L_990)
.L_990:
        /*00fc*/ 	.word	0x00000000
.L_991:


//--------------------- .nv.info._ZN10layer_norm31ln_parallel_residual_bwd_kernelINS_13Kernel_traitsI13__nv_bfloat16S2_S2_S2_fjLj3072ELj1ELj1ELj4ELj16ENS_18Kernel_traits_baseILj3072ES2_S2_S2_S2_fjLj128EEEEELb0ELb1ELb0EEEvNS_9BwdParamsE --------------------------
	.section	.nv.info._ZN10layer_norm31ln_parallel_residual_bwd_kernelINS_13Kernel_traitsI13__nv_bfloat16S2_S2_S2_fjLj3072ELj1ELj1ELj4ELj16ENS_18Kernel_traits_baseILj3072ES2_S2_S2_S2_fjLj128EEEEELb0ELb1ELb0EEEvNS_9BwdParamsE,"",@"SHT_CUDA_INFO"
	.sectionflags	@""
	.align	4


	//----- nvinfo : EIATTR_CUDA_API_VERSION
	.align		4
        /*0000*/ 	.byte	0x04, 0x37
        /*0002*/ 	.short	(.L_993 - .L_992)
.L_992:
        /*0004*/ 	.word	0x00000082


	//----- nvinfo : EIATTR_SW2861232_WAR
	.align		4
.L_993:
        /*0008*/ 	.byte	0x01, 0x35
	.zero		2


	//----- nvinfo : EIATTR_PARAM_CBANK
	.align		4
        /*000c*/ 	.byte	0x04, 0x0a
        /*000e*/ 	.short	(.L_995 - .L_994)
	.align		4
.L_994:
        /*0010*/ 	.word	index@(.nv.constant0._ZN10layer_norm31ln_parallel_residual_bwd_kernelINS_13Kernel_traitsI13__nv_bfloat16S2_S2_S2_fjLj3072ELj1ELj1ELj4ELj16ENS_18Kernel_traits_baseILj3072ES2_S2_S2_S2_fjLj128EEEEELb0ELb1ELb0EEEvNS_9BwdParamsE)
        /*0014*/ 	.short	0x0160
        /*0016*/ 	.short	0x0128


	//----- nvinfo : EIATTR_CBANK_PARAM_SIZE
	.align		4
.L_995:
        /*0018*/ 	.byte	0x03, 0x19
        /*001a*/ 	.short	0x0128


	//----- nvinfo : EIATTR_KPARAM_INFO
	.align		4
        /*001c*/ 	.byte	0x04, 0x17
        /*001e*/ 	.short	(.L_997 - .L_996)
.L_996:
        /*0020*/ 	.word	0x00000000
        /*0024*/ 	.short	0x0000
        /*0026*/ 	.short	0x0000
        /*0028*/ 	.byte	0x00, 0xf0, 0xa1, 0x04


	//----- nvinfo : EIATTR_MAXREG_COUNT
	.align		4
.L_997:
        /*002c*/ 	.byte	0x03, 0x1b
        /*002e*/ 	.short	0x00ff


	//----- nvinfo : EIATTR_NUM_BARRIERS
	.align		4
        /*0030*/ 	.byte	0x02, 0x4c
        /*0032*/ 	.byte	0x01
	.zero		1


	//----- nvinfo : EIATTR_MERCURY_ISA_VERSION
	.align		4
        /*0034*/ 	.byte	0x03, 0x5f
        /*0036*/ 	.short	0x0000


	//----- nvinfo : EIATTR_COOP_GROUP_MASK_REGIDS
	.align		4
        /*0038*/ 	.byte	0x04, 0x29
        /*003a*/ 	.short	(.L_999 - .L_998)


	//   ....[0]....
.L_998:
        /*003c*/ 	.word	0xffffffff


	//   ....[1]....
        /*0040*/ 	.word	0xffffffff


	//   ....[2]....
        /*0044*/ 	.word	0xffffffff


	//   ....[3]....
        /*0048*/ 	.word	0xffffffff


	//   ....[4]....
        /*004c*/ 	.word	0xffffffff


	//   ....[5]....
        /*0050*/ 	.word	0xffffffff


	//   ....[6]....
        /*0054*/ 	.word	0xffffffff


	//   ....[7]....
        /*0058*/ 	.word	0xffffffff


	//   ....[8]....
        /*005c*/ 	.word	0xffffffff


	//   ....[9]....
        /*0060*/ 	.word	0xffffffff


	//   ....[10]....
        /*0064*/ 	.word	0xffffffff


	//   ....[11]....
        /*0068*/ 	.word	0xffffffff


	//   ....[12]....
        /*006c*/ 	.word	0xffffffff


	//   ....[13]....
        /*0070*/ 	.word	0xffffffff


	//   ....[14]....
        /*0074*/ 	.word	0xffffffff


	//   ....[15]....
        /*0078*/ 	.word	0xffffffff


	//   ....[16]....
        /*007c*/ 	.word	0xffffffff


	//   ....[17]....
        /*0080*/ 	.word	0xffffffff


	//   ....[18]....
        /*0084*/ 	.word	0xffffffff


	//   ....[19]....
        /*0088*/ 	.word	0xffffffff


	//----- nvinfo : EIATTR_COOP_GROUP_INSTR_OFFSETS
	.align		4
.L_999:
        /*008c*/ 	.byte	0x04, 0x28
        /*008e*/ 	.short	(.L_1001 - .L_1000)


	//   ....[0]....
.L_1000:
        /*0090*/ 	.word	0x00001690


	//   ....[1]....
        /*0094*/ 	.word	0x000016b0


	//   ....[2]....
        /*0098*/ 	.word	0x000016d0


	//   ....[3]....
        /*009c*/ 	.word	0x000016f0


	//   ....[4]....
        /*00a0*/ 	.word	0x00001710


	//   ....[5]....
        /*00a4*/ 	.word	0x00001730


	//   ....[6]....
        /*00a8*/ 	.word	0x00001750


	//   ....[7]....
        /*00ac*/ 	.word	0x00001770


	//   ....[8]....
        /*00b0*/ 	.word	0x00001790


	//   ....[9]....
        /*00b4*/ 	.word	0x000017b0


	//   ....[10]....
        /*00b8*/ 	.word	0x00002d90


	//   ....[11]....
        /*00bc*/ 	.word	0x00002e10


	//   ....[12]....
        /*00c0*/ 	.word	0x00002e90


	//   ....[13]....
        /*00c4*/ 	.word	0x00002f00


	//   ....[14]....
        /*00c8*/ 	.word	0x00002f80


	//   ....[15]....
        /*00cc*/ 	.word	0x00002ff0


	//   ....[16]....
        /*00d0*/ 	.word	0x00003070


	//   ....[17]....
        /*00d4*/ 	.word	0x000030e0


	//   ....[18]....
        /*00d8*/ 	.word	0x00003160


	//   ....[19]....
        /*00dc*/ 	.word	0x000031d0


	//----- nvinfo : EIATTR_EXIT_INSTR_OFFSETS
	.align		4
.L_1001:
        /*00e0*/ 	.byte	0x04, 0x1c
        /*00e2*/ 	.short	(.L_1003 - .L_1002)


	//   ....[0]....
.L_1002:
        /*00e4*/ 	.word	0x00002cb0


	//   ....[1]....
        /*00e8*/ 	.word	0x00002d30


	//----- nvinfo : EIATTR_MAX_THREADS
	.align		4
.L_1003:
        /*00ec*/ 	.byte	0x04, 0x05
        /*00ee*/ 	.short	(.L_1005 - .L_1004)
.L_1004:
        /*00f0*/ 	.word	0x00000080
        /*00f4*/ 	.word	0x00000001
        /*00f8*/ 	.word	0x00000001


	//----- nvinfo : EIATTR_CRS_STACK_SIZE
	.align		4
.L_1005:
        /*00fc*/ 	.byte	0x04, 0x1e
        /*00fe*/ 	.short	(.L_1007 - .L_1006)
.L_1006:
        /*0100*/ 	.word	0x00000000
.L_1007:


//--------------------- .nv.info._ZN10layer_norm31ln_parallel_residual_bwd_kernelINS_13Kernel_traitsI13__nv_bfloat16S2_S2_S2_fjLj3072ELj1ELj1ELj4ELj16ENS_18Kernel_traits_baseILj3072ES2_S2_S2_S2_fjLj128EEEEELb0ELb1ELb1EEEvNS_9BwdParamsE --------------------------
	.section	.nv.info._ZN10layer_norm31ln_parallel_residual_bwd_kernelINS_13Kernel_traitsI13__nv_bfloat16S2_S2_S2_fjLj3072ELj1ELj1ELj4ELj16ENS_18Kernel_traits_baseILj3072ES2_S2_S2_S2_fjLj128EEEEELb0ELb1ELb1EEEvNS_9BwdParamsE,"",@"SHT_CUDA_INFO"
	.sectionflags	@""
	.align	4


	//----- nvinfo : EIATTR_CUDA_API_VERSION
	.align		4
        /*0000*/ 	.byte	0x04, 0x37
        /*0002*/ 	.short	(.L_1009 - .L_1008)
.L_1008:
        /*0004*/ 	.word	0x00000082


	//----- nvinfo : EIATTR_SW2861232_WAR
	.align		4
.L_1009:
        /*0008*/ 	.byte	0x01, 0x35
	.zero		2


	//----- nvinfo : EIATTR_PARAM_CBANK
	.align		4
        /*000c*/ 	.byte	0x04, 0x0a
        /*000e*/ 	.short	(.L_1011 - .L_1010)
	.align		4
.L_1010:
        /*0010*/ 	.word	index@(.nv.constant0._ZN10layer_norm31ln_parallel_residual_bwd_kernelINS_13Kernel_traitsI13__nv_bfloat16S2_S2_S2_fjLj3072ELj1ELj1ELj4ELj16ENS_18Kernel_traits_baseILj3072ES2_S2_S2_S2_fjLj128EEEEELb0ELb1ELb1EEEvNS_9BwdParamsE)
        /*0014*/ 	.short	0x0160
        /*0016*/ 	.short	0x0128


	//----- nvinfo : EIATTR_CBANK_PARAM_SIZE
	.align		4
.L_1011:
        /*0018*/ 	.byte	0x03, 0x19
        /*001a*/ 	.short	0x0128


	//----- nvinfo : EIATTR_KPARAM_INFO
	.align		4
        /*001c*/ 	.byte	0x04, 0x17
        /*001e*/ 	.short	(.L_1013 - .L_1012)
.L_1012:
        /*0020*/ 	.word	0x00000000
        /*0024*/ 	.short	0x0000
        /*0026*/ 	.short	0x0000
        /*0028*/ 	.byte	0x00, 0xf0, 0xa1, 0x04


	//----- nvinfo : EIATTR_MAXREG_COUNT
	.align		4
.L_1013:
        /*002c*/ 	.byte	0x03, 0x1b
        /*002e*/ 	.short	0x00ff


	//----- nvinfo : EIATTR_NUM_BARRIERS
	.align		4
        /*0030*/ 	.byte	0x02, 0x4c
        /*0032*/ 	.byte	0x01
	.zero		1


	//----- nvinfo : EIATTR_MERCURY_ISA_VERSION
	.align		4
        /*0034*/ 	.byte	0x03, 0x5f
        /*0036*/ 	.short	0x0000


	//----- nvinfo : EIATTR_COOP_GROUP_MASK_REGIDS
	.align		4
        /*0038*/ 	.byte	0x04, 0x29
        /*003a*/ 	.short	(.L_1015 - .L_1014)


	//   ....[0]....
.L_1014:
        /*003c*/ 	.word	0xffffffff


	//   ....[1]....
        /*0040*/ 	.word	0xffffffff


	//   ....[2]....
        /*0044*/ 	.word	0xffffffff


	//   ....[3]....
        /*0048*/ 	.word	0xffffffff


	//   ....[4]....
        /*004c*/ 	.word	0xffffffff


	//   ....[5]....
        /*0050*/ 	.word	0xffffffff


	//   ....[6]....
        /*0054*/ 	.word	0xffffffff


	//   ....[7]....
        /*0058*/ 	.word	0xffffffff


	//   ....[8]....
        /*005c*/ 	.word	0xffffffff


	//   ....[9]....
        /*0060*/ 	.word	0xffffffff


	//   ....[10]....
        /*0064*/ 	.word	0xffffffff


	//   ....[11]....
        /*0068*/ 	.word	0xffffffff


	//   ....[12]....
        /*006c*/ 	.word	0xffffffff


	//   ....[13]....
        /*0070*/ 	.word	0xffffffff


	//   ....[14]....
        /*0074*/ 	.word	0xffffffff


	//   ....[15]....
        /*0078*/ 	.word	0xffffffff


	//   ....[16]....
        /*007c*/ 	.word	0xffffffff


	//   ....[17]....
        /*0080*/ 	.word	0xffffffff


	//   ....[18]....
        /*0084*/ 	.word	0xffffffff


	//   ....[19]....
        /*0088*/ 	.word	0xffffffff


	//----- nvinfo : EIATTR_COOP_GROUP_INSTR_OFFSETS
	.align		4
.L_1015:
        /*008c*/ 	.byte	0x04, 0x28
        /*008e*/ 	.short	(.L_1017 - .L_1016)


	//   ....[0]....
.L_1016:
        /*0090*/ 	.word	0x00001590


	//   ....[1]....
        /*0094*/ 	.word	0x000015b0


	//   ....[2]....
        /*0098*/ 	.word	0x000015d0


	//   ....[3]....
        /*009c*/ 	.word	0x000015f0


	//   ....[4]....
        /*00a0*/ 	.word	0x00001610


	//   ....[5]....
        /*00a4*/ 	.word	0x00001630


	//   ....[6]....
        /*00a8*/ 	.word	0x00001650


	//   ....[7]....
        /*00ac*/ 	.word	0x00001670


	//   ....[8]....
        /*00b0*/ 	.word	0x00001690


	//   ....[9]....
        /*00b4*/ 	.word	0x000016b0


	//   ....[10]....
        /*00b8*/ 	.word	0x00002c80


	//   ....[11]....
        /*00bc*/ 	.word	0x00002d00


	//   ....[12]....
        /*00c0*/ 	.word	0x00002d80


	//   ....[13]....
        /*00c4*/ 	.word	0x00002df0


	//   ....[14]....
        /*00c8*/ 	.word	0x00002e70


	//   ....[15]....
        /*00cc*/ 	.word	0x00002ee0


	//   ....[16]....
        /*00d0*/ 	.word	0x00002f60


	//   ....[17]....
        /*00d4*/ 	.word	0x00002fd0


	//   ....[18]....
        /*00d8*/ 	.word	0x00003050


	//   ....[19]....
        /*00dc*/ 	.word	0x000030c0


	//----- nvinfo : EIATTR_EXIT_INSTR_OFFSETS
	.align		4
.L_1017:
        /*00e0*/ 	.byte	0x04, 0x1c
        /*00e2*/ 	.short	(.L_1019 - .L_1018)


	//   ....[0]....
.L_1018:
        /*00e4*/ 	.word	0x00002c20


	//----- nvinfo : EIATTR_MAX_THREADS
	.align		4
.L_1019:
        /*00e8*/ 	.byte	0x04, 0x05
        /*00ea*/ 	.short	(.L_1021 - .L_1020)
.L_1020:
        /*00ec*/ 	.word	0x00000080
        /*00f0*/ 	.word	0x00000001
        /*00f4*/ 	.word	0x00000001


	//----- nvinfo : EIATTR_CRS_STACK_SIZE
	.align		4
.L_1021:
        /*00f8*/ 	.byte	0x04, 0x1e
        /*00fa*/ 	.short	(.L_1023 - .L_1022)
.L_1022:
        /*00fc*/ 	.word	0x00000000
.L_1023:


//--------------------- .nv.info._ZN10layer_norm31ln_parallel_residual_bwd_kernelINS_13Kernel_traitsI13__nv_bfloat16S2_S2_S2_fjLj3072ELj1ELj1ELj4ELj16ENS_18Kernel_traits_baseILj3072ES2_S2_S2_S2_fjLj128EEEEELb1ELb0ELb0EEEvNS_9BwdParamsE --------------------------
	.section	.nv.info._ZN10layer_norm31ln_parallel_residual_bwd_kernelINS_13Kernel_traitsI13__nv_bfloat16S2_S2_S2_fjLj3072ELj1ELj1ELj4ELj16ENS_18Kernel_traits_baseILj3072ES2_S2_S2_S2_fjLj128EEEEELb1ELb0ELb0EEEvNS_9BwdParamsE,"",@"SHT_CUDA_INFO"
	.sectionflags	@""
	.align	4


	//----- nvinfo : EIATTR_CUDA_API_VERSION
	.align		4
        /*0000*/ 	.byte	0x04, 0x37
        /*0002*/ 	.short	(.L_1025 - .L_1024)
.L_1024:
        /*0004*/ 	.word	0x00000082


	//----- nvinfo : EIATTR_SW2861232_WAR
	.align		4
.L_1025:
        /*0008*/ 	.byte	0x01, 0x35
	.zero		2


	//----- nvinfo : EIATTR_PARAM_CBANK
	.align		4
        /*000c*/ 	.byte	0x04, 0x0a
        /*000e*/ 	.short	(.L_1027 - .L_1026)
	.align		4
.L_1026:
        /*0010*/ 	.word	index@(.nv.constant0._ZN10layer_norm31ln_parallel_residual_bwd_kernelINS_13Kernel_traitsI13__nv_bfloat16S2_S2_S2_fjLj3072ELj1ELj1ELj4ELj16ENS_18Kernel_traits_baseILj3072ES2_S2_S2_S2_fjLj128EEEEELb1ELb0ELb0EEEvNS_9BwdParamsE)
        /*0014*/ 	.short	0x0160
        /*0016*/ 	.short	0x0128


	//----- nvinfo : EIATTR_CBANK_PARAM_SIZE
	.align		4
.L_1027:
        /*0018*/ 	.byte	0x03, 0x19
        /*001a*/ 	.short	0x0128


	//----- nvinfo : EIATTR_KPARAM_INFO
	.align		4
        /*001c*/ 	.byte	0x04, 0x17
        /*001e*/ 	.short	(.L_1029 - .L_1028)
.L_1028:
        /*0020*/ 	.word	0x00000000
        /*0024*/ 	.short	0x0000
        /*0026*/ 	.short	0x0000
        /*0028*/ 	.byte	0x00, 0xf0, 0xa1, 0x04


	//----- nvinfo : EIATTR_MAXREG_COUNT
	.align		4
.L_1029:
        /*002c*/ 	.byte	0x03, 0x1b
        /*002e*/ 	.short	0x00ff


	//----- nvinfo : EIATTR_NUM_BARRIERS
	.align		4
        /*0030*/ 	.byte	0x02, 0x4c
        /*0032*/ 	.byte	0x01
	.zero		1


	//----- nvinfo : EIATTR_MERCURY_ISA_VERSION
	.align		4
        /*0034*/ 	.byte	0x03, 0x5f
        /*0036*/ 	.short	0x0000


	//----- nvinfo : EIATTR_COOP_GROUP_MASK_REGIDS
	.align		4
        /*0038*/ 	.byte	0x04, 0x29
        /*003a*/ 	.short	(.L_1031 - .L_1030)


	//   ....[0]....
.L_1030:
        /*003c*/ 	.word	0xffffffff


	//   ....[1]....
        /*0040*/ 	.word	0xffffffff


	//   ....[2]....
        /*0044*/ 	.word	0xffffffff


	//   ....[3]....
        /*0048*/ 	.word	0xffffffff


	//   ....[4]....
        /*004c*/ 	.word	0xffffffff


	//   ....[5]....
        /*0050*/ 	.word	0xffffffff


	//   ....[6]....
        /*0054*/ 	.word	0xffffffff


	//   ....[7]....
        /*0058*/ 	.word	0xffffffff


	//   ....[8]....
        /*005c*/ 	.word	0xffffffff


	//   ....[9]....
        /*0060*/ 	.word	0xffffffff


	//   ....[10]....
        /*0064*/ 	.word	0xffffffff


	//   ....[11]....
        /*0068*/ 	.word	0xffffffff


	//   ....[12]....
        /*006c*/ 	.word	0xffffffff


	//   ....[13]....
        /*0070*/ 	.word	0xffffffff


	//   ....[14]....
        /*0074*/ 	.word	0xffffffff


	//   ....[15]....
        /*0078*/ 	.word	0xffffffff


	//   ....[16]....
        /*007c*/ 	.word	0xffffffff


	//   ....[17]....
        /*0080*/ 	.word	0xffffffff


	//   ....[18]....
        /*0084*/ 	.word	0xffffffff


	//   ....[19]....
        /*0088*/ 	.word	0xffffffff


	//----- nvinfo : EIATTR_COOP_GROUP_INSTR_OFFSETS
	.align		4
.L_1031:
        /*008c*/ 	.byte	0x04, 0x28
        /*008e*/ 	.short	(.L_1033 - .L_1032)


	//   ....[0]....
.L_1032:
        /*0090*/ 	.word	0x00002270


	//   ....[1]....
        /*0094*/ 	.word	0x00002290


	//   ....[2]....
        /*0098*/ 	.word	0x000022b0


	//   ....[3]....
        /*009c*/ 	.word	0x000022d0


	//   ....[4]....
        /*00a0*/ 	.word	0x000022f0


	//   ....[5]....
        /*00a4*/ 	.word	0x00002310


	//   ....[6]....
        /*00a8*/ 	.word	0x00002330


	//   ....[7]....
        /*00ac*/ 	.word	0x00002350


	//   ....[8]....
        /*00b0*/ 	.word	0x00002370


	//   ....[9]....
        /*00b4*/ 	.word	0x00002390


	//   ....[10]....
        /*00b8*/ 	.word	0x00004300


	//   ....[11]....
        /*00bc*/ 	.word	0x00004380


	//   ....[12]....
        /*00c0*/ 	.word	0x00004400


	//   ....[13]....
        /*00c4*/ 	.word	0x00004470


	//   ....[14]....
        /*00c8*/ 	.word	0x000044f0


	//   ....[15]....
        /*00cc*/ 	.word	0x00004560


	//   ....[16]....
        /*00d0*/ 	.word	0x000045e0


	//   ....[17]....
        /*00d4*/ 	.word	0x00004650


	//   ....[18]....
        /*00d8*/ 	.word	0x000046d0


	//   ....[19]....
        /*00dc*/ 	.word	0x00004740


	//----- nvinfo : EIATTR_EXIT_INSTR_OFFSETS
	.align		4
.L_1033:
        /*00e0*/ 	.byte	0x04, 0x1c
        /*00e2*/ 	.short	(.L_1035 - .L_1034)


	//   ....[0]....
.L_1034:
        /*00e4*/ 	.word	0x000041c0


	//   ....[1]....
        /*00e8*/ 	.word	0x000042a0


	//----- nvinfo : EIATTR_MAX_THREADS
	.align		4
.L_1035:
        /*00ec*/ 	.byte	0x04, 0x05
        /*00ee*/ 	.short	(.L_1037 - .L_1036)
.L_1036:
        /*00f0*/ 	.word	0x00000080
        /*00f4*/ 	.word	0x00000001
        /*00f8*/ 	.word	0x00000001


	//----- nvinfo : EIATTR_CRS_STACK_SIZE
	.align		4
.L_1037:
        /*00fc*/ 	.byte	0x04, 0x1e
        /*00fe*/ 	.short	(.L_1039 - .L_1038)
.L_1038:
        /*0100*/ 	.word	0x00000000
.L_1039:


//--------------------- .nv.info._ZN10layer_norm31ln_parallel_residual_bwd_kernelINS_13Kernel_traitsI13__nv_bfloat16S2_S2_S2_fjLj3072ELj1ELj1ELj4ELj16ENS_18Kernel_traits_baseILj3072ES2_S2_S2_S2_fjLj128EEEEELb1ELb0ELb1EEEvNS_9BwdParamsE --------------------------
	.section	.nv.info._ZN10layer_norm31ln_parallel_residual_bwd_kernelINS_13Kernel_traitsI13__nv_bfloat16S2_S2_S2_fjLj3072ELj1ELj1ELj4ELj16ENS_18Kernel_traits_baseILj3072ES2_S2_S2_S2_fjLj128EEEEELb1ELb0ELb1EEEvNS_9BwdParamsE,"",@"SHT_CUDA_INFO"
	.sectionflags	@""
	.align	4


	//----- nvinfo : EIATTR_CUDA_API_VERSION
	.align		4
        /*0000*/ 	.byte	0x04, 0x37
        /*0002*/ 	.short	(.L_1041 - .L_1040)
.L_1040:
        /*0004*/ 	.word	0x00000082


	//----- nvinfo : EIATTR_SW2861232_WAR
	.align		4
.L_1041:
        /*0008*/ 	.byte	0x01, 0x35
	.zero		2


	//----- nvinfo : EIATTR_PARAM_CBANK
	.align		4
        /*000c*/ 	.byte	0x04, 0x0a
        /*000e*/ 	.short	(.L_1043 - .L_1042)
	.align		4
.L_1042:
        /*0010*/ 	.word	index@(.nv.constant0._ZN10layer_norm31ln_parallel_residual_bwd_kernelINS_13Kernel_traitsI13__nv_bfloat16S2_S2_S2_fjLj3072ELj1ELj1ELj4ELj16ENS_18Kernel_traits_baseILj3072ES2_S2_S2_S2_fjLj128EEEEELb1ELb0ELb1EEEvNS_9BwdParamsE)
        /*0014*/ 	.short	0x0160
        /*0016*/ 	.short	0x0128


	//----- nvinfo : EIATTR_CBANK_PARAM_SIZE
	.align		4
.L_1043:
        /*0018*/ 	.byte	0x03, 0x19
        /*001a*/ 	.short	0x0128


	//----- nvinfo : EIATTR_KPARAM_INFO
	.align		4
        /*001c*/ 	.byte	0x04, 0x17
        /*001e*/ 	.short	(.L_1045 - .L_1044)
.L_1044:
        /*0020*/ 	.word	0x00000000
        /*0024*/ 	.short	0x0000
        /*0026*/ 	.short	0x0000
        /*0028*/ 	.byte	0x00, 0xf0, 0xa1, 0x04


	//----- nvinfo : EIATTR_MAXREG_COUNT
	.align		4
.L_1045:
        /*002c*/ 	.byte	0x03, 0x1b
        /*002e*/ 	.short	0x00ff


	//----- nvinfo : EIATTR_NUM_BARRIERS
	.align		4
        /*0030*/ 	.byte	0x02, 0x4c
        /*0032*/ 	.byte	0x01
	.zero		1


	//----- nvinfo : EIATTR_MERCURY_ISA_VERSION
	.align		4
        /*0034*/ 	.byte	0x03, 0x5f
        /*0036*/ 	.short	0x0000


	//----- nvinfo : EIATTR_COOP_GROUP_MASK_REGIDS
	.align		4
        /*0038*/ 	.byte	0x04, 0x29
        /*003a*/ 	.short	(.L_1047 - .L_1046)


	//   ....[0]....
.L_1046:
        /*003c*/ 	.word	0xffffffff


	//   ....[1]....
        /*0040*/ 	.word	0xffffffff


	//   ....[2]....
        /*0044*/ 	.word	0xffffffff


	//   ....[3]....
        /*0048*/ 	.word	0xffffffff


	//   ....[4]....
        /*004c*/ 	.word	0xffffffff


	//   ....[5]....
        /*0050*/ 	.word	0xffffffff


	//   ....[6]....
        /*0054*/ 	.word	0xffffffff


	//   ....[7]....
        /*0058*/ 	.word	0xffffffff


	//   ....[8]....
        /*005c*/ 	.word	0xffffffff


	//   ....[9]....
        /*0060*/ 	.word	0xffffffff


	//   ....[10]....
        /*0064*/ 	.word	0xffffffff


	//   ....[11]....
        /*0068*/ 	.word	0xffffffff


	//   ....[12]....
        /*006c*/ 	.word	0xffffffff


	//   ....[13]....
        /*0070*/ 	.word	0xffffffff


	//   ....[14]....
        /*0074*/ 	.word	0xffffffff


	//   ....[15]....
        /*0078*/ 	.word	0xffffffff


	//   ....[16]....
        /*007c*/ 	.word	0xffffffff


	//   ....[17]....
        /*0080*/ 	.word	0xffffffff


	//   ....[18]....
        /*0084*/ 	.word	0xffffffff


	//   ....[19]....
        /*0088*/ 	.word	0xffffffff


	//----- nvinfo : EIATTR_COOP_GROUP_INSTR_OFFSETS
	.align		4
.L_1047:
        /*008c*/ 	.byte	0x04, 0x28
        /*008e*/ 	.short	(.L_1049 - .L_1048)


	//   ....[0]....
.L_1048:
        /*0090*/ 	.word	0x000021b0


	//   ....[1]....
        /*0094*/ 	.word	0x000021d0


	//   ....[2]....
        /*0098*/ 	.word	0x000021f0


	//   ....[3]....
        /*009c*/ 	.word	0x00002210


	//   ....[4]....
        /*00a0*/ 	.word	0x00002230


	//   ....[5]....
        /*00a4*/ 	.word	0x00002250


	//   ....[6]....
        /*00a8*/ 	.word	0x00002270


	//   ....[7]....
        /*00ac*/ 	.word	0x00002290


	//   ....[8]....
        /*00b0*/ 	.word	0x000022b0


	//   ....[9]....
        /*00b4*/ 	.word	0x000022d0


	//   ....[10]....
        /*00b8*/ 	.word	0x00004420


	//   ....[11]....
        /*00bc*/ 	.word	0x000044a0


	//   ....[12]....
        /*00c0*/ 	.word	0x00004520


	//   ....[13]....
        /*00c4*/ 	.word	0x00004590


	//   ....[14]....
        /*00c8*/ 	.word	0x00004610


	//   ....[15]....
        /*00cc*/ 	.word	0x00004680


	//   ....[16]....
        /*00d0*/ 	.word	0x00004700


	//   ....[17]....
        /*00d4*/ 	.word	0x00004770


	//   ....[18]....
        /*00d8*/ 	.word	0x000047f0


	//   ....[19]....
        /*00dc*/ 	.word	0x00004860


	//----- nvinfo : EIATTR_EXIT_INSTR_OFFSETS
	.align		4
.L_1049:
        /*00e0*/ 	.byte	0x04, 0x1c
        /*00e2*/ 	.short	(.L_1051 - .L_1050)


	//   ....[0]....
.L_1050:
        /*00e4*/ 	.word	0x000043c0


	//----- nvinfo : EIATTR_MAX_THREADS
	.align		4
.L_1051:
        /*00e8*/ 	.byte	0x04, 0x05
        /*00ea*/ 	.short	(.L_1053 - .L_1052)
.L_1052:
        /*00ec*/ 	.word	0x00000080
        /*00f0*/ 	.word	0x00000001
        /*00f4*/ 	.word	0x00000001


	//----- nvinfo : EIATTR_CRS_STACK_SIZE
	.align		4
.L_1053:
        /*00f8*/ 	.byte	0x04, 0x1e
        /*00fa*/ 	.short	(.L_1055 - .L_1054)
.L_1054:
        /*00fc*/ 	.word	0x00000000
.L_1055:


//--------------------- .nv.info._ZN10layer_norm22ln_bwd_finalize_kernelINS_22Kernel_traits_finalizeILj3072E13__nv_bfloat16S2_S2_S2_fjLb0ELj1024ELj4ENS_18Kernel_traits_baseILj3072ES2_S2_S2_S2_fjLj1024EEEEELb0ELb0EEEvNS_9BwdParamsE --------------------------
	.section	.nv.info._ZN10layer_norm22ln_bwd_finalize_kernelINS_22Kernel_traits_finalizeILj3072E13__nv_bfloat16S2_S2_S2_fjLb0ELj1024ELj4ENS_18Kernel_traits_baseILj3072ES2_S2_S2_S2_fjLj1024EEEEELb0ELb0EEEvNS_9BwdParamsE,"",@"SHT_CUDA_INFO"
	.sectionflags	@""
	.align	4


	//----- nvinfo : EIATTR_CUDA_API_VERSION
	.align		4
        /*0000*/ 	.byte	0x04, 0x37
        /*0002*/ 	.short	(.L_1057 - .L_1056)
.L_1056:
        /*0004*/ 	.word	0x00000082


	//----- nvinfo : EIATTR_SW2861232_WAR
	.align		4
.L_1057:
        /*0008*/ 	.byte	0x01, 0x35
	.zero		2


	//----- nvinfo : EIATTR_PARAM_CBANK
	.align		4
        /*000c*/ 	.byte	0x04, 0x0a
        /*000e*/ 	.short	(.L_1059 - .L_1058)
	.align		4
.L_1058:
        /*0010*/ 	.word	index@(.nv.constant0._ZN10layer_norm22ln_bwd_finalize_kernelINS_22Kernel_traits_finalizeILj3072E13__nv_bfloat16S2_S2_S2_fjLb0ELj1024ELj4ENS_18Kernel_traits_baseILj3072ES2_S2_S2_S2_fjLj1024EEEEELb0ELb0EEEvNS_9BwdParamsE)
        /*0014*/ 	.short	0x0160
        /*0016*/ 	.short	0x0128


	//----- nvinfo : EIATTR_CBANK_PARAM_SIZE
	.align		4
.L_1059:
        /*0018*/ 	.byte	0x03, 0x19
        /*001a*/ 	.short	0x0128


	//----- nvinfo : EIATTR_KPARAM_INFO
	.align		4
        /*001c*/ 	.byte	0x04, 0x17
        /*001e*/ 	.short	(.L_1061 - .L_1060)
.L_1060:
        /*0020*/ 	.word	0x00000000
        /*0024*/ 	.short	0x0000
        /*0026*/ 	.short	0x0000
        /*0028*/ 	.byte	0x00, 0xf0, 0xa1, 0x04


	//----- nvinfo : EIATTR_MAXREG_COUNT
	.align		4
.L_1061:
        /*002c*/ 	.byte	0x03, 0x1b
        /*002e*/ 	.short	0x0040


	//----- nvinfo : EIATTR_NUM_BARRIERS
	.align		4
        /*0030*/ 	.byte	0x02, 0x4c
        /*0032*/ 	.byte	0x01
	.zero		1


	//----- nvinfo : EIATTR_MERCURY_ISA_VERSION
	.align		4
        /*0034*/ 	.byte	0x03, 0x5f
        /*0036*/ 	.short	0x0000


	//----- nvinfo : EIATTR_COOP_GROUP_MASK_REGIDS
	.align		4
        /*0038*/ 	.byte	0x04, 0x29
        /*003a*/ 	.short	(.L_1063 - .L_1062)


	//   ....[0]....
.L_1062:
        /*003c*/ 	.word	0xffffffff


	//   ....[1]....
        /*0040*/ 	.word	0xffffffff


	//   ....[2]....
        /*0044*/ 	.word	0xffffffff


	//   ....[3]....
        /*0048*/ 	.word	0xffffffff


	//   ....[4]....
        /*004c*/ 	.word	0xffffffff


	//   ....[5]....
        /*0050*/ 	.word	0xffffffff


	//   ....[6]....
        /*0054*/ 	.word	0xffffffff


	//   ....[7]....
        /*0058*/ 	.word	0xffffffff


	//   ....[8]....
        /*005c*/ 	.word	0xffffffff


	//   ....[9]....
        /*0060*/ 	.word	0xffffffff


	//   ....[10]....
        /*0064*/ 	.word	0xffffffff


	//   ....[11]....
        /*0068*/ 	.word	0xffffffff


	//   ....[12]....
        /*006c*/ 	.word	0xffffffff


	//   ....[13]....
        /*0070*/ 	.word	0xffffffff


	//   ....[14]....
        /*0074*/ 	.word	0xffffffff


	//   ....[15]....
        /*0078*/ 	.word	0xffffffff


	//   ....[16]....
        /*007c*/ 	.word	0xffffffff


	//   ....[17]....
        /*0080*/ 	.word	0xffffffff


	//   ....[18]....
        /*0084*/ 	.word	0xffffffff


	//   ....[19]....
        /*0088*/ 	.word	0xffffffff


	//----- nvinfo : EIATTR_COOP_GROUP_INSTR_OFFSETS
	.align		4
.L_1063:
        /*008c*/ 	.byte	0x04, 0x28
        /*008e*/ 	.short	(.L_1065 - .L_1064)


	//   ....[0]....
.L_1064:
        /*0090*/ 	.word	0x00000820


	//   ....[1]....
        /*0094*/ 	.word	0x00000850


	//   ....[2]....
        /*0098*/ 	.word	0x00000860


	//   ....[3]....
        /*009c*/ 	.word	0x00000890


	//   ....[4]....
        /*00a0*/ 	.word	0x000008a0


	//   ....[5]....
        /*00a4*/ 	.word	0x000008d0


	//   ....[6]....
        /*00a8*/ 	.word	0x000008f0


	//   ....[7]....
        /*00ac*/ 	.word	0x00000900


	//   ....[8]....
        /*00b0*/ 	.word	0x00000930


	//   ....[9]....
        /*00b4*/ 	.word	0x00000940


	//   ....[10]....
        /*00b8*/ 	.word	0x00000b50


	//   ....[11]....
        /*00bc*/ 	.word	0x00000bc0


	//   ....[12]....
        /*00c0*/ 	.word	0x00000c20


	//   ....[13]....
        /*00c4*/ 	.word	0x00000c80


	//   ....[14]....
        /*00c8*/ 	.word	0x00000cf0


	//   ....[15]....
        /*00cc*/ 	.word	0x00000d60


	//   ....[16]....
        /*00d0*/ 	.word	0x00000dc0


	//   ....[17]....
        /*00d4*/ 	.word	0x00000e20


	//   ....[18]....
        /*00d8*/ 	.word	0x00000e80


	//   ....[19]....
        /*00dc*/ 	.word	0x00000ee0


	//----- nvinfo : EIATTR_EXIT_INSTR_OFFSETS
	.align		4
.L_1065:
        /*00e0*/ 	.byte	0x04, 0x1c
        /*00e2*/ 	.short	(.L_1067 - .L_1066)


	//   ....[0]....
.L_1066:
        /*00e4*/ 	.word	0x00000070


	//   ....[1]....
        /*00e8*/ 	.word	0x00000af0


	//----- nvinfo : EIATTR_MAX_THREADS
	.align		4
.L_1067:
        /*00ec*/ 	.byte	0x04, 0x05
        /*00ee*/ 	.short	(.L_1069 - .L_1068)
.L_1068:
        /*00f0*/ 	.word	0x00000400
        /*00f4*/ 	.word	0x00000001
        /*00f8*/ 	.word	0x00000001


	//----- nvinfo : EIATTR_CRS_STACK_SIZE
	.align		4
.L_1069:
        /*00fc*/ 	.byte	0x04, 0x1e
        /*00fe*/ 	.short	(.L_1071 - .L_1070)
.L_1070:
        /*0100*/ 	.word	0x00000000
.L_1071:


//--------------------- .nv.info._ZN10layer_norm40ln_parallel_residual_bwd_finalize_kernelINS_22Kernel_traits_finalizeILj3072E13__nv_bfloat16S2_S2_S2_fjLb0ELj1024ELj4ENS_18Kernel_traits_baseILj3072ES2_S2_S2_S2_fjLj1024EEEEELb0EEEvNS_9BwdParamsE --------------------------
	.section	.nv.info._ZN10layer_norm40ln_parallel_residual_bwd_finalize_kernelINS_22Kernel_traits_finalizeILj3072E13__nv_bfloat16S2_S2_S2_fjLb0ELj1024ELj4ENS_18Kernel_traits_baseILj3072ES2_S2_S2_S2_fjLj1024EEEEELb0EEEvNS_9BwdParamsE,"",@"SHT_CUDA_INFO"
	.sectionflags	@""
	.align	4


	//----- nvinfo : EIATTR_CUDA_API_VERSION
	.align		4
        /*0000*/ 	.byte	0x04, 0x37
        /*0002*/ 	.short	(.L_1073 - .L_1072)
.L_1072:
        /*0004*/ 	.word	0x00000082


	//----- nvinfo : EIATTR_SW2861232_WAR
	.align		4
.L_1073:
        /*0008*/ 	.byte	0x01, 0x35
	.zero		2


	//----- nvinfo : EIATTR_PARAM_CBANK
	.align		4
        /*000c*/ 	.byte	0x04, 0x0a
        /*000e*/ 	.short	(.L_1075 - .L_1074)
	.align		4
.L_1074:
        /*0010*/ 	.word	index@(.nv.constant0._ZN10layer_norm40ln_parallel_residual_bwd_finalize_kernelINS_22Kernel_traits_finalizeILj3072E13__nv_bfloat16S2_S2_S2_fjLb0ELj1024ELj4ENS_18Kernel_traits_baseILj3072ES2_S2_S2_S2_fjLj1024EEEEELb0EEEvNS_9BwdParamsE)
        /*0014*/ 	.short	0x0160
        /*0016*/ 	.short	0x0128


	//----- nvinfo : EIATTR_CBANK_PARAM_SIZE
	.align		4
.L_1075:
        /*0018*/ 	.byte	0x03, 0x19
        /*001a*/ 	.short	0x0128


	//----- nvinfo : EIATTR_KPARAM_INFO
	.align		4
        /*001c*/ 	.byte	0x04, 0x17
        /*001e*/ 	.short	(.L_1077 - .L_1076)
.L_1076:
        /*0020*/ 	.word	0x00000000
        /*0024*/ 	.short	0x0000
        /*0026*/ 	.short	0x0000
        /*0028*/ 	.byte	0x00, 0xf0, 0xa1, 0x04


	//----- nvinfo : EIATTR_MAXREG_COUNT
	.align		4
.L_1077:
        /*002c*/ 	.byte	0x03, 0x1b
        /*002e*/ 	.short	0x0040


	//----- nvinfo : EIATTR_NUM_BARRIERS
	.align		4
        /*0030*/ 	.byte	0x02, 0x4c
        /*0032*/ 	.byte	0x01
	.zero		1


	//----- nvinfo : EIATTR_MERCURY_ISA_VERSION
	.align		4
        /*0034*/ 	.byte	0x03, 0x5f
        /*0036*/ 	.short	0x0000


	//----- nvinfo : EIATTR_COOP_GROUP_MASK_REGIDS
	.align		4
        /*0038*/ 	.byte	0x04, 0x29
        /*003a*/ 	.short	(.L_1079 - .L_1078)


	//   ....[0]....
.L_1078:
        /*003c*/ 	.word	0xffffffff


	//   ....[1]....
        /*0040*/ 	.word	0xffffffff


	//   ....[2]....
        /*0044*/ 	.word	0xffffffff


	//   ....[3]....
        /*0048*/ 	.word	0xffffffff


	//   ....[4]....
        /*004c*/ 	.word	0xffffffff


	//   ....[5]....
        /*0050*/ 	.word	0xffffffff


	//   ....[6]....
        /*0054*/ 	.word	0xffffffff


	//   ....[7]....
        /*0058*/ 	.word	0xffffffff


	//   ....[8]....
        /*005c*/ 	.word	0xffffffff


	//   ....[9]....
        /*0060*/ 	.word	0xffffffff


	//   ....[10]....
        /*0064*/ 	.word	0xffffffff


	//   ....[11]....
        /*0068*/ 	.word	0xffffffff


	//   ....[12]....
        /*006c*/ 	.word	0xffffffff


	//   ....[13]....
        /*0070*/ 	.word	0xffffffff


	//   ....[14]....
        /*0074*/ 	.word	0xffffffff


	//   ....[15]....
        /*0078*/ 	.word	0xffffffff


	//   ....[16]....
        /*007c*/ 	.word	0xffffffff


	//   ....[17]....
        /*0080*/ 	.word	0xffffffff


	//   ....[18]....
        /*0084*/ 	.word	0xffffffff


	//   ....[19]....
        /*0088*/ 	.word	0xffffffff


	//   ....[20]....
        /*008c*/ 	.word	0xffffffff


	//   ....[21]....
        /*0090*/ 	.word	0xffffffff


	//   ....[22]....
        /*0094*/ 	.word	0xffffffff


	//   ....[23]....
        /*0098*/ 	.word	0xffffffff


	//   ....[24]....
        /*009c*/ 	.word	0xffffffff


	//   ....[25]....
        /*00a0*/ 	.word	0xffffffff


	//   ....[26]....
        /*00a4*/ 	.word	0xffffffff


	//   ....[27]....
        /*00a8*/ 	.word	0xffffffff


	//   ....[28]....
        /*00ac*/ 	.word	0xffffffff


	//   ....[29]....
        /*00b0*/ 	.word	0xffffffff


	//   ....[30]....
        /*00b4*/ 	.word	0xffffffff


	//   ....[31]....
        /*00b8*/ 	.word	0xffffffff


	//   ....[32]....
        /*00bc*/ 	.word	0xffffffff


	//   ....[33]....
        /*00c0*/ 	.word	0xffffffff


	//   ....[34]....
        /*00c4*/ 	.word	0xffffffff


	//   ....[35]....
        /*00c8*/ 	.word	0xffffffff


	//   ....[36]....
        /*00cc*/ 	.word	0xffffffff


	//   ....[37]....
        /*00d0*/ 	.word	0xffffffff


	//   ....[38]....
        /*00d4*/ 	.word	0xffffffff


	//   ....[39]....
        /*00d8*/ 	.word	0xffffffff


	//----- nvinfo : EIATTR_COOP_GROUP_INSTR_OFFSETS
	.align		4
.L_1079:
        /*00dc*/ 	.byte	0x04, 0x28
        /*00de*/ 	.short	(.L_1081 - .L_1080)


	//   ....[0]....
.L_1080:
        /*00e0*/ 	.word	0x00000b70


	//   ....[1]....
        /*00e4*/ 	.word	0x00000ba0


	//   ....[2]....
        /*00e8*/ 	.word	0x00000bb0


	//   ....[3]....
        /*00ec*/ 	.word	0x00000bc0


	//   ....[4]....
        /*00f0*/ 	.word	0x00000bf0


	//   ....[5]....
        /*00f4*/ 	.word	0x00000c10


	//   ....[6]....
        /*00f8*/ 	.word	0x00000c20


	//   ....[7]....
        /*00fc*/ 	.word	0x00000c30


	//   ....[8]....
        /*0100*/ 	.word	0x00000c60


	//   ....[9]....
        /*0104*/ 	.word	0x00000c80


	//   ....[10]....
        /*0108*/ 	.word	0x00000ca0


	//   ....[11]....
        /*010c*/ 	.word	0x00000cb0


	//   ....[12]....
        /*0110*/ 	.word	0x00000ce0


	//   ....[13]....
        /*0114*/ 	.word	0x00000d00


	//   ....[14]....
        /*0118*/ 	.word	0x00000d20


	//   ....[15]....
        /*011c*/ 	.word	0x00000d30


	//   ....[16]....
        /*0120*/ 	.word	0x00000d60


	//   ....[17]....
        /*0124*/ 	.word	0x00000d90


	//   ....[18]....
        /*0128*/ 	.word	0x00000da0


	//   ....[19]....
        /*012c*/ 	.word	0x00000db0


	//   ....[20]....
        /*0130*/ 	.word	0x000010c0


	//   ....[21]....
        /*0134*/ 	.word	0x00001130


	//   ....[22]....
        /*0138*/ 	.word	0x00001190


	//   ....[23]....
        /*013c*/ 	.word	0x000011f0


	//   ....[24]....
        /*0140*/ 	.word	0x00001260


	//   ....[25]....
        /*0144*/ 	.word	0x000012d0


	//   ....[26]....
        /*0148*/ 	.word	0x00001330


	//   ....[27]....
        /*014c*/ 	.word	0x00001390


	//   ....[28]....
        /*0150*/ 	.word	0x000013f0


	//   ....[29]....
        /*0154*/ 	.word	0x00001460


	//   ....[30]....
        /*0158*/ 	.word	0x000014d0


	//   ....[31]....
        /*015c*/ 	.word	0x00001530


	//   ....[32]....
        /*0160*/ 	.word	0x00001590


	//   ....[33]....
        /*0164*/ 	.word	0x000015f0


	//   ....[34]....
        /*0168*/ 	.word	0x00001660


	//   ....[35]....
        /*016c*/ 	.word	0x000016d0


	//   ....[36]....
        /*0170*/ 	.word	0x00001730


	//   ....[37]....
        /*0174*/ 	.word	0x00001790


	//   ....[38]....
        /*0178*/ 	.word	0x000017f0


	//   ....[39]....
        /*017c*/ 	.word	0x00001850


	//----- nvinfo : EIATTR_EXIT_INSTR_OFFSETS
	.align		4
.L_1081:
        /*0180*/ 	.byte	0x04, 0x1c
        /*0182*/ 	.short	(.L_1083 - .L_1082)


	//   ....[0]....
.L_1082:
        /*0184*/ 	.word	0x00000070


	//   ....[1]....
        /*0188*/ 	.word	0x00001060


	//----- nvinfo : EIATTR_MAX_THREADS
	.align		4
.L_1083:
        /*018c*/ 	.byte	0x04, 0x05
        /*018e*/ 	.short	(.L_1085 - .L_1084)
.L_1084:
        /*0190*/ 	.word	0x00000400
        /*0194*/ 	.word	0x00000001
        /*0198*/ 	.word	0x00000001


	//----- nvinfo : EIATTR_CRS_STACK_SIZE
	.align		4
.L_1085:
        /*019c*/ 	.byte	0x04, 0x1e
        /*019e*/ 	.short	(.L_1087 - .L_1086)
.L_1086:
        /*01a0*/ 	.word	0x00000000
.L_1087:


//--------------------- .nv.info._ZN10layer_norm31ln_parallel_residual_bwd_kernelINS_13Kernel_traitsI13__nv_bfloat16S2_S2_S2_fjLj3072ELj1ELj1ELj4ELj16ENS_18Kernel_traits_baseILj3072ES2_S2_S2_S2_fjLj128EEEEELb1ELb1ELb0EEEvNS_9BwdParamsE --------------------------
	.section	.nv.info._ZN10layer_norm31ln_parallel_residual_bwd_kernelINS_13Kernel_traitsI13__nv_bfloat16S2_S2_S2_fjLj3072ELj1ELj1ELj4ELj16ENS_18Kernel_traits_baseILj3072ES2_S2_S2_S2_fjLj128EEEEELb1ELb1ELb0EEEvNS_9BwdParamsE,"",@"SHT_CUDA_INFO"
	.sectionflags	@""
	.align	4


	//----- nvinfo : EIATTR_CUDA_API_VERSION
	.align		4
        /*0000*/ 	.byte	0x04, 0x37
        /*0002*/ 	.short	(.L_1089 - .L_1088)
.L_1088:
        /*0004*/ 	.word	0x00000082


	//----- nvinfo : EIATTR_SW2861232_WAR
	.align		4
.L_1089:
        /*0008*/ 	.byte	0x01, 0x35
	.zero		2


	//----- nvinfo : EIATTR_PARAM_CBANK
	.align		4
        /*000c*/ 	.byte	0x04, 0x0a
        /*000e*/ 	.short	(.L_1091 - .L_1090)
	.align		4
.L_1090:
        /*0010*/ 	.word	index@(.nv.constant0._ZN10layer_norm31ln_parallel_residual_bwd_kernelINS_13Kernel_traitsI13__nv_bfloat16S2_S2_S2_fjLj3072ELj1ELj1ELj4ELj16ENS_18Kernel_traits_baseILj3072ES2_S2_S2_S2_fjLj128EEEEELb1ELb1ELb0EEEvNS_9BwdParamsE)
        /*0014*/ 	.short	0x0160
        /*0016*/ 	.short	0x0128


	//----- nvinfo : EIATTR_CBANK_PARAM_SIZE
	.align		4
.L_1091:
        /*0018*/ 	.byte	0x03, 0x19
        /*001a*/ 	.short	0x0128


	//----- nvinfo : EIATTR_KPARAM_INFO
	.align		4
        /*001c*/ 	.byte	0x04, 0x17
        /*001e*/ 	.short	(.L_1093 - .L_1092)
.L_1092:
        /*0020*/ 	.word	0x00000000
        /*0024*/ 	.short	0x0000
        /*0026*/ 	.short	0x0000
        /*0028*/ 	.byte	0x00, 0xf0, 0xa1, 0x04


	//----- nvinfo : EIATTR_MAXREG_COUNT
	.align		4
.L_1093:
        /*002c*/ 	.byte	0x03, 0x1b
        /*002e*/ 	.short	0x00ff


	//----- nvinfo : EIATTR_NUM_BARRIERS
	.align		4
        /*0030*/ 	.byte	0x02, 0x4c
        /*0032*/ 	.byte	0x01
	.zero		1


	//----- nvinfo : EIATTR_MERCURY_ISA_VERSION
	.align		4
        /*0034*/ 	.byte	0x03, 0x5f
        /*0036*/ 	.short	0x0000


	//----- nvinfo : EIATTR_COOP_GROUP_MASK_REGIDS
	.align		4
        /*0038*/ 	.byte	0x04, 0x29
        /*003a*/ 	.short	(.L_1095 - .L_1094)


	//   ....[0]....
.L_1094:
        /*003c*/ 	.word	0xffffffff


	//   ....[1]....
        /*0040*/ 	.word	0xffffffff


	//   ....[2]....
        /*0044*/ 	.word	0xffffffff


	//   ....[3]....
        /*0048*/ 	.word	0xffffffff


	//   ....[4]....
        /*004c*/ 	.word	0xffffffff


	//   ....[5]....
        /*0050*/ 	.word	0xffffffff


	//   ....[6]....
        /*0054*/ 	.word	0xffffffff


	//   ....[7]....
        /*0058*/ 	.word	0xffffffff


	//   ....[8]....
        /*005c*/ 	.word	0xffffffff


	//   ....[9]....
        /*0060*/ 	.word	0xffffffff


	//   ....[10]....
        /*0064*/ 	.word	0xffffffff


	//   ....[11]....
        /*0068*/ 	.word	0xffffffff


	//   ....[12]....
        /*006c*/ 	.word	0xffffffff


	//   ....[13]....
        /*0070*/ 	.word	0xffffffff


	//   ....[14]....
        /*0074*/ 	.word	0xffffffff


	//   ....[15]....
        /*0078*/ 	.word	0xffffffff


	//   ....[16]....
        /*007c*/ 	.word	0xffffffff


	//   ....[17]....
        /*0080*/ 	.word	0xffffffff


	//   ....[18]....
        /*0084*/ 	.word	0xffffffff


	//   ....[19]....
        /*0088*/ 	.word	0xffffffff


	//----- nvinfo : EIATTR_COOP_GROUP_INSTR_OFFSETS
	.align		4
.L_1095:
        /*008c*/ 	.byte	0x04, 0x28
        /*008e*/ 	.short	(.L_1097 - .L_1096)


	//   ....[0]....
.L_1096:
        /*0090*/ 	.word	0x00001880


	//   ....[1]....
        /*0094*/ 	.word	0x000018a0


	//   ....[2]....
        /*0098*/ 	.word	0x000018c0


	//   ....[3]....
        /*009c*/ 	.word	0x000018e0


	//   ....[4]....
        /*00a0*/ 	.word	0x00001900


	//   ....[5]....
        /*00a4*/ 	.word	0x00001920


	//   ....[6]....
        /*00a8*/ 	.word	0x00001940


	//   ....[7]....
        /*00ac*/ 	.word	0x00001960


	//   ....[8]....
        /*00b0*/ 	.word	0x00001980


	//   ....[9]....
        /*00b4*/ 	.word	0x000019a0


	//   ....[10]....
        /*00b8*/ 	.word	0x00003790


	//   ....[11]....
        /*00bc*/ 	.word	0x00003810


	//   ....[12]....
        /*00c0*/ 	.word	0x00003890


	//   ....[13]....
        /*00c4*/ 	.word	0x00003900


	//   ....[14]....
        /*00c8*/ 	.word	0x00003980


	//   ....[15]....
        /*00cc*/ 	.word	0x000039f0


	//   ....[16]....
        /*00d0*/ 	.word	0x00003a70


	//   ....[17]....
        /*00d4*/ 	.word	0x00003ae0


	//   ....[18]....
        /*00d8*/ 	.word	0x00003b60


	//   ....[19]....
        /*00dc*/ 	.word	0x00003bd0


	//----- nvinfo : EIATTR_EXIT_INSTR_OFFSETS
	.align		4
.L_1097:
        /*00e0*/ 	.byte	0x04, 0x1c
        /*00e2*/ 	.short	(.L_1099 - .L_1098)


	//   ....[0]....
.L_1098:
        /*00e4*/ 	.word	0x000036b0


	//   ....[1]....
        /*00e8*/ 	.word	0x00003730


	//----- nvinfo : EIATTR_MAX_THREADS
	.align		4
.L_1099:
        /*00ec*/ 	.byte	0x04, 0x05
        /*00ee*/ 	.short	(.L_1101 - .L_1100)
.L_1100:
        /*00f0*/ 	.word	0x00000080
        /*00f4*/ 	.word	0x00000001
        /*00f8*/ 	.word	0x00000001


	//----- nvinfo : EIATTR_CRS_STACK_SIZE
	.align		4
.L_1101:
        /*00fc*/ 	.byte	0x04, 0x1e
        /*00fe*/ 	.short	(.L_1103 - .L_1102)
.L_1102:
        /*0100*/ 	.word	0x00000000
.L_1103:


//--------------------- .nv.info._ZN10layer_norm22ln_bwd_finalize_kernelINS_22Kernel_traits_finalizeILj3072E13__nv_bfloat16S2_S2_S2_fjLb0ELj1024ELj4ENS_18Kernel_traits_baseILj3072ES2_S2_S2_S2_fjLj1024EEEEELb0ELb1EEEvNS_9BwdParamsE --------------------------
	.section	.nv.info._ZN10layer_norm22ln_bwd_finalize_kernelINS_22Kernel_traits_finalizeILj3072E13__nv_bfloat16S2_S2_S2_fjLb0ELj1024ELj4ENS_18Kernel_traits_baseILj3072ES2_S2_S2_S2_fjLj1024EEEEELb0ELb1EEEvNS_9BwdParamsE,"",@"SHT_CUDA_INFO"
	.sectionflags	@""
	.align	4


	//----- nvinfo : EIATTR_CUDA_API_VERSION
	.align		4
        /*0000*/ 	.byte	0x04, 0x37
        /*0002*/ 	.short	(.L_1105 - .L_1104)
.L_1104:
        /*0004*/ 	.word	0x00000082


	//----- nvinfo : EIATTR_SW2861232_WAR
	.align		4
.L_1105:
        /*0008*/ 	.byte	0x01, 0x35
	.zero		2


	//----- nvinfo : EIATTR_PARAM_CBANK
	.align		4
        /*000c*/ 	.byte	0x04, 0x0a
        /*000e*/ 	.short	(.L_1107 - .L_1106)
	.align		4
.L_1106:
        /*0010*/ 	.word	index@(.nv.constant0._ZN10layer_norm22ln_bwd_finalize_kernelINS_22Kernel_traits_finalizeILj3072E13__nv_bfloat16S2_S2_S2_fjLb0ELj1024ELj4ENS_18Kernel_traits_baseILj3072ES2_S2_S2_S2_fjLj1024EEEEELb0ELb1EEEvNS_9BwdParamsE)
        /*0014*/ 	.short	0x0160
        /*0016*/ 	.short	0x0128


	//----- nvinfo : EIATTR_CBANK_PARAM_SIZE
	.align		4
.L_1107:
        /*0018*/ 	.byte	0x03, 0x19
        /*001a*/ 	.short	0x0128


	//----- nvinfo : EIATTR_KPARAM_INFO
	.align		4
        /*001c*/ 	.byte	0x04, 0x17
        /*001e*/ 	.short	(.L_1109 - .L_1108)
.L_1108:
        /*0020*/ 	.word	0x00000000
        /*0024*/ 	.short	0x0000
        /*0026*/ 	.short	0x0000
        /*0028*/ 	.byte	0x00, 0xf0, 0xa1, 0x04


	//----- nvinfo : EIATTR_MAXREG_COUNT
	.align		4
.L_1109:
        /*002c*/ 	.byte	0x03, 0x1b
        /*002e*/ 	.short	0x0040


	//----- nvinfo : EIATTR_NUM_BARRIERS
	.align		4
        /*0030*/ 	.byte	0x02, 0x4c
        /*0032*/ 	.byte	0x01
	.zero		1


	//----- nvinfo : EIATTR_MERCURY_ISA_VERSION
	.align		4
        /*0034*/ 	.byte	0x03, 0x5f
        /*0036*/ 	.short	0x0000


	//----- nvinfo : EIATTR_COOP_GROUP_MASK_REGIDS
	.align		4
        /*0038*/ 	.byte	0x04, 0x29
        /*003a*/ 	.short	(.L_1111 - .L_1110)


	//   ....[0]....
.L_1110:
        /*003c*/ 	.word	0xffffffff


	//   ....[1]....
        /*0040*/ 	.word	0xffffffff


	//   ....[2]....
        /*0044*/ 	.word	0xffffffff


	//   ....[3]....
        /*0048*/ 	.word	0xffffffff


	//   ....[4]....
        /*004c*/ 	.word	0xffffffff


	//   ....[5]....
        /*0050*/ 	.word	0xffffffff


	//   ....[6]....
        /*0054*/ 	.word	0xffffffff


	//   ....[7]....
        /*0058*/ 	.word	0xffffffff


	//   ....[8]....
        /*005c*/ 	.word	0xffffffff


	//   ....[9]....
        /*0060*/ 	.word	0xffffffff


	//   ....[10]....
        /*0064*/ 	.word	0xffffffff


	//   ....[11]....
        /*0068*/ 	.word	0xffffffff


	//   ....[12]....
        /*006c*/ 	.word	0xffffffff


	//   ....[13]....
        /*0070*/ 	.word	0xffffffff


	//   ....[14]....
        /*0074*/ 	.word	0xffffffff


	//   ....[15]....
        /*0078*/ 	.word	0xffffffff


	//   ....[16]....
        /*007c*/ 	.word	0xffffffff


	//   ....[17]....
        /*0080*/ 	.word	0xffffffff


	//   ....[18]....
        /*0084*/ 	.word	0xffffffff


	//   ....[19]....
        /*0088*/ 	.word	0xffffffff


	//----- nvinfo : EIATTR_COOP_GROUP_INSTR_OFFSETS
	.align		4
.L_1111:
        /*008c*/ 	.byte	0x04, 0x28
        /*008e*/ 	.short	(.L_1113 - .L_1112)


	//   ....[0]....
.L_1112:
        /*0090*/ 	.word	0x000007f0


	//   ....[1]....
        /*0094*/ 	.word	0x00000820


	//   ....[2]....
        /*0098*/ 	.word	0x00000840


	//   ....[3]....
        /*009c*/ 	.word	0x00000850


	//   ....[4]....
        /*00a0*/ 	.word	0x00000880


	//   ....[5]....
        /*00a4*/ 	.word	0x00000890


	//   ....[6]....
        /*00a8*/ 	.word	0x000008c0


	//   ....[7]....
        /*00ac*/ 	.word	0x000008d0


	//   ....[8]....
        /*00b0*/ 	.word	0x00000900


	//   ....[9]....
        /*00b4*/ 	.word	0x00000910


	//   ....[10]....
        /*00b8*/ 	.word	0x00000b00


	//   ....[11]....
        /*00bc*/ 	.word	0x00000b80


	//   ....[12]....
        /*00c0*/ 	.word	0x00000be0


	//   ....[13]....
        /*00c4*/ 	.word	0x00000c40


	//   ....[14]....
        /*00c8*/ 	.word	0x00000cb0


	//   ....[15]....
        /*00cc*/ 	.word	0x00000d20


	//   ....[16]....
        /*00d0*/ 	.word	0x00000d80


	//   ....[17]....
        /*00d4*/ 	.word	0x00000de0


	//   ....[18]....
        /*00d8*/ 	.word	0x00000e40


	//   ....[19]....
        /*00dc*/ 	.word	0x00000ea0


	//----- nvinfo : EIATTR_EXIT_INSTR_OFFSETS
	.align		4
.L_1113:
        /*00e0*/ 	.byte	0x04, 0x1c
        /*00e2*/ 	.short	(.L_1115 - .L_1114)


	//   ....[0]....
.L_1114:
        /*00e4*/ 	.word	0x00000070


	//   ....[1]....
        /*00e8*/ 	.word	0x00000aa0


	//----- nvinfo : EIATTR_MAX_THREADS
	.align		4
.L_1115:
        /*00ec*/ 	.byte	0x04, 0x05
        /*00ee*/ 	.short	(.L_1117 - .L_1116)
.L_1116:
        /*00f0*/ 	.word	0x00000400
        /*00f4*/ 	.word	0x00000001
        /*00f8*/ 	.word	0x00000001


	//----- nvinfo : EIATTR_CRS_STACK_SIZE
	.align		4
.L_1117:
        /*00fc*/ 	.byte	0x04, 0x1e
        /*00fe*/ 	.short	(.L_1119 - .L_1118)
.L_1118:
        /*0100*/ 	.word	0x00000000
.L_1119:


//--------------------- .nv.info._ZN10layer_norm40ln_parallel_residual_bwd_finalize_kernelINS_22Kernel_traits_finalizeILj3072E13__nv_bfloat16S2_S2_S2_fjLb0ELj1024ELj4ENS_18Kernel_traits_baseILj3072ES2_S2_S2_S2_fjLj1024EEEEELb1EEEvNS_9BwdParamsE --------------------------
	.section	.nv.info._ZN10layer_norm40ln_parallel_residual_bwd_finalize_kernelINS_22Kernel_traits_finalizeILj3072E13__nv_bfloat16S2_S2_S2_fjLb0ELj1024ELj4ENS_18Kernel_traits_baseILj3072ES2_S2_S2_S2_fjLj1024EEEEELb1EEEvNS_9BwdParamsE,"",@"SHT_CUDA_INFO"
	.sectionflags	@""
	.align	4


	//----- nvinfo : EIATTR_CUDA_API_VERSION
	.align		4
        /*0000*/ 	.byte	0x04, 0x37
        /*0002*/ 	.short	(.L_1121 - .L_1120)
.L_1120:
        /*0004*/ 	.word	0x00000082


	//----- nvinfo : EIATTR_SW2861232_WAR
	.align		4
.L_1121:
        /*0008*/ 	.byte	0x01, 0x35
	.zero		2


	//----- nvinfo : EIATTR_PARAM_CBANK
	.align		4
        /*000c*/ 	.byte	0x04, 0x0a
        /*000e*/ 	.short	(.L_1123 - .L_1122)
	.align		4
.L_1122:
        /*0010*/ 	.word	index@(.nv.constant0._ZN10layer_norm40ln_parallel_residual_bwd_finalize_kernelINS_22Kernel_traits_finalizeILj3072E13__nv_bfloat16S2_S2_S2_fjLb0ELj1024ELj4ENS_18Kernel_traits_baseILj3072ES2_S2_S2_S2_fjLj1024EEEEELb1EEEvNS_9BwdParamsE)
        /*0014*/ 	.short	0x0160
        /*0016*/ 	.short	0x0128


	//----- nvinfo : EIATTR_CBANK_PARAM_SIZE
	.align		4
.L_1123:
        /*0018*/ 	.byte	0x03, 0x19
        /*001a*/ 	.short	0x0128


	//----- nvinfo : EIATTR_KPARAM_INFO
	.align		4
        /*001c*/ 	.byte	0x04, 0x17
        /*001e*/ 	.short	(.L_1125 - .L_1124)
.L_1124:
        /*0020*/ 	.word	0x00000000
        /*0024*/ 	.short	0x0000
        /*0026*/ 	.short	0x0000
        /*0028*/ 	.byte	0x00, 0xf0, 0xa1, 0x04


	//----- nvinfo : EIATTR_MAXREG_COUNT
	.align		4
.L_1125:
        /*002c*/ 	.byte	0x03, 0x1b
        /*002e*/ 	.short	0x0040


	//----- nvinfo : EIATTR_NUM_BARRIERS
	.align		4
        /*0030*/ 	.byte	0x02, 0x4c
        /*0032*/ 	.byte	0x01
	.zero		1


	//----- nvinfo : EIATTR_MERCURY_ISA_VERSION
	.align		4
        /*0034*/ 	.byte	0x03, 0x5f
        /*0036*/ 	.short	0x0000


	//----- nvinfo : EIATTR_COOP_GROUP_MASK_REGIDS
	.align		4
        /*0038*/ 	.byte	0x04, 0x29
        /*003a*/ 	.short	(.L_1127 - .L_1126)


	//   ....[0]....
.L_1126:
        /*003c*/ 	.word	0xffffffff


	//   ....[1]....
        /*0040*/ 	.word	0xffffffff


	//   ....[2]....
        /*0044*/ 	.word	0xffffffff


	//   ....[3]....
        /*0048*/ 	.word	0xffffffff


	//   ....[4]....
        /*004c*/ 	.word	0xffffffff


	//   ....[5]....
        /*0050*/ 	.word	0xffffffff


	//   ....[6]....
        /*0054*/ 	.word	0xffffffff


	//   ....[7]....
        /*0058*/ 	.word	0xffffffff


	//   ....[8]....
        /*005c*/ 	.word	0xffffffff


	//   ....[9]....
        /*0060*/ 	.word	0xffffffff


	//   ....[10]....
        /*0064*/ 	.word	0xffffffff


	//   ....[11]....
        /*0068*/ 	.word	0xffffffff


	//   ....[12]....
        /*006c*/ 	.word	0xffffffff


	//   ....[13]....
        /*0070*/ 	.word	0xffffffff


	//   ....[14]....
        /*0074*/ 	.word	0xffffffff


	//   ....[15]....
        /*0078*/ 	.word	0xffffffff


	//   ....[16]....
        /*007c*/ 	.word	0xffffffff


	//   ....[17]....
        /*0080*/ 	.word	0xffffffff


	//   ....[18]....
        /*0084*/ 	.word	0xffffffff


	//   ....[19]....
        /*0088*/ 	.word	0xffffffff


	//   ....[20]....
        /*008c*/ 	.word	0xffffffff


	//   ....[21]....
        /*0090*/ 	.word	0xffffffff


	//   ....[22]....
        /*0094*/ 	.word	0xffffffff


	//   ....[23]....
        /*0098*/ 	.word	0xffffffff


	//   ....[24]....
        /*009c*/ 	.word	0xffffffff


	//   ....[25]....
        /*00a0*/ 	.word	0xffffffff


	//   ....[26]....
        /*00a4*/ 	.word	0xffffffff


	//   ....[27]....
        /*00a8*/ 	.word	0xffffffff


	//   ....[28]....
        /*00ac*/ 	.word	0xffffffff


	//   ....[29]....
        /*00b0*/ 	.word	0xffffffff


	//   ....[30]....
        /*00b4*/ 	.word	0xffffffff


	//   ....[31]....
        /*00b8*/ 	.word	0xffffffff


	//   ....[32]....
        /*00bc*/ 	.word	0xffffffff


	//   ....[33]....
        /*00c0*/ 	.word	0xffffffff


	//   ....[34]....
        /*00c4*/ 	.word	0xffffffff


	//   ....[35]....
        /*00c8*/ 	.word	0xffffffff


	//   ....[36]....
        /*00cc*/ 	.word	0xffffffff


	//   ....[37]....
        /*00d0*/ 	.word	0xffffffff


	//   ....[38]....
        /*00d4*/ 	.word	0xffffffff


	//   ....[39]....
        /*00d8*/ 	.word	0xffffffff


	//----- nvinfo : EIATTR_COOP_GROUP_INSTR_OFFSETS
	.align		4
.L_1127:
        /*00dc*/ 	.byte	0x04, 0x28
        /*00de*/ 	.short	(.L_1129 - .L_1128)


	//   ....[0]....
.L_1128:
        /*00e0*/ 	.word	0x00000b60


	//   ....[1]....
        /*00e4*/ 	.word	0x00000b90


	//   ....[2]....
        /*00e8*/ 	.word	0x00000ba0


	//   ....[3]....
        /*00ec*/ 	.word	0x00000bb0


	//   ....[4]....
        /*00f0*/ 	.word	0x00000be0


	//   ....[5]....
        /*00f4*/ 	.word	0x00000c00


	//   ....[6]....
        /*00f8*/ 	.word	0x00000c10


	//   ....[7]....
        /*00fc*/ 	.word	0x00000c20


	//   ....[8]....
        /*0100*/ 	.word	0x00000c50


	//   ....[9]....
        /*0104*/ 	.word	0x00000c70


	//   ....[10]....
        /*0108*/ 	.word	0x00000c90


	//   ....[11]....
        /*010c*/ 	.word	0x00000ca0


	//   ....[12]....
        /*0110*/ 	.word	0x00000cd0


	//   ....[13]....
        /*0114*/ 	.word	0x00000cf0


	//   ....[14]....
        /*0118*/ 	.word	0x00000d10


	//   ....[15]....
        /*011c*/ 	.word	0x00000d20


	//   ....[16]....
        /*0120*/ 	.word	0x00000d50


	//   ....[17]....
        /*0124*/ 	.word	0x00000d80


	//   ....[18]....
        /*0128*/ 	.word	0x00000d90


	//   ....[19]....
        /*012c*/ 	.word	0x00000da0


	//   ....[20]....
        /*0130*/ 	.word	0x00001090


	//   ....[21]....
        /*0134*/ 	.word	0x00001100


	//   ....[22]....
        /*0138*/ 	.word	0x00001160


	//   ....[23]....
        /*013c*/ 	.word	0x000011c0


	//   ....[24]....
        /*0140*/ 	.word	0x00001230


	//   ....[25]....
        /*0144*/ 	.word	0x000012a0


	//   ....[26]....
        /*0148*/ 	.word	0x00001300


	//   ....[27]....
        /*014c*/ 	.word	0x00001360


	//   ....[28]....
        /*0150*/ 	.word	0x000013c0


	//   ....[29]....
        /*0154*/ 	.word	0x00001430


	//   ....[30]....
        /*0158*/ 	.word	0x000014a0


	//   ....[31]....
        /*015c*/ 	.word	0x00001500


	//   ....[32]....
        /*0160*/ 	.word	0x00001560


	//   ....[33]....
        /*0164*/ 	.word	0x000015c0


	//   ....[34]....
        /*0168*/ 	.word	0x00001630


	//   ....[35]....
        /*016c*/ 	.word	0x000016a0


	//   ....[36]....
        /*0170*/ 	.word	0x00001700


	//   ....[37]....
        /*0174*/ 	.word	0x00001760


	//   ....[38]....
        /*0178*/ 	.word	0x000017c0


	//   ....[39]....
        /*017c*/ 	.word	0x00001820


	//----- nvinfo : EIATTR_EXIT_INSTR_OFFSETS
	.align		4
.L_1129:
        /*0180*/ 	.byte	0x04, 0x1c
        /*0182*/ 	.short	(.L_1131 - .L_1130)


	//   ....[0]....
.L_1130:
        /*0184*/ 	.word	0x00000070


	//   ....[1]....
        /*0188*/ 	.word	0x00001030


	//----- nvinfo : EIATTR_MAX_THREADS
	.align		4
.L_1131:
        /*018c*/ 	.byte	0x04, 0x05
        /*018e*/ 	.short	(.L_1133 - .L_1132)
.L_1132:
        /*0190*/ 	.word	0x00000400
        /*0194*/ 	.word	0x00000001
        /*0198*/ 	.word	0x00000001


	//----- nvinfo : EIATTR_CRS_STACK_SIZE
	.align		4
.L_1133:
        /*019c*/ 	.byte	0x04, 0x1e
        /*019e*/ 	.short	(.L_1135 - .L_1134)
.L_1134:
        /*01a0*/ 	.word	0x00000000
.L_1135:


//--------------------- .nv.info._ZN10layer_norm31ln_parallel_residual_bwd_kernelINS_13Kernel_traitsI13__nv_bfloat16S2_S2_S2_fjLj3072ELj1ELj1ELj4ELj16ENS_18Kernel_traits_baseILj3072ES2_S2_S2_S2_fjLj128EEEEELb1ELb1ELb1EEEvNS_9BwdParamsE --------------------------
	.section	.nv.info._ZN10layer_norm31ln_parallel_residual_bwd_kernelINS_13Kernel_traitsI13__nv_bfloat16S2_S2_S2_fjLj3072ELj1ELj1ELj4ELj16ENS_18Kernel_traits_baseILj3072ES2_S2_S2_S2_fjLj128EEEEELb1ELb1ELb1EEEvNS_9BwdParamsE,"",@"SHT_CUDA_INFO"
	.sectionflags	@""
	.align	4


	//----- nvinfo : EIATTR_CUDA_API_VERSION
	.align		4
        /*0000*/ 	.byte	0x04, 0x37
        /*0002*/ 	.short	(.L_1137 - .L_1136)
.L_1136:
        /*0004*/ 	.word	0x00000082


	//----- nvinfo : EIATTR_SW2861232_WAR
	.align		4
.L_1137:
        /*0008*/ 	.byte	0x01, 0x35
	.zero		2


	//----- nvinfo : EIATTR_PARAM_CBANK
	.align		4
        /*000c*/ 	.byte	0x04, 0x0a
        /*000e*/ 	.short	(.L_1139 - .L_1138)
	.align		4
.L_1138:
        /*0010*/ 	.word	index@(.nv.constant0._ZN10layer_norm31ln_parallel_residual_bwd_kernelINS_13Kernel_traitsI13__nv_bfloat16S2_S2_S2_fjLj3072ELj1ELj1ELj4ELj16ENS_18Kernel_traits_baseILj3072ES2_S2_S2_S2_fjLj128EEEEELb1ELb1ELb1EEEvNS_9BwdParamsE)
        /*0014*/ 	.short	0x0160
        /*0016*/ 	.short	0x0128


	//----- nvinfo : EIATTR_CBANK_PARAM_SIZE
	.align		4
.L_1139:
        /*0018*/ 	.byte	0x03, 0x19
        /*001a*/ 	.short	0x0128


	//----- nvinfo : EIATTR_KPARAM_INFO
	.align		4
        /*001c*/ 	.byte	0x04, 0x17
        /*001e*/ 	.short	(.L_1141 - .L_1140)
.L_1140:
        /*0020*/ 	.word	0x00000000
        /*0024*/ 	.short	0x0000
        /*0026*/ 	.short	0x0000
        /*0028*/ 	.byte	0x00, 0xf0, 0xa1, 0x04


	//----- nvinfo : EIATTR_MAXREG_COUNT
	.align		4
.L_1141:
        /*002c*/ 	.byte	0x03, 0x1b
        /*002e*/ 	.short	0x00ff


	//----- nvinfo : EIATTR_NUM_BARRIERS
	.align		4
        /*0030*/ 	.byte	0x02, 0x4c
        /*0032*/ 	.byte	0x01
	.zero		1


	//----- nvinfo : EIATTR_MERCURY_ISA_VERSION
	.align		4
        /*0034*/ 	.byte	0x03, 0x5f
        /*0036*/ 	.short	0x0000


	//----- nvinfo : EIATTR_COOP_GROUP_MASK_REGIDS
	.align		4
        /*0038*/ 	.byte	0x04, 0x29
        /*003a*/ 	.short	(.L_1143 - .L_1142)


	//   ....[0]....
.L_1142:
        /*003c*/ 	.word	0xffffffff


	//   ....[1]....
        /*0040*/ 	.word	0xffffffff


	//   ....[2]....
        /*0044*/ 	.word	0xffffffff


	//   ....[3]....
        /*0048*/ 	.word	0xffffffff


	//   ....[4]....
        /*004c*/ 	.word	0xffffffff


	//   ....[5]....
        /*0050*/ 	.word	0xffffffff


	//   ....[6]....
        /*0054*/ 	.word	0xffffffff


	//   ....[7]....
        /*0058*/ 	.word	0xffffffff


	//   ....[8]....
        /*005c*/ 	.word	0xffffffff


	//   ....[9]....
        /*0060*/ 	.word	0xffffffff


	//   ....[10]....
        /*0064*/ 	.word	0xffffffff


	//   ....[11]....
        /*0068*/ 	.word	0xffffffff


	//   ....[12]....
        /*006c*/ 	.word	0xffffffff


	//   ....[13]....
        /*0070*/ 	.word	0xffffffff


	//   ....[14]....
        /*0074*/ 	.word	0xffffffff


	//   ....[15]....
        /*0078*/ 	.word	0xffffffff


	//   ....[16]....
        /*007c*/ 	.word	0xffffffff


	//   ....[17]....
        /*0080*/ 	.word	0xffffffff


	//   ....[18]....
        /*0084*/ 	.word	0xffffffff


	//   ....[19]....
        /*0088*/ 	.word	0xffffffff


	//----- nvinfo : EIATTR_COOP_GROUP_INSTR_OFFSETS
	.align		4
.L_1143:
        /*008c*/ 	.byte	0x04, 0x28
        /*008e*/ 	.short	(.L_1145 - .L_1144)


	//   ....[0]....
.L_1144:
        /*0090*/ 	.word	0x00001670


	//   ....[1]....
        /*0094*/ 	.word	0x00001690


	//   ....[2]....
        /*0098*/ 	.word	0x000016b0


	//   ....[3]....
        /*009c*/ 	.word	0x000016d0


	//   ....[4]....
        /*00a0*/ 	.word	0x000016f0


	//   ....[5]....
        /*00a4*/ 	.word	0x00001710


	//   ....[6]....
        /*00a8*/ 	.word	0x00001730


	//   ....[7]....
        /*00ac*/ 	.word	0x00001750


	//   ....[8]....
        /*00b0*/ 	.word	0x00001770


	//   ....[9]....
        /*00b4*/ 	.word	0x00001790


	//   ....[10]....
        /*00b8*/ 	.word	0x00003560


	//   ....[11]....
        /*00bc*/ 	.word	0x000035e0


	//   ....[12]....
        /*00c0*/ 	.word	0x00003660


	//   ....[13]....
        /*00c4*/ 	.word	0x000036d0


	//   ....[14]....
        /*00c8*/ 	.word	0x00003750


	//   ....[15]....
        /*00cc*/ 	.word	0x000037c0


	//   ....[16]....
        /*00d0*/ 	.word	0x00003840


	//   ....[17]....
        /*00d4*/ 	.word	0x000038b0


	//   ....[18]....
        /*00d8*/ 	.word	0x00003930


	//   ....[19]....
        /*00dc*/ 	.word	0x000039a0


	//----- nvinfo : EIATTR_EXIT_INSTR_OFFSETS
	.align		4
.L_1145:
        /*00e0*/ 	.byte	0x04, 0x1c
        /*00e2*/ 	.short	(.L_1147 - .L_1146)


	//   ....[0]....
.L_1146:
        /*00e4*/ 	.word	0x00003500


	//----- nvinfo : EIATTR_MAX_THREADS
	.align		4
.L_1147:
        /*00e8*/ 	.byte	0x04, 0x05
        /*00ea*/ 	.short	(.L_1149 - .L_1148)
.L_1148:
        /*00ec*/ 	.word	0x00000080
        /*00f0*/ 	.word	0x00000001
        /*00f4*/ 	.word	0x00000001


	//----- nvinfo : EIATTR_CRS_STACK_SIZE
	.align		4
.L_1149:
        /*00f8*/ 	.byte	0x04, 0x1e
        /*00fa*/ 	.short	(.L_1151 - .L_1150)
.L_1150:
        /*00fc*/ 	.word	0x00000000
.L_1151:


//--------------------- .nv.info._ZN10layer_norm31ln_parallel_residual_bwd_kernelINS_13Kernel_traitsI6__halfS2_S2_S2_fjLj3072ELj1ELj1ELj4ELj16ENS_18Kernel_traits_baseILj3072ES2_S2_S2_S2_fjLj128EEEEELb0ELb0ELb0EEEvNS_9BwdParamsE --------------------------
	.section	.nv.info._ZN10layer_norm31ln_parallel_residual_bwd_kernelINS_13Kernel_traitsI6__halfS2_S2_S2_fjLj3072ELj1ELj1ELj4ELj16ENS_18Kernel_traits_baseILj3072ES2_S2_S2_S2_fjLj128EEEEELb0ELb0ELb0EEEvNS_9BwdParamsE,"",@"SHT_CUDA_INFO"
	.sectionflags	@""
	.align	4


	//----- nvinfo : EIATTR_CUDA_API_VERSION
	.align		4
        /*0000*/ 	.byte	0x04, 0x37
        /*0002*/ 	.short	(.L_1153 - .L_1152)
.L_1152:
        /*0004*/ 	.word	0x00000082


	//----- nvinfo : EIATTR_SW2861232_WAR
	.align		4
.L_1153:
        /*0008*/ 	.byte	0x01, 0x35
	.zero		2


	//----- nvinfo : EIATTR_PARAM_CBANK
	.align		4
        /*000c*/ 	.byte	0x04, 0x0a
        /*000e*/ 	.short	(.L_1155 - .L_1154)
	.align		4
.L_1154:
        /*0010*/ 	.word	index@(.nv.constant0._ZN10layer_norm31ln_parallel_residual_bwd_kernelINS_13Kernel_traitsI6__halfS2_S2_S2_fjLj3072ELj1ELj1ELj4ELj16ENS_18Kernel_traits_baseILj3072ES2_S2_S2_S2_fjLj128EEEEELb0ELb0ELb0EEEvNS_9BwdParamsE)
        /*0014*/ 	.short	0x0160
        /*0016*/ 	.short	0x0128


	//----- nvinfo : EIATTR_CBANK_PARAM_SIZE
	.align		4
.L_1155:
        /*0018*/ 	.byte	0x03, 0x19
        /*001a*/ 	.short	0x0128


	//----- nvinfo : EIATTR_KPARAM_INFO
	.align		4
        /*001c*/ 	.byte	0x04, 0x17
        /*001e*/ 	.short	(.L_1157 - .L_1156)
.L_1156:
        /*0020*/ 	.word	0x00000000
        /*0024*/ 	.short	0x0000
        /*0026*/ 	.short	0x0000
        /*0028*/ 	.byte	0x00, 0xf0, 0xa1, 0x04


	//----- nvinfo : EIATTR_MAXREG_COUNT
	.align		4
.L_1157:
        /*002c*/ 	.byte	0x03, 0x1b
        /*002e*/ 	.short	0x00ff


	//----- nvinfo : EIATTR_NUM_BARRIERS
	.align		4
        /*0030*/ 	.byte	0x02, 0x4c
        /*0032*/ 	.byte	0x01
	.zero		1


	//----- nvinfo : EIATTR_MERCURY_ISA_VERSION
	.align		4
        /*0034*/ 	.byte	0x03, 0x5f
        /*0036*/ 	.short	0x0000


	//----- nvinfo : EIATTR_COOP_GROUP_MASK_REGIDS
	.align		4
        /*0038*/ 	.byte	0x04, 0x29
        /*003a*/ 	.short	(.L_1159 - .L_1158)


	//   ....[0]....
.L_1158:
        /*003c*/ 	.word	0xffffffff


	//   ....[1]....
        /*0040*/ 	.word	0xffffffff


	//   ....[2]....
        /*0044*/ 	.word	0xffffffff


	//   ....[3]....
        /*0048*/ 	.word	0xffffffff


	//   ....[4]....
        /*004c*/ 	.word	0xffffffff


	//   ....[5]....
        /*0050*/ 	.word	0xffffffff


	//   ....[6]....
        /*0054*/ 	.word	0xffffffff


	//   ....[7]....
        /*0058*/ 	.word	0xffffffff


	//   ....[8]....
        /*005c*/ 	.word	0xffffffff


	//   ....[9]....
        /*0060*/ 	.word	0xffffffff


	//   ....[10]....
        /*0064*/ 	.word	0xffffffff


	//   ....[11]....
        /*0068*/ 	.word	0xffffffff


	//   ....[12]....
        /*006c*/ 	.word	0xffffffff


	//   ....[13]....
        /*0070*/ 	.word	0xffffffff


	//   ....[14]....
        /*0074*/ 	.word	0xffffffff


	//   ....[15]....
        /*0078*/ 	.word	0xffffffff


	//   ....[16]....
        /*007c*/ 	.word	0xffffffff


	//   ....[17]....
        /*0080*/ 	.word	0xffffffff


	//   ....[18]....
        /*0084*/ 	.word	0xffffffff


	//   ....[19]....
        /*0088*/ 	.word	0xffffffff


	//----- nvinfo : EIATTR_COOP_GROUP_INSTR_OFFSETS
	.align		4
.L_1159:
        /*008c*/ 	.byte	0x04, 0x28
        /*008e*/ 	.short	(.L_1161 - .L_1160)


	//   ....[0]....
.L_1160:
        /*0090*/ 	.word	0x00002080


	//   ....[1]....
        /*0094*/ 	.word	0x000020a0


	//   ....[2]....
        /*0098*/ 	.word	0x000020c0


	//   ....[3]....
        /*009c*/ 	.word	0x000020e0


	//   ....[4]....
        /*00a0*/ 	.word	0x00002100


	//   ....[5]....
        /*00a4*/ 	.word	0x00002120


	//   ....[6]....
        /*00a8*/ 	.word	0x00002140


	//   ....[7]....
        /*00ac*/ 	.word	0x00002160


	//   ....[8]....
        /*00b0*/ 	.word	0x00002180


	//   ....[9]....
        /*00b4*/ 	.word	0x000021a0


	//   ....[10]....
        /*00b8*/ 	.word	0x000038f0


	//   ....[11]....
        /*00bc*/ 	.word	0x00003970


	//   ....[12]....
        /*00c0*/ 	.word	0x000039f0


	//   ....[13]....
        /*00c4*/ 	.word	0x00003a60


	//   ....[14]....
        /*00c8*/ 	.word	0x00003ae0


	//   ....[15]....
        /*00cc*/ 	.word	0x00003b50


	//   ....[16]....
        /*00d0*/ 	.word	0x00003bd0


	//   ....[17]....
        /*00d4*/ 	.word	0x00003c40


	//   ....[18]....
        /*00d8*/ 	.word	0x00003cc0


	//   ....[19]....
        /*00dc*/ 	.word	0x00003d30


	//----- nvinfo : EIATTR_EXIT_INSTR_OFFSETS
	.align		4
.L_1161:
        /*00e0*/ 	.byte	0x04, 0x1c
        /*00e2*/ 	.short	(.L_1163 - .L_1162)


	//   ....[0]....
.L_1162:
        /*00e4*/ 	.word	0x000037b0


	//   ....[1]....
        /*00e8*/ 	.word	0x00003890


	//----- nvinfo : EIATTR_MAX_THREADS
	.align		4
.L_1163:
        /*00ec*/ 	.byte	0x04, 0x05
        /*00ee*/ 	.short	(.L_1165 - .L_1164)
.L_1164:
        /*00f0*/ 	.word	0x00000080
        /*00f4*/ 	.word	0x00000001
        /*00f8*/ 	.word	0x00000001


	//----- nvinfo : EIATTR_CRS_STACK_SIZE
	.align		4
.L_1165:
        /*00fc*/ 	.byte	0x04, 0x1e
        /*00fe*/ 	.short	(.L_1167 - .L_1166)
.L_1166:
        /*0100*/ 	.word	0x00000000
.L_1167:


//--------------------- .nv.info._ZN10layer_norm31ln_parallel_residual_bwd_kernelINS_13Kernel_traitsI6__halfS2_S2_S2_fjLj3072ELj1ELj1ELj4ELj16ENS_18Kernel_traits_baseILj3072ES2_S2_S2_S2_fjLj128EEEEELb0ELb0ELb1EEEvNS_9BwdParamsE --------------------------
	.section	.nv.info._ZN10layer_norm31ln_parallel_residual_bwd_kernelINS_13Kernel_traitsI6__halfS2_S2_S2_fjLj3072ELj1ELj1ELj4ELj16ENS_18Kernel_traits_baseILj3072ES2_S2_S2_S2_fjLj128EEEEELb0ELb0ELb1EEEvNS_9BwdParamsE,"",@"SHT_CUDA_INFO"
	.sectionflags	@""
	.align	4


	//----- nvinfo : EIATTR_CUDA_API_VERSION
	.align		4
        /*0000*/ 	.byte	0x04, 0x37
        /*0002*/ 	.short	(.L_1169 - .L_1168)
.L_1168:
        /*0004*/ 	.word	0x00000082


	//----- nvinfo : EIATTR_SW2861232_WAR
	.align		4
.L_1169:
        /*0008*/ 	.byte	0x01, 0x35
	.zero		2


	//----- nvinfo : EIATTR_PARAM_CBANK
	.align		4
        /*000c*/ 	.byte	0x04, 0x0a
        /*000e*/ 	.short	(.L_1171 - .L_1170)
	.align		4
.L_1170:
        /*0010*/ 	.word	index@(.nv.constant0._ZN10layer_norm31ln_parallel_residual_bwd_kernelINS_13Kernel_traitsI6__halfS2_S2_S2_fjLj3072ELj1ELj1ELj4ELj16ENS_18Kernel_traits_baseILj3072ES2_S2_S2_S2_fjLj128EEEEELb0ELb0ELb1EEEvNS_9BwdParamsE)
        /*0014*/ 	.short	0x0160
        /*0016*/ 	.short	0x0128


	//----- nvinfo : EIATTR_CBANK_PARAM_SIZE
	.align		4
.L_1171:
        /*0018*/ 	.byte	0x03, 0x19
        /*001a*/ 	.short	0x0128


	//----- nvinfo : EIATTR_KPARAM_INFO
	.align		4
        /*001c*/ 	.byte	0x04, 0x17
        /*001e*/ 	.short	(.L_1173 - .L_1172)
.L_1172:
        /*0020*/ 	.word	0x00000000
        /*0024*/ 	.short	0x0000
        /*0026*/ 	.short	0x0000
        /*0028*/ 	.byte	0x00, 0xf0, 0xa1, 0x04


	//----- nvinfo : EIATTR_MAXREG_COUNT
	.align		4
.L_1173:
        /*002c*/ 	.byte	0x03, 0x1b
        /*002e*/ 	.short	0x00ff


	//----- nvinfo : EIATTR_NUM_BARRIERS
	.align		4
        /*0030*/ 	.byte	0x02, 0x4c
        /*0032*/ 	.byte	0x01
	.zero		1


	//----- nvinfo : EIATTR_MERCURY_ISA_VERSION
	.align		4
        /*0034*/ 	.byte	0x03, 0x5f
        /*0036*/ 	.short	0x0000


	//----- nvinfo : EIATTR_COOP_GROUP_MASK_REGIDS
	.align		4
        /*0038*/ 	.byte	0x04, 0x29
        /*003a*/ 	.short	(.L_1175 - .L_1174)


	//   ....[0]....
.L_1174:
        /*003c*/ 	.word	0xffffffff


	//   ....[1]....
        /*0040*/ 	.word	0xffffffff


	//   ....[2]....
        /*0044*/ 	.word	0xffffffff


	//   ....[3]....
        /*0048*/ 	.word	0xffffffff


	//   ....[4]....
        /*004c*/ 	.word	0xffffffff


	//   ....[5]....
        /*0050*/ 	.word	0xffffffff


	//   ....[6]....
        /*0054*/ 	.word	0xffffffff


	//   ....[7]....
        /*0058*/ 	.word	0xffffffff


	//   ....[8]....
        /*005c*/ 	.word	0xffffffff


	//   ....[9]....
        /*0060*/ 	.word	0xffffffff


	//   ....[10]....
        /*0064*/ 	.word	0xffffffff


	//   ....[11]....
        /*0068*/ 	.word	0xffffffff


	//   ....[12]....
        /*006c*/ 	.word	0xffffffff


	//   ....[13]....
        /*0070*/ 	.word	0xffffffff


	//   ....[14]....
        /*0074*/ 	.word	0xffffffff


	//   ....[15]....
        /*0078*/ 	.word	0xffffffff


	//   ....[16]....
        /*007c*/ 	.word	0xffffffff


	//   ....[17]....
        /*0080*/ 	.word	0xffffffff


	//   ....[18]....
        /*0084*/ 	.word	0xffffffff


	//   ....[19]....
        /*0088*/ 	.word	0xffffffff


	//----- nvinfo : EIATTR_COOP_GROUP_INSTR_OFFSETS
	.align		4
.L_1175:
        /*008c*/ 	.byte	0x04, 0x28
        /*008e*/ 	.short	(.L_1177 - .L_1176)


	//   ....[0]....
.L_1176:
        /*0090*/ 	.word	0x000020c0


	//   ....[1]....
        /*0094*/ 	.word	0x000020e0


	//   ....[2]....
        /*0098*/ 	.word	0x00002100


	//   ....[3]....
        /*009c*/ 	.word	0x00002120


	//   ....[4]....
        /*00a0*/ 	.word	0x00002140


	//   ....[5]....
        /*00a4*/ 	.word	0x00002160


	//   ....[6]....
        /*00a8*/ 	.word	0x00002180


	//   ....[7]....
        /*00ac*/ 	.word	0x000021a0


	//   ....[8]....
        /*00b0*/ 	.word	0x000021c0


	//   ....[9]....
        /*00b4*/ 	.word	0x000021e0


	//   ....[10]....
        /*00b8*/ 	.word	0x00003b70


	//   ....[11]....
        /*00bc*/ 	.word	0x00003bf0


	//   ....[12]....
        /*00c0*/ 	.word	0x00003c70


	//   ....[13]....
        /*00c4*/ 	.word	0x00003ce0


	//   ....[14]....
        /*00c8*/ 	.word	0x00003d60


	//   ....[15]....
        /*00cc*/ 	.word	0x00003dd0


	//   ....[16]....
        /*00d0*/ 	.word	0x00003e50


	//   ....[17]....
        /*00d4*/ 	.word	0x00003ec0


	//   ....[18]....
        /*00d8*/ 	.word	0x00003f40


	//   ....[19]....
        /*00dc*/ 	.word	0x00003fb0


	//----- nvinfo : EIATTR_EXIT_INSTR_OFFSETS
	.align		4
.L_1177:
        /*00e0*/ 	.byte	0x04, 0x1c
        /*00e2*/ 	.short	(.L_1179 - .L_1178)


	//   ....[0]....
.L_1178:
        /*00e4*/ 	.word	0x00003b10


	//----- nvinfo : EIATTR_MAX_THREADS
	.align		4
.L_1179:
        /*00e8*/ 	.byte	0x04, 0x05
        /*00ea*/ 	.short	(.L_1181 - .L_1180)
.L_1180:
        /*00ec*/ 	.word	0x00000080
        /*00f0*/ 	.word	0x00000001
        /*00f4*/ 	.word	0x00000001


	//----- nvinfo : EIATTR_CRS_STACK_SIZE
	.align		4
.L_1181:
        /*00f8*/ 	.byte	0x04, 0x1e
        /*00fa*/ 	.short	(.L_1183 - .L_1182)
.L_1182:
        /*00fc*/ 	.word	0x00000000
.L_1183:


//--------------------- .nv.info._ZN10layer_norm31ln_parallel_residual_bwd_kernelINS_13Kernel_traitsI6__halfS2_S2_S2_fjLj3072ELj1ELj1ELj4ELj16ENS_18Kernel_traits_baseILj3072ES2_S2_S2_S2_fjLj128EEEEELb0ELb1ELb0EEEvNS_9BwdParamsE --------------------------
	.section	.nv.info._ZN10layer_norm31ln_parallel_residual_bwd_kernelINS_13Kernel_traitsI6__halfS2_S2_S2_fjLj3072ELj1ELj1ELj4ELj16ENS_18Kernel_traits_baseILj3072ES2_S2_S2_S2_fjLj128EEEEELb0ELb1ELb0EEEvNS_9BwdParamsE,"",@"SHT_CUDA_INFO"
	.sectionflags	@""
	.align	4


	//----- nvinfo : EIATTR_CUDA_API_VERSION
	.align		4
        /*0000*/ 	.byte	0x04, 0x37
        /*0002*/ 	.short	(.L_1185 - .L_1184)
.L_1184:
        /*0004*/ 	.word	0x00000082


	//----- nvinfo : EIATTR_SW2861232_WAR
	.align		4
.L_1185:
        /*0008*/ 	.byte	0x01, 0x35
	.zero		2


	//----- nvinfo : EIATTR_PARAM_CBANK
	.align		4
        /*000c*/ 	.byte	0x04, 0x0a
        /*000e*/ 	.short	(.L_1187 - .L_1186)
	.align		4
.L_1186:
        /*0010*/ 	.word	index@(.nv.constant0._ZN10layer_norm31ln_parallel_residual_bwd_kernelINS_13Kernel_traitsI6__halfS2_S2_S2_fjLj3072ELj1ELj1ELj4ELj16ENS_18Kernel_traits_baseILj3072ES2_S2_S2_S2_fjLj128EEEEELb0ELb1ELb0EEEvNS_9BwdParamsE)
        /*0014*/ 	.short	0x0160
        /*0016*/ 	.short	0x0128


	//----- nvinfo : EIATTR_CBANK_PARAM_SIZE
	.align		4
.L_1187:
        /*0018*/ 	.byte	0x03, 0x19
        /*001a*/ 	.short	0x0128


	//----- nvinfo : EIATTR_KPARAM_INFO
	.align		4
        /*001c*/ 	.byte	0x04, 0x17
        /*001e*/ 	.short	(.L_1189 - .L_1188)
.L_1188:
        /*0020*/ 	.word	0x00000000
        /*0024*/ 	.short	0x0000
        /*0026*/ 	.short	0x0000
        /*0028*/ 	.byte	0x00, 0xf0, 0xa1, 0x04


	//----- nvinfo : EIATTR_MAXREG_COUNT
	.align		4
.L_1189:
        /*002c*/ 	.byte	0x03, 0x1b
        /*002e*/ 	.short	0x00ff


	//----- nvinfo : EIATTR_NUM_BARRIERS
	.align		4
        /*0030*/ 	.byte	0x02, 0x4c
        /*0032*/ 	.byte	0x01
	.zero		1


	//----- nvinfo : EIATTR_MERCURY_ISA_VERSION
	.align		4
        /*0034*/ 	.byte	0x03, 0x5f
        /*0036*/ 	.short	0x0000


	//----- nvinfo : EIATTR_COOP_GROUP_MASK_REGIDS
	.align		4
        /*0038*/ 	.byte	0x04, 0x29
        /*003a*/ 	.short	(.L_1191 - .L_1190)


	//   ....[0]....
.L_1190:
        /*003c*/ 	.word	0xffffffff


	//   ....[1]....
        /*0040*/ 	.word	0xffffffff


	//   ....[2]....
        /*0044*/ 	.word	0xffffffff


	//   ....[3]....
        /*0048*/ 	.word	0xffffffff


	//   ....[4]....
        /*004c*/ 	.word	0xffffffff


	//   ....[5]....
        /*0050*/ 	.word	0xffffffff


	//   ....[6]....
        /*0054*/ 	.word	0xffffffff


	//   ....[7]....
        /*0058*/ 	.word	0xffffffff


	//   ....[8]....
        /*005c*/ 	.word	0xffffffff


	//   ....[9]....
        /*0060*/ 	.word	0xffffffff


	//   ....[10]....
        /*0064*/ 	.word	0xffffffff


	//   ....[11]....
        /*0068*/ 	.word	0xffffffff


	//   ....[12]....
        /*006c*/ 	.word	0xffffffff


	//   ....[13]....
        /*0070*/ 	.word	0xffffffff


	//   ....[14]....
        /*0074*/ 	.word	0xffffffff


	//   ....[15]....
        /*0078*/ 	.word	0xffffffff


	//   ....[16]....
        /*007c*/ 	.word	0xffffffff


	//   ....[17]....
        /*0080*/ 	.word	0xffffffff


	//   ....[18]....
        /*0084*/ 	.word	0xffffffff


	//   ....[19]....
        /*0088*/ 	.word	0xffffffff


	//----- nvinfo : EIATTR_COOP_GROUP_INSTR_OFFSETS
	.align		4
.L_1191:
        /*008c*/ 	.byte	0x04, 0x28
        /*008e*/ 	.short	(.L_1193 - .L_1192)


	//   ....[0]....
.L_1192:
        /*0090*/ 	.word	0x00001690


	//   ....[1]....
        /*0094*/ 	.word	0x000016b0


	//   ....[2]....
        /*0098*/ 	.word	0x000016d0


	//   ....[3]....
        /*009c*/ 	.word	0x000016f0


	//   ....[4]....
        /*00a0*/ 	.word	0x00001710


	//   ....[5]....
        /*00a4*/ 	.word	0x00001730


	//   ....[6]....
        /*00a8*/ 	.word	0x00001750


	//   ....[7]....
        /*00ac*/ 	.word	0x00001770


	//   ....[8]....
        /*00b0*/ 	.word	0x00001790


	//   ....[9]....
        /*00b4*/ 	.word	0x000017b0


	//   ....[10]....
        /*00b8*/ 	.word	0x00002da0


	//   ....[11]....
        /*00bc*/ 	.word	0x00002e20


	//   ....[12]....
        /*00c0*/ 	.word	0x00002ea0


	//   ....[13]....
        /*00c4*/ 	.word	0x00002f10


	//   ....[14]....
        /*00c8*/ 	.word	0x00002f90


	//   ....[15]....
        /*00cc*/ 	.word	0x00003000


	//   ....[16]....
        /*00d0*/ 	.word	0x00003080


	//   ....[17]....
        /*00d4*/ 	.word	0x000030f0


	//   ....[18]....
        /*00d8*/ 	.word	0x00003170


	//   ....[19]....
        /*00dc*/ 	.word	0x000031e0


	//----- nvinfo : EIATTR_EXIT_INSTR_OFFSETS
	.align		4
.L_1193:
        /*00e0*/ 	.byte	0x04, 0x1c
        /*00e2*/ 	.short	(.L_1195 - .L_1194)


	//   ....[0]....
.L_1194:
        /*00e4*/ 	.word	0x00002cc0


	//   ....[1]....
        /*00e8*/ 	.word	0x00002d40


	//----- nvinfo : EIATTR_MAX_THREADS
	.align		4
.L_1195:
        /*00ec*/ 	.byte	0x04, 0x05
        /*00ee*/ 	.short	(.L_1197 - .L_1196)
.L_1196:
        /*00f0*/ 	.word	0x00000080
        /*00f4*/ 	.word	0x00000001
        /*00f8*/ 	.word	0x00000001


	//----- nvinfo : EIATTR_CRS_STACK_SIZE
	.align		4
.L_1197:
        /*00fc*/ 	.byte	0x04, 0x1e
        /*00fe*/ 	.short	(.L_1199 - .L_1198)
.L_1198:
        /*0100*/ 	.word	0x00000000
.L_1199:


//--------------------- .nv.info._ZN10layer_norm31ln_parallel_residual_bwd_kernelINS_13Kernel_traitsI6__halfS2_S2_S2_fjLj3072ELj1ELj1ELj4ELj16ENS_18Kernel_traits_baseILj3072ES2_S2_S2_S2_fjLj128EEEEELb0ELb1ELb1EEEvNS_9BwdParamsE --------------------------
	.section	.nv.info._ZN10layer_norm31ln_parallel_residual_bwd_kernelINS_13Kernel_traitsI6__halfS2_S2_S2_fjLj3072ELj1ELj1ELj4ELj16ENS_18Kernel_traits_baseILj3072ES2_S2_S2_S2_fjLj128EEEEELb0ELb1ELb1EEEvNS_9BwdParamsE,"",@"SHT_CUDA_INFO"
	.sectionflags	@""
	.align	4


	//----- nvinfo : EIATTR_CUDA_API_VERSION
	.align		4
        /*0000*/ 	.byte	0x04, 0x37
        /*0002*/ 	.short	(.L_1201 - .L_1200)
.L_1200:
        /*0004*/ 	.word	0x00000082


	//----- nvinfo : EIATTR_SW2861232_WAR
	.align		4
.L_1201:
        /*0008*/ 	.byte	0x01, 0x35
	.zero		2


	//----- nvinfo : EIATTR_PARAM_CBANK
	.align		4
        /*000c*/ 	.byte	0x04, 0x0a
        /*000e*/ 	.short	(.L_1203 - .L_1202)
	.align		4
.L_1202:
        /*0010*/ 	.word	index@(.nv.constant0._ZN10layer_norm31ln_parallel_residual_bwd_kernelINS_13Kernel_traitsI6__halfS2_S2_S2_fjLj3072ELj1ELj1ELj4ELj16ENS_18Kernel_traits_baseILj3072ES2_S2_S2_S2_fjLj128EEEEELb0ELb1ELb1EEEvNS_9BwdParamsE)
        /*0014*/ 	.short	0x0160
        /*0016*/ 	.short	0x0128


	//----- nvinfo : EIATTR_CBANK_PARAM_SIZE
	.align		4
.L_1203:
        /*0018*/ 	.byte	0x03, 0x19
        /*001a*/ 	.short	0x0128


	//----- nvinfo : EIATTR_KPARAM_INFO
	.align		4
        /*001c*/ 	.byte	0x04, 0x17
        /*001e*/ 	.short	(.L_1205 - .L_1204)
.L_1204:
        /*0020*/ 	.word	0x00000000
        /*0024*/ 	.short	0x0000
        /*0026*/ 	.short	0x0000
        /*0028*/ 	.byte	0x00, 0xf0, 0xa1, 0x04


	//----- nvinfo : EIATTR_MAXREG_COUNT
	.align		4
.L_1205:
        /*002c*/ 	.byte	0x03, 0x1b
        /*002e*/ 	.short	0x00ff


	//----- nvinfo : EIATTR_NUM_BARRIERS
	.align		4
        /*0030*/ 	.byte	0x02, 0x4c
        /*0032*/ 	.byte	0x01
	.zero		1


	//----- nvinfo : EIATTR_MERCURY_ISA_VERSION
	.align		4
        /*0034*/ 	.byte	0x03, 0x5f
        /*0036*/ 	.short	0x0000


	//----- nvinfo : EIATTR_COOP_GROUP_MASK_REGIDS
	.align		4
        /*0038*/ 	.byte	0x04, 0x29
        /*003a*/ 	.short	(.L_1207 - .L_1206)


	//   ....[0]....
.L_1206:
        /*003c*/ 	.word	0xffffffff


	//   ....[1]....
        /*0040*/ 	.word	0xffffffff


	//   ....[2]....
        /*0044*/ 	.word	0xffffffff


	//   ....[3]....
        /*0048*/ 	.word	0xffffffff


	//   ....[4]....
        /*004c*/ 	.word	0xffffffff


	//   ....[5]....
        /*0050*/ 	.word	0xffffffff


	//   ....[6]....
        /*0054*/ 	.word	0xffffffff


	//   ....[7]....
        /*0058*/ 	.word	0xffffffff


	//   ....[8]....
        /*005c*/ 	.word	0xffffffff


	//   ....[9]....
        /*0060*/ 	.word	0xffffffff


	//   ....[10]....
        /*0064*/ 	.word	0xffffffff


	//   ....[11]....
        /*0068*/ 	.word	0xffffffff


	//   ....[12]....
        /*006c*/ 	.word	0xffffffff


	//   ....[13]....
        /*0070*/ 	.word	0xffffffff


	//   ....[14]....
        /*0074*/ 	.word	0xffffffff


	//   ....[15]....
        /*0078*/ 	.word	0xffffffff


	//   ....[16]....
        /*007c*/ 	.word	0xffffffff


	//   ....[17]....
        /*0080*/ 	.word	0xffffffff


	//   ....[18]....
        /*0084*/ 	.word	0xffffffff


	//   ....[19]....
        /*0088*/ 	.word	0xffffffff


	//----- nvinfo : EIATTR_COOP_GROUP_INSTR_OFFSETS
	.align		4
.L_1207:
        /*008c*/ 	.byte	0x04, 0x28
        /*008e*/ 	.short	(.L_1209 - .L_1208)


	//   ....[0]....
.L_1208:
        /*0090*/ 	.word	0x00001590


	//   ....[1]....
        /*0094*/ 	.word	0x000015b0


	//   ....[2]....
        /*0098*/ 	.word	0x000015d0


	//   ....[3]....
        /*009c*/ 	.word	0x000015f0


	//   ....[4]....
        /*00a0*/ 	.word	0x00001610


	//   ....[5]....
        /*00a4*/ 	.word	0x00001630


	//   ....[6]....
        /*00a8*/ 	.word	0x00001650


	//   ....[7]....
        /*00ac*/ 	.word	0x00001670


	//   ....[8]....
        /*00b0*/ 	.word	0x00001690


	//   ....[9]....
        /*00b4*/ 	.word	0x000016b0


	//   ....[10]....
        /*00b8*/ 	.word	0x00002c80


	//   ....[11]....
        /*00bc*/ 	.word	0x00002d00


	//   ....[12]....
        /*00c0*/ 	.word	0x00002d80


	//   ....[13]....
        /*00c4*/ 	.word	0x00002df0


	//   ....[14]....
        /*00c8*/ 	.word	0x00002e70


	//   ....[15]....
        /*00cc*/ 	.word	0x00002ee0


	//   ....[16]....
        /*00d0*/ 	.word	0x00002f60


	//   ....[17]....
        /*00d4*/ 	.word	0x00002fd0


	//   ....[18]....
        /*00d8*/ 	.word	0x00003050


	//   ....[19]....
        /*00dc*/ 	.word	0x000030c0


	//----- nvinfo : EIATTR_EXIT_INSTR_OFFSETS
	.align		4
.L_1209:
        /*00e0*/ 	.byte	0x04, 0x1c
        /*00e2*/ 	.short	(.L_1211 - .L_1210)


	//   ....[0]....
.L_1210:
        /*00e4*/ 	.word	0x00002c20


	//----- nvinfo : EIATTR_MAX_THREADS
	.align		4
.L_1211:
        /*00e8*/ 	.byte	0x04, 0x05
        /*00ea*/ 	.short	(.L_1213 - .L_1212)
.L_1212:
        /*00ec*/ 	.word	0x00000080
        /*00f0*/ 	.word	0x00000001
        /*00f4*/ 	.word	0x00000001


	//----- nvinfo : EIATTR_CRS_STACK_SIZE
	.align		4
.L_1213:
        /*00f8*/ 	.byte	0x04, 0x1e
        /*00fa*/ 	.short	(.L_1215 - .L_1214)
.L_1214:
        /*00fc*/ 	.word	0x00000000
.L_1215:


//--------------------- .nv.info._ZN10layer_norm31ln_parallel_residual_bwd_kernelINS_13Kernel_traitsI6__halfS2_S2_S2_fjLj3072ELj1ELj1ELj4ELj16ENS_18Kernel_traits_baseILj3072ES2_S2_S2_S2_fjLj128EEEEELb1ELb0ELb0EEEvNS_9BwdParamsE --------------------------
	.section	.nv.info._ZN10layer_norm31ln_parallel_residual_bwd_kernelINS_13Kernel_traitsI6__halfS2_S2_S2_fjLj3072ELj1ELj1ELj4ELj16ENS_18Kernel_traits_baseILj3072ES2_S2_S2_S2_fjLj128EEEEELb1ELb0ELb0EEEvNS_9BwdParamsE,"",@"SHT_CUDA_INFO"
	.sectionflags	@""
	.align	4


	//----- nvinfo : EIATTR_CUDA_API_VERSION
	.align		4
        /*0000*/ 	.byte	0x04, 0x37
        /*0002*/ 	.short	(.L_1217 - .L_1216)
.L_1216:
        /*0004*/ 	.word	0x00000082


	//----- nvinfo : EIATTR_SW2861232_WAR
	.align		4
.L_1217:
        /*0008*/ 	.byte	0x01, 0x35
	.zero		2


	//----- nvinfo : EIATTR_PARAM_CBANK
	.align		4
        /*000c*/ 	.byte	0x04, 0x0a
        /*000e*/ 	.short	(.L_1219 - .L_1218)
	.align		4
.L_1218:
        /*0010*/ 	.word	index@(.nv.constant0._ZN10layer_norm31ln_parallel_residual_bwd_kernelINS_13Kernel_traitsI6__halfS2_S2_S2_fjLj3072ELj1ELj1ELj4ELj16ENS_18Kernel_traits_baseILj3072ES2_S2_S2_S2_fjLj128EEEEELb1ELb0ELb0EEEvNS_9BwdParamsE)
        /*0014*/ 	.short	0x0160
        /*0016*/ 	.short	0x0128


	//----- nvinfo : EIATTR_CBANK_PARAM_SIZE
	.align		4
.L_1219:
        /*0018*/ 	.byte	0x03, 0x19
        /*001a*/ 	.short	0x0128


	//----- nvinfo : EIATTR_KPARAM_INFO
	.align		4
        /*001c*/ 	.byte	0x04, 0x17
        /*001e*/ 	.short	(.L_1221 - .L_1220)
.L_1220:
        /*0020*/ 	.word	0x00000000
        /*0024*/ 	.short	0x0000
        /*0026*/ 	.short	0x0000
        /*0028*/ 	.byte	0x00, 0xf0, 0xa1, 0x04


	//----- nvinfo : EIATTR_MAXREG_COUNT
	.align		4
.L_1221:
        /*002c*/ 	.byte	0x03, 0x1b
        /*002e*/ 	.short	0x00ff


	//----- nvinfo : EIATTR_NUM_BARRIERS
	.align		4
        /*0030*/ 	.byte	0x02, 0x4c
        /*0032*/ 	.byte	0x01
	.zero		1


	//----- nvinfo : EIATTR_MERCURY_ISA_VERSION
	.align		4
        /*0034*/ 	.byte	0x03, 0x5f
        /*0036*/ 	.short	0x0000


	//----- nvinfo : EIATTR_COOP_GROUP_MASK_REGIDS
	.align		4
        /*0038*/ 	.byte	0x04, 0x29
        /*003a*/ 	.short	(.L_1223 - .L_1222)


	//   ....[0]....
.L_1222:
        /*003c*/ 	.word	0xffffffff


	//   ....[1]....
        /*0040*/ 	.word	0xffffffff


	//   ....[2]....
        /*0044*/ 	.word	0xffffffff


	//   ....[3]....
        /*0048*/ 	.word	0xffffffff


	//   ....[4]....
        /*004c*/ 	.word	0xffffffff


	//   ....[5]....
        /*0050*/ 	.word	0xffffffff


	//   ....[6]....
        /*0054*/ 	.word	0xffffffff


	//   ....[7]....
        /*0058*/ 	.word	0xffffffff


	//   ....[8]....
        /*005c*/ 	.word	0xffffffff


	//   ....[9]....
        /*0060*/ 	.word	0xffffffff


	//   ....[10]....
        /*0064*/ 	.word	0xffffffff


	//   ....[11]....
        /*0068*/ 	.word	0xffffffff


	//   ....[12]....
        /*006c*/ 	.word	0xffffffff


	//   ....[13]....
        /*0070*/ 	.word	0xffffffff


	//   ....[14]....
        /*0074*/ 	.word	0xffffffff


	//   ....[15]....
        /*0078*/ 	.word	0xffffffff


	//   ....[16]....
        /*007c*/ 	.word	0xffffffff


	//   ....[17]....
        /*0080*/ 	.word	0xffffffff


	//   ....[18]....
        /*0084*/ 	.word	0xffffffff


	//   ....[19]....
        /*0088*/ 	.word	0xffffffff


	//----- nvinfo : EIATTR_COOP_GROUP_INSTR_OFFSETS
	.align		4
.L_1223:
        /*008c*/ 	.byte	0x04, 0x28
        /*008e*/ 	.short	(.L_1225 - .L_1224)


	//   ....[0]....
.L_1224:
        /*0090*/ 	.word	0x00002270


	//   ....[1]....
        /*0094*/ 	.word	0x00002290


	//   ....[2]....
        /*0098*/ 	.word	0x000022b0


	//   ....[3]....
        /*009c*/ 	.word	0x000022d0


	//   ....[4]....
        /*00a0*/ 	.word	0x000022f0


	//   ....[5]....
        /*00a4*/ 	.word	0x00002310


	//   ....[6]....
        /*00a8*/ 	.word	0x00002330


	//   ....[7]....
        /*00ac*/ 	.word	0x00002350


	//   ....[8]....
        /*00b0*/ 	.word	0x00002370


	//   ....[9]....
        /*00b4*/ 	.word	0x00002390


	//   ....[10]....
        /*00b8*/ 	.word	0x00004300


	//   ....[11]....
        /*00bc*/ 	.word	0x00004380


	//   ....[12]....
        /*00c0*/ 	.word	0x00004400


	//   ....[13]....
        /*00c4*/ 	.word	0x00004470


	//   ....[14]....
        /*00c8*/ 	.word	0x000044f0


	//   ....[15]....
        /*00cc*/ 	.word	0x00004560


	//   ....[16]....
        /*00d0*/ 	.word	0x000045e0


	//   ....[17]....
        /*00d4*/ 	.word	0x00004650


	//   ....[18]....
        /*00d8*/ 	.word	0x000046d0


	//   ....[19]....
        /*00dc*/ 	.word	0x00004740


	//----- nvinfo : EIATTR_EXIT_INSTR_OFFSETS
	.align		4
.L_1225:
        /*00e0*/ 	.byte	0x04, 0x1c
        /*00e2*/ 	.short	(.L_1227 - .L_1226)


	//   ....[0]....
.L_1226:
        /*00e4*/ 	.word	0x000041c0


	//   ....[1]....
        /*00e8*/ 	.word	0x000042a0


	//----- nvinfo : EIATTR_MAX_THREADS
	.align		4
.L_1227:
        /*00ec*/ 	.byte	0x04, 0x05
        /*00ee*/ 	.short	(.L_1229 - .L_1228)
.L_1228:
        /*00f0*/ 	.word	0x00000080
        /*00f4*/ 	.word	0x00000001
        /*00f8*/ 	.word	0x00000001


	//----- nvinfo : EIATTR_CRS_STACK_SIZE
	.align		4
.L_1229:
        /*00fc*/ 	.byte	0x04, 0x1e
        /*00fe*/ 	.short	(.L_1231 - .L_1230)
.L_1230:
        /*0100*/ 	.word	0x00000000
.L_1231:


//--------------------- .nv.info._ZN10layer_norm31ln_parallel_residual_bwd_kernelINS_13Kernel_traitsI6__halfS2_S2_S2_fjLj3072ELj1ELj1ELj4ELj16ENS_18Kernel_traits_baseILj3072ES2_S2_S2_S2_fjLj128EEEEELb1ELb0ELb1EEEvNS_9BwdParamsE --------------------------
	.section	.nv.info._ZN10layer_norm31ln_parallel_residual_bwd_kernelINS_13Kernel_traitsI6__halfS2_S2_S2_fjLj3072ELj1ELj1ELj4ELj16ENS_18Kernel_traits_baseILj3072ES2_S2_S2_S2_fjLj128EEEEELb1ELb0ELb1EEEvNS_9BwdParamsE,"",@"SHT_CUDA_INFO"
	.sectionflags	@""
	.align	4


	//----- nvinfo : EIATTR_CUDA_API_VERSION
	.align		4
        /*0000*/ 	.byte	0x04, 0x37
        /*0002*/ 	.short	(.L_1233 - .L_1232)
.L_1232:
        /*0004*/ 	.word	0x00000082


	//----- nvinfo : EIATTR_SW2861232_WAR
	.align		4
.L_1233:
        /*0008*/ 	.byte	0x01, 0x35
	.zero		2


	//----- nvinfo : EIATTR_PARAM_CBANK
	.align		4
        /*000c*/ 	.byte	0x04, 0x0a
        /*000e*/ 	.short	(.L_1235 - .L_1234)
	.align		4
.L_1234:
        /*0010*/ 	.word	index@(.nv.constant0._ZN10layer_norm31ln_parallel_residual_bwd_kernelINS_13Kernel_traitsI6__halfS2_S2_S2_fjLj3072ELj1ELj1ELj4ELj16ENS_18Kernel_traits_baseILj3072ES2_S2_S2_S2_fjLj128EEEEELb1ELb0ELb1EEEvNS_9BwdParamsE)
        /*0014*/ 	.short	0x0160
        /*0016*/ 	.short	0x0128


	//----- nvinfo : EIATTR_CBANK_PARAM_SIZE
	.align		4
.L_1235:
        /*0018*/ 	.byte	0x03, 0x19
        /*001a*/ 	.short	0x0128


	//----- nvinfo : EIATTR_KPARAM_INFO
	.align		4
        /*001c*/ 	.byte	0x04, 0x17
        /*001e*/ 	.short	(.L_1237 - .L_1236)
.L_1236:
        /*0020*/ 	.word	0x00000000
        /*0024*/ 	.short	0x0000
        /*0026*/ 	.short	0x0000
        /*0028*/ 	.byte	0x00, 0xf0, 0xa1, 0x04


	//----- nvinfo : EIATTR_MAXREG_COUNT
	.align		4
.L_1237:
        /*002c*/ 	.byte	0x03, 0x1b
        /*002e*/ 	.short	0x00ff


	//----- nvinfo : EIATTR_NUM_BARRIERS
	.align		4
        /*0030*/ 	.byte	0x02, 0x4c
        /*0032*/ 	.byte	0x01
	.zero		1


	//----- nvinfo : EIATTR_MERCURY_ISA_VERSION
	.align		4
        /*0034*/ 	.byte	0x03, 0x5f
        /*0036*/ 	.short	0x0000


	//----- nvinfo : EIATTR_COOP_GROUP_MASK_REGIDS
	.align		4
        /*0038*/ 	.byte	0x04, 0x29
        /*003a*/ 	.short	(.L_1239 - .L_1238)


	//   ....[0]....
.L_1238:
        /*003c*/ 	.word	0xffffffff


	//   ....[1]....
        /*0040*/ 	.word	0xffffffff


	//   ....[2]....
        /*0044*/ 	.word	0xffffffff


	//   ....[3]....
        /*0048*/ 	.word	0xffffffff


	//   ....[4]....
        /*004c*/ 	.word	0xffffffff


	//   ....[5]....
        /*0050*/ 	.word	0xffffffff


	//   ....[6]....
        /*0054*/ 	.word	0xffffffff


	//   ....[7]....
        /*0058*/ 	.word	0xffffffff


	//   ....[8]....
        /*005c*/ 	.word	0xffffffff


	//   ....[9]....
        /*0060*/ 	.word	0xffffffff


	//   ....[10]....
        /*0064*/ 	.word	0xffffffff


	//   ....[11]....
        /*0068*/ 	.word	0xffffffff


	//   ....[12]....
        /*006c*/ 	.word	0xffffffff


	//   ....[13]....
        /*0070*/ 	.word	0xffffffff


	//   ....[14]....
        /*0074*/ 	.word	0xffffffff


	//   ....[15]....
        /*0078*/ 	.word	0xffffffff


	//   ....[16]....
        /*007c*/ 	.word	0xffffffff


	//   ....[17]....
        /*0080*/ 	.word	0xffffffff


	//   ....[18]....
        /*0084*/ 	.word	0xffffffff


	//   ....[19]....
        /*0088*/ 	.word	0xffffffff


	//----- nvinfo : EIATTR_COOP_GROUP_INSTR_OFFSETS
	.align		4
.L_1239:
        /*008c*/ 	.byte	0x04, 0x28
        /*008e*/ 	.short	(.L_1241 - .L_1240)


	//   ....[0]....
.L_1240:
        /*0090*/ 	.word	0x000021b0


	//   ....[1]....
        /*0094*/ 	.word	0x000021d0


	//   ....[2]....
        /*0098*/ 	.word	0x000021f0


	//   ....[3]....
        /*009c*/ 	.word	0x00002210


	//   ....[4]....
        /*00a0*/ 	.word	0x00002230


	//   ....[5]....
        /*00a4*/ 	.word	0x00002250


	//   ....[6]....
        /*00a8*/ 	.word	0x00002270


	//   ....[7]....
        /*00ac*/ 	.word	0x00002290


	//   ....[8]....
        /*00b0*/ 	.word	0x000022b0


	//   ....[9]....
        /*00b4*/ 	.word	0x000022d0


	//   ....[10]....
        /*00b8*/ 	.word	0x00004420


	//   ....[11]....
        /*00bc*/ 	.word	0x000044a0


	//   ....[12]....
        /*00c0*/ 	.word	0x00004520


	//   ....[13]....
        /*00c4*/ 	.word	0x00004590


	//   ....[14]....
        /*00c8*/ 	.word	0x00004610


	//   ....[15]....
        /*00cc*/ 	.word	0x00004680


	//   ....[16]....
        /*00d0*/ 	.word	0x00004700


	//   ....[17]....
        /*00d4*/ 	.word	0x00004770


	//   ....[18]....
        /*00d8*/ 	.word	0x000047f0


	//   ....[19]....
        /*00dc*/ 	.word	0x00004860


	//----- nvinfo : EIATTR_EXIT_INSTR_OFFSETS
	.align		4
.L_1241:
        /*00e0*/ 	.byte	0x04, 0x1c
        /*00e2*/ 	.short	(.L_1243 - .L_1242)


	//   ....[0]....
.L_1242:
        /*00e4*/ 	.word	0x000043c0


	//----- nvinfo : EIATTR_MAX_THREADS
	.align		4
.L_1243:
        /*00e8*/ 	.byte	0x04, 0x05
        /*00ea*/ 	.short	(.L_1245 - .L_1244)
.L_1244:
        /*00ec*/ 	.word	0x00000080
        /*00f0*/ 	.word	0x00000001
        /*00f4*/ 	.word	0x00000001


	//----- nvinfo : EIATTR_CRS_STACK_SIZE
	.align		4
.L_1245:
        /*00f8*/ 	.byte	0x04, 0x1e
        /*00fa*/ 	.short	(.L_1247 - .L_1246)
.L_1246:
        /*00fc*/ 	.word	0x00000000
.L_1247:


//--------------------- .nv.info._ZN10layer_norm22ln_bwd_finalize_kernelINS_22Kernel_traits_finalizeILj3072E6__halfS2_S2_S2_fjLb0ELj1024ELj4ENS_18Kernel_traits_baseILj3072ES2_S2_S2_S2_fjLj1024EEEEELb0ELb0EEEvNS_9BwdParamsE --------------------------
	.section	.nv.info._ZN10layer_norm22ln_bwd_finalize_kernelINS_22Kernel_traits_finalizeILj3072E6__halfS2_S2_S2_fjLb0ELj1024ELj4ENS_18Kernel_traits_baseILj3072ES2_S2_S2_S2_fjLj1024EEEEELb0ELb0EEEvNS_9BwdParamsE,"",@"SHT_CUDA_INFO"
	.sectionflags	@""
	.align	4


	//----- nvinfo : EIATTR_CUDA_API_VERSION
	.align		4
        /*0000*/ 	.byte	0x04, 0x37
        /*0002*/ 	.short	(.L_1249 - .L_1248)
.L_1248:
        /*0004*/ 	.word	0x00000082


	//----- nvinfo : EIATTR_SW2861232_WAR
	.align		4
.L_1249:
        /*0008*/ 	.byte	0x01, 0x35
	.zero		2


	//----- nvinfo : EIATTR_PARAM_CBANK
	.align		4
        /*000c*/ 	.byte	0x04, 0x0a
        /*000e*/ 	.short	(.L_1251 - .L_1250)
	.align		4
.L_1250:
        /*0010*/ 	.word	index@(.nv.constant0._ZN10layer_norm22ln_bwd_finalize_kernelINS_22Kernel_traits_finalizeILj3072E6__halfS2_S2_S2_fjLb0ELj1024ELj4ENS_18Kernel_traits_baseILj3072ES2_S2_S2_S2_fjLj1024EEEEELb0ELb0EEEvNS_9BwdParamsE)
        /*0014*/ 	.short	0x0160
        /*0016*/ 	.short	0x0128


	//----- nvinfo : EIATTR_CBANK_PARAM_SIZE
	.align		4
.L_1251:
        /*0018*/ 	.byte	0x03, 0x19
        /*001a*/ 	.short	0x0128


	//----- nvinfo : EIATTR_KPARAM_INFO
	.align		4
        /*001c*/ 	.byte	0x04, 0x17
        /*001e*/ 	.short	(.L_1253 - .L_1252)
.L_1252:
        /*0020*/ 	.word	0x00000000
        /*0024*/ 	.short	0x0000
        /*0026*/ 	.short	0x0000
        /*0028*/ 	.byte	0x00, 0xf0, 0xa1, 0x04


	//----- nvinfo : EIATTR_MAXREG_COUNT
	.align		4
.L_1253:
        /*002c*/ 	.byte	0x03, 0x1b
        /*002e*/ 	.short	0x0040


	//----- nvinfo : EIATTR_NUM_BARRIERS
	.align		4
        /*0030*/ 	.byte	0x02, 0x4c
        /*0032*/ 	.byte	0x01
	.zero		1


	//----- nvinfo : EIATTR_MERCURY_ISA_VERSION
	.align		4
        /*0034*/ 	.byte	0x03, 0x5f
        /*0036*/ 	.short	0x0000


	//----- nvinfo : EIATTR_COOP_GROUP_MASK_REGIDS
	.align		4
        /*0038*/ 	.byte	0x04, 0x29
        /*003a*/ 	.short	(.L_1255 - .L_1254)


	//   ....[0]....
.L_1254:
        /*003c*/ 	.word	0xffffffff


	//   ....[1]....
        /*0040*/ 	.word	0xffffffff


	//   ....[2]....
        /*0044*/ 	.word	0xffffffff


	//   ....[3]....
        /*0048*/ 	.word	0xffffffff


	//   ....[4]....
        /*004c*/ 	.word	0xffffffff


	//   ....[5]....
        /*0050*/ 	.word	0xffffffff


	//   ....[6]....
        /*0054*/ 	.word	0xffffffff


	//   ....[7]....
        /*0058*/ 	.word	0xffffffff


	//   ....[8]....
        /*005c*/ 	.word	0xffffffff


	//   ....[9]....
        /*0060*/ 	.word	0xffffffff


	//   ....[10]....
        /*0064*/ 	.word	0xffffffff


	//   ....[11]....
        /*0068*/ 	.word	0xffffffff


	//   ....[12]....
        /*006c*/ 	.word	0xffffffff


	//   ....[13]....
        /*0070*/ 	.word	0xffffffff


	//   ....[14]....
        /*0074*/ 	.word	0xffffffff


	//   ....[15]....
        /*0078*/ 	.word	0xffffffff


	//   ....[16]....
        /*007c*/ 	.word	0xffffffff


	//   ....[17]....
        /*0080*/ 	.word	0xffffffff


	//   ....[18]....
        /*0084*/ 	.word	0xffffffff


	//   ....[19]....
        /*0088*/ 	.word	0xffffffff


	//----- nvinfo : EIATTR_COOP_GROUP_INSTR_OFFSETS
	.align		4
.L_1255:
        /*008c*/ 	.byte	0x04, 0x28
        /*008e*/ 	.short	(.L_1257 - .L_1256)


	//   ....[0]....
.L_1256:
        /*0090*/ 	.word	0x00000820


	//   ....[1]....
        /*0094*/ 	.word	0x00000850


	//   ....[2]....
        /*0098*/ 	.word	0x00000860


	//   ....[3]....
        /*009c*/ 	.word	0x00000890


	//   ....[4]....
        /*00a0*/ 	.word	0x000008a0


	//   ....[5]....
        /*00a4*/ 	.word	0x000008d0


	//   ....[6]....
        /*00a8*/ 	.word	0x000008f0


	//   ....[7]....
        /*00ac*/ 	.word	0x00000900


	//   ....[8]....
        /*00b0*/ 	.word	0x00000930


	//   ....[9]....
        /*00b4*/ 	.word	0x00000940


	//   ....[10]....
        /*00b8*/ 	.word	0x00000b50


	//   ....[11]....
        /*00bc*/ 	.word	0x00000bc0


	//   ....[12]....
        /*00c0*/ 	.word	0x00000c20


	//   ....[13]....
        /*00c4*/ 	.word	0x00000c80


	//   ....[14]....
        /*00c8*/ 	.word	0x00000cf0


	//   ....[15]....
        /*00cc*/ 	.word	0x00000d60


	//   ....[16]....
        /*00d0*/ 	.word	0x00000dc0


	//   ....[17]....
        /*00d4*/ 	.word	0x00000e20


	//   ....[18]....
        /*00d8*/ 	.word	0x00000e80


	//   ....[19]....
        /*00dc*/ 	.word	0x00000ee0


	//----- nvinfo : EIATTR_EXIT_INSTR_OFFSETS
	.align		4
.L_1257:
        /*00e0*/ 	.byte	0x04, 0x1c
        /*00e2*/ 	.short	(.L_1259 - .L_1258)


	//   ....[0]....
.L_1258:
        /*00e4*/ 	.word	0x00000070


	//   ....[1]....
        /*00e8*/ 	.word	0x00000af0


	//----- nvinfo : EIATTR_MAX_THREADS
	.align		4
.L_1259:
        /*00ec*/ 	.byte	0x04, 0x05
        /*00ee*/ 	.short	(.L_1261 - .L_1260)
.L_1260:
        /*00f0*/ 	.word	0x00000400
        /*00f4*/ 	.word	0x00000001
        /*00f8*/ 	.word	0x00000001


	//----- nvinfo : EIATTR_CRS_STACK_SIZE
	.align		4
.L_1261:
        /*00fc*/ 	.byte	0x04, 0x1e
        /*00fe*/ 	.short	(.L_1263 - .L_1262)
.L_1262:
        /*0100*/ 	.word	0x00000000
.L_1263:


//--------------------- .nv.info._ZN10layer_norm40ln_parallel_residual_bwd_finalize_kernelINS_22Kernel_traits_finalizeILj3072E6__halfS2_S2_S2_fjLb0ELj1024ELj4ENS_18Kernel_traits_baseILj3072ES2_S2_S2_S2_fjLj1024EEEEELb0EEEvNS_9BwdParamsE --------------------------
	.section	.nv.info._ZN10layer_norm40ln_parallel_residual_bwd_finalize_kernelINS_22Kernel_traits_finalizeILj3072E6__halfS2_S2_S2_fjLb0ELj1024ELj4ENS_18Kernel_traits_baseILj3072ES2_S2_S2_S2_fjLj1024EEEEELb0EEEvNS_9BwdParamsE,"",@"SHT_CUDA_INFO"
	.sectionflags	@""
	.align	4


	//----- nvinfo : EIATTR_CUDA_API_VERSION
	.align		4
        /*0000*/ 	.byte	0x04, 0x37
        /*0002*/ 	.short	(.L_1265 - .L_1264)
.L_1264:
        /*0004*/ 	.word	0x00000082


	//----- nvinfo : EIATTR_SW2861232_WAR
	.align		4
.L_1265:
        /*0008*/ 	.byte	0x01, 0x35
	.zero		2


	//----- nvinfo : EIATTR_PARAM_CBANK
	.align		4
        /*000c*/ 	.byte	0x04, 0x0a
        /*000e*/ 	.short	(.L_1267 - .L_1266)
	.align		4
.L_1266:
        /*0010*/ 	.word	index@(.nv.constant0._ZN10layer_norm40ln_parallel_residual_bwd_finalize_kernelINS_22Kernel_traits_finalizeILj3072E6__halfS2_S2_S2_fjLb0ELj1024ELj4ENS_18Kernel_traits_baseILj3072ES2_S2_S2_S2_fjLj1024EEEEELb0EEEvNS_9BwdParamsE)
        /*0014*/ 	.short	0x0160
        /*0016*/ 	.short	0x0128


	//----- nvinfo : EIATTR_CBANK_PARAM_SIZE
	.align		4
.L_1267:
        /*0018*/ 	.byte	0x03, 0x19
        /*001a*/ 	.short	0x0128


	//----- nvinfo : EIATTR_KPARAM_INFO
	.align		4
        /*001c*/ 	.byte	0x04, 0x17
        /*001e*/ 	.short	(.L_1269 - .L_1268)
.L_1268:
        /*0020*/ 	.word	0x00000000
        /*0024*/ 	.short	0x0000
        /*0026*/ 	.short	0x0000
        /*0028*/ 	.byte	0x00, 0xf0, 0xa1, 0x04


	//----- nvinfo : EIATTR_MAXREG_COUNT
	.align		4
.L_1269:
        /*002c*/ 	.byte	0x03, 0x1b
        /*002e*/ 	.short	0x0040


	//----- nvinfo : EIATTR_NUM_BARRIERS
	.align		4
        /*0030*/ 	.byte	0x02, 0x4c
        /*0032*/ 	.byte	0x01
	.zero		1


	//----- nvinfo : EIATTR_MERCURY_ISA_VERSION
	.align		4
        /*0034*/ 	.byte	0x03, 0x5f
        /*0036*/ 	.short	0x0000


	//----- nvinfo : EIATTR_COOP_GROUP_MASK_REGIDS
	.align		4
        /*0038*/ 	.byte	0x04, 0x29
        /*003a*/ 	.short	(.L_1271 - .L_1270)


	//   ....[0]....
.L_1270:
        /*003c*/ 	.word	0xffffffff


	//   ....[1]....
        /*0040*/ 	.word	0xffffffff


	//   ....[2]....
        /*0044*/ 	.word	0xffffffff


	//   ....[3]....
        /*0048*/ 	.word	0xffffffff


	//   ....[4]....
        /*004c*/ 	.word	0xffffffff


	//   ....[5]....
        /*0050*/ 	.word	0xffffffff


	//   ....[6]....
        /*0054*/ 	.word	0xffffffff


	//   ....[7]....
        /*0058*/ 	.word	0xffffffff


	//   ....[8]....
        /*005c*/ 	.word	0xffffffff


	//   ....[9]....
        /*0060*/ 	.word	0xffffffff


	//   ....[10]....
        /*0064*/ 	.word	0xffffffff


	//   ....[11]....
        /*0068*/ 	.word	0xffffffff


	//   ....[12]....
        /*006c*/ 	.word	0xffffffff


	//   ....[13]....
        /*0070*/ 	.word	0xffffffff


	//   ....[14]....
        /*0074*/ 	.word	0xffffffff


	//   ....[15]....
        /*0078*/ 	.word	0xffffffff


	//   ....[16]....
        /*007c*/ 	.word	0xffffffff


	//   ....[17]....
        /*0080*/ 	.word	0xffffffff


	//   ....[18]....
        /*0084*/ 	.word	0xffffffff


	//   ....[19]....
        /*0088*/ 	.word	0xffffffff


	//   ....[20]....
        /*008c*/ 	.word	0xffffffff


	//   ....[21]....
        /*0090*/ 	.word	0xffffffff


	//   ....[22]....
        /*0094*/ 	.word	0xffffffff


	//   ....[23]....
        /*0098*/ 	.word	0xffffffff


	//   ....[24]....
        /*009c*/ 	.word	0xffffffff


	//   ....[25]....
        /*00a0*/ 	.word	0xffffffff


	//   ....[26]....
        /*00a4*/ 	.word	0xffffffff


	//   ....[27]....
        /*00a8*/ 	.word	0xffffffff


	//   ....[28]....
        /*00ac*/ 	.word	0xffffffff


	//   ....[29]....
        /*00b0*/ 	.word	0xffffffff


	//   ....[30]....
        /*00b4*/ 	.word	0xffffffff


	//   ....[31]....
        /*00b8*/ 	.word	0xffffffff


	//   ....[32]....
        /*00bc*/ 	.word	0xffffffff


	//   ....[33]....
        /*00c0*/ 	.word	0xffffffff


	//   ....[34]....
        /*00c4*/ 	.word	0xffffffff


	//   ....[35]....
        /*00c8*/ 	.word	0xffffffff


	//   ....[36]....
        /*00cc*/ 	.word	0xffffffff


	//   ....[37]....
        /*00d0*/ 	.word	0xffffffff


	//   ....[38]....
        /*00d4*/ 	.word	0xffffffff


	//   ....[39]....
        /*00d8*/ 	.word	0xffffffff


	//----- nvinfo : EIATTR_COOP_GROUP_INSTR_OFFSETS
	.align		4
.L_1271:
        /*00dc*/ 	.byte	0x04, 0x28
        /*00de*/ 	.short	(.L_1273 - .L_1272)


	//   ....[0]....
.L_1272:
        /*00e0*/ 	.word	0x00000b70


	//   ....[1]....
        /*00e4*/ 	.word	0x00000ba0


	//   ....[2]....
        /*00e8*/ 	.word	0x00000bb0


	//   ....[3]....
        /*00ec*/ 	.word	0x00000bc0


	//   ....[4]....
        /*00f0*/ 	.word	0x00000bf0


	//   ....[5]....
        /*00f4*/ 	.word	0x00000c10


	//   ....[6]....
        /*00f8*/ 	.word	0x00000c20


	//   ....[7]....
        /*00fc*/ 	.word	0x00000c30


	//   ....[8]....
        /*0100*/ 	.word	0x00000c60


	//   ....[9]....
        /*0104*/ 	.word	0x00000c80


	//   ....[10]....
        /*0108*/ 	.word	0x00000ca0


	//   ....[11]....
        /*010c*/ 	.word	0x00000cb0


	//   ....[12]....
        /*0110*/ 	.word	0x00000ce0


	//   ....[13]....
        /*0114*/ 	.word	0x00000d00


	//   ....[14]....
        /*0118*/ 	.word	0x00000d20


	//   ....[15]....
        /*011c*/ 	.word	0x00000d30


	//   ....[16]....
        /*0120*/ 	.word	0x00000d60


	//   ....[17]....
        /*0124*/ 	.word	0x00000d90


	//   ....[18]....
        /*0128*/ 	.word	0x00000da0


	//   ....[19]....
        /*012c*/ 	.word	0x00000db0


	//   ....[20]....
        /*0130*/ 	.word	0x000010c0


	//   ....[21]....
        /*0134*/ 	.word	0x00001130


	//   ....[22]....
        /*0138*/ 	.word	0x00001190


	//   ....[23]....
        /*013c*/ 	.word	0x000011f0


	//   ....[24]....
        /*0140*/ 	.word	0x00001260


	//   ....[25]....
        /*0144*/ 	.word	0x000012d0


	//   ....[26]....
        /*0148*/ 	.word	0x00001330


	//   ....[27]....
        /*014c*/ 	.word	0x00001390


	//   ....[28]....
        /*0150*/ 	.word	0x000013f0


	//   ....[29]....
        /*0154*/ 	.word	0x00001460


	//   ....[30]....
        /*0158*/ 	.word	0x000014d0


	//   ....[31]....
        /*015c*/ 	.word	0x00001530


	//   ....[32]....
        /*0160*/ 	.word	0x00001590


	//   ....[33]....
        /*0164*/ 	.word	0x000015f0


	//   ....[34]....
        /*0168*/ 	.word	0x00001660


	//   ....[35]....
        /*016c*/ 	.word	0x000016d0


	//   ....[36]....
        /*0170*/ 	.word	0x00001730


	//   ....[37]....
        /*0174*/ 	.word	0x00001790


	//   ....[38]....
        /*0178*/ 	.word	0x000017f0


	//   ....[39]....
        /*017c*/ 	.word	0x00001850


	//----- nvinfo : EIATTR_EXIT_INSTR_OFFSETS
	.align		4
.L_1273:
        /*0180*/ 	.byte	0x04, 0x1c
        /*0182*/ 	.short	(.L_1275 - .L_1274)


	//   ....[0]....
.L_1274:
        /*0184*/ 	.word	0x00000070


	//   ....[1]....
        /*0188*/ 	.word	0x00001060


	//----- nvinfo : EIATTR_MAX_THREADS
	.align		4
.L_1275:
        /*018c*/ 	.byte	0x04, 0x05
        /*018e*/ 	.short	(.L_1277 - .L_1276)
.L_1276:
        /*0190*/ 	.word	0x00000400
        /*0194*/ 	.word	0x00000001
        /*0198*/ 	.word	0x00000001


	//----- nvinfo : EIATTR_CRS_STACK_SIZE
	.align		4
.L_1277:
        /*019c*/ 	.byte	0x04, 0x1e
        /*019e*/ 	.short	(.L_1279 - .L_1278)
.L_1278:
        /*01a0*/ 	.word	0x00000000
.L_1279:


//--------------------- .nv.info._ZN10layer_norm31ln_parallel_residual_bwd_kernelINS_13Kernel_traitsI6__halfS2_S2_S2_fjLj3072ELj1ELj1ELj4ELj16ENS_18Kernel_traits_baseILj3072ES2_S2_S2_S2_fjLj128EEEEELb1ELb1ELb0EEEvNS_9BwdParamsE --------------------------
	.section	.nv.info._ZN10layer_norm31ln_parallel_residual_bwd_kernelINS_13Kernel_traitsI6__halfS2_S2_S2_fjLj3072ELj1ELj1ELj4ELj16ENS_18Kernel_traits_baseILj3072ES2_S2_S2_S2_fjLj128EEEEELb1ELb1ELb0EEEvNS_9BwdParamsE,"",@"SHT_CUDA_INFO"
	.sectionflags	@""
	.align	4


	//----- nvinfo : EIATTR_CUDA_API_VERSION
	.align		4
        /*0000*/ 	.byte	0x04, 0x37
        /*0002*/ 	.short	(.L_1281 - .L_1280)
.L_1280:
        /*0004*/ 	.word	0x00000082


	//----- nvinfo : EIATTR_SW2861232_WAR
	.align		4
.L_1281:
        /*0008*/ 	.byte	0x01, 0x35
	.zero		2


	//----- nvinfo : EIATTR_PARAM_CBANK
	.align		4
        /*000c*/ 	.byte	0x04, 0x0a
        /*000e*/ 	.short	(.L_1283 - .L_1282)
	.align		4
.L_1282:
        /*0010*/ 	.word	index@(.nv.constant0._ZN10layer_norm31ln_parallel_residual_bwd_kernelINS_13Kernel_traitsI6__halfS2_S2_S2_fjLj3072ELj1ELj1ELj4ELj16ENS_18Kernel_traits_baseILj3072ES2_S2_S2_S2_fjLj128EEEEELb1ELb1ELb0EEEvNS_9BwdParamsE)
        /*0014*/ 	.short	0x0160
        /*0016*/ 	.short	0x0128


	//----- nvinfo : EIATTR_CBANK_PARAM_SIZE
	.align		4
.L_1283:
        /*0018*/ 	.byte	0x03, 0x19
        /*001a*/ 	.short	0x0128


	//----- nvinfo : EIATTR_KPARAM_INFO
	.align		4
        /*001c*/ 	.byte	0x04, 0x17
        /*001e*/ 	.short	(.L_1285 - .L_1284)
.L_1284:
        /*0020*/ 	.word	0x00000000
        /*0024*/ 	.short	0x0000
        /*0026*/ 	.short	0x0000
        /*0028*/ 	.byte	0x00, 0xf0, 0xa1, 0x04


	//----- nvinfo : EIATTR_MAXREG_COUNT
	.align		4
.L_1285:
        /*002c*/ 	.byte	0x03, 0x1b
        /*002e*/ 	.short	0x00ff


	//----- nvinfo : EIATTR_NUM_BARRIERS
	.align		4
        /*0030*/ 	.byte	0x02, 0x4c
        /*0032*/ 	.byte	0x01
	.zero		1


	//----- nvinfo : EIATTR_MERCURY_ISA_VERSION
	.align		4
        /*0034*/ 	.byte	0x03, 0x5f
        /*0036*/ 	.short	0x0000


	//----- nvinfo : EIATTR_COOP_GROUP_MASK_REGIDS
	.align		4
        /*0038*/ 	.byte	0x04, 0x29
        /*003a*/ 	.short	(.L_1287 - .L_1286)


	//   ....[0]....
.L_1286:
        /*003c*/ 	.word	0xffffffff


	//   ....[1]....
        /*0040*/ 	.word	0xffffffff


	//   ....[2]....
        /*0044*/ 	.word	0xffffffff


	//   ....[3]....
        /*0048*/ 	.word	0xffffffff


	//   ....[4]....
        /*004c*/ 	.word	0xffffffff


	//   ....[5]....
        /*0050*/ 	.word	0xffffffff


	//   ....[6]....
        /*0054*/ 	.word	0xffffffff


	//   ....[7]....
        /*0058*/ 	.word	0xffffffff


	//   ....[8]....
        /*005c*/ 	.word	0xffffffff


	//   ....[9]....
        /*0060*/ 	.word	0xffffffff


	//   ....[10]....
        /*0064*/ 	.word	0xffffffff


	//   ....[11]....
        /*0068*/ 	.word	0xffffffff


	//   ....[12]....
        /*006c*/ 	.word	0xffffffff


	//   ....[13]....
        /*0070*/ 	.word	0xffffffff


	//   ....[14]....
        /*0074*/ 	.word	0xffffffff


	//   ....[15]....
        /*0078*/ 	.word	0xffffffff


	//   ....[16]....
        /*007c*/ 	.word	0xffffffff


	//   ....[17]....
        /*0080*/ 	.word	0xffffffff


	//   ....[18]....
        /*0084*/ 	.word	0xffffffff


	//   ....[19]....
        /*0088*/ 	.word	0xffffffff


	//----- nvinfo : EIATTR_COOP_GROUP_INSTR_OFFSETS
	.align		4
.L_1287:
        /*008c*/ 	.byte	0x04, 0x28
        /*008e*/ 	.short	(.L_1289 - .L_1288)


	//   ....[0]....
.L_1288:
        /*0090*/ 	.word	0x00001880


	//   ....[1]....
        /*0094*/ 	.word	0x000018a0


	//   ....[2]....
        /*0098*/ 	.word	0x000018c0


	//   ....[3]....
        /*009c*/ 	.word	0x000018e0


	//   ....[4]....
        /*00a0*/ 	.word	0x00001900


	//   ....[5]....
        /*00a4*/ 	.word	0x00001920


	//   ....[6]....
        /*00a8*/ 	.word	0x00001940


	//   ....[7]....
        /*00ac*/ 	.word	0x00001960


	//   ....[8]....
        /*00b0*/ 	.word	0x00001980


	//   ....[9]....
        /*00b4*/ 	.word	0x000019a0


	//   ....[10]....
        /*00b8*/ 	.word	0x00003790


	//   ....[11]....
        /*00bc*/ 	.word	0x00003810


	//   ....[12]....
        /*00c0*/ 	.word	0x00003890


	//   ....[13]....
        /*00c4*/ 	.word	0x00003900


	//   ....[14]....
        /*00c8*/ 	.word	0x00003980


	//   ....[15]....
        /*00cc*/ 	.word	0x000039f0


	//   ....[16]....
        /*00d0*/ 	.word	0x00003a70


	//   ....[17]....
        /*00d4*/ 	.word	0x00003ae0


	//   ....[18]....
        /*00d8*/ 	.word	0x00003b60


	//   ....[19]....
        /*00dc*/ 	.word	0x00003bd0


	//----- nvinfo : EIATTR_EXIT_INSTR_OFFSETS
	.align		4
.L_1289:
        /*00e0*/ 	.byte	0x04, 0x1c
        /*00e2*/ 	.short	(.L_1291 - .L_1290)


	//   ....[0]....
.L_1290:
        /*00e4*/ 	.word	0x000036b0


	//   ....[1]....
        /*00e8*/ 	.word	0x00003730


	//----- nvinfo : EIATTR_MAX_THREADS
	.align		4
.L_1291:
        /*00ec*/ 	.byte	0x04, 0x05
        /*00ee*/ 	.short	(.L_1293 - .L_1292)
.L_1292:
        /*00f0*/ 	.word	0x00000080
        /*00f4*/ 	.word	0x00000001
        /*00f8*/ 	.word	0x00000001


	//----- nvinfo : EIATTR_CRS_STACK_SIZE
	.align		4
.L_1293:
        /*00fc*/ 	.byte	0x04, 0x1e
        /*00fe*/ 	.short	(.L_1295 - .L_1294)
.L_1294:
        /*0100*/ 	.word	0x00000000
.L_1295:


//--------------------- .nv.info._ZN10layer_norm22ln_bwd_finalize_kernelINS_22Kernel_traits_finalizeILj3072E6__halfS2_S2_S2_fjLb0ELj1024ELj4ENS_18Kernel_traits_baseILj3072ES2_S2_S2_S2_fjLj1024EEEEELb0ELb1EEEvNS_9BwdParamsE --------------------------
	.section	.nv.info._ZN10layer_norm22ln_bwd_finalize_kernelINS_22Kernel_traits_finalizeILj3072E6__halfS2_S2_S2_fjLb0ELj1024ELj4ENS_18Kernel_traits_baseILj3072ES2_S2_S2_S2_fjLj1024EEEEELb0ELb1EEEvNS_9BwdParamsE,"",@"SHT_CUDA_INFO"
	.sectionflags	@""
	.align	4


	//----- nvinfo : EIATTR_CUDA_API_VERSION
	.align		4
        /*0000*/ 	.byte	0x04, 0x37
        /*0002*/ 	.short	(.L_1297 - .L_1296)
.L_1296:
        /*0004*/ 	.word	0x00000082


	//----- nvinfo : EIATTR_SW2861232_WAR
	.align		4
.L_1297:
        /*0008*/ 	.byte	0x01, 0x35
	.zero		2


	//----- nvinfo : EIATTR_PARAM_CBANK
	.align		4
        /*000c*/ 	.byte	0x04, 0x0a
        /*000e*/ 	.short	(.L_1299 - .L_1298)
	.align		4
.L_1298:
        /*0010*/ 	.word	index@(.nv.constant0._ZN10layer_norm22ln_bwd_finalize_kernelINS_22Kernel_traits_finalizeILj3072E6__halfS2_S2_S2_fjLb0ELj1024ELj4ENS_18Kernel_traits_baseILj3072ES2_S2_S2_S2_fjLj1024EEEEELb0ELb1EEEvNS_9BwdParamsE)
        /*0014*/ 	.short	0x0160
        /*0016*/ 	.short	0x0128


	//----- nvinfo : EIATTR_CBANK_PARAM_SIZE
	.align		4
.L_1299:
        /*0018*/ 	.byte	0x03, 0x19
        /*001a*/ 	.short	0x0128


	//----- nvinfo : EIATTR_KPARAM_INFO
	.align		4
        /*001c*/ 	.byte	0x04, 0x17
        /*001e*/ 	.short	(.L_1301 - .L_1300)
.L_1300:
        /*0020*/ 	.word	0x00000000
        /*0024*/ 	.short	0x0000
        /*0026*/ 	.short	0x0000
        /*0028*/ 	.byte	0x00, 0xf0, 0xa1, 0x04


	//----- nvinfo : EIATTR_MAXREG_COUNT
	.align		4
.L_1301:
        /*002c*/ 	.byte	0x03, 0x1b
        /*002e*/ 	.short	0x0040


	//----- nvinfo : EIATTR_NUM_BARRIERS
	.align		4
        /*0030*/ 	.byte	0x02, 0x4c
        /*0032*/ 	.byte	0x01
	.zero		1


	//----- nvinfo : EIATTR_MERCURY_ISA_VERSION
	.align		4
        /*0034*/ 	.byte	0x03, 0x5f
        /*0036*/ 	.short	0x0000


	//----- nvinfo : EIATTR_COOP_GROUP_MASK_REGIDS
	.align		4
        /*0038*/ 	.byte	0x04, 0x29
        /*003a*/ 	.short	(.L_1303 - .L_1302)


	//   ....[0]....
.L_1302:
        /*003c*/ 	.word	0xffffffff


	//   ....[1]....
        /*0040*/ 	.word	0xffffffff


	//   ....[2]....
        /*0044*/ 	.word	0xffffffff


	//   ....[3]....
        /*0048*/ 	.word	0xffffffff


	//   ....[4]....
        /*004c*/ 	.word	0xffffffff


	//   ....[5]....
        /*0050*/ 	.word	0xffffffff


	//   ....[6]....
        /*0054*/ 	.word	0xffffffff


	//   ....[7]....
        /*0058*/ 	.word	0xffffffff


	//   ....[8]....
        /*005c*/ 	.word	0xffffffff


	//   ....[9]....
        /*0060*/ 	.word	0xffffffff


	//   ....[10]....
        /*0064*/ 	.word	0xffffffff


	//   ....[11]....
        /*0068*/ 	.word	0xffffffff


	//   ....[12]....
        /*006c*/ 	.word	0xffffffff


	//   ....[13]....
        /*0070*/ 	.word	0xffffffff


	//   ....[14]....
        /*0074*/ 	.word	0xffffffff


	//   ....[15]....
        /*0078*/ 	.word	0xffffffff


	//   ....[16]....
        /*007c*/ 	.word	0xffffffff


	//   ....[17]....
        /*0080*/ 	.word	0xffffffff


	//   ....[18]....
        /*0084*/ 	.word	0xffffffff


	//   ....[19]....
        /*0088*/ 	.word	0xffffffff


	//----- nvinfo : EIATTR_COOP_GROUP_INSTR_OFFSETS
	.align		4
.L_1303:
        /*008c*/ 	.byte	0x04, 0x28
        /*008e*/ 	.short	(.L_1305 - .L_1304)


	//   ....[0]....
.L_1304:
        /*0090*/ 	.word	0x000007f0


	//   ....[1]....
        /*0094*/ 	.word	0x00000820


	//   ....[2]....
        /*0098*/ 	.word	0x00000840


	//   ....[3]....
        /*009c*/ 	.word	0x00000850


	//   ....[4]....
        /*00a0*/ 	.word	0x00000880


	//   ....[5]....
        /*00a4*/ 	.word	0x00000890


	//   ....[6]....
        /*00a8*/ 	.word	0x000008c0


	//   ....[7]....
        /*00ac*/ 	.word	0x000008d0


	//   ....[8]....
        /*00b0*/ 	.word	0x00000900


	//   ....[9]....
        /*00b4*/ 	.word	0x00000910


	//   ....[10]....
        /*00b8*/ 	.word	0x00000b00


	//   ....[11]....
        /*00bc*/ 	.word	0x00000b80


	//   ....[12]....
        /*00c0*/ 	.word	0x00000be0


	//   ....[13]....
        /*00c4*/ 	.word	0x00000c40


	//   ....[14]....
        /*00c8*/ 	.word	0x00000cb0


	//   ....[15]....
        /*00cc*/ 	.word	0x00000d20


	//   ....[16]....
        /*00d0*/ 	.word	0x00000d80


	//   ....[17]....
        /*00d4*/ 	.word	0x00000de0


	//   ....[18]....
        /*00d8*/ 	.word	0x00000e40


	//   ....[19]....
        /*00dc*/ 	.word	0x00000ea0


	//----- nvinfo : EIATTR_EXIT_INSTR_OFFSETS
	.align		4
.L_1305:
        /*00e0*/ 	.byte	0x04, 0x1c
        /*00e2*/ 	.short	(.L_1307 - .L_1306)


	//   ....[0]....
.L_1306:
        /*00e4*/ 	.word	0x00000070


	//   ....[1]....
        /*00e8*/ 	.word	0x00000aa0


	//----- nvinfo : EIATTR_MAX_THREADS
	.align		4
.L_1307:
        /*00ec*/ 	.byte	0x04, 0x05
        /*00ee*/ 	.short	(.L_1309 - .L_1308)
.L_1308:
        /*00f0*/ 	.word	0x00000400
        /*00f4*/ 	.word	0x00000001
        /*00f8*/ 	.word	0x00000001


	//----- nvinfo : EIATTR_CRS_STACK_SIZE
	.align		4
.L_1309:
        /*00fc*/ 	.byte	0x04, 0x1e
        /*00fe*/ 	.short	(.L_1311 - .L_1310)
.L_1310:
        /*0100*/ 	.word	0x00000000
.L_1311:


//--------------------- .nv.info._ZN10layer_norm40ln_parallel_residual_bwd_finalize_kernelINS_22Kernel_traits_finalizeILj3072E6__halfS2_S2_S2_fjLb0ELj1024ELj4ENS_18Kernel_traits_baseILj3072ES2_S2_S2_S2_fjLj1024EEEEELb1EEEvNS_9BwdParamsE --------------------------
	.section	.nv.info._ZN10layer_norm40ln_parallel_residual_bwd_finalize_kernelINS_22Kernel_traits_finalizeILj3072E6__halfS2_S2_S2_fjLb0ELj1024ELj4ENS_18Kernel_traits_baseILj3072ES2_S2_S2_S2_fjLj1024EEEEELb1EEEvNS_9BwdParamsE,"",@"SHT_CUDA_INFO"
	.sectionflags	@""
	.align	4


	//----- nvinfo : EIATTR_CUDA_API_VERSION
	.align		4
        /*0000*/ 	.byte	0x04, 0x37
        /*0002*/ 	.short	(.L_1313 - .L_1312)
.L_1312:
        /*0004*/ 	.word	0x00000082


	//----- nvinfo : EIATTR_SW2861232_WAR
	.align		4
.L_1313:
        /*0008*/ 	.byte	0x01, 0x35
	.zero		2


	//----- nvinfo : EIATTR_PARAM_CBANK
	.align		4
        /*000c*/ 	.byte	0x04, 0x0a
        /*000e*/ 	.short	(.L_1315 - .L_1314)
	.align		4
.L_1314:
        /*0010*/ 	.word	index@(.nv.constant0._ZN10layer_norm40ln_parallel_residual_bwd_finalize_kernelINS_22Kernel_traits_finalizeILj3072E6__halfS2_S2_S2_fjLb0ELj1024ELj4ENS_18Kernel_traits_baseILj3072ES2_S2_S2_S2_fjLj1024EEEEELb1EEEvNS_9BwdParamsE)
        /*0014*/ 	.short	0x0160
        /*0016*/ 	.short	0x0128


	//----- nvinfo : EIATTR_CBANK_PARAM_SIZE
	.align		4
.L_1315:
        /*0018*/ 	.byte	0x03, 0x19
        /*001a*/ 	.short	0x0128


	//----- nvinfo : EIATTR_KPARAM_INFO
	.align		4
        /*001c*/ 	.byte	0x04, 0x17
        /*001e*/ 	.short	(.L_1317 - .L_1316)
.L_1316:
        /*0020*/ 	.word	0x00000000
        /*0024*/ 	.short	0x0000
        /*0026*/ 	.short	0x0000
        /*0028*/ 	.byte	0x00, 0xf0, 0xa1, 0x04


	//----- nvinfo : EIATTR_MAXREG_COUNT
	.align		4
.L_1317:
        /*002c*/ 	.byte	0x03, 0x1b
        /*002e*/ 	.short	0x0040


	//----- nvinfo : EIATTR_NUM_BARRIERS
	.align		4
        /*0030*/ 	.byte	0x02, 0x4c
        /*0032*/ 	.byte	0x01
	.zero		1


	//----- nvinfo : EIATTR_MERCURY_ISA_VERSION
	.align		4
        /*0034*/ 	.byte	0x03, 0x5f
        /*0036*/ 	.short	0x0000


	//----- nvinfo : EIATTR_COOP_GROUP_MASK_REGIDS
	.align		4
        /*0038*/ 	.byte	0x04, 0x29
        /*003a*/ 	.short	(.L_1319 - .L_1318)


	//   ....[0]....
.L_1318:
        /*003c*/ 	.word	0xffffffff


	//   ....[1]....
        /*0040*/ 	.word	0xffffffff


	//   ....[2]....
        /*0044*/ 	.word	0xffffffff


	//   ....[3]....
        /*0048*/ 	.word	0xffffffff


	//   ....[4]....
        /*004c*/ 	.word	0xffffffff


	//   ....[5]....
        /*0050*/ 	.word	0xffffffff


	//   ....[6]....
        /*0054*/ 	.word	0xffffffff


	//   ....[7]....
        /*0058*/ 	.word	0xffffffff


	//   ....[8]....
        /*005c*/ 	.word	0xffffffff


	//   ....[9]....
        /*0060*/ 	.word	0xffffffff


	//   ....[10]....
        /*0064*/ 	.word	0xffffffff


	//   ....[11]....
        /*0068*/ 	.word	0xffffffff


	//   ....[12]....
        /*006c*/ 	.word	0xffffffff


	//   ....[13]....
        /*0070*/ 	.word	0xffffffff


	//   ....[14]....
        /*0074*/ 	.word	0xffffffff


	//   ....[15]....
        /*0078*/ 	.word	0xffffffff


	//   ....[16]....
        /*007c*/ 	.word	0xffffffff


	//   ....[17]....
        /*0080*/ 	.word	0xffffffff


	//   ....[18]....
        /*0084*/ 	.word	0xffffffff


	//   ....[19]....
        /*0088*/ 	.word	0xffffffff


	//   ....[20]....
        /*008c*/ 	.word	0xffffffff


	//   ....[21]....
        /*0090*/ 	.word	0xffffffff


	//   ....[22]....
        /*0094*/ 	.word	0xffffffff


	//   ....[23]....
        /*0098*/ 	.word	0xffffffff


	//   ....[24]....
        /*009c*/ 	.word	0xffffffff


	//   ....[25]....
        /*00a0*/ 	.word	0xffffffff


	//   ....[26]....
        /*00a4*/ 	.word	0xffffffff


	//   ....[27]....
        /*00a8*/ 	.word	0xffffffff


	//   ....[28]....
        /*00ac*/ 	.word	0xffffffff


	//   ....[29]....
        /*00b0*/ 	.word	0xffffffff


	//   ....[30]....
        /*00b4*/ 	.word	0xffffffff


	//   ....[31]....
        /*00b8*/ 	.word	0xffffffff


	//   ....[32]....
        /*00bc*/ 	.word	0xffffffff


	//   ....[33]....
        /*00c0*/ 	.word	0xffffffff


	//   ....[34]....
        /*00c4*/ 	.word	0xffffffff


	//   ....[35]....
        /*00c8*/ 	.word	0xffffffff


	//   ....[36]....
        /*00cc*/ 	.word	0xffffffff


	//   ....[37]....
        /*00d0*/ 	.word	0xffffffff


	//   ....[38]....
        /*00d4*/ 	.word	0xffffffff


	//   ....[39]....
        /*00d8*/ 	.word	0xffffffff


	//----- nvinfo : EIATTR_COOP_GROUP_INSTR_OFFSETS
	.align		4
.L_1319:
        /*00dc*/ 	.byte	0x04, 0x28
        /*00de*/ 	.short	(.L_1321 - .L_1320)


	//   ....[0]....
.L_1320:
        /*00e0*/ 	.word	0x00000b60


	//   ....[1]....
        /*00e4*/ 	.word	0x00000b90


	//   ....[2]....
        /*00e8*/ 	.word	0x00000ba0


	//   ....[3]....
        /*00ec*/ 	.word	0x00000bb0


	//   ....[4]....
        /*00f0*/ 	.word	0x00000be0


	//   ....[5]....
        /*00f4*/ 	.word	0x00000c00


	//   ....[6]....
        /*00f8*/ 	.word	0x00000c10


	//   ....[7]....
        /*00fc*/ 	.word	0x00000c20


	//   ....[8]....
        /*0100*/ 	.word	0x00000c50


	//   ....[9]....
        /*0104*/ 	.word	0x00000c70


	//   ....[10]....
        /*0108*/ 	.word	0x00000c90


	//   ....[11]....
        /*010c*/ 	.word	0x00000ca0


	//   ....[12]....
        /*0110*/ 	.word	0x00000cd0


	//   ....[13]....
        /*0114*/ 	.word	0x00000cf0


	//   ....[14]....
        /*0118*/ 	.word	0x00000d10


	//   ....[15]....
        /*011c*/ 	.word	0x00000d20


	//   ....[16]....
        /*0120*/ 	.word	0x00000d50


	//   ....[17]....
        /*0124*/ 	.word	0x00000d80


	//   ....[18]....
        /*0128*/ 	.word	0x00000d90


	//   ....[19]....
        /*012c*/ 	.word	0x00000da0


	//   ....[20]....
        /*0130*/ 	.word	0x00001090


	//   ....[21]....
        /*0134*/ 	.word	0x00001100


	//   ....[22]....
        /*0138*/ 	.word	0x00001160


	//   ....[23]....
        /*013c*/ 	.word	0x000011c0


	//   ....[24]....
        /*0140*/ 	.word	0x00001230


	//   ....[25]....
        /*0144*/ 	.word	0x000012a0


	//   ....[26]....
        /*0148*/ 	.word	0x00001300


	//   ....[27]....
        /*014c*/ 	.word	0x00001360


	//   ....[28]....
        /*0150*/ 	.word	0x000013c0


	//   ....[29]....
        /*0154*/ 	.word	0x00001430


	//   ....[30]....
        /*0158*/ 	.word	0x000014a0


	//   ....[31]....
        /*015c*/ 	.word	0x00001500


	//   ....[32]....
        /*0160*/ 	.word	0x00001560


	//   ....[33]....
        /*0164*/ 	.word	0x000015c0


	//   ....[34]....
        /*0168*/ 	.word	0x00001630


	//   ....[35]....
        /*016c*/ 	.word	0x000016a0


	//   ....[36]....
        /*0170*/ 	.word	0x00001700


	//   ....[37]....
        /*0174*/ 	.word	0x00001760


	//   ....[38]....
        /*0178*/ 	.word	0x000017c0


	//   ....[39]....
        /*017c*/ 	.word	0x00001820


	//----- nvinfo : EIATTR_EXIT_INSTR_OFFSETS
	.align		4
.L_1321:
        /*0180*/ 	.byte	0x04, 0x1c
        /*0182*/ 	.short	(.L_1323 - .L_1322)


	//   ....[0]....
.L_1322:
        /*0184*/ 	.word	0x00000070


	//   ....[1]....
        /*0188*/ 	.word	0x00001030


	//----- nvinfo : EIATTR_MAX_THREADS
	.align		4
.L_1323:
        /*018c*/ 	.byte	0x04, 0x05
        /*018e*/ 	.short	(.L_1325 - .L_1324)
.L_1324:
        /*0190*/ 	.word	0x00000400
        /*0194*/ 	.word	0x00000001
        /*0198*/ 	.word	0x00000001


	//----- nvinfo : EIATTR_CRS_STACK_SIZE
	.align		4
.L_1325:
        /*019c*/ 	.byte	0x04, 0x1e
        /*019e*/ 	.short	(.L_1327 - .L_1326)
.L_1326:
        /*01a0*/ 	.word	0x00000000
.L_1327:


//--------------------- .nv.info._ZN10layer_norm31ln_parallel_residual_bwd_kernelINS_13Kernel_traitsI6__halfS2_S2_S2_fjLj3072ELj1ELj1ELj4ELj16ENS_18Kernel_traits_baseILj3072ES2_S2_S2_S2_fjLj128EEEEELb1ELb1ELb1EEEvNS_9BwdParamsE --------------------------
	.section	.nv.info._ZN10layer_norm31ln_parallel_residual_bwd_kernelINS_13Kernel_traitsI6__halfS2_S2_S2_fjLj3072ELj1ELj1ELj4ELj16ENS_18Kernel_traits_baseILj3072ES2_S2_S2_S2_fjLj128EEEEELb1ELb1ELb1EEEvNS_9BwdParamsE,"",@"SHT_CUDA_INFO"
	.sectionflags	@""
	.align	4


	//----- nvinfo : EIATTR_CUDA_API_VERSION
	.align		4
        /*0000*/ 	.byte	0x04, 0x37
        /*0002*/ 	.short	(.L_1329 - .L_1328)
.L_1328:
        /*0004*/ 	.word	0x00000082


	//----- nvinfo : EIATTR_SW2861232_WAR
	.align		4
.L_1329:
        /*0008*/ 	.byte	0x01, 0x35
	.zero		2


	//----- nvinfo : EIATTR_PARAM_CBANK
	.align		4
        /*000c*/ 	.byte	0x04, 0x0a
        /*000e*/ 	.short	(.L_1331 - .L_1330)
	.align		4
.L_1330:
        /*0010*/ 	.word	index@(.nv.constant0._ZN10layer_norm31ln_parallel_residual_bwd_kernelINS_13Kernel_traitsI6__halfS2_S2_S2_fjLj3072ELj1ELj1ELj4ELj16ENS_18Kernel_traits_baseILj3072ES2_S2_S2_S2_fjLj128EEEEELb1ELb1ELb1EEEvNS_9BwdParamsE)
        /*0014*/ 	.short	0x0160
        /*0016*/ 	.short	0x0128


	//----- nvinfo : EIATTR_CBANK_PARAM_SIZE
	.align		4
.L_1331:
        /*0018*/ 	.byte	0x03, 0x19
        /*001a*/ 	.short	0x0128


	//----- nvinfo : EIATTR_KPARAM_INFO
	.align		4
        /*001c*/ 	.byte	0x04, 0x17
        /*001e*/ 	.short	(.L_1333 - .L_1332)
.L_1332:
        /*0020*/ 	.word	0x00000000
        /*0024*/ 	.short	0x0000
        /*0026*/ 	.short	0x0000
        /*0028*/ 	.byte	0x00, 0xf0, 0xa1, 0x04


	//----- nvinfo : EIATTR_MAXREG_COUNT
	.align		4
.L_1333:
        /*002c*/ 	.byte	0x03, 0x1b
        /*002e*/ 	.short	0x00ff


	//----- nvinfo : EIATTR_NUM_BARRIERS
	.align		4
        /*0030*/ 	.byte	0x02, 0x4c
        /*0032*/ 	.byte	0x01
	.zero		1


	//----- nvinfo : EIATTR_MERCURY_ISA_VERSION
	.align		4
        /*0034*/ 	.byte	0x03, 0x5f
        /*0036*/ 	.short	0x0000


	//----- nvinfo : EIATTR_COOP_GROUP_MASK_REGIDS
	.align		4
        /*0038*/ 	.byte	0x04, 0x29
        /*003a*/ 	.short	(.L_1335 - .L_1334)


	//   ....[0]....
.L_1334:
        /*003c*/ 	.word	0xffffffff


	//   ....[1]....
        /*0040*/ 	.word	0xffffffff


	//   ....[2]....
        /*0044*/ 	.word	0xffffffff


	//   ....[3]....
        /*0048*/ 	.word	0xffffffff


	//   ....[4]....
        /*004c*/ 	.word	0xffffffff


	//   ....[5]....
        /*0050*/ 	.word	0xffffffff


	//   ....[6]....
        /*0054*/ 	.word	0xffffffff


	//   ....[7]....
        /*0058*/ 	.word	0xffffffff


	//   ....[8]....
        /*005c*/ 	.word	0xffffffff


	//   ....[9]....
        /*0060*/ 	.word	0xffffffff


	//   ....[10]....
        /*0064*/ 	.word	0xffffffff


	//   ....[11]....
        /*0068*/ 	.word	0xffffffff


	//   ....[12]....
        /*006c*/ 	.word	0xffffffff


	//   ....[13]....
        /*0070*/ 	.word	0xffffffff


	//   ....[14]....
        /*0074*/ 	.word	0xffffffff


	//   ....[15]....
        /*0078*/ 	.word	0xffffffff


	//   ....[16]....
        /*007c*/ 	.word	0xffffffff


	//   ....[17]....
        /*0080*/ 	.word	0xffffffff


	//   ....[18]....
        /*0084*/ 	.word	0xffffffff


	//   ....[19]....
        /*0088*/ 	.word	0xffffffff


	//----- nvinfo : EIATTR_COOP_GROUP_INSTR_OFFSETS
	.align		4
.L_1335:
        /*008c*/ 	.byte	0x04, 0x28
        /*008e*/ 	.short	(.L_1337 - .L_1336)


	//   ....[0]....
.L_1336:
        /*0090*/ 	.word	0x00001680


	//   ....[1]....
        /*0094*/ 	.word	0x000016a0


	//   ....[2]....
        /*0098*/ 	.word	0x000016c0


	//   ....[3]....
        /*009c*/ 	.word	0x000016e0


	//   ....[4]....
        /*00a0*/ 	.word	0x00001700


	//   ....[5]....
        /*00a4*/ 	.word	0x00001720


	//   ....[6]....
        /*00a8*/ 	.word	0x00001740


	//   ....[7]....
        /*00ac*/ 	.word	0x00001760


	//   ....[8]....
        /*00b0*/ 	.word	0x00001780


	//   ....[9]....
        /*00b4*/ 	.word	0x000017a0


	//   ....[10]....
        /*00b8*/ 	.word	0x000034c0


	//   ....[11]....
        /*00bc*/ 	.word	0x00003540


	//   ....[12]....
        /*00c0*/ 	.word	0x000035c0


	//   ....[13]....
        /*00c4*/ 	.word	0x00003630


	//   ....[14]....
        /*00c8*/ 	.word	0x000036b0


	//   ....[15]....
        /*00cc*/ 	.word	0x00003720


	//   ....[16]....
        /*00d0*/ 	.word	0x000037a0


	//   ....[17]....
        /*00d4*/ 	.word	0x00003810


	//   ....[18]....
        /*00d8*/ 	.word	0x00003890


	//   ....[19]....
        /*00dc*/ 	.word	0x00003900


	//----- nvinfo : EIATTR_EXIT_INSTR_OFFSETS
	.align		4
.L_1337:
        /*00e0*/ 	.byte	0x04, 0x1c
        /*00e2*/ 	.short	(.L_1339 - .L_1338)


	//   ....[0]....
.L_1338:
        /*00e4*/ 	.word	0x00003460


	//----- nvinfo : EIATTR_MAX_THREADS
	.align		4
.L_1339:
        /*00e8*/ 	.byte	0x04, 0x05
        /*00ea*/ 	.short	(.L_1341 - .L_1340)
.L_1340:
        /*00ec*/ 	.word	0x00000080
        /*00f0*/ 	.word	0x00000001
        /*00f4*/ 	.word	0x00000001


	//----- nvinfo : EIATTR_CRS_STACK_SIZE
	.align		4
.L_1341:
        /*00f8*/ 	.byte	0x04, 0x1e
        /*00fa*/ 	.short	(.L_1343 - .L_1342)
.L_1342:
        /*00fc*/ 	.word	0x00000000
.L_1343:


//--------------------- .nv.info._ZN10layer_norm31ln_parallel_residual_bwd_kernelINS_13Kernel_traitsIf13__nv_bfloat16S2_S2_fjLj3072ELj1ELj1ELj4ELj16ENS_18Kernel_traits_baseILj3072EfS2_S2_S2_fjLj128EEEEELb0ELb0ELb0EEEvNS_9BwdParamsE --------------------------
	.section	.nv.info._ZN10layer_norm31ln_parallel_residual_bwd_kernelINS_13Kernel_traitsIf13__nv_bfloat16S2_S2_fjLj3072ELj1ELj1ELj4ELj16ENS_18Kernel_traits_baseILj3072EfS2_S2_S2_fjLj128EEEEELb0ELb0ELb0EEEvNS_9BwdParamsE,"",@"SHT_CUDA_INFO"
	.sectionflags	@""
	.align	4


	//----- nvinfo : EIATTR_CUDA_API_VERSION
	.align		4
        /*0000*/ 	.byte	0x04, 0x37
        /*0002*/ 	.short	(.L_1345 - .L_1344)
.L_1344:
        /*0004*/ 	.word	0x00000082


	//----- nvinfo : EIATTR_SW2861232_WAR
	.align		4
.L_1345:
        /*0008*/ 	.byte	0x01, 0x35
	.zero		2


	//----- nvinfo : EIATTR_PARAM_CBANK
	.align		4
        /*000c*/ 	.byte	0x04, 0x0a
        /*000e*/ 	.short	(.L_1347 - .L_1346)
	.align		4
.L_1346:
        /*0010*/ 	.word	index@(.nv.constant0._ZN10layer_norm31ln_parallel_residual_bwd_kernelINS_13Kernel_traitsIf13__nv_bfloat16S2_S2_fjLj3072ELj1ELj1ELj4ELj16ENS_18Kernel_traits_baseILj3072EfS2_S2_S2_fjLj128EEEEELb0ELb0ELb0EEEvNS_9BwdParamsE)
        /*0014*/ 	.short	0x0160
        /*0016*/ 	.short	0x0128


	//----- nvinfo : EIATTR_CBANK_PARAM_SIZE
	.align		4
.L_1347:
        /*0018*/ 	.byte	0x03, 0x19
        /*001a*/ 	.short	0x0128


	//----- nvinfo : EIATTR_KPARAM_INFO
	.align		4
        /*001c*/ 	.byte	0x04, 0x17
        /*001e*/ 	.short	(.L_1349 - .L_1348)
.L_1348:
        /*0020*/ 	.word	0x00000000
        /*0024*/ 	.short	0x0000
        /*0026*/ 	.short	0x0000
        /*0028*/ 	.byte	0x00, 0xf0, 0xa1, 0x04


	//----- nvinfo : EIATTR_MAXREG_COUNT
	.align		4
.L_1349:
        /*002c*/ 	.byte	0x03, 0x1b
        /*002e*/ 	.short	0x00ff


	//----- nvinfo : EIATTR_NUM_BARRIERS
	.align		4
        /*0030*/ 	.byte	0x02, 0x4c
        /*0032*/ 	.byte	0x01
	.zero		1


	//----- nvinfo : EIATTR_MERCURY_ISA_VERSION
	.align		4
        /*0034*/ 	.byte	0x03, 0x5f
        /*0036*/ 	.short	0x0000


	//----- nvinfo : EIATTR_COOP_GROUP_MASK_REGIDS
	.align		4
        /*0038*/ 	.byte	0x04, 0x29
        /*003a*/ 	.short	(.L_1351 - .L_1350)


	//   ....[0]....
.L_1350:
        /*003c*/ 	.word	0xffffffff


	//   ....[1]....
        /*0040*/ 	.word	0xffffffff


	//   ....[2]....
        /*0044*/ 	.word	0xffffffff


	//   ....[3]....
        /*0048*/ 	.word	0xffffffff


	//   ....[4]....
        /*004c*/ 	.word	0xffffffff


	//   ....[5]....
        /*0050*/ 	.word	0xffffffff


	//   ....[6]....
        /*0054*/ 	.word	0xffffffff


	//   ....[7]....
        /*0058*/ 	.word	0xffffffff


	//   ....[8]....
        /*005c*/ 	.word	0xffffffff


	//   ....[9]....
        /*0060*/ 	.word	0xffffffff


	//   ....[10]....
        /*0064*/ 	.word	0xffffffff


	//   ....[11]....
        /*0068*/ 	.word	0xffffffff


	//   ....[12]....
        /*006c*/ 	.word	0xffffffff


	//   ....[13]....
        /*0070*/ 	.word	0xffffffff


	//   ....[14]....
        /*0074*/ 	.word	0xffffffff


	//   ....[15]....
        /*0078*/ 	.word	0xffffffff


	//   ....[16]....
        /*007c*/ 	.word	0xffffffff


	//   ....[17]....
        /*0080*/ 	.word	0xffffffff


	//   ....[18]....
        /*0084*/ 	.word	0xffffffff


	//   ....[19]....
        /*0088*/ 	.word	0xffffffff


	//----- nvinfo : EIATTR_COOP_GROUP_INSTR_OFFSETS
	.align		4
.L_1351:
        /*008c*/ 	.byte	0x04, 0x28
        /*008e*/ 	.short	(.L_1353 - .L_1352)


	//   ....[0]....
.L_1352:
        /*0090*/ 	.word	0x00001de0


	//   ....[1]....
        /*0094*/ 	.word	0x00001e00


	//   ....[2]....
        /*0098*/ 	.word	0x00001e20


	//   ....[3]....
        /*009c*/ 	.word	0x00001e40


	//   ....[4]....
        /*00a0*/ 	.word	0x00001e60


	//   ....[5]....
        /*00a4*/ 	.word	0x00001e80


	//   ....[6]....
        /*00a8*/ 	.word	0x00001ea0


	//   ....[7]....
        /*00ac*/ 	.word	0x00001ec0


	//   ....[8]....
        /*00b0*/ 	.word	0x00001ee0


	//   ....[9]....
        /*00b4*/ 	.word	0x00001f00


	//   ....[10]....
        /*00b8*/ 	.word	0x00003650


	//   ....[11]....
        /*00bc*/ 	.word	0x000036d0


	//   ....[12]....
        /*00c0*/ 	.word	0x00003750


	//   ....[13]....
        /*00c4*/ 	.word	0x000037c0


	//   ....[14]....
        /*00c8*/ 	.word	0x00003840


	//   ....[15]....
        /*00cc*/ 	.word	0x000038b0


	//   ....[16]....
        /*00d0*/ 	.word	0x00003930


	//   ....[17]....
        /*00d4*/ 	.word	0x000039a0


	//   ....[18]....
        /*00d8*/ 	.word	0x00003a20


	//   ....[19]....
        /*00dc*/ 	.word	0x00003a90


	//----- nvinfo : EIATTR_EXIT_INSTR_OFFSETS
	.align		4
.L_1353:
        /*00e0*/ 	.byte	0x04, 0x1c
        /*00e2*/ 	.short	(.L_1355 - .L_1354)


	//   ....[0]....
.L_1354:
        /*00e4*/ 	.word	0x00003510


	//   ....[1]....
        /*00e8*/ 	.word	0x000035f0


	//----- nvinfo : EIATTR_MAX_THREADS
	.align		4
.L_1355:
        /*00ec*/ 	.byte	0x04, 0x05
        /*00ee*/ 	.short	(.L_1357 - .L_1356)
.L_1356:
        /*00f0*/ 	.word	0x00000080
        /*00f4*/ 	.word	0x00000001
        /*00f8*/ 	.word	0x00000001


	//----- nvinfo : EIATTR_CRS_STACK_SIZE
	.align		4
.L_1357:
        /*00fc*/ 	.byte	0x04, 0x1e
        /*00fe*/ 	.short	(.L_1359 - .L_1358)
.L_1358:
        /*0100*/ 	.word	0x00000000
.L_1359:


//--------------------- .nv.info._ZN10layer_norm31ln_parallel_residual_bwd_kernelINS_13Kernel_traitsIf13__nv_bfloat16S2_S2_fjLj3072ELj1ELj1ELj4ELj16ENS_18Kernel_traits_baseILj3072EfS2_S2_S2_fjLj128EEEEELb0ELb0ELb1EEEvNS_9BwdParamsE --------------------------
	.section	.nv.info._ZN10layer_norm31ln_parallel_residual_bwd_kernelINS_13Kernel_traitsIf13__nv_bfloat16S2_S2_fjLj3072ELj1ELj1ELj4ELj16ENS_18Kernel_traits_baseILj3072EfS2_S2_S2_fjLj128EEEEELb0ELb0ELb1EEEvNS_9BwdParamsE,"",@"SHT_CUDA_INFO"
	.sectionflags	@""
	.align	4


	//----- nvinfo : EIATTR_CUDA_API_VERSION
	.align		4
        /*0000*/ 	.byte	0x04, 0x37
        /*0002*/ 	.short	(.L_1361 - .L_1360)
.L_1360:
        /*0004*/ 	.word	0x00000082


	//----- nvinfo : EIATTR_SW2861232_WAR
	.align		4
.L_1361:
        /*0008*/ 	.byte	0x01, 0x35
	.zero		2


	//----- nvinfo : EIATTR_PARAM_CBANK
	.align		4
        /*000c*/ 	.byte	0x04, 0x0a
        /*000e*/ 	.short	(.L_1363 - .L_1362)
	.align		4
.L_1362:
        /*0010*/ 	.word	index@(.nv.constant0._ZN10layer_norm31ln_parallel_residual_bwd_kernelINS_13Kernel_traitsIf13__nv_bfloat16S2_S2_fjLj3072ELj1ELj1ELj4ELj16ENS_18Kernel_traits_baseILj3072EfS2_S2_S2_fjLj128EEEEELb0ELb0ELb1EEEvNS_9BwdParamsE)
        /*0014*/ 	.short	0x0160
        /*0016*/ 	.short	0x0128


	//----- nvinfo : EIATTR_CBANK_PARAM_SIZE
	.align		4
.L_1363:
        /*0018*/ 	.byte	0x03, 0x19
        /*001a*/ 	.short	0x0128


	//----- nvinfo : EIATTR_KPARAM_INFO
	.align		4
        /*001c*/ 	.byte	0x04, 0x17
        /*001e*/ 	.short	(.L_1365 - .L_1364)
.L_1364:
        /*0020*/ 	.word	0x00000000
        /*0024*/ 	.short	0x0000
        /*0026*/ 	.short	0x0000
        /*0028*/ 	.byte	0x00, 0xf0, 0xa1, 0x04


	//----- nvinfo : EIATTR_MAXREG_COUNT
	.align		4
.L_1365:
        /*002c*/ 	.byte	0x03, 0x1b
        /*002e*/ 	.short	0x00ff


	//----- nvinfo : EIATTR_NUM_BARRIERS
	.align		4
        /*0030*/ 	.byte	0x02, 0x4c
        /*0032*/ 	.byte	0x01
	.zero		1


	//----- nvinfo : EIATTR_MERCURY_ISA_VERSION
	.align		4
        /*0034*/ 	.byte	0x03, 0x5f
        /*0036*/ 	.short	0x0000


	//----- nvinfo : EIATTR_COOP_GROUP_MASK_REGIDS
	.align		4
        /*0038*/ 	.byte	0x04, 0x29
        /*003a*/ 	.short	(.L_1367 - .L_1366)


	//   ....[0]....
.L_1366:
        /*003c*/ 	.word	0xffffffff


	//   ....[1]....
        /*0040*/ 	.word	0xffffffff


	//   ....[2]....
        /*0044*/ 	.word	0xffffffff


	//   ....[3]....
        /*0048*/ 	.word	0xffffffff


	//   ....[4]....
        /*004c*/ 	.word	0xffffffff


	//   ....[5]....
        /*0050*/ 	.word	0xffffffff


	//   ....[6]....
        /*0054*/ 	.word	0xffffffff


	//   ....[7]....
        /*0058*/ 	.word	0xffffffff


	//   ....[8]....
        /*005c*/ 	.word	0xffffffff


	//   ....[9]....
        /*0060*/ 	.word	0xffffffff


	//   ....[10]....
        /*0064*/ 	.word	0xffffffff


	//   ....[11]....
        /*0068*/ 	.word	0xffffffff


	//   ....[12]....
        /*006c*/ 	.word	0xffffffff


	//   ....[13]....
        /*0070*/ 	.word	0xffffffff


	//   ....[14]....
        /*0074*/ 	.word	0xffffffff


	//   ....[15]....
        /*0078*/ 	.word	0xffffffff


	//   ....[16]....
        /*007c*/ 	.word	0xffffffff


	//   ....[17]....
        /*0080*/ 	.word	0xffffffff


	//   ....[18]....
        /*0084*/ 	.word	0xffffffff


	//   ....[19]....
        /*0088*/ 	.word	0xffffffff


	//----- nvinfo : EIATTR_COOP_GROUP_INSTR_OFFSETS
	.align		4
.L_1367:
        /*008c*/ 	.byte	0x04, 0x28
        /*008e*/ 	.short	(.L_1369 - .L_1368)


	//   ....[0]....
.L_1368:
        /*0090*/ 	.word	0x00001e20


	//   ....[1]....
        /*0094*/ 	.word	0x00001e40


	//   ....[2]....
        /*0098*/ 	.word	0x00001e60


	//   ....[3]....
        /*009c*/ 	.word	0x00001e80


	//   ....[4]....
        /*00a0*/ 	.word	0x00001ea0


	//   ....[5]....
        /*00a4*/ 	.word	0x00001ec0


	//   ....[6]....
        /*00a8*/ 	.word	0x00001ee0


	//   ....[7]....
        /*00ac*/ 	.word	0x00001f00


	//   ....[8]....
        /*00b0*/ 	.word	0x00001f20


	//   ....[9]....
        /*00b4*/ 	.word	0x00001f40


	//   ....[10]....
        /*00b8*/ 	.word	0x00003980


	//   ....[11]....
        /*00bc*/ 	.word	0x00003a00


	//   ....[12]....
        /*00c0*/ 	.word	0x00003a80


	//   ....[13]....
        /*00c4*/ 	.word	0x00003af0


	//   ....[14]....
        /*00c8*/ 	.word	0x00003b70


	//   ....[15]....
        /*00cc*/ 	.word	0x00003be0


	//   ....[16]....
        /*00d0*/ 	.word	0x00003c60


	//   ....[17]....
        /*00d4*/ 	.word	0x00003cd0


	//   ....[18]....
        /*00d8*/ 	.word	0x00003d50


	//   ....[19]....
        /*00dc*/ 	.word	0x00003dc0


	//----- nvinfo : EIATTR_EXIT_INSTR_OFFSETS
	.align		4
.L_1369:
        /*00e0*/ 	.byte	0x04, 0x1c
        /*00e2*/ 	.short	(.L_1371 - .L_1370)


	//   ....[0]....
.L_1370:
        /*00e4*/ 	.word	0x00003920


	//----- nvinfo : EIATTR_MAX_THREADS
	.align		4
.L_1371:
        /*00e8*/ 	.byte	0x04, 0x05
        /*00ea*/ 	.short	(.L_1373 - .L_1372)
.L_1372:
        /*00ec*/ 	.word	0x00000080
        /*00f0*/ 	.word	0x00000001
        /*00f4*/ 	.word	0x00000001


	//----- nvinfo : EIATTR_CRS_STACK_SIZE
	.align		4
.L_1373:
        /*00f8*/ 	.byte	0x04, 0x1e
        /*00fa*/ 	.short	(.L_1375 - .L_1374)
.L_1374:
        /*00fc*/ 	.word	0x00000000
.L_1375:


//--------------------- .nv.info._ZN10layer_norm31ln_parallel_residual_bwd_kernelINS_13Kernel_traitsIf13__nv_bfloat16S2_S2_fjLj3072ELj1ELj1ELj4ELj16ENS_18Kernel_traits_baseILj3072EfS2_S2_S2_fjLj128EEEEELb0ELb1ELb0EEEvNS_9BwdParamsE --------------------------
	.section	.nv.info._ZN10layer_norm31ln_parallel_residual_bwd_kernelINS_13Kernel_traitsIf13__nv_bfloat16S2_S2_fjLj3072ELj1ELj1ELj4ELj16ENS_18Kernel_traits_baseILj3072EfS2_S2_S2_fjLj128EEEEELb0ELb1ELb0EEEvNS_9BwdParamsE,"",@"SHT_CUDA_INFO"
	.sectionflags	@""
	.align	4


	//----- nvinfo : EIATTR_CUDA_API_VERSION
	.align		4
        /*0000*/ 	.byte	0x04, 0x37
        /*0002*/ 	.short	(.L_1377 - .L_1376)
.L_1376:
        /*0004*/ 	.word	0x00000082


	//----- nvinfo : EIATTR_SW2861232_WAR
	.align		4
.L_1377:
        /*0008*/ 	.byte	0x01, 0x35
	.zero		2


	//----- nvinfo : EIATTR_PARAM_CBANK
	.align		4
        /*000c*/ 	.byte	0x04, 0x0a
        /*000e*/ 	.short	(.L_1379 - .L_1378)
	.align		4
.L_1378:
        /*0010*/ 	.word	index@(.nv.constant0._ZN10layer_norm31ln_parallel_residual_bwd_kernelINS_13Kernel_traitsIf13__nv_bfloat16S2_S2_fjLj3072ELj1ELj1ELj4ELj16ENS_18Kernel_traits_baseILj3072EfS2_S2_S2_fjLj128EEEEELb0ELb1ELb0EEEvNS_9BwdParamsE)
        /*0014*/ 	.short	0x0160
        /*0016*/ 	.short	0x0128


	//----- nvinfo : EIATTR_CBANK_PARAM_SIZE
	.align		4
.L_1379:
        /*0018*/ 	.byte	0x03, 0x19
        /*001a*/ 	.short	0x0128


	//----- nvinfo : EIATTR_KPARAM_INFO
	.align		4
        /*001c*/ 	.byte	0x04, 0x17
        /*001e*/ 	.short	(.L_1381 - .L_1380)
.L_1380:
        /*0020*/ 	.word	0x00000000
        /*0024*/ 	.short	0x0000
        /*0026*/ 	.short	0x0000
        /*0028*/ 	.byte	0x00, 0xf0, 0xa1, 0x04


	//----- nvinfo : EIATTR_MAXREG_COUNT
	.align		4
.L_1381:
        /*002c*/ 	.byte	0x03, 0x1b
        /*002e*/ 	.short	0x00ff


	//----- nvinfo : EIATTR_NUM_BARRIERS
	.align		4
        /*0030*/ 	.byte	0x02, 0x4c
        /*0032*/ 	.byte	0x01
	.zero		1


	//----- nvinfo : EIATTR_MERCURY_ISA_VERSION
	.align		4
        /*0034*/ 	.byte	0x03, 0x5f
        /*0036*/ 	.short	0x0000


	//----- nvinfo : EIATTR_COOP_GROUP_MASK_REGIDS
	.align		4
        /*0038*/ 	.byte	0x04, 0x29
        /*003a*/ 	.short	(.L_1383 - .L_1382)


	//   ....[0]....
.L_1382:
        /*003c*/ 	.word	0xffffffff


	//   ....[1]....
        /*0040*/ 	.word	0xffffffff


	//   ....[2]....
        /*0044*/ 	.word	0xffffffff


	//   ....[3]....
        /*0048*/ 	.word	0xffffffff


	//   ....[4]....
        /*004c*/ 	.word	0xffffffff


	//   ....[5]....
        /*0050*/ 	.word	0xffffffff


	//   ....[6]....
        /*0054*/ 	.word	0xffffffff


	//   ....[7]....
        /*0058*/ 	.word	0xffffffff


	//   ....[8]....
        /*005c*/ 	.word	0xffffffff


	//   ....[9]....
        /*0060*/ 	.word	0xffffffff


	//   ....[10]....
        /*0064*/ 	.word	0xffffffff


	//   ....[11]....
        /*0068*/ 	.word	0xffffffff


	//   ....[12]....
        /*006c*/ 	.word	0xffffffff


	//   ....[13]....
        /*0070*/ 	.word	0xffffffff


	//   ....[14]....
        /*0074*/ 	.word	0xffffffff


	//   ....[15]....
        /*0078*/ 	.word	0xffffffff


	//   ....[16]....
        /*007c*/ 	.word	0xffffffff


	//   ....[17]....
        /*0080*/ 	.word	0xffffffff


	//   ....[18]....
        /*0084*/ 	.word	0xffffffff


	//   ....[19]....
        /*0088*/ 	.word	0xffffffff


	//----- nvinfo : EIATTR_COOP_GROUP_INSTR_OFFSETS
	.align		4
.L_1383:
        /*008c*/ 	.byte	0x04, 0x28
        /*008e*/ 	.short	(.L_1385 - .L_1384)


	//   ....[0]....
.L_1384:
        /*0090*/ 	.word	0x00001540


	//   ....[1]....
        /*0094*/ 	.word	0x00001560


	//   ....[2]....
        /*0098*/ 	.word	0x00001580


	//   ....[3]....
        /*009c*/ 	.word	0x000015a0


	//   ....[4]....
        /*00a0*/ 	.word	0x000015c0


	//   ....[5]....
        /*00a4*/ 	.word	0x000015e0


	//   ....[6]....
        /*00a8*/ 	.word	0x00001600


	//   ....[7]....
        /*00ac*/ 	.word	0x00001620


	//   ....[8]....
        /*00b0*/ 	.word	0x00001640


	//   ....[9]....
        /*00b4*/ 	.word	0x00001660


	//   ....[10]....
        /*00b8*/ 	.word	0x00002c50


	//   ....[11]....
        /*00bc*/ 	.word	0x00002cd0


	//   ....[12]....
        /*00c0*/ 	.word	0x00002d50


	//   ....[13]....
        /*00c4*/ 	.word	0x00002dc0


	//   ....[14]....
        /*00c8*/ 	.word	0x00002e40


	//   ....[15]....
        /*00cc*/ 	.word	0x00002eb0


	//   ....[16]....
        /*00d0*/ 	.word	0x00002f30


	//   ....[17]....
        /*00d4*/ 	.word	0x00002fa0


	//   ....[18]....
        /*00d8*/ 	.word	0x00003020


	//   ....[19]....
        /*00dc*/ 	.word	0x00003090


	//----- nvinfo : EIATTR_EXIT_INSTR_OFFSETS
	.align		4
.L_1385:
        /*00e0*/ 	.byte	0x04, 0x1c
        /*00e2*/ 	.short	(.L_1387 - .L_1386)


	//   ....[0]....
.L_1386:
        /*00e4*/ 	.word	0x00002b70


	//   ....[1]....
        /*00e8*/ 	.word	0x00002bf0


	//----- nvinfo : EIATTR_MAX_THREADS
	.align		4
.L_1387:
        /*00ec*/ 	.byte	0x04, 0x05
        /*00ee*/ 	.short	(.L_1389 - .L_1388)
.L_1388:
        /*00f0*/ 	.word	0x00000080
        /*00f4*/ 	.word	0x00000001
        /*00f8*/ 	.word	0x00000001


	//----- nvinfo : EIATTR_CRS_STACK_SIZE
	.align		4
.L_1389:
        /*00fc*/ 	.byte	0x04, 0x1e
        /*00fe*/ 	.short	(.L_1391 - .L_1390)
.L_1390:
        /*0100*/ 	.word	0x00000000
.L_1391:


//--------------------- .nv.info._ZN10layer_norm31ln_parallel_residual_bwd_kernelINS_13Kernel_traitsIf13__nv_bfloat16S2_S2_fjLj3072ELj1ELj1ELj4ELj16ENS_18Kernel_traits_baseILj3072EfS2_S2_S2_fjLj128EEEEELb0ELb1ELb1EEEvNS_9BwdParamsE --------------------------
	.section	.nv.info._ZN10layer_norm31ln_parallel_residual_bwd_kernelINS_13Kernel_traitsIf13__nv_bfloat16S2_S2_fjLj3072ELj1ELj1ELj4ELj16ENS_18Kernel_traits_baseILj3072EfS2_S2_S2_fjLj128EEEEELb0ELb1ELb1EEEvNS_9BwdParamsE,"",@"SHT_CUDA_INFO"
	.sectionflags	@""
	.align	4


	//----- nvinfo : EIATTR_CUDA_API_VERSION
	.align		4
        /*0000*/ 	.byte	0x04, 0x37
        /*0002*/ 	.short	(.L_1393 - .L_1392)
.L_1392:
        /*0004*/ 	.word	0x00000082


	//----- nvinfo : EIATTR_SW2861232_WAR
	.align		4
.L_1393:
        /*0008*/ 	.byte	0x01, 0x35
	.zero		2


	//----- nvinfo : EIATTR_PARAM_CBANK
	.align		4
        /*000c*/ 	.byte	0x04, 0x0a
        /*000e*/ 	.short	(.L_1395 - .L_1394)
	.align		4
.L_1394:
        /*0010*/ 	.word	index@(.nv.constant0._ZN10layer_norm31ln_parallel_residual_bwd_kernelINS_13Kernel_traitsIf13__nv_bfloat16S2_S2_fjLj3072ELj1ELj1ELj4ELj16ENS_18Kernel_traits_baseILj3072EfS2_S2_S2_fjLj128EEEEELb0ELb1ELb1EEEvNS_9BwdParamsE)
        /*0014*/ 	.short	0x0160
        /*0016*/ 	.short	0x0128


	//----- nvinfo : EIATTR_CBANK_PARAM_SIZE
	.align		4
.L_1395:
        /*0018*/ 	.byte	0x03, 0x19
        /*001a*/ 	.short	0x0128


	//----- nvinfo : EIATTR_KPARAM_INFO
	.align		4
        /*001c*/ 	.byte	0x04, 0x17
        /*001e*/ 	.short	(.L_1397 - .L_1396)
.L_1396:
        /*0020*/ 	.word	0x00000000
        /*0024*/ 	.short	0x0000
        /*0026*/ 	.short	0x0000
        /*0028*/ 	.byte	0x00, 0xf0, 0xa1, 0x04


	//----- nvinfo : EIATTR_MAXREG_COUNT
	.align		4
.L_1397:
        /*002c*/ 	.byte	0x03, 0x1b
        /*002e*/ 	.short	0x00ff


	//----- nvinfo : EIATTR_NUM_BARRIERS
	.align		4
        /*0030*/ 	.byte	0x02, 0x4c
        /*0032*/ 	.byte	0x01
	.zero		1


	//----- nvinfo : EIATTR_MERCURY_ISA_VERSION
	.align		4
        /*0034*/ 	.byte	0x03, 0x5f
        /*0036*/ 	.short	0x0000


	//----- nvinfo : EIATTR_COOP_GROUP_MASK_REGIDS
	.align		4
        /*0038*/ 	.byte	0x04, 0x29
        /*003a*/ 	.short	(.L_1399 - .L_1398)


	//   ....[0]....
.L_1398:
        /*003c*/ 	.word	0xffffffff


	//   ....[1]....
        /*0040*/ 	.word	0xffffffff


	//   ....[2]....
        /*0044*/ 	.word	0xffffffff


	//   ....[3]....
        /*0048*/ 	.word	0xffffffff


	//   ....[4]....
        /*004c*/ 	.word	0xffffffff


	//   ....[5]....
        /*0050*/ 	.word	0xffffffff


	//   ....[6]....
        /*0054*/ 	.word	0xffffffff


	//   ....[7]....
        /*0058*/ 	.word	0xffffffff


	//   ....[8]....
        /*005c*/ 	.word	0xffffffff


	//   ....[9]....
        /*0060*/ 	.word	0xffffffff


	//   ....[10]....
        /*0064*/ 	.word	0xffffffff


	//   ....[11]....
        /*0068*/ 	.word	0xffffffff


	//   ....[12]....
        /*006c*/ 	.word	0xffffffff


	//   ....[13]....
        /*0070*/ 	.word	0xffffffff


	//   ....[14]....
        /*0074*/ 	.word	0xffffffff


	//   ....[15]....
        /*0078*/ 	.word	0xffffffff


	//   ....[16]....
        /*007c*/ 	.word	0xffffffff


	//   ....[17]....
        /*0080*/ 	.word	0xffffffff


	//   ....[18]....
        /*0084*/ 	.word	0xffffffff


	//   ....[19]....
        /*0088*/ 	.word	0xffffffff


	//----- nvinfo : EIATTR_COOP_GROUP_INSTR_OFFSETS
	.align		4
.L_1399:
        /*008c*/ 	.byte	0x04, 0x28
        /*008e*/ 	.short	(.L_1401 - .L_1400)


	//   ....[0]....
.L_1400:
        /*0090*/ 	.word	0x00001560


	//   ....[1]....
        /*0094*/ 	.word	0x00001580


	//   ....[2]....
        /*0098*/ 	.word	0x000015a0


	//   ....[3]....
        /*009c*/ 	.word	0x000015c0


	//   ....[4]....
        /*00a0*/ 	.word	0x000015e0


	//   ....[5]....
        /*00a4*/ 	.word	0x00001600


	//   ....[6]....
        /*00a8*/ 	.word	0x00001620


	//   ....[7]....
        /*00ac*/ 	.word	0x00001640


	//   ....[8]....
        /*00b0*/ 	.word	0x00001660


	//   ....[9]....
        /*00b4*/ 	.word	0x00001680


	//   ....[10]....
        /*00b8*/ 	.word	0x00002cf0


	//   ....[11]....
        /*00bc*/ 	.word	0x00002d70


	//   ....[12]....
        /*00c0*/ 	.word	0x00002df0


	//   ....[13]....
        /*00c4*/ 	.word	0x00002e60


	//   ....[14]....
        /*00c8*/ 	.word	0x00002ee0


	//   ....[15]....
        /*00cc*/ 	.word	0x00002f50


	//   ....[16]....
        /*00d0*/ 	.word	0x00002fd0


	//   ....[17]....
        /*00d4*/ 	.word	0x00003040


	//   ....[18]....
        /*00d8*/ 	.word	0x000030c0


	//   ....[19]....
        /*00dc*/ 	.word	0x00003130


	//----- nvinfo : EIATTR_EXIT_INSTR_OFFSETS
	.align		4
.L_1401:
        /*00e0*/ 	.byte	0x04, 0x1c
        /*00e2*/ 	.short	(.L_1403 - .L_1402)


	//   ....[0]....
.L_1402:
        /*00e4*/ 	.word	0x00002c90


	//----- nvinfo : EIATTR_MAX_THREADS
	.align		4
.L_1403:
        /*00e8*/ 	.byte	0x04, 0x05
        /*00ea*/ 	.short	(.L_1405 - .L_1404)
.L_1404:
        /*00ec*/ 	.word	0x00000080
        /*00f0*/ 	.word	0x00000001
        /*00f4*/ 	.word	0x00000001


	//----- nvinfo : EIATTR_CRS_STACK_SIZE
	.align		4
.L_1405:
        /*00f8*/ 	.byte	0x04, 0x1e
        /*00fa*/ 	.short	(.L_1407 - .L_1406)
.L_1406:
        /*00fc*/ 	.word	0x00000000
.L_1407:


//--------------------- .nv.info._ZN10layer_norm31ln_parallel_residual_bwd_kernelINS_13Kernel_traitsIf13__nv_bfloat16S2_S2_fjLj3072ELj1ELj1ELj4ELj16ENS_18Kernel_traits_baseILj3072EfS2_S2_S2_fjLj128EEEEELb1ELb0ELb0EEEvNS_9BwdParamsE --------------------------
	.section	.nv.info._ZN10layer_norm31ln_parallel_residual_bwd_kernelINS_13Kernel_traitsIf13__nv_bfloat16S2_S2_fjLj3072ELj1ELj1ELj4ELj16ENS_18Kernel_traits_baseILj3072EfS2_S2_S2_fjLj128EEEEELb1ELb0ELb0EEEvNS_9BwdParamsE,"",@"SHT_CUDA_INFO"
	.sectionflags	@""
	.align	4


	//----- nvinfo : EIATTR_CUDA_API_VERSION
	.align		4
        /*0000*/ 	.byte	0x04, 0x37
        /*0002*/ 	.short	(.L_1409 - .L_1408)
.L_1408:
        /*0004*/ 	.word	0x00000082


	//----- nvinfo : EIATTR_SW2861232_WAR
	.align		4
.L_1409:
        /*0008*/ 	.byte	0x01, 0x35
	.zero		2


	//----- nvinfo : EIATTR_PARAM_CBANK
	.align		4
        /*000c*/ 	.byte	0x04, 0x0a
        /*000e*/ 	.short	(.L_1411 - .L_1410)
	.align		4
.L_1410:
        /*0010*/ 	.word	index@(.nv.constant0._ZN10layer_norm31ln_parallel_residual_bwd_kernelINS_13Kernel_traitsIf13__nv_bfloat16S2_S2_fjLj3072ELj1ELj1ELj4ELj16ENS_18Kernel_traits_baseILj3072EfS2_S2_S2_fjLj128EEEEELb1ELb0ELb0EEEvNS_9BwdParamsE)
        /*0014*/ 	.short	0x0160
        /*0016*/ 	.short	0x0128


	//----- nvinfo : EIATTR_CBANK_PARAM_SIZE
	.align		4
.L_1411:
        /*0018*/ 	.byte	0x03, 0x19
        /*001a*/ 	.short	0x0128


	//----- nvinfo : EIATTR_KPARAM_INFO
	.align		4
        /*001c*/ 	.byte	0x04, 0x17
        /*001e*/ 	.short	(.L_1413 - .L_1412)
.L_1412:
        /*0020*/ 	.word	0x00000000
        /*0024*/ 	.short	0x0000
        /*0026*/ 	.short	0x0000
        /*0028*/ 	.byte	0x00, 0xf0, 0xa1, 0x04


	//----- nvinfo : EIATTR_MAXREG_COUNT
	.align		4
.L_1413:
        /*002c*/ 	.byte	0x03, 0x1b
        /*002e*/ 	.short	0x00ff


	//----- nvinfo : EIATTR_NUM_BARRIERS
	.align		4
        /*0030*/ 	.byte	0x02, 0x4c
        /*0032*/ 	.byte	0x01
	.zero		1


	//----- nvinfo : EIATTR_MERCURY_ISA_VERSION
	.align		4
        /*0034*/ 	.byte	0x03, 0x5f
        /*0036*/ 	.short	0x0000


	//----- nvinfo : EIATTR_COOP_GROUP_MASK_REGIDS
	.align		4
        /*0038*/ 	.byte	0x04, 0x29
        /*003a*/ 	.short	(.L_1415 - .L_1414)


	//   ....[0]....
.L_1414:
        /*003c*/ 	.word	0xffffffff


	//   ....[1]....
        /*0040*/ 	.word	0xffffffff


	//   ....[2]....
        /*0044*/ 	.word	0xffffffff


	//   ....[3]....
        /*0048*/ 	.word	0xffffffff


	//   ....[4]....
        /*004c*/ 	.word	0xffffffff


	//   ....[5]....
        /*0050*/ 	.word	0xffffffff


	//   ....[6]....
        /*0054*/ 	.word	0xffffffff


	//   ....[7]....
        /*0058*/ 	.word	0xffffffff


	//   ....[8]....
        /*005c*/ 	.word	0xffffffff


	//   ....[9]....
        /*0060*/ 	.word	0xffffffff


	//   ....[10]....
        /*0064*/ 	.word	0xffffffff


	//   ....[11]....
        /*0068*/ 	.word	0xffffffff


	//   ....[12]....
        /*006c*/ 	.word	0xffffffff


	//   ....[13]....
        /*0070*/ 	.word	0xffffffff


	//   ....[14]....
        /*0074*/ 	.word	0xffffffff


	//   ....[15]....
        /*0078*/ 	.word	0xffffffff


	//   ....[16]....
        /*007c*/ 	.word	0xffffffff


	//   ....[17]....
        /*0080*/ 	.word	0xffffffff


	//   ....[18]....
        /*0084*/ 	.word	0xffffffff


	//   ....[19]....
        /*0088*/ 	.word	0xffffffff


	//----- nvinfo : EIATTR_COOP_GROUP_INSTR_OFFSETS
	.align		4
.L_1415:
        /*008c*/ 	.byte	0x04, 0x28
        /*008e*/ 	.short	(.L_1417 - .L_1416)


	//   ....[0]....
.L_1416:
        /*0090*/ 	.word	0x00001fd0


	//   ....[1]....
        /*0094*/ 	.word	0x00001ff0


	//   ....[2]....
        /*0098*/ 	.word	0x00002010


	//   ....[3]....
        /*009c*/ 	.word	0x00002030


	//   ....[4]....
        /*00a0*/ 	.word	0x00002050


	//   ....[5]....
        /*00a4*/ 	.word	0x00002070


	//   ....[6]....
        /*00a8*/ 	.word	0x00002090


	//   ....[7]....
        /*00ac*/ 	.word	0x000020b0


	//   ....[8]....
        /*00b0*/ 	.word	0x000020d0


	//   ....[9]....
        /*00b4*/ 	.word	0x000020f0


	//   ....[10]....
        /*00b8*/ 	.word	0x00004070


	//   ....[11]....
        /*00bc*/ 	.word	0x000040f0


	//   ....[12]....
        /*00c0*/ 	.word	0x00004170


	//   ....[13]....
        /*00c4*/ 	.word	0x000041e0


	//   ....[14]....
        /*00c8*/ 	.word	0x00004260


	//   ....[15]....
        /*00cc*/ 	.word	0x000042d0


	//   ....[16]....
        /*00d0*/ 	.word	0x00004350


	//   ....[17]....
        /*00d4*/ 	.word	0x000043c0


	//   ....[18]....
        /*00d8*/ 	.word	0x00004440


	//   ....[19]....
        /*00dc*/ 	.word	0x000044b0


	//----- nvinfo : EIATTR_EXIT_INSTR_OFFSETS
	.align		4
.L_1417:
        /*00e0*/ 	.byte	0x04, 0x1c
        /*00e2*/ 	.short	(.L_1419 - .L_1418)


	//   ....[0]....
.L_1418:
        /*00e4*/ 	.word	0x00003f30


	//   ....[1]....
        /*00e8*/ 	.word	0x00004010


	//----- nvinfo : EIATTR_MAX_THREADS
	.align		4
.L_1419:
        /*00ec*/ 	.byte	0x04, 0x05
        /*00ee*/ 	.short	(.L_1421 - .L_1420)
.L_1420:
        /*00f0*/ 	.word	0x00000080
        /*00f4*/ 	.word	0x00000001
        /*00f8*/ 	.word	0x00000001


	//----- nvinfo : EIATTR_CRS_STACK_SIZE
	.align		4
.L_1421:
        /*00fc*/ 	.byte	0x04, 0x1e
        /*00fe*/ 	.short	(.L_1423 - .L_1422)
.L_1422:
        /*0100*/ 	.word	0x00000000
.L_1423:


//--------------------- .nv.info._ZN10layer_norm31ln_parallel_residual_bwd_kernelINS_13Kernel_traitsIf13__nv_bfloat16S2_S2_fjLj3072ELj1ELj1ELj4ELj16ENS_18Kernel_traits_baseILj3072EfS2_S2_S2_fjLj128EEEEELb1ELb0ELb1EEEvNS_9BwdParamsE --------------------------
	.section	.nv.info._ZN10layer_norm31ln_parallel_residual_bwd_kernelINS_13Kernel_traitsIf13__nv_bfloat16S2_S2_fjLj3072ELj1ELj1ELj4ELj16ENS_18Kernel_traits_baseILj3072EfS2_S2_S2_fjLj128EEEEELb1ELb0ELb1EEEvNS_9BwdParamsE,"",@"SHT_CUDA_INFO"
	.sectionflags	@""
	.align	4


	//----- nvinfo : EIATTR_CUDA_API_VERSION
	.align		4
        /*0000*/ 	.byte	0x04, 0x37
        /*0002*/ 	.short	(.L_1425 - .L_1424)
.L_1424:
        /*0004*/ 	.word	0x00000082


	//----- nvinfo : EIATTR_SW2861232_WAR
	.align		4
.L_1425:
        /*0008*/ 	.byte	0x01, 0x35
	.zero		2


	//----- nvinfo : EIATTR_PARAM_CBANK
	.align		4
        /*000c*/ 	.byte	0x04, 0x0a
        /*000e*/ 	.short	(.L_1427 - .L_1426)
	.align		4
.L_1426:
        /*0010*/ 	.word	index@(.nv.constant0._ZN10layer_norm31ln_parallel_residual_bwd_kernelINS_13Kernel_traitsIf13__nv_bfloat16S2_S2_fjLj3072ELj1ELj1ELj4ELj16ENS_18Kernel_traits_baseILj3072EfS2_S2_S2_fjLj128EEEEELb1ELb0ELb1EEEvNS_9BwdParamsE)
        /*0014*/ 	.short	0x0160
        /*0016*/ 	.short	0x0128


	//----- nvinfo : EIATTR_CBANK_PARAM_SIZE
	.align		4
.L_1427:
        /*0018*/ 	.byte	0x03, 0x19
        /*001a*/ 	.short	0x0128


	//----- nvinfo : EIATTR_KPARAM_INFO
	.align		4
        /*001c*/ 	.byte	0x04, 0x17
        /*001e*/ 	.short	(.L_1429 - .L_1428)
.L_1428:
        /*0020*/ 	.word	0x00000000
        /*0024*/ 	.short	0x0000
        /*0026*/ 	.short	0x0000
        /*0028*/ 	.byte	0x00, 0xf0, 0xa1, 0x04


	//----- nvinfo : EIATTR_MAXREG_COUNT
	.align		4
.L_1429:
        /*002c*/ 	.byte	0x03, 0x1b
        /*002e*/ 	.short	0x00ff


	//----- nvinfo : EIATTR_NUM_BARRIERS
	.align		4
        /*0030*/ 	.byte	0x02, 0x4c
        /*0032*/ 	.byte	0x01
	.zero		1


	//----- nvinfo : EIATTR_MERCURY_ISA_VERSION
	.align		4
        /*0034*/ 	.byte	0x03, 0x5f
        /*0036*/ 	.short	0x0000


	//----- nvinfo : EIATTR_COOP_GROUP_MASK_REGIDS
	.align		4
        /*0038*/ 	.byte	0x04, 0x29
        /*003a*/ 	.short	(.L_1431 - .L_1430)


	//   ....[0]....
.L_1430:
        /*003c*/ 	.word	0xffffffff


	//   ....[1]....
        /*0040*/ 	.word	0xffffffff


	//   ....[2]....
        /*0044*/ 	.word	0xffffffff


	//   ....[3]....
        /*0048*/ 	.word	0xffffffff


	//   ....[4]....
        /*004c*/ 	.word	0xffffffff


	//   ....[5]....
        /*0050*/ 	.word	0xffffffff


	//   ....[6]....
        /*0054*/ 	.word	0xffffffff


	//   ....[7]....
        /*0058*/ 	.word	0xffffffff


	//   ....[8]....
        /*005c*/ 	.word	0xffffffff


	//   ....[9]....
        /*0060*/ 	.word	0xffffffff


	//   ....[10]....
        /*0064*/ 	.word	0xffffffff


	//   ....[11]....
        /*0068*/ 	.word	0xffffffff


	//   ....[12]....
        /*006c*/ 	.word	0xffffffff


	//   ....[13]....
        /*0070*/ 	.word	0xffffffff


	//   ....[14]....
        /*0074*/ 	.word	0xffffffff


	//   ....[15]....
        /*0078*/ 	.word	0xffffffff


	//   ....[16]....
        /*007c*/ 	.word	0xffffffff


	//   ....[17]....
        /*0080*/ 	.word	0xffffffff


	//   ....[18]....
        /*0084*/ 	.word	0xffffffff


	//   ....[19]....
        /*0088*/ 	.word	0xffffffff


	//----- nvinfo : EIATTR_COOP_GROUP_INSTR_OFFSETS
	.align		4
.L_1431:
        /*008c*/ 	.byte	0x04, 0x28
        /*008e*/ 	.short	(.L_1433 - .L_1432)


	//   ....[0]....
.L_1432:
        /*0090*/ 	.word	0x00001f20


	//   ....[1]....
        /*0094*/ 	.word	0x00001f40


	//   ....[2]....
        /*0098*/ 	.word	0x00001f60


	//   ....[3]....
        /*009c*/ 	.word	0x00001f80


	//   ....[4]....
        /*00a0*/ 	.word	0x00001fa0


	//   ....[5]....
        /*00a4*/ 	.word	0x00001fc0


	//   ....[6]....
        /*00a8*/ 	.word	0x00001fe0


	//   ....[7]....
        /*00ac*/ 	.word	0x00002000


	//   ....[8]....
        /*00b0*/ 	.word	0x00002020


	//   ....[9]....
        /*00b4*/ 	.word	0x00002040


	//   ....[10]....
        /*00b8*/ 	.word	0x000041d0


	//   ....[11]....
        /*00bc*/ 	.word	0x00004250


	//   ....[12]....
        /*00c0*/ 	.word	0x000042d0


	//   ....[13]....
        /*00c4*/ 	.word	0x00004340


	//   ....[14]....
        /*00c8*/ 	.word	0x000043c0


	//   ....[15]....
        /*00cc*/ 	.word	0x00004430


	//   ....[16]....
        /*00d0*/ 	.word	0x000044b0


	//   ....[17]....
        /*00d4*/ 	.word	0x00004520


	//   ....[18]....
        /*00d8*/ 	.word	0x000045a0


	//   ....[19]....
        /*00dc*/ 	.word	0x00004610


	//----- nvinfo : EIATTR_EXIT_INSTR_OFFSETS
	.align		4
.L_1433:
        /*00e0*/ 	.byte	0x04, 0x1c
        /*00e2*/ 	.short	(.L_1435 - .L_1434)


	//   ....[0]....
.L_1434:
        /*00e4*/ 	.word	0x00004170


	//----- nvinfo : EIATTR_MAX_THREADS
	.align		4
.L_1435:
        /*00e8*/ 	.byte	0x04, 0x05
        /*00ea*/ 	.short	(.L_1437 - .L_1436)
.L_1436:
        /*00ec*/ 	.word	0x00000080
        /*00f0*/ 	.word	0x00000001
        /*00f4*/ 	.word	0x00000001


	//----- nvinfo : EIATTR_CRS_STACK_SIZE
	.align		4
.L_1437:
        /*00f8*/ 	.byte	0x04, 0x1e
        /*00fa*/ 	.short	(.L_1439 - .L_1438)
.L_1438:
        /*00fc*/ 	.word	0x00000000
.L_1439:


//--------------------- .nv.info._ZN10layer_norm22ln_bwd_finalize_kernelINS_22Kernel_traits_finalizeILj3072Ef13__nv_bfloat16S2_S2_fjLb0ELj1024ELj4ENS_18Kernel_traits_baseILj3072EfS2_S2_S2_fjLj1024EEEEELb0ELb0EEEvNS_9BwdParamsE --------------------------
	.section	.nv.info._ZN10layer_norm22ln_bwd_finalize_kernelINS_22Kernel_traits_finalizeILj3072Ef13__nv_bfloat16S2_S2_fjLb0ELj1024ELj4ENS_18Kernel_traits_baseILj3072EfS2_S2_S2_fjLj1024EEEEELb0ELb0EEEvNS_9BwdParamsE,"",@"SHT_CUDA_INFO"
	.sectionflags	@""
	.align	4


	//----- nvinfo : EIATTR_CUDA_API_VERSION
	.align		4
        /*0000*/ 	.byte	0x04, 0x37
        /*0002*/ 	.short	(.L_1441 - .L_1440)
.L_1440:
        /*0004*/ 	.word	0x00000082


	//----- nvinfo : EIATTR_SW2861232_WAR
	.align		4
.L_1441:
        /*0008*/ 	.byte	0x01, 0x35
	.zero		2


	//----- nvinfo : EIATTR_PARAM_CBANK
	.align		4
        /*000c*/ 	.byte	0x04, 0x0a
        /*000e*/ 	.short	(.L_1443 - .L_1442)
	.align		4
.L_1442:
        /*0010*/ 	.word	index@(.nv.constant0._ZN10layer_norm22ln_bwd_finalize_kernelINS_22Kernel_traits_finalizeILj3072Ef13__nv_bfloat16S2_S2_fjLb0ELj1024ELj4ENS_18Kernel_traits_baseILj3072EfS2_S2_S2_fjLj1024EEEEELb0ELb0EEEvNS_9BwdParamsE)
        /*0014*/ 	.short	0x0160
        /*0016*/ 	.short	0x0128


	//----- nvinfo : EIATTR_CBANK_PARAM_SIZE
	.align		4
.L_1443:
        /*0018*/ 	.byte	0x03, 0x19
        /*001a*/ 	.short	0x0128


	//----- nvinfo : EIATTR_KPARAM_INFO
	.align		4
        /*001c*/ 	.byte	0x04, 0x17
        /*001e*/ 	.short	(.L_1445 - .L_1444)
.L_1444:
        /*0020*/ 	.word	0x00000000
        /*0024*/ 	.short	0x0000
        /*0026*/ 	.short	0x0000
        /*0028*/ 	.byte	0x00, 0xf0, 0xa1, 0x04


	//----- nvinfo : EIATTR_MAXREG_COUNT
	.align		4
.L_1445:
        /*002c*/ 	.byte	0x03, 0x1b
        /*002e*/ 	.short	0x0040


	//----- nvinfo : EIATTR_NUM_BARRIERS
	.align		4
        /*0030*/ 	.byte	0x02, 0x4c
        /*0032*/ 	.byte	0x01
	.zero		1


	//----- nvinfo : EIATTR_MERCURY_ISA_VERSION
	.align		4
        /*0034*/ 	.byte	0x03, 0x5f
        /*0036*/ 	.short	0x0000


	//----- nvinfo : EIATTR_COOP_GROUP_MASK_REGIDS
	.align		4
        /*0038*/ 	.byte	0x04, 0x29
        /*003a*/ 	.short	(.L_1447 - .L_1446)


	//   ....[0]....
.L_1446:
        /*003c*/ 	.word	0xffffffff


	//   ....[1]....
        /*0040*/ 	.word	0xffffffff


	//   ....[2]....
        /*0044*/ 	.word	0xffffffff


	//   ....[3]....
        /*0048*/ 	.word	0xffffffff


	//   ....[4]....
        /*004c*/ 	.word	0xffffffff


	//   ....[5]....
        /*0050*/ 	.word	0xffffffff


	//   ....[6]....
        /*0054*/ 	.word	0xffffffff


	//   ....[7]....
        /*0058*/ 	.word	0xffffffff


	//   ....[8]....
        /*005c*/ 	.word	0xffffffff


	//   ....[9]....
        /*0060*/ 	.word	0xffffffff


	//   ....[10]....
        /*0064*/ 	.word	0xffffffff


	//   ....[11]....
        /*0068*/ 	.word	0xffffffff


	//   ....[12]....
        /*006c*/ 	.word	0xffffffff


	//   ....[13]....
        /*0070*/ 	.word	0xffffffff


	//   ....[14]....
        /*0074*/ 	.word	0xffffffff


	//   ....[15]....
        /*0078*/ 	.word	0xffffffff


	//   ....[16]....
        /*007c*/ 	.word	0xffffffff


	//   ....[17]....
        /*0080*/ 	.word	0xffffffff


	//   ....[18]....
        /*0084*/ 	.word	0xffffffff


	//   ....[19]....
        /*0088*/ 	.word	0xffffffff


	//----- nvinfo : EIATTR_COOP_GROUP_INSTR_OFFSETS
	.align		4
.L_1447:
        /*008c*/ 	.byte	0x04, 0x28
        /*008e*/ 	.short	(.L_1449 - .L_1448)


	//   ....[0]....
.L_1448:
        /*0090*/ 	.word	0x00000820


	//   ....[1]....
        /*0094*/ 	.word	0x00000850


	//   ....[2]....
        /*0098*/ 	.word	0x00000860


	//   ....[3]....
        /*009c*/ 	.word	0x00000890


	//   ....[4]....
        /*00a0*/ 	.word	0x000008a0


	//   ....[5]....
        /*00a4*/ 	.word	0x000008d0


	//   ....[6]....
        /*00a8*/ 	.word	0x000008f0


	//   ....[7]....
        /*00ac*/ 	.word	0x00000900


	//   ....[8]....
        /*00b0*/ 	.word	0x00000930


	//   ....[9]....
        /*00b4*/ 	.word	0x00000940


	//   ....[10]....
        /*00b8*/ 	.word	0x00000b30


	//   ....[11]....
        /*00bc*/ 	.word	0x00000ba0


	//   ....[12]....
        /*00c0*/ 	.word	0x00000c00


	//   ....[13]....
        /*00c4*/ 	.word	0x00000c60


	//   ....[14]....
        /*00c8*/ 	.word	0x00000cd0


	//   ....[15]....
        /*00cc*/ 	.word	0x00000d40


	//   ....[16]....
        /*00d0*/ 	.word	0x00000da0


	//   ....[17]....
        /*00d4*/ 	.word	0x00000e00


	//   ....[18]....
        /*00d8*/ 	.word	0x00000e60


	//   ....[19]....
        /*00dc*/ 	.word	0x00000ec0


	//----- nvinfo : EIATTR_EXIT_INSTR_OFFSETS
	.align		4
.L_1449:
        /*00e0*/ 	.byte	0x04, 0x1c
        /*00e2*/ 	.short	(.L_1451 - .L_1450)


	//   ....[0]....
.L_1450:
        /*00e4*/ 	.word	0x00000070


	//   ....[1]....
        /*00e8*/ 	.word	0x00000ad0


	//----- nvinfo : EIATTR_MAX_THREADS
	.align		4
.L_1451:
        /*00ec*/ 	.byte	0x04, 0x05
        /*00ee*/ 	.short	(.L_1453 - .L_1452)
.L_1452:
        /*00f0*/ 	.word	0x00000400
        /*00f4*/ 	.word	0x00000001
        /*00f8*/ 	.word	0x00000001


	//----- nvinfo : EIATTR_CRS_STACK_SIZE
	.align		4
.L_1453:
        /*00fc*/ 	.byte	0x04, 0x1e
        /*00fe*/ 	.short	(.L_1455 - .L_1454)
.L_1454:
        /*0100*/ 	.word	0x00000000
.L_1455:


//--------------------- .nv.info._ZN10layer_norm40ln_parallel_residual_bwd_finalize_kernelINS_22Kernel_traits_finalizeILj3072Ef13__nv_bfloat16S2_S2_fjLb0ELj1024ELj4ENS_18Kernel_traits_baseILj3072EfS2_S2_S2_fjLj1024EEEEELb0EEEvNS_9BwdParamsE --------------------------
	.section	.nv.info._ZN10layer_norm40ln_parallel_residual_bwd_finalize_kernelINS_22Kernel_traits_finalizeILj3072Ef13__nv_bfloat16S2_S2_fjLb0ELj1024ELj4ENS_18Kernel_traits_baseILj3072EfS2_S2_S2_fjLj1024EEEEELb0EEEvNS_9BwdParamsE,"",@"SHT_CUDA_INFO"
	.sectionflags	@""
	.align	4


	//----- nvinfo : EIATTR_CUDA_API_VERSION
	.align		4
        /*0000*/ 	.byte	0x04, 0x37
        /*0002*/ 	.short	(.L_1457 - .L_1456)
.L_1456:
        /*0004*/ 	.word	0x00000082


	//----- nvinfo : EIATTR_SW2861232_WAR
	.align		4
.L_1457:
        /*0008*/ 	.byte	0x01, 0x35
	.zero		2


	//----- nvinfo : EIATTR_PARAM_CBANK
	.align		4
        /*000c*/ 	.byte	0x04, 0x0a
        /*000e*/ 	.short	(.L_1459 - .L_1458)
	.align		4
.L_1458:
        /*0010*/ 	.word	index@(.nv.constant0._ZN10layer_norm40ln_parallel_residual_bwd_finalize_kernelINS_22Kernel_traits_finalizeILj3072Ef13__nv_bfloat16S2_S2_fjLb0ELj1024ELj4ENS_18Kernel_traits_baseILj3072EfS2_S2_S2_fjLj1024EEEEELb0EEEvNS_9BwdParamsE)
        /*0014*/ 	.short	0x0160
        /*0016*/ 	.short	0x0128


	//----- nvinfo : EIATTR_CBANK_PARAM_SIZE
	.align		4
.L_1459:
        /*0018*/ 	.byte	0x03, 0x19
        /*001a*/ 	.short	0x0128


	//----- nvinfo : EIATTR_KPARAM_INFO
	.align		4
        /*001c*/ 	.byte	0x04, 0x17
        /*001e*/ 	.short	(.L_1461 - .L_1460)
.L_1460:
        /*0020*/ 	.word	0x00000000
        /*0024*/ 	.short	0x0000
        /*0026*/ 	.short	0x0000
        /*0028*/ 	.byte	0x00, 0xf0, 0xa1, 0x04


	//----- nvinfo : EIATTR_MAXREG_COUNT
	.align		4
.L_1461:
        /*002c*/ 	.byte	0x03, 0x1b
        /*002e*/ 	.short	0x0040


	//----- nvinfo : EIATTR_NUM_BARRIERS
	.align		4
        /*0030*/ 	.byte	0x02, 0x4c
        /*0032*/ 	.byte	0x01
	.zero		1


	//----- nvinfo : EIATTR_MERCURY_ISA_VERSION
	.align		4
        /*0034*/ 	.byte	0x03, 0x5f
        /*0036*/ 	.short	0x0000


	//----- nvinfo : EIATTR_COOP_GROUP_MASK_REGIDS
	.align		4
        /*0038*/ 	.byte	0x04, 0x29
        /*003a*/ 	.short	(.L_1463 - .L_1462)


	//   ....[0]....
.L_1462:
        /*003c*/ 	.word	0xffffffff


	//   ....[1]....
        /*0040*/ 	.word	0xffffffff


	//   ....[2]....
        /*0044*/ 	.word	0xffffffff


	//   ....[3]....
        /*0048*/ 	.word	0xffffffff


	//   ....[4]....
        /*004c*/ 	.word	0xffffffff


	//   ....[5]....
        /*0050*/ 	.word	0xffffffff


	//   ....[6]....
        /*0054*/ 	.word	0xffffffff


	//   ....[7]....
        /*0058*/ 	.word	0xffffffff


	//   ....[8]....
        /*005c*/ 	.word	0xffffffff


	//   ....[9]....
        /*0060*/ 	.word	0xffffffff


	//   ....[10]....
        /*0064*/ 	.word	0xffffffff


	//   ....[11]....
        /*0068*/ 	.word	0xffffffff


	//   ....[12]....
        /*006c*/ 	.word	0xffffffff


	//   ....[13]....
        /*0070*/ 	.word	0xffffffff


	//   ....[14]....
        /*0074*/ 	.word	0xffffffff


	//   ....[15]....
        /*0078*/ 	.word	0xffffffff


	//   ....[16]....
        /*007c*/ 	.word	0xffffffff


	//   ....[17]....
        /*0080*/ 	.word	0xffffffff


	//   ....[18]....
        /*0084*/ 	.word	0xffffffff


	//   ....[19]....
        /*0088*/ 	.word	0xffffffff


	//   ....[20]....
        /*008c*/ 	.word	0xffffffff


	//   ....[21]....
        /*0090*/ 	.word	0xffffffff


	//   ....[22]....
        /*0094*/ 	.word	0xffffffff


	//   ....[23]....
        /*0098*/ 	.word	0xffffffff


	//   ....[24]....
        /*009c*/ 	.word	0xffffffff


	//   ....[25]....
        /*00a0*/ 	.word	0xffffffff


	//   ....[26]....
        /*00a4*/ 	.word	0xffffffff


	//   ....[27]....
        /*00a8*/ 	.word	0xffffffff


	//   ....[28]....
        /*00ac*/ 	.word	0xffffffff


	//   ....[29]....
        /*00b0*/ 	.word	0xffffffff


	//   ....[30]....
        /*00b4*/ 	.word	0xffffffff


	//   ....[31]....
        /*00b8*/ 	.word	0xffffffff


	//   ....[32]....
        /*00bc*/ 	.word	0xffffffff


	//   ....[33]....
        /*00c0*/ 	.word	0xffffffff


	//   ....[34]....
        /*00c4*/ 	.word	0xffffffff


	//   ....[35]....
        /*00c8*/ 	.word	0xffffffff


	//   ....[36]....
        /*00cc*/ 	.word	0xffffffff


	//   ....[37]....
        /*00d0*/ 	.word	0xffffffff


	//   ....[38]....
        /*00d4*/ 	.word	0xffffffff


	//   ....[39]....
        /*00d8*/ 	.word	0xffffffff


	//----- nvinfo : EIATTR_COOP_GROUP_INSTR_OFFSETS
	.align		4
.L_1463:
        /*00dc*/ 	.byte	0x04, 0x28
        /*00de*/ 	.short	(.L_1465 - .L_1464)


	//   ....[0]....
.L_1464:
        /*00e0*/ 	.word	0x00000b70


	//   ....[1]....
        /*00e4*/ 	.word	0x00000ba0


	//   ....[2]....
        /*00e8*/ 	.word	0x00000bb0


	//   ....[3]....
        /*00ec*/ 	.word	0x00000bc0


	//   ....[4]....
        /*00f0*/ 	.word	0x00000bf0


	//   ....[5]....
        /*00f4*/ 	.word	0x00000c10


	//   ....[6]....
        /*00f8*/ 	.word	0x00000c20


	//   ....[7]....
        /*00fc*/ 	.word	0x00000c30


	//   ....[8]....
        /*0100*/ 	.word	0x00000c60


	//   ....[9]....
        /*0104*/ 	.word	0x00000c80


	//   ....[10]....
        /*0108*/ 	.word	0x00000ca0


	//   ....[11]....
        /*010c*/ 	.word	0x00000cb0


	//   ....[12]....
        /*0110*/ 	.word	0x00000ce0


	//   ....[13]....
        /*0114*/ 	.word	0x00000d00


	//   ....[14]....
        /*0118*/ 	.word	0x00000d20


	//   ....[15]....
        /*011c*/ 	.word	0x00000d30


	//   ....[16]....
        /*0120*/ 	.word	0x00000d60


	//   ....[17]....
        /*0124*/ 	.word	0x00000d90


	//   ....[18]....
        /*0128*/ 	.word	0x00000da0


	//   ....[19]....
        /*012c*/ 	.word	0x00000db0


	//   ....[20]....
        /*0130*/ 	.word	0x00001080


	//   ....[21]....
        /*0134*/ 	.word	0x000010f0


	//   ....[22]....
        /*0138*/ 	.word	0x00001150


	//   ....[23]....
        /*013c*/ 	.word	0x000011b0


	//   ....[24]....
        /*0140*/ 	.word	0x00001220


	//   ....[25]....
        /*0144*/ 	.word	0x00001290


	//   ....[26]....
        /*0148*/ 	.word	0x000012f0


	//   ....[27]....
        /*014c*/ 	.word	0x00001350


	//   ....[28]....
        /*0150*/ 	.word	0x000013b0


	//   ....[29]....
        /*0154*/ 	.word	0x00001420


	//   ....[30]....
        /*0158*/ 	.word	0x00001490


	//   ....[31]....
        /*015c*/ 	.word	0x000014f0


	//   ....[32]....
        /*0160*/ 	.word	0x00001550


	//   ....[33]....
        /*0164*/ 	.word	0x000015b0


	//   ....[34]....
        /*0168*/ 	.word	0x00001620


	//   ....[35]....
        /*016c*/ 	.word	0x00001690


	//   ....[36]....
        /*0170*/ 	.word	0x000016f0


	//   ....[37]....
        /*0174*/ 	.word	0x00001750


	//   ....[38]....
        /*0178*/ 	.word	0x000017b0


	//   ....[39]....
        /*017c*/ 	.word	0x00001810


	//----- nvinfo : EIATTR_EXIT_INSTR_OFFSETS
	.align		4
.L_1465:
        /*0180*/ 	.byte	0x04, 0x1c
        /*0182*/ 	.short	(.L_1467 - .L_1466)


	//   ....[0]....
.L_1466:
        /*0184*/ 	.word	0x00000070


	//   ....[1]....
        /*0188*/ 	.word	0x00001020


	//----- nvinfo : EIATTR_MAX_THREADS
	.align		4
.L_1467:
        /*018c*/ 	.byte	0x04, 0x05
        /*018e*/ 	.short	(.L_1469 - .L_1468)
.L_1468:
        /*0190*/ 	.word	0x00000400
        /*0194*/ 	.word	0x00000001
        /*0198*/ 	.word	0x00000001


	//----- nvinfo : EIATTR_CRS_STACK_SIZE
	.align		4
.L_1469:
        /*019c*/ 	.byte	0x04, 0x1e
        /*019e*/ 	.short	(.L_1471 - .L_1470)
.L_1470:
        /*01a0*/ 	.word	0x00000000
.L_1471:


//--------------------- .nv.info._ZN10layer_norm31ln_parallel_residual_bwd_kernelINS_13Kernel_traitsIf13__nv_bfloat16S2_S2_fjLj3072ELj1ELj1ELj4ELj16ENS_18Kernel_traits_baseILj3072EfS2_S2_S2_fjLj128EEEEELb1ELb1ELb0EEEvNS_9BwdParamsE --------------------------
	.section	.nv.info._ZN10layer_norm31ln_parallel_residual_bwd_kernelINS_13Kernel_traitsIf13__nv_bfloat16S2_S2_fjLj3072ELj1ELj1ELj4ELj16ENS_18Kernel_traits_baseILj3072EfS2_S2_S2_fjLj128EEEEELb1ELb1ELb0EEEvNS_9BwdParamsE,"",@"SHT_CUDA_INFO"
	.sectionflags	@""
	.align	4


	//----- nvinfo : EIATTR_CUDA_API_VERSION
	.align		4
        /*0000*/ 	.byte	0x04, 0x37
        /*0002*/ 	.short	(.L_1473 - .L_1472)
.L_1472:
        /*0004*/ 	.word	0x00000082


	//----- nvinfo : EIATTR_SW2861232_WAR
	.align		4
.L_1473:
        /*0008*/ 	.byte	0x01, 0x35
	.zero		2


	//----- nvinfo : EIATTR_PARAM_CBANK
	.align		4
        /*000c*/ 	.byte	0x04, 0x0a
        /*000e*/ 	.short	(.L_1475 - .L_1474)
	.align		4
.L_1474:
        /*0010*/ 	.word	index@(.nv.constant0._ZN10layer_norm31ln_parallel_residual_bwd_kernelINS_13Kernel_traitsIf13__nv_bfloat16S2_S2_fjLj3072ELj1ELj1ELj4ELj16ENS_18Kernel_traits_baseILj3072EfS2_S2_S2_fjLj128EEEEELb1ELb1ELb0EEEvNS_9BwdParamsE)
        /*0014*/ 	.short	0x0160
        /*0016*/ 	.short	0x0128


	//----- nvinfo : EIATTR_CBANK_PARAM_SIZE
	.align		4
.L_1475:
        /*0018*/ 	.byte	0x03, 0x19
        /*001a*/ 	.short	0x0128


	//----- nvinfo : EIATTR_KPARAM_INFO
	.align		4
        /*001c*/ 	.byte	0x04, 0x17
        /*001e*/ 	.short	(.L_1477 - .L_1476)
.L_1476:
        /*0020*/ 	.word	0x00000000
        /*0024*/ 	.short	0x0000
        /*0026*/ 	.short	0x0000
        /*0028*/ 	.byte	0x00, 0xf0, 0xa1, 0x04


	//----- nvinfo : EIATTR_MAXREG_COUNT
	.align		4
.L_1477:
        /*002c*/ 	.byte	0x03, 0x1b
        /*002e*/ 	.short	0x00ff


	//----- nvinfo : EIATTR_NUM_BARRIERS
	.align		4
        /*0030*/ 	.byte	0x02, 0x4c
        /*0032*/ 	.byte	0x01
	.zero		1


	//----- nvinfo : EIATTR_MERCURY_ISA_VERSION
	.align		4
        /*0034*/ 	.byte	0x03, 0x5f
        /*0036*/ 	.short	0x0000


	//----- nvinfo : EIATTR_COOP_GROUP_MASK_REGIDS
	.align		4
        /*0038*/ 	.byte	0x04, 0x29
        /*003a*/ 	.short	(.L_1479 - .L_1478)


	//   ....[0]....
.L_1478:
        /*003c*/ 	.word	0xffffffff


	//   ....[1]....
        /*0040*/ 	.word	0xffffffff


	//   ....[2]....
        /*0044*/ 	.word	0xffffffff


	//   ....[3]....
        /*0048*/ 	.word	0xffffffff


	//   ....[4]....
        /*004c*/ 	.word	0xffffffff


	//   ....[5]....
        /*0050*/ 	.word	0xffffffff


	//   ....[6]....
        /*0054*/ 	.word	0xffffffff


	//   ....[7]....
        /*0058*/ 	.word	0xffffffff


	//   ....[8]....
        /*005c*/ 	.word	0xffffffff


	//   ....[9]....
        /*0060*/ 	.word	0xffffffff


	//   ....[10]....
        /*0064*/ 	.word	0xffffffff


	//   ....[11]....
        /*0068*/ 	.word	0xffffffff


	//   ....[12]....
        /*006c*/ 	.word	0xffffffff


	//   ....[13]....
        /*0070*/ 	.word	0xffffffff


	//   ....[14]....
        /*0074*/ 	.word	0xffffffff


	//   ....[15]....
        /*0078*/ 	.word	0xffffffff


	//   ....[16]....
        /*007c*/ 	.word	0xffffffff


	//   ....[17]....
        /*0080*/ 	.word	0xffffffff


	//   ....[18]....
        /*0084*/ 	.word	0xffffffff


	//   ....[19]....
        /*0088*/ 	.word	0xffffffff


	//----- nvinfo : EIATTR_COOP_GROUP_INSTR_OFFSETS
	.align		4
.L_1479:
        /*008c*/ 	.byte	0x04, 0x28
        /*008e*/ 	.short	(.L_1481 - .L_1480)


	//   ....[0]....
.L_1480:
        /*0090*/ 	.word	0x00001730


	//   ....[1]....
        /*0094*/ 	.word	0x00001750


	//   ....[2]....
        /*0098*/ 	.word	0x00001770


	//   ....[3]....
        /*009c*/ 	.word	0x00001790


	//   ....[4]....
        /*00a0*/ 	.word	0x000017b0


	//   ....[5]....
        /*00a4*/ 	.word	0x000017d0


	//   ....[6]....
        /*00a8*/ 	.word	0x000017f0


	//   ....[7]....
        /*00ac*/ 	.word	0x00001810


	//   ....[8]....
        /*00b0*/ 	.word	0x00001830


	//   ....[9]....
        /*00b4*/ 	.word	0x00001850


	//   ....[10]....
        /*00b8*/ 	.word	0x00003640


	//   ....[11]....
        /*00bc*/ 	.word	0x000036c0


	//   ....[12]....
        /*00c0*/ 	.word	0x00003740


	//   ....[13]....
        /*00c4*/ 	.word	0x000037b0


	//   ....[14]....
        /*00c8*/ 	.word	0x00003830


	//   ....[15]....
        /*00cc*/ 	.word	0x000038a0


	//   ....[16]....
        /*00d0*/ 	.word	0x00003920


	//   ....[17]....
        /*00d4*/ 	.word	0x00003990


	//   ....[18]....
        /*00d8*/ 	.word	0x00003a10


	//   ....[19]....
        /*00dc*/ 	.word	0x00003a80


	//----- nvinfo : EIATTR_EXIT_INSTR_OFFSETS
	.align		4
.L_1481:
        /*00e0*/ 	.byte	0x04, 0x1c
        /*00e2*/ 	.short	(.L_1483 - .L_1482)


	//   ....[0]....
.L_1482:
        /*00e4*/ 	.word	0x00003560


	//   ....[1]....
        /*00e8*/ 	.word	0x000035e0


	//----- nvinfo : EIATTR_MAX_THREADS
	.align		4
.L_1483:
        /*00ec*/ 	.byte	0x04, 0x05
        /*00ee*/ 	.short	(.L_1485 - .L_1484)
.L_1484:
        /*00f0*/ 	.word	0x00000080
        /*00f4*/ 	.word	0x00000001
        /*00f8*/ 	.word	0x00000001


	//----- nvinfo : EIATTR_CRS_STACK_SIZE
	.align		4
.L_1485:
        /*00fc*/ 	.byte	0x04, 0x1e
        /*00fe*/ 	.short	(.L_1487 - .L_1486)
.L_1486:
        /*0100*/ 	.word	0x00000000
.L_1487:


//--------------------- .nv.info._ZN10layer_norm22ln_bwd_finalize_kernelINS_22Kernel_traits_finalizeILj3072Ef13__nv_bfloat16S2_S2_fjLb0ELj1024ELj4ENS_18Kernel_traits_baseILj3072EfS2_S2_S2_fjLj1024EEEEELb0ELb1EEEvNS_9BwdParamsE --------------------------
	.section	.nv.info._ZN10layer_norm22ln_bwd_finalize_kernelINS_22Kernel_traits_finalizeILj3072Ef13__nv_bfloat16S2_S2_fjLb0ELj1024ELj4ENS_18Kernel_traits_baseILj3072EfS2_S2_S2_fjLj1024EEEEELb0ELb1EEEvNS_9BwdParamsE,"",@"SHT_CUDA_INFO"
	.sectionflags	@""
	.align	4


	//----- nvinfo : EIATTR_CUDA_API_VERSION
	.align		4
        /*0000*/ 	.byte	0x04, 0x37
        /*0002*/ 	.short	(.L_1489 - .L_1488)
.L_1488:
        /*0004*/ 	.word	0x00000082


	//----- nvinfo : EIATTR_SW2861232_WAR
	.align		4
.L_1489:
        /*0008*/ 	.byte	0x01, 0x35
	.zero		2


	//----- nvinfo : EIATTR_PARAM_CBANK
	.align		4
        /*000c*/ 	.byte	0x04, 0x0a
        /*000e*/ 	.short	(.L_1491 - .L_1490)
	.align		4
.L_1490:
        /*0010*/ 	.word	index@(.nv.constant0._ZN10layer_norm22ln_bwd_finalize_kernelINS_22Kernel_traits_finalizeILj3072Ef13__nv_bfloat16S2_S2_fjLb0ELj1024ELj4ENS_18Kernel_traits_baseILj3072EfS2_S2_S2_fjLj1024EEEEELb0ELb1EEEvNS_9BwdParamsE)
        /*0014*/ 	.short	0x0160
        /*0016*/ 	.short	0x0128


	//----- nvinfo : EIATTR_CBANK_PARAM_SIZE
	.align		4
.L_1491:
        /*0018*/ 	.byte	0x03, 0x19
        /*001a*/ 	.short	0x0128


	//----- nvinfo : EIATTR_KPARAM_INFO
	.align		4
        /*001c*/ 	.byte	0x04, 0x17
        /*001e*/ 	.short	(.L_1493 - .L_1492)
.L_1492:
        /*0020*/ 	.word	0x00000000
        /*0024*/ 	.short	0x0000
        /*0026*/ 	.short	0x0000
        /*0028*/ 	.byte	0x00, 0xf0, 0xa1, 0x04


	//----- nvinfo : EIATTR_MAXREG_COUNT
	.align		4
.L_1493:
        /*002c*/ 	.byte	0x03, 0x1b
        /*002e*/ 	.short	0x0040


	//----- nvinfo : EIATTR_NUM_BARRIERS
	.align		4
        /*0030*/ 	.byte	0x02, 0x4c
        /*0032*/ 	.byte	0x01
	.zero		1


	//----- nvinfo : EIATTR_MERCURY_ISA_VERSION
	.align		4
        /*0034*/ 	.byte	0x03, 0x5f
        /*0036*/ 	.short	0x0000


	//----- nvinfo : EIATTR_COOP_GROUP_MASK_REGIDS
	.align		4
        /*0038*/ 	.byte	0x04, 0x29
        /*003a*/ 	.short	(.L_1495 - .L_1494)


	//   ....[0]....
.L_1494:
        /*003c*/ 	.word	0xffffffff


	//   ....[1]....
        /*0040*/ 	.word	0xffffffff


	//   ....[2]....
        /*0044*/ 	.word	0xffffffff


	//   ....[3]....
        /*0048*/ 	.word	0xffffffff


	//   ....[4]....
        /*004c*/ 	.word	0xffffffff


	//   ....[5]....
        /*0050*/ 	.word	0xffffffff


	//   ....[6]....
        /*0054*/ 	.word	0xffffffff


	//   ....[7]....
        /*0058*/ 	.word	0xffffffff


	//   ....[8]....
        /*005c*/ 	.word	0xffffffff


	//   ....[9]....
        /*0060*/ 	.word	0xffffffff


	//   ....[10]....
        /*0064*/ 	.word	0xffffffff


	//   ....[11]....
        /*0068*/ 	.word	0xffffffff


	//   ....[12]....
        /*006c*/ 	.word	0xffffffff


	//   ....[13]....
        /*0070*/ 	.word	0xffffffff


	//   ....[14]....
        /*0074*/ 	.word	0xffffffff


	//   ....[15]....
        /*0078*/ 	.word	0xffffffff


	//   ....[16]....
        /*007c*/ 	.word	0xffffffff


	//   ....[17]....
        /*0080*/ 	.word	0xffffffff


	//   ....[18]....
        /*0084*/ 	.word	0xffffffff


	//   ....[19]....
        /*0088*/ 	.word	0xffffffff


	//----- nvinfo : EIATTR_COOP_GROUP_INSTR_OFFSETS
	.align		4
.L_1495:
        /*008c*/ 	.byte	0x04, 0x28
        /*008e*/ 	.short	(.L_1497 - .L_1496)


	//   ....[0]....
.L_1496:
        /*0090*/ 	.word	0x000007f0


	//   ....[1]....
        /*0094*/ 	.word	0x00000820


	//   ....[2]....
        /*0098*/ 	.word	0x00000840


	//   ....[3]....
        /*009c*/ 	.word	0x00000850


	//   ....[4]....
        /*00a0*/ 	.word	0x00000880


	//   ....[5]....
        /*00a4*/ 	.word	0x00000890


	//   ....[6]....
        /*00a8*/ 	.word	0x000008c0


	//   ....[7]....
        /*00ac*/ 	.word	0x000008d0


	//   ....[8]....
        /*00b0*/ 	.word	0x00000900


	//   ....[9]....
        /*00b4*/ 	.word	0x00000910


	//   ....[10]....
        /*00b8*/ 	.word	0x00000ab0


	//   ....[11]....
        /*00bc*/ 	.word	0x00000b30


	//   ....[12]....
        /*00c0*/ 	.word	0x00000b90


	//   ....[13]....
        /*00c4*/ 	.word	0x00000bf0


	//   ....[14]....
        /*00c8*/ 	.word	0x00000c60


	//   ....[15]....
        /*00cc*/ 	.word	0x00000cd0


	//   ....[16]....
        /*00d0*/ 	.word	0x00000d30


	//   ....[17]....
        /*00d4*/ 	.word	0x00000d90


	//   ....[18]....
        /*00d8*/ 	.word	0x00000df0


	//   ....[19]....
        /*00dc*/ 	.word	0x00000e50


	//----- nvinfo : EIATTR_EXIT_INSTR_OFFSETS
	.align		4
.L_1497:
        /*00e0*/ 	.byte	0x04, 0x1c
        /*00e2*/ 	.short	(.L_1499 - .L_1498)


	//   ....[0]....
.L_1498:
        /*00e4*/ 	.word	0x00000070


	//   ....[1]....
        /*00e8*/ 	.word	0x00000a50


	//----- nvinfo : EIATTR_MAX_THREADS
	.align		4
.L_1499:
        /*00ec*/ 	.byte	0x04, 0x05
        /*00ee*/ 	.short	(.L_1501 - .L_1500)
.L_1500:
        /*00f0*/ 	.word	0x00000400
        /*00f4*/ 	.word	0x00000001
        /*00f8*/ 	.word	0x00000001


	//----- nvinfo : EIATTR_CRS_STACK_SIZE
	.align		4
.L_1501:
        /*00fc*/ 	.byte	0x04, 0x1e
        /*00fe*/ 	.short	(.L_1503 - .L_1502)
.L_1502:
        /*0100*/ 	.word	0x00000000
.L_1503:


//--------------------- .nv.info._ZN10layer_norm40ln_parallel_residual_bwd_finalize_kernelINS_22Kernel_traits_finalizeILj3072Ef13__nv_bfloat16S2_S2_fjLb0ELj1024ELj4ENS_18Kernel_traits_baseILj3072EfS2_S2_S2_fjLj1024EEEEELb1EEEvNS_9BwdParamsE --------------------------
	.section	.nv.info._ZN10layer_norm40ln_parallel_residual_bwd_finalize_kernelINS_22Kernel_traits_finalizeILj3072Ef13__nv_bfloat16S2_S2_fjLb0ELj1024ELj4ENS_18Kernel_traits_baseILj3072EfS2_S2_S2_fjLj1024EEEEELb1EEEvNS_9BwdParamsE,"",@"SHT_CUDA_INFO"
	.sectionflags	@""
	.align	4


	//----- nvinfo : EIATTR_CUDA_API_VERSION
	.align		4
        /*0000*/ 	.byte	0x04, 0x37
        /*0002*/ 	.short	(.L_1505 - .L_1504)
.L_1504:
        /*0004*/ 	.word	0x00000082


	//----- nvinfo : EIATTR_SW2861232_WAR
	.align		4
.L_1505:
        /*0008*/ 	.byte	0x01, 0x35
	.zero		2


	//----- nvinfo : EIATTR_PARAM_CBANK
	.align		4
        /*000c*/ 	.byte	0x04, 0x0a
        /*000e*/ 	.short	(.L_1507 - .L_1506)
	.align		4
.L_1506:
        /*0010*/ 	.word	index@(.nv.constant0._ZN10layer_norm40ln_parallel_residual_bwd_finalize_kernelINS_22Kernel_traits_finalizeILj3072Ef13__nv_bfloat16S2_S2_fjLb0ELj1024ELj4ENS_18Kernel_traits_baseILj3072EfS2_S2_S2_fjLj1024EEEEELb1EEEvNS_9BwdParamsE)
        /*0014*/ 	.short	0x0160
        /*0016*/ 	.short	0x0128


	//----- nvinfo : EIATTR_CBANK_PARAM_SIZE
	.align		4
.L_1507:
        /*0018*/ 	.byte	0x03, 0x19
        /*001a*/ 	.short	0x0128


	//----- nvinfo : EIATTR_KPARAM_INFO
	.align		4
        /*001c*/ 	.byte	0x04, 0x17
        /*001e*/ 	.short	(.L_1509 - .L_1508)
.L_1508:
        /*0020*/ 	.word	0x00000000
        /*0024*/ 	.short	0x0000
        /*0026*/ 	.short	0x0000
        /*0028*/ 	.byte	0x00, 0xf0, 0xa1, 0x04


	//----- nvinfo : EIATTR_MAXREG_COUNT
	.align		4
.L_1509:
        /*002c*/ 	.byte	0x03, 0x1b
        /*002e*/ 	.short	0x0040


	//----- nvinfo : EIATTR_NUM_BARRIERS
	.align		4
        /*0030*/ 	.byte	0x02, 0x4c
        /*0032*/ 	.byte	0x01
	.zero		1


	//----- nvinfo : EIATTR_MERCURY_ISA_VERSION
	.align		4
        /*0034*/ 	.byte	0x03, 0x5f
        /*0036*/ 	.short	0x0000


	//----- nvinfo : EIATTR_COOP_GROUP_MASK_REGIDS
	.align		4
        /*0038*/ 	.byte	0x04, 0x29
        /*003a*/ 	.short	(.L_1511 - .L_1510)


	//   ....[0]....
.L_1510:
        /*003c*/ 	.word	0xffffffff


	//   ....[1]....
        /*0040*/ 	.word	0xffffffff


	//   ....[2]....
        /*0044*/ 	.word	0xffffffff


	//   ....[3]....
        /*0048*/ 	.word	0xffffffff


	//   ....[4]....
        /*004c*/ 	.word	0xffffffff


	//   ....[5]....
        /*0050*/ 	.word	0xffffffff


	//   ....[6]....
        /*0054*/ 	.word	0xffffffff


	//   ....[7]....
        /*0058*/ 	.word	0xffffffff


	//   ....[8]....
        /*005c*/ 	.word	0xffffffff


	//   ....[9]....
        /*0060*/ 	.word	0xffffffff


	//   ....[10]....
        /*0064*/ 	.word	0xffffffff


	//   ....[11]....
        /*0068*/ 	.word	0xffffffff


	//   ....[12]....
        /*006c*/ 	.word	0xffffffff


	//   ....[13]....
        /*0070*/ 	.word	0xffffffff


	//   ....[14]....
        /*0074*/ 	.word	0xffffffff


	//   ....[15]....
        /*0078*/ 	.word	0xffffffff


	//   ....[16]....
        /*007c*/ 	.word	0xffffffff


	//   ....[17]....
        /*0080*/ 	.word	0xffffffff


	//   ....[18]....
        /*0084*/ 	.word	0xffffffff


	//   ....[19]....
        /*0088*/ 	.word	0xffffffff


	//   ....[20]....
        /*008c*/ 	.word	0xffffffff


	//   ....[21]....
        /*0090*/ 	.word	0xffffffff


	//   ....[22]....
        /*0094*/ 	.word	0xffffffff


	//   ....[23]....
        /*0098*/ 	.word	0xffffffff


	//   ....[24]....
        /*009c*/ 	.word	0xffffffff


	//   ....[25]....
        /*00a0*/ 	.word	0xffffffff


	//   ....[26]....
        /*00a4*/ 	.word	0xffffffff


	//   ....[27]....
        /*00a8*/ 	.word	0xffffffff


	//   ....[28]....
        /*00ac*/ 	.word	0xffffffff


	//   ....[29]....
        /*00b0*/ 	.word	0xffffffff


	//   ....[30]....
        /*00b4*/ 	.word	0xffffffff


	//   ....[31]....
        /*00b8*/ 	.word	0xffffffff


	//   ....[32]....
        /*00bc*/ 	.word	0xffffffff


	//   ....[33]....
        /*00c0*/ 	.word	0xffffffff


	//   ....[34]....
        /*00c4*/ 	.word	0xffffffff


	//   ....[35]....
        /*00c8*/ 	.word	0xffffffff


	//   ....[36]....
        /*00cc*/ 	.word	0xffffffff


	//   ....[37]....
        /*00d0*/ 	.word	0xffffffff


	//   ....[38]....
        /*00d4*/ 	.word	0xffffffff


	//   ....[39]....
        /*00d8*/ 	.word	0xffffffff


	//----- nvinfo : EIATTR_COOP_GROUP_INSTR_OFFSETS
	.align		4
.L_1511:
        /*00dc*/ 	.byte	0x04, 0x28
        /*00de*/ 	.short	(.L_1513 - .L_1512)


	//   ....[0]....
.L_1512:
        /*00e0*/ 	.word	0x00000b60


	//   ....[1]....
        /*00e4*/ 	.word	0x00000b90


	//   ....[2]....
        /*00e8*/ 	.word	0x00000ba0


	//   ....[3]....
        /*00ec*/ 	.word	0x00000bb0


	//   ....[4]....
        /*00f0*/ 	.word	0x00000be0


	//   ....[5]....
        /*00f4*/ 	.word	0x00000c00


	//   ....[6]....
        /*00f8*/ 	.word	0x00000c10


	//   ....[7]....
        /*00fc*/ 	.word	0x00000c20


	//   ....[8]....
        /*0100*/ 	.word	0x00000c50


	//   ....[9]....
        /*0104*/ 	.word	0x00000c70


	//   ....[10]....
        /*0108*/ 	.word	0x00000c90


	//   ....[11]....
        /*010c*/ 	.word	0x00000ca0


	//   ....[12]....
        /*0110*/ 	.word	0x00000cd0


	//   ....[13]....
        /*0114*/ 	.word	0x00000cf0


	//   ....[14]....
        /*0118*/ 	.word	0x00000d10


	//   ....[15]....
        /*011c*/ 	.word	0x00000d20


	//   ....[16]....
        /*0120*/ 	.word	0x00000d50


	//   ....[17]....
        /*0124*/ 	.word	0x00000d80


	//   ....[18]....
        /*0128*/ 	.word	0x00000d90


	//   ....[19]....
        /*012c*/ 	.word	0x00000da0


	//   ....[20]....
        /*0130*/ 	.word	0x00001050


	//   ....[21]....
        /*0134*/ 	.word	0x000010c0


	//   ....[22]....
        /*0138*/ 	.word	0x00001120


	//   ....[23]....
        /*013c*/ 	.word	0x00001180


	//   ....[24]....
        /*0140*/ 	.word	0x000011f0


	//   ....[25]....
        /*0144*/ 	.word	0x00001260


	//   ....[26]....
        /*0148*/ 	.word	0x000012c0


	//   ....[27]....
        /*014c*/ 	.word	0x00001320


	//   ....[28]....
        /*0150*/ 	.word	0x00001380


	//   ....[29]....
        /*0154*/ 	.word	0x000013f0


	//   ....[30]....
        /*0158*/ 	.word	0x00001460


	//   ....[31]....
        /*015c*/ 	.word	0x000014c0


	//   ....[32]....
        /*0160*/ 	.word	0x00001520


	//   ....[33]....
        /*0164*/ 	.word	0x00001580


	//   ....[34]....
        /*0168*/ 	.word	0x000015f0


	//   ....[35]....
        /*016c*/ 	.word	0x00001660


	//   ....[36]....
        /*0170*/ 	.word	0x000016c0


	//   ....[37]....
        /*0174*/ 	.word	0x00001720


	//   ....[38]....
        /*0178*/ 	.word	0x00001780


	//   ....[39]....
        /*017c*/ 	.word	0x000017e0


	//----- nvinfo : EIATTR_EXIT_INSTR_OFFSETS
	.align		4
.L_1513:
        /*0180*/ 	.byte	0x04, 0x1c
        /*0182*/ 	.short	(.L_1515 - .L_1514)


	//   ....[0]....
.L_1514:
        /*0184*/ 	.word	0x00000070


	//   ....[1]....
        /*0188*/ 	.word	0x00000ff0


	//----- nvinfo : EIATTR_MAX_THREADS
	.align		4
.L_1515:
        /*018c*/ 	.byte	0x04, 0x05
        /*018e*/ 	.short	(.L_1517 - .L_1516)
.L_1516:
        /*0190*/ 	.word	0x00000400
        /*0194*/ 	.word	0x00000001
        /*0198*/ 	.word	0x00000001


	//----- nvinfo : EIATTR_CRS_STACK_SIZE
	.align		4
.L_1517:
        /*019c*/ 	.byte	0x04, 0x1e
        /*019e*/ 	.short	(.L_1519 - .L_1518)
.L_1518:
        /*01a0*/ 	.word	0x00000000
.L_1519:


//--------------------- .nv.info._ZN10layer_norm31ln_parallel_residual_bwd_kernelINS_13Kernel_traitsIf13__nv_bfloat16S2_S2_fjLj3072ELj1ELj1ELj4ELj16ENS_18Kernel_traits_baseILj3072EfS2_S2_S2_fjLj128EEEEELb1ELb1ELb1EEEvNS_9BwdParamsE --------------------------
	.section	.nv.info._ZN10layer_norm31ln_parallel_residual_bwd_kernelINS_13Kernel_traitsIf13__nv_bfloat16S2_S2_fjLj3072ELj1ELj1ELj4ELj16ENS_18Kernel_traits_baseILj3072EfS2_S2_S2_fjLj128EEEEELb1ELb1ELb1EEEvNS_9BwdParamsE,"",@"SHT_CUDA_INFO"
	.sectionflags	@""
	.align	4


	//----- nvinfo : EIATTR_CUDA_API_VERSION
	.align		4
        /*0000*/ 	.byte	0x04, 0x37
        /*0002*/ 	.short	(.L_1521 - .L_1520)
.L_1520:
        /*0004*/ 	.word	0x00000082


	//----- nvinfo : EIATTR_SW2861232_WAR
	.align		4
.L_1521:
        /*0008*/ 	.byte	0x01, 0x35
	.zero		2


	//----- nvinfo : EIATTR_PARAM_CBANK
	.align		4
        /*000c*/ 	.byte	0x04, 0x0a
        /*000e*/ 	.short	(.L_1523 - .L_1522)
	.align		4
.L_1522:
        /*0010*/ 	.word	index@(.nv.constant0._ZN10layer_norm31ln_parallel_residual_bwd_kernelINS_13Kernel_traitsIf13__nv_bfloat16S2_S2_fjLj3072ELj1ELj1ELj4ELj16ENS_18Kernel_traits_baseILj3072EfS2_S2_S2_fjLj128EEEEELb1ELb1ELb1EEEvNS_9BwdParamsE)
        /*0014*/ 	.short	0x0160
        /*0016*/ 	.short	0x0128


	//----- nvinfo : EIATTR_CBANK_PARAM_SIZE
	.align		4
.L_1523:
        /*0018*/ 	.byte	0x03, 0x19
        /*001a*/ 	.short	0x0128


	//----- nvinfo : EIATTR_KPARAM_INFO
	.align		4
        /*001c*/ 	.byte	0x04, 0x17
        /*001e*/ 	.short	(.L_1525 - .L_1524)
.L_1524:
        /*0020*/ 	.word	0x00000000
        /*0024*/ 	.short	0x0000
        /*0026*/ 	.short	0x0000
        /*0028*/ 	.byte	0x00, 0xf0, 0xa1, 0x04


	//----- nvinfo : EIATTR_MAXREG_COUNT
	.align		4
.L_1525:
        /*002c*/ 	.byte	0x03, 0x1b
        /*002e*/ 	.short	0x00ff


	//----- nvinfo : EIATTR_NUM_BARRIERS
	.align		4
        /*0030*/ 	.byte	0x02, 0x4c
        /*0032*/ 	.byte	0x01
	.zero		1


	//----- nvinfo : EIATTR_MERCURY_ISA_VERSION
	.align		4
        /*0034*/ 	.byte	0x03, 0x5f
        /*0036*/ 	.short	0x0000


	//----- nvinfo : EIATTR_COOP_GROUP_MASK_REGIDS
	.align		4
        /*0038*/ 	.byte	0x04, 0x29
        /*003a*/ 	.short	(.L_1527 - .L_1526)


	//   ....[0]....
.L_1526:
        /*003c*/ 	.word	0xffffffff


	//   ....[1]....
        /*0040*/ 	.word	0xffffffff


	//   ....[2]....
        /*0044*/ 	.word	0xffffffff


	//   ....[3]....
        /*0048*/ 	.word	0xffffffff


	//   ....[4]....
        /*004c*/ 	.word	0xffffffff


	//   ....[5]....
        /*0050*/ 	.word	0xffffffff


	//   ....[6]....
        /*0054*/ 	.word	0xffffffff


	//   ....[7]....
        /*0058*/ 	.word	0xffffffff


	//   ....[8]....
        /*005c*/ 	.word	0xffffffff


	//   ....[9]....
        /*0060*/ 	.word	0xffffffff


	//   ....[10]....
        /*0064*/ 	.word	0xffffffff


	//   ....[11]....
        /*0068*/ 	.word	0xffffffff


	//   ....[12]....
        /*006c*/ 	.word	0xffffffff


	//   ....[13]....
        /*0070*/ 	.word	0xffffffff


	//   ....[14]....
        /*0074*/ 	.word	0xffffffff


	//   ....[15]....
        /*0078*/ 	.word	0xffffffff


	//   ....[16]....
        /*007c*/ 	.word	0xffffffff


	//   ....[17]....
        /*0080*/ 	.word	0xffffffff


	//   ....[18]....
        /*0084*/ 	.word	0xffffffff


	//   ....[19]....
        /*0088*/ 	.word	0xffffffff


	//----- nvinfo : EIATTR_COOP_GROUP_INSTR_OFFSETS
	.align		4
.L_1527:
        /*008c*/ 	.byte	0x04, 0x28
        /*008e*/ 	.short	(.L_1529 - .L_1528)


	//   ....[0]....
.L_1528:
        /*0090*/ 	.word	0x000016e0


	//   ....[1]....
        /*0094*/ 	.word	0x00001700


	//   ....[2]....
        /*0098*/ 	.word	0x00001720


	//   ....[3]....
        /*009c*/ 	.word	0x00001740


	//   ....[4]....
        /*00a0*/ 	.word	0x00001760


	//   ....[5]....
        /*00a4*/ 	.word	0x00001780


	//   ....[6]....
        /*00a8*/ 	.word	0x000017a0


	//   ....[7]....
        /*00ac*/ 	.word	0x000017c0


	//   ....[8]....
        /*00b0*/ 	.word	0x000017e0


	//   ....[9]....
        /*00b4*/ 	.word	0x00001800


	//   ....[10]....
        /*00b8*/ 	.word	0x00003660


	//   ....[11]....
        /*00bc*/ 	.word	0x000036e0


	//   ....[12]....
        /*00c0*/ 	.word	0x00003760


	//   ....[13]....
        /*00c4*/ 	.word	0x000037d0


	//   ....[14]....
        /*00c8*/ 	.word	0x00003850


	//   ....[15]....
        /*00cc*/ 	.word	0x000038c0


	//   ....[16]....
        /*00d0*/ 	.word	0x00003940


	//   ....[17]....
        /*00d4*/ 	.word	0x000039b0


	//   ....[18]....
        /*00d8*/ 	.word	0x00003a30


	//   ....[19]....
        /*00dc*/ 	.word	0x00003aa0


	//----- nvinfo : EIATTR_EXIT_INSTR_OFFSETS
	.align		4
.L_1529:
        /*00e0*/ 	.byte	0x04, 0x1c
        /*00e2*/ 	.short	(.L_1531 - .L_1530)


	//   ....[0]....
.L_1530:
        /*00e4*/ 	.word	0x00003600


	//----- nvinfo : EIATTR_MAX_THREADS
	.align		4
.L_1531:
        /*00e8*/ 	.byte	0x04, 0x05
        /*00ea*/ 	.short	(.L_1533 - .L_1532)
.L_1532:
        /*00ec*/ 	.word	0x00000080
        /*00f0*/ 	.word	0x00000001
        /*00f4*/ 	.word	0x00000001


	//----- nvinfo : EIATTR_CRS_STACK_SIZE
	.align		4
.L_1533:
        /*00f8*/ 	.byte	0x04, 0x1e
        /*00fa*/ 	.short	(.L_1535 - .L_1534)
.L_1534:
        /*00fc*/ 	.word	0x00000000
.L_1535:


//--------------------- .nv.info._ZN10layer_norm31ln_parallel_residual_bwd_kernelINS_13Kernel_traitsI13__nv_bfloat16S2_fS2_fjLj3072ELj1ELj1ELj4ELj16ENS_18Kernel_traits_baseILj3072ES2_S2_fS2_fjLj128EEEEELb0ELb0ELb0EEEvNS_9BwdParamsE --------------------------
	.section	.nv.info._ZN10layer_norm31ln_parallel_residual_bwd_kernelINS_13Kernel_traitsI13__nv_bfloat16S2_fS2_fjLj3072ELj1ELj1ELj4ELj16ENS_18Kernel_traits_baseILj3072ES2_S2_fS2_fjLj128EEEEELb0ELb0ELb0EEEvNS_9BwdParamsE,"",@"SHT_CUDA_INFO"
	.sectionflags	@""
	.align	4


	//----- nvinfo : EIATTR_CUDA_API_VERSION
	.align		4
        /*0000*/ 	.byte	0x04, 0x37
        /*0002*/ 	.short	(.L_1537 - .L_1536)
.L_1536:
        /*0004*/ 	.word	0x00000082


	//----- nvinfo : EIATTR_SW2861232_WAR
	.align		4
.L_1537:
        /*0008*/ 	.byte	0x01, 0x35
	.zero		2


	//----- nvinfo : EIATTR_PARAM_CBANK
	.align		4
        /*000c*/ 	.byte	0x04, 0x0a
        /*000e*/ 	.short	(.L_1539 - .L_1538)
	.align		4
.L_1538:
        /*0010*/ 	.word	index@(.nv.constant0._ZN10layer_norm31ln_parallel_residual_bwd_kernelINS_13Kernel_traitsI13__nv_bfloat16S2_fS2_fjLj3072ELj1ELj1ELj4ELj16ENS_18Kernel_traits_baseILj3072ES2_S2_fS2_fjLj128EEEEELb0ELb0ELb0EEEvNS_9BwdParamsE)
        /*0014*/ 	.short	0x0160
        /*0016*/ 	.short	0x0128


	//----- nvinfo : EIATTR_CBANK_PARAM_SIZE
	.align		4
.L_1539:
        /*0018*/ 	.byte	0x03, 0x19
        /*001a*/ 	.short	0x0128


	//----- nvinfo : EIATTR_KPARAM_INFO
	.align		4
        /*001c*/ 	.byte	0x04, 0x17
        /*001e*/ 	.short	(.L_1541 - .L_1540)
.L_1540:
        /*0020*/ 	.word	0x00000000
        /*0024*/ 	.short	0x0000
        /*0026*/ 	.short	0x0000
        /*0028*/ 	.byte	0x00, 0xf0, 0xa1, 0x04


	//----- nvinfo : EIATTR_MAXREG_COUNT
	.align		4
.L_1541:
        /*002c*/ 	.byte	0x03, 0x1b
        /*002e*/ 	.short	0x00ff


	//----- nvinfo : EIATTR_NUM_BARRIERS
	.align		4
        /*0030*/ 	.byte	0x02, 0x4c
        /*0032*/ 	.byte	0x01
	.zero		1


	//----- nvinfo : EIATTR_MERCURY_ISA_VERSION
	.align		4
        /*0034*/ 	.byte	0x03, 0x5f
        /*0036*/ 	.short	0x0000


	//----- nvinfo : EIATTR_COOP_GROUP_MASK_REGIDS
	.align		4
        /*0038*/ 	.byte	0x04, 0x29
        /*003a*/ 	.short	(.L_1543 - .L_1542)


	//   ....[0]....
.L_1542:
        /*003c*/ 	.word	0xffffffff


	//   ....[1]....
        /*0040*/ 	.word	0xffffffff


	//   ....[2]....
        /*0044*/ 	.word	0xffffffff


	//   ....[3]....
        /*0048*/ 	.word	0xffffffff


	//   ....[4]....
        /*004c*/ 	.word	0xffffffff


	//   ....[5]....
        /*0050*/ 	.word	0xffffffff


	//   ....[6]....
        /*0054*/ 	.word	0xffffffff


	//   ....[7]....
        /*0058*/ 	.word	0xffffffff


	//   ....[8]....
        /*005c*/ 	.word	0xffffffff


	//   ....[9]....
        /*0060*/ 	.word	0xffffffff


	//   ....[10]....
        /*0064*/ 	.word	0xffffffff


	//   ....[11]....
        /*0068*/ 	.word	0xffffffff


	//   ....[12]....
        /*006c*/ 	.word	0xffffffff


	//   ....[13]....
        /*0070*/ 	.word	0xffffffff


	//   ....[14]....
        /*0074*/ 	.word	0xffffffff


	//   ....[15]....
        /*0078*/ 	.word	0xffffffff


	//   ....[16]....
        /*007c*/ 	.word	0xffffffff


	//   ....[17]....
        /*0080*/ 	.word	0xffffffff


	//   ....[18]....
        /*0084*/ 	.word	0xffffffff


	//   ....[19]....
        /*0088*/ 	.word	0xffffffff


	//----- nvinfo : EIATTR_COOP_GROUP_INSTR_OFFSETS
	.align		4
.L_1543:
        /*008c*/ 	.byte	0x04, 0x28
        /*008e*/ 	.short	(.L_1545 - .L_1544)


	//   ....[0]....
.L_1544:
        /*0090*/ 	.word	0x00001f50


	//   ....[1]....
        /*0094*/ 	.word	0x00001f70


	//   ....[2]....
        /*0098*/ 	.word	0x00001f90


	//   ....[3]....
        /*009c*/ 	.word	0x00001fb0


	//   ....[4]....
        /*00a0*/ 	.word	0x00001fd0


	//   ....[5]....
        /*00a4*/ 	.word	0x00001ff0


	//   ....[6]....
        /*00a8*/ 	.word	0x00002010


	//   ....[7]....
        /*00ac*/ 	.word	0x00002030


	//   ....[8]....
        /*00b0*/ 	.word	0x00002050


	//   ....[9]....
        /*00b4*/ 	.word	0x00002070


	//   ....[10]....
        /*00b8*/ 	.word	0x000034e0


	//   ....[11]....
        /*00bc*/ 	.word	0x00003560


	//   ....[12]....
        /*00c0*/ 	.word	0x000035e0


	//   ....[13]....
        /*00c4*/ 	.word	0x00003650


	//   ....[14]....
        /*00c8*/ 	.word	0x000036d0


	//   ....[15]....
        /*00cc*/ 	.word	0x00003740


	//   ....[16]....
        /*00d0*/ 	.word	0x000037c0


	//   ....[17]....
        /*00d4*/ 	.word	0x00003830


	//   ....[18]....
        /*00d8*/ 	.word	0x000038b0


	//   ....[19]....
        /*00dc*/ 	.word	0x00003920


	//----- nvinfo : EIATTR_EXIT_INSTR_OFFSETS
	.align		4
.L_1545:
        /*00e0*/ 	.byte	0x04, 0x1c
        /*00e2*/ 	.short	(.L_1547 - .L_1546)


	//   ....[0]....
.L_1546:
        /*00e4*/ 	.word	0x000033a0


	//   ....[1]....
        /*00e8*/ 	.word	0x00003480


	//----- nvinfo : EIATTR_MAX_THREADS
	.align		4
.L_1547:
        /*00ec*/ 	.byte	0x04, 0x05
        /*00ee*/ 	.short	(.L_1549 - .L_1548)
.L_1548:
        /*00f0*/ 	.word	0x00000080
        /*00f4*/ 	.word	0x00000001
        /*00f8*/ 	.word	0x00000001


	//----- nvinfo : EIATTR_CRS_STACK_SIZE
	.align		4
.L_1549:
        /*00fc*/ 	.byte	0x04, 0x1e
        /*00fe*/ 	.short	(.L_1551 - .L_1550)
.L_1550:
        /*0100*/ 	.word	0x00000000
.L_1551:


//--------------------- .nv.info._ZN10layer_norm31ln_parallel_residual_bwd_kernelINS_13Kernel_traitsI13__nv_bfloat16S2_fS2_fjLj3072ELj1ELj1ELj4ELj16ENS_18Kernel_traits_baseILj3072ES2_S2_fS2_fjLj128EEEEELb0ELb0ELb1EEEvNS_9BwdParamsE --------------------------
	.section	.nv.info._ZN10layer_norm31ln_parallel_residual_bwd_kernelINS_13Kernel_traitsI13__nv_bfloat16S2_fS2_fjLj3072ELj1ELj1ELj4ELj16ENS_18Kernel_traits_baseILj3072ES2_S2_fS2_fjLj128EEEEELb0ELb0ELb1EEEvNS_9BwdParamsE,"",@"SHT_CUDA_INFO"
	.sectionflags	@""
	.align	4


	//----- nvinfo : EIATTR_CUDA_API_VERSION
	.align		4
        /*0000*/ 	.byte	0x04, 0x37
        /*0002*/ 	.short	(.L_1553 - .L_1552)
.L_1552:
        /*0004*/ 	.word	0x00000082


	//----- nvinfo : EIATTR_SW2861232_WAR
	.align		4
.L_1553:
        /*0008*/ 	.byte	0x01, 0x35
	.zero		2


	//----- nvinfo : EIATTR_PARAM_CBANK
	.align		4
        /*000c*/ 	.byte	0x04, 0x0a
        /*000e*/ 	.short	(.L_1555 - .L_1554)
	.align		4
.L_1554:
        /*0010*/ 	.word	index@(.nv.constant0._ZN10layer_norm31ln_parallel_residual_bwd_kernelINS_13Kernel_traitsI13__nv_bfloat16S2_fS2_fjLj3072ELj1ELj1ELj4ELj16ENS_18Kernel_traits_baseILj3072ES2_S2_fS2_fjLj128EEEEELb0ELb0ELb1EEEvNS_9BwdParamsE)
        /*0014*/ 	.short	0x0160
        /*0016*/ 	.short	0x0128


	//----- nvinfo : EIATTR_CBANK_PARAM_SIZE
	.align		4
.L_1555:
        /*0018*/ 	.byte	0x03, 0x19
        /*001a*/ 	.short	0x0128


	//----- nvinfo : EIATTR_KPARAM_INFO
	.align		4
        /*001c*/ 	.byte	0x04, 0x17
        /*001e*/ 	.short	(.L_1557 - .L_1556)
.L_1556:
        /*0020*/ 	.word	0x00000000
        /*0024*/ 	.short	0x0000
        /*0026*/ 	.short	0x0000
        /*0028*/ 	.byte	0x00, 0xf0, 0xa1, 0x04


	//----- nvinfo : EIATTR_MAXREG_COUNT
	.align		4
.L_1557:
        /*002c*/ 	.byte	0x03, 0x1b
        /*002e*/ 	.short	0x00ff


	//----- nvinfo : EIATTR_NUM_BARRIERS
	.align		4
        /*0030*/ 	.byte	0x02, 0x4c
        /*0032*/ 	.byte	0x01
	.zero		1


	//----- nvinfo : EIATTR_MERCURY_ISA_VERSION
	.align		4
        /*0034*/ 	.byte	0x03, 0x5f
        /*0036*/ 	.short	0x0000


	//----- nvinfo : EIATTR_COOP_GROUP_MASK_REGIDS
	.align		4
        /*0038*/ 	.byte	0x04, 0x29
        /*003a*/ 	.short	(.L_1559 - .L_1558)


	//   ....[0]....
.L_1558:
        /*003c*/ 	.word	0xffffffff


	//   ....[1]....
        /*0040*/ 	.word	0xffffffff


	//   ....[2]....
        /*0044*/ 	.word	0xffffffff


	//   ....[3]....
        /*0048*/ 	.word	0xffffffff


	//   ....[4]....
        /*004c*/ 	.word	0xffffffff


	//   ....[5]....
        /*0050*/ 	.word	0xffffffff


	//   ....[6]....
        /*0054*/ 	.word	0xffffffff


	//   ....[7]....
        /*0058*/ 	.word	0xffffffff


	//   ....[8]....
        /*005c*/ 	.word	0xffffffff


	//   ....[9]....
        /*0060*/ 	.word	0xffffffff


	//   ....[10]....
        /*0064*/ 	.word	0xffffffff


	//   ....[11]....
        /*0068*/ 	.word	0xffffffff


	//   ....[12]....
        /*006c*/ 	.word	0xffffffff


	//   ....[13]....
        /*0070*/ 	.word	0xffffffff


	//   ....[14]....
        /*0074*/ 	.word	0xffffffff


	//   ....[15]....
        /*0078*/ 	.word	0xffffffff


	//   ....[16]....
        /*007c*/ 	.word	0xffffffff


	//   ....[17]....
        /*0080*/ 	.word	0xffffffff


	//   ....[18]....
        /*0084*/ 	.word	0xffffffff


	//   ....[19]....
        /*0088*/ 	.word	0xffffffff


	//----- nvinfo : EIATTR_COOP_GROUP_INSTR_OFFSETS
	.align		4
.L_1559:
        /*008c*/ 	.byte	0x04, 0x28
        /*008e*/ 	.short	(.L_1561 - .L_1560)


	//   ....[0]....
.L_1560:
        /*0090*/ 	.word	0x00002000


	//   ....[1]....
        /*0094*/ 	.word	0x00002020


	//   ....[2]....
        /*0098*/ 	.word	0x00002040


	//   ....[3]....
        /*009c*/ 	.word	0x00002060


	//   ....[4]....
        /*00a0*/ 	.word	0x00002080


	//   ....[5]....
        /*00a4*/ 	.word	0x000020a0


	//   ....[6]....
        /*00a8*/ 	.word	0x000020c0


	//   ....[7]....
        /*00ac*/ 	.word	0x000020e0


	//   ....[8]....
        /*00b0*/ 	.word	0x00002100


	//   ....[9]....
        /*00b4*/ 	.word	0x00002120


	//   ....[10]....
        /*00b8*/ 	.word	0x00003820


	//   ....[11]....
        /*00bc*/ 	.word	0x000038a0


	//   ....[12]....
        /*00c0*/ 	.word	0x00003920


	//   ....[13]....
        /*00c4*/ 	.word	0x00003990


	//   ....[14]....
        /*00c8*/ 	.word	0x00003a10


	//   ....[15]....
        /*00cc*/ 	.word	0x00003a80


	//   ....[16]....
        /*00d0*/ 	.word	0x00003b00


	//   ....[17]....
        /*00d4*/ 	.word	0x00003b70


	//   ....[18]....
        /*00d8*/ 	.word	0x00003bf0


	//   ....[19]....
        /*00dc*/ 	.word	0x00003c60


	//----- nvinfo : EIATTR_EXIT_INSTR_OFFSETS
	.align		4
.L_1561:
        /*00e0*/ 	.byte	0x04, 0x1c
        /*00e2*/ 	.short	(.L_1563 - .L_1562)


	//   ....[0]....
.L_1562:
        /*00e4*/ 	.word	0x000037c0


	//----- nvinfo : EIATTR_MAX_THREADS
	.align		4
.L_1563:
        /*00e8*/ 	.byte	0x04, 0x05
        /*00ea*/ 	.short	(.L_1565 - .L_1564)
.L_1564:
        /*00ec*/ 	.word	0x00000080
        /*00f0*/ 	.word	0x00000001
        /*00f4*/ 	.word	0x00000001


	//----- nvinfo : EIATTR_CRS_STACK_SIZE
	.align		4
.L_1565:
        /*00f8*/ 	.byte	0x04, 0x1e
        /*00fa*/ 	.short	(.L_1567 - .L_1566)
.L_1566:
        /*00fc*/ 	.word	0x00000000
.L_1567:


//--------------------- .nv.info._ZN10layer_norm31ln_parallel_residual_bwd_kernelINS_13Kernel_traitsI13__nv_bfloat16S2_fS2_fjLj3072ELj1ELj1ELj4ELj16ENS_18Kernel_traits_baseILj3072ES2_S2_fS2_fjLj128EEEEELb0ELb1ELb0EEEvNS_9BwdParamsE --------------------------
	.section	.nv.info._ZN10layer_norm31ln_parallel_residual_bwd_kernelINS_13Kernel_traitsI13__nv_bfloat16S2_fS2_fjLj3072ELj1ELj1ELj4ELj16ENS_18Kernel_traits_baseILj3072ES2_S2_fS2_fjLj128EEEEELb0ELb1ELb0EEEvNS_9BwdParamsE,"",@"SHT_CUDA_INFO"
	.sectionflags	@""
	.align	4


	//----- nvinfo : EIATTR_CUDA_API_VERSION
	.align		4
        /*0000*/ 	.byte	0x04, 0x37
        /*0002*/ 	.short	(.L_1569 - .L_1568)
.L_1568:
        /*0004*/ 	.word	0x00000082


	//----- nvinfo : EIATTR_SW2861232_WAR
	.align		4
.L_1569:
        /*0008*/ 	.byte	0x01, 0x35
	.zero		2


	//----- nvinfo : EIATTR_PARAM_CBANK
	.align		4
        /*000c*/ 	.byte	0x04, 0x0a
        /*000e*/ 	.short	(.L_1571 - .L_1570)
	.align		4
.L_1570:
        /*0010*/ 	.word	index@(.nv.constant0._ZN10layer_norm31ln_parallel_residual_bwd_kernelINS_13Kernel_traitsI13__nv_bfloat16S2_fS2_fjLj3072ELj1ELj1ELj4ELj16ENS_18Kernel_traits_baseILj3072ES2_S2_fS2_fjLj128EEEEELb0ELb1ELb0EEEvNS_9BwdParamsE)
        /*0014*/ 	.short	0x0160
        /*0016*/ 	.short	0x0128


	//----- nvinfo : EIATTR_CBANK_PARAM_SIZE
	.align		4
.L_1571:
        /*0018*/ 	.byte	0x03, 0x19
        /*001a*/ 	.short	0x0128


	//----- nvinfo : EIATTR_KPARAM_INFO
	.align		4
        /*001c*/ 	.byte	0x04, 0x17
        /*001e*/ 	.short	(.L_1573 - .L_1572)
.L_1572:
        /*0020*/ 	.word	0x00000000
        /*0024*/ 	.short	0x0000
        /*0026*/ 	.short	0x0000
        /*0028*/ 	.byte	0x00, 0xf0, 0xa1, 0x04


	//----- nvinfo : EIATTR_MAXREG_COUNT
	.align		4
.L_1573:
        /*002c*/ 	.byte	0x03, 0x1b
        /*002e*/ 	.short	0x00ff


	//----- nvinfo : EIATTR_NUM_BARRIERS
	.align		4
        /*0030*/ 	.byte	0x02, 0x4c
        /*0032*/ 	.byte	0x01
	.zero		1


	//----- nvinfo : EIATTR_MERCURY_ISA_VERSION
	.align		4
        /*0034*/ 	.byte	0x03, 0x5f
        /*0036*/ 	.short	0x0000


	//----- nvinfo : EIATTR_COOP_GROUP_MASK_REGIDS
	.align		4
        /*0038*/ 	.byte	0x04, 0x29
        /*003a*/ 	.short	(.L_1575 - .L_1574)


	//   ....[0]....
.L_1574:
        /*003c*/ 	.word	0xffffffff


	//   ....[1]....
        /*0040*/ 	.word	0xffffffff


	//   ....[2]....
        /*0044*/ 	.word	0xffffffff


	//   ....[3]....
        /*0048*/ 	.word	0xffffffff


	//   ....[4]....
        /*004c*/ 	.word	0xffffffff


	//   ....[5]....
        /*0050*/ 	.word	0xffffffff


	//   ....[6]....
        /*0054*/ 	.word	0xffffffff


	//   ....[7]....
        /*0058*/ 	.word	0xffffffff


	//   ....[8]....
        /*005c*/ 	.word	0xffffffff


	//   ....[9]....
        /*0060*/ 	.word	0xffffffff


	//   ....[10]....
        /*0064*/ 	.word	0xffffffff


	//   ....[11]....
        /*0068*/ 	.word	0xffffffff


	//   ....[12]....
        /*006c*/ 	.word	0xffffffff


	//   ....[13]....
        /*0070*/ 	.word	0xffffffff


	//   ....[14]....
        /*0074*/ 	.word	0xffffffff


	//   ....[15]....
        /*0078*/ 	.word	0xffffffff


	//   ....[16]....
        /*007c*/ 	.word	0xffffffff


	//   ....[17]....
        /*0080*/ 	.word	0xffffffff


	//   ....[18]....
        /*0084*/ 	.word	0xffffffff


	//   ....[19]....
        /*0088*/ 	.word	0xffffffff


	//----- nvinfo : EIATTR_COOP_GROUP_INSTR_OFFSETS
	.align		4
.L_1575:
        /*008c*/ 	.byte	0x04, 0x28
        /*008e*/ 	.short	(.L_1577 - .L_1576)


	//   ....[0]....
.L_1576:
        /*0090*/ 	.word	0x00001540


	//   ....[1]....
        /*0094*/ 	.word	0x00001560


	//   ....[2]....
        /*0098*/ 	.word	0x00001580


	//   ....[3]....
        /*009c*/ 	.word	0x000015a0


	//   ....[4]....
        /*00a0*/ 	.word	0x000015c0


	//   ....[5]....
        /*00a4*/ 	.word	0x000015e0


	//   ....[6]....
        /*00a8*/ 	.word	0x00001600


	//   ....[7]....
        /*00ac*/ 	.word	0x00001620


	//   ....[8]....
        /*00b0*/ 	.word	0x00001640


	//   ....[9]....
        /*00b4*/ 	.word	0x00001660


	//   ....[10]....
        /*00b8*/ 	.word	0x00002960


	//   ....[11]....
        /*00bc*/ 	.word	0x000029e0


	//   ....[12]....
        /*00c0*/ 	.word	0x00002a60


	//   ....[13]....
        /*00c4*/ 	.word	0x00002ad0


	//   ....[14]....
        /*00c8*/ 	.word	0x00002b50


	//   ....[15]....
        /*00cc*/ 	.word	0x00002bc0


	//   ....[16]....
        /*00d0*/ 	.word	0x00002c40


	//   ....[17]....
        /*00d4*/ 	.word	0x00002cb0


	//   ....[18]....
        /*00d8*/ 	.word	0x00002d30


	//   ....[19]....
        /*00dc*/ 	.word	0x00002da0


	//----- nvinfo : EIATTR_EXIT_INSTR_OFFSETS
	.align		4
.L_1577:
        /*00e0*/ 	.byte	0x04, 0x1c
        /*00e2*/ 	.short	(.L_1579 - .L_1578)


	//   ....[0]....
.L_1578:
        /*00e4*/ 	.word	0x00002880


	//   ....[1]....
        /*00e8*/ 	.word	0x00002900


	//----- nvinfo : EIATTR_MAX_THREADS
	.align		4
.L_1579:
        /*00ec*/ 	.byte	0x04, 0x05
        /*00ee*/ 	.short	(.L_1581 - .L_1580)
.L_1580:
        /*00f0*/ 	.word	0x00000080
        /*00f4*/ 	.word	0x00000001
        /*00f8*/ 	.word	0x00000001


	//----- nvinfo : EIATTR_CRS_STACK_SIZE
	.align		4
.L_1581:
        /*00fc*/ 	.byte	0x04, 0x1e
        /*00fe*/ 	.short	(.L_1583 - .L_1582)
.L_1582:
        /*0100*/ 	.word	0x00000000
.L_1583:


//--------------------- .nv.info._ZN10layer_norm31ln_parallel_residual_bwd_kernelINS_13Kernel_traitsI13__nv_bfloat16S2_fS2_fjLj3072ELj1ELj1ELj4ELj16ENS_18Kernel_traits_baseILj3072ES2_S2_fS2_fjLj128EEEEELb0ELb1ELb1EEEvNS_9BwdParamsE --------------------------
	.section	.nv.info._ZN10layer_norm31ln_parallel_residual_bwd_kernelINS_13Kernel_traitsI13__nv_bfloat16S2_fS2_fjLj3072ELj1ELj1ELj4ELj16ENS_18Kernel_traits_baseILj3072ES2_S2_fS2_fjLj128EEEEELb0ELb1ELb1EEEvNS_9BwdParamsE,"",@"SHT_CUDA_INFO"
	.sectionflags	@""
	.align	4


	//----- nvinfo : EIATTR_CUDA_API_VERSION
	.align		4
        /*0000*/ 	.byte	0x04, 0x37
        /*0002*/ 	.short	(.L_1585 - .L_1584)
.L_1584:
        /*0004*/ 	.word	0x00000082


	//----- nvinfo : EIATTR_SW2861232_WAR
	.align		4
.L_1585:
        /*0008*/ 	.byte	0x01, 0x35
	.zero		2


	//----- nvinfo : EIATTR_PARAM_CBANK
	.align		4
        /*000c*/ 	.byte	0x04, 0x0a
        /*000e*/ 	.short	(.L_1587 - .L_1586)
	.align		4
.L_1586:
        /*0010*/ 	.word	index@(.nv.constant0._ZN10layer_norm31ln_parallel_residual_bwd_kernelINS_13Kernel_traitsI13__nv_bfloat16S2_fS2_fjLj3072ELj1ELj1ELj4ELj16ENS_18Kernel_traits_baseILj3072ES2_S2_fS2_fjLj128EEEEELb0ELb1ELb1EEEvNS_9BwdParamsE)
        /*0014*/ 	.short	0x0160
        /*0016*/ 	.short	0x0128


	//----- nvinfo : EIATTR_CBANK_PARAM_SIZE
	.align		4
.L_1587:
        /*0018*/ 	.byte	0x03, 0x19
        /*001a*/ 	.short	0x0128


	//----- nvinfo : EIATTR_KPARAM_INFO
	.align		4
        /*001c*/ 	.byte	0x04, 0x17
        /*001e*/ 	.short	(.L_1589 - .L_1588)
.L_1588:
        /*0020*/ 	.word	0x00000000
        /*0024*/ 	.short	0x0000
        /*0026*/ 	.short	0x0000
        /*0028*/ 	.byte	0x00, 0xf0, 0xa1, 0x04


	//----- nvinfo : EIATTR_MAXREG_COUNT
	.align		4
.L_1589:
        /*002c*/ 	.byte	0x03, 0x1b
        /*002e*/ 	.short	0x00ff


	//----- nvinfo : EIATTR_NUM_BARRIERS
	.align		4
        /*0030*/ 	.byte	0x02, 0x4c
        /*0032*/ 	.byte	0x01
	.zero		1


	//----- nvinfo : EIATTR_MERCURY_ISA_VERSION
	.align		4
        /*0034*/ 	.byte	0x03, 0x5f
        /*0036*/ 	.short	0x0000


	//----- nvinfo : EIATTR_COOP_GROUP_MASK_REGIDS
	.align		4
        /*0038*/ 	.byte	0x04, 0x29
        /*003a*/ 	.short	(.L_1591 - .L_1590)


	//   ....[0]....
.L_1590:
        /*003c*/ 	.word	0xffffffff


	//   ....[1]....
        /*0040*/ 	.word	0xffffffff


	//   ....[2]....
        /*0044*/ 	.word	0xffffffff


	//   ....[3]....
        /*0048*/ 	.word	0xffffffff


	//   ....[4]....
        /*004c*/ 	.word	0xffffffff


	//   ....[5]....
        /*0050*/ 	.word	0xffffffff


	//   ....[6]....
        /*0054*/ 	.word	0xffffffff


	//   ....[7]....
        /*0058*/ 	.word	0xffffffff


	//   ....[8]....
        /*005c*/ 	.word	0xffffffff


	//   ....[9]....
        /*0060*/ 	.word	0xffffffff


	//   ....[10]....
        /*0064*/ 	.word	0xffffffff


	//   ....[11]....
        /*0068*/ 	.word	0xffffffff


	//   ....[12]....
        /*006c*/ 	.word	0xffffffff


	//   ....[13]....
        /*0070*/ 	.word	0xffffffff


	//   ....[14]....
        /*0074*/ 	.word	0xffffffff


	//   ....[15]....
        /*0078*/ 	.word	0xffffffff


	//   ....[16]....
        /*007c*/ 	.word	0xffffffff


	//   ....[17]....
        /*0080*/ 	.word	0xffffffff


	//   ....[18]....
        /*0084*/ 	.word	0xffffffff


	//   ....[19]....
        /*0088*/ 	.word	0xffffffff


	//----- nvinfo : EIATTR_COOP_GROUP_INSTR_OFFSETS
	.align		4
.L_1591:
        /*008c*/ 	.byte	0x04, 0x28
        /*008e*/ 	.short	(.L_1593 - .L_1592)


	//   ....[0]....
.L_1592:
        /*0090*/ 	.word	0x000014c0


	//   ....[1]....
        /*0094*/ 	.word	0x000014e0


	//   ....[2]....
        /*0098*/ 	.word	0x00001500


	//   ....[3]....
        /*009c*/ 	.word	0x00001520


	//   ....[4]....
        /*00a0*/ 	.word	0x00001540


	//   ....[5]....
        /*00a4*/ 	.word	0x00001560


	//   ....[6]....
        /*00a8*/ 	.word	0x00001580


	//   ....[7]....
        /*00ac*/ 	.word	0x000015a0


	//   ....[8]....
        /*00b0*/ 	.word	0x000015c0


	//   ....[9]....
        /*00b4*/ 	.word	0x000015e0


	//   ....[10]....
        /*00b8*/ 	.word	0x000029a0


	//   ....[11]....
        /*00bc*/ 	.word	0x00002a20


	//   ....[12]....
        /*00c0*/ 	.word	0x00002aa0


	//   ....[13]....
        /*00c4*/ 	.word	0x00002b10


	//   ....[14]....
        /*00c8*/ 	.word	0x00002b90


	//   ....[15]....
        /*00cc*/ 	.word	0x00002c00


	//   ....[16]....
        /*00d0*/ 	.word	0x00002c80


	//   ....[17]....
        /*00d4*/ 	.word	0x00002cf0


	//   ....[18]....
        /*00d8*/ 	.word	0x00002d70


	//   ....[19]....
        /*00dc*/ 	.word	0x00002de0


	//----- nvinfo : EIATTR_EXIT_INSTR_OFFSETS
	.align		4
.L_1593:
        /*00e0*/ 	.byte	0x04, 0x1c
        /*00e2*/ 	.short	(.L_1595 - .L_1594)


	//   ....[0]....
.L_1594:
        /*00e4*/ 	.word	0x00002940


	//----- nvinfo : EIATTR_MAX_THREADS
	.align		4
.L_1595:
        /*00e8*/ 	.byte	0x04, 0x05
        /*00ea*/ 	.short	(.L_1597 - .L_1596)
.L_1596:
        /*00ec*/ 	.word	0x00000080
        /*00f0*/ 	.word	0x00000001
        /*00f4*/ 	.word	0x00000001


	//----- nvinfo : EIATTR_CRS_STACK_SIZE
	.align		4
.L_1597:
        /*00f8*/ 	.byte	0x04, 0x1e
        /*00fa*/ 	.short	(.L_1599 - .L_1598)
.L_1598:
        /*00fc*/ 	.word	0x00000000
.L_1599:


//--------------------- .nv.info._ZN10layer_norm31ln_parallel_residual_bwd_kernelINS_13Kernel_traitsI13__nv_bfloat16S2_fS2_fjLj3072ELj1ELj1ELj4ELj16ENS_18Kernel_traits_baseILj3072ES2_S2_fS2_fjLj128EEEEELb1ELb0ELb0EEEvNS_9BwdParamsE --------------------------
	.section	.nv.info._ZN10layer_norm31ln_parallel_residual_bwd_kernelINS_13Kernel_traitsI13__nv_bfloat16S2_fS2_fjLj3072ELj1ELj1ELj4ELj16ENS_18Kernel_traits_baseILj3072ES2_S2_fS2_fjLj128EEEEELb1ELb0ELb0EEEvNS_9BwdParamsE,"",@"SHT_CUDA_INFO"
	.sectionflags	@""
	.align	4


	//----- nvinfo : EIATTR_CUDA_API_VERSION
	.align		4
        /*0000*/ 	.byte	0x04, 0x37
        /*0002*/ 	.short	(.L_1601 - .L_1600)
.L_1600:
        /*0004*/ 	.word	0x00000082


	//----- nvinfo : EIATTR_SW2861232_WAR
	.align		4
.L_1601:
        /*0008*/ 	.byte	0x01, 0x35
	.zero		2


	//----- nvinfo : EIATTR_PARAM_CBANK
	.align		4
        /*000c*/ 	.byte	0x04, 0x0a
        /*000e*/ 	.short	(.L_1603 - .L_1602)
	.align		4
.L_1602:
        /*0010*/ 	.word	index@(.nv.constant0._ZN10layer_norm31ln_parallel_residual_bwd_kernelINS_13Kernel_traitsI13__nv_bfloat16S2_fS2_fjLj3072ELj1ELj1ELj4ELj16ENS_18Kernel_traits_baseILj3072ES2_S2_fS2_fjLj128EEEEELb1ELb0ELb0EEEvNS_9BwdParamsE)
        /*0014*/ 	.short	0x0160
        /*0016*/ 	.short	0x0128


	//----- nvinfo : EIATTR_CBANK_PARAM_SIZE
	.align		4
.L_1603:
        /*0018*/ 	.byte	0x03, 0x19
        /*001a*/ 	.short	0x0128


	//----- nvinfo : EIATTR_KPARAM_INFO
	.align		4
        /*001c*/ 	.byte	0x04, 0x17
        /*001e*/ 	.short	(.L_1605 - .L_1604)
.L_1604:
        /*0020*/ 	.word	0x00000000
        /*0024*/ 	.short	0x0000
        /*0026*/ 	.short	0x0000
        /*0028*/ 	.byte	0x00, 0xf0, 0xa1, 0x04


	//----- nvinfo : EIATTR_MAXREG_COUNT
	.align		4
.L_1605:
        /*002c*/ 	.byte	0x03, 0x1b
        /*002e*/ 	.short	0x00ff


	//----- nvinfo : EIATTR_NUM_BARRIERS
	.align		4
        /*0030*/ 	.byte	0x02, 0x4c
        /*0032*/ 	.byte	0x01
	.zero		1


	//----- nvinfo : EIATTR_ANNOTATIONS
	.align		4
        /*0034*/ 	.byte	0x04, 0x55
        /*0036*/ 	.short	(.L_1607 - .L_1606)


	//   ....[0]....
.L_1606:
        /*0038*/ 	.word	0x00000001
        /*003c*/ 	.byte	0x70, 0x05, 0x00, 0x00, 0x01, 0x00, 0x00, 0x00, 0xa0, 0x05, 0x00, 0x00, 0x01, 0x00, 0x00, 0x00
        /*004c*/ 	.byte	0xd0, 0x05, 0x00, 0x00, 0x01, 0x00, 0x00, 0x00, 0x20, 0x06, 0x00, 0x00, 0x01, 0x00, 0x00, 0x00
        /*005c*/ 	.byte	0x50, 0x06, 0x00, 0x00, 0x01, 0x00, 0x00, 0x00, 0xe0, 0x06, 0x00, 0x00, 0x01, 0x00, 0x00, 0x00
        /*006c*/ 	.byte	0x10, 0x07, 0x00, 0x00, 0x01, 0x00, 0x00, 0x00, 0x40, 0x07, 0x00, 0x00, 0x01, 0x00, 0x00, 0x00
        /*007c*/ 	.byte	0x90, 0x07, 0x00, 0x00, 0x01, 0x00, 0x00, 0x00, 0xd0, 0x09, 0x00, 0x00, 0x01, 0x00, 0x00, 0x00
        /*008c*/ 	.byte	0xf0, 0x09, 0x00, 0x00, 0x01, 0x00, 0x00, 0x00, 0x60, 0x0a, 0x00, 0x00, 0x01, 0x00, 0x00, 0x00
        /*009c*/ 	.byte	0xa0, 0x0a, 0x00, 0x00, 0x01, 0x00, 0x00, 0x00, 0xd0, 0x0a, 0x00, 0x00, 0x01, 0x00, 0x00, 0x00
        /*00ac*/ 	.byte	0xe0, 0x0a, 0x00, 0x00, 0x01, 0x00, 0x00, 0x00, 0xc0, 0x0b, 0x00, 0x00, 0x01, 0x00, 0x00, 0x00
        /*00bc*/ 	.byte	0x10, 0x0c, 0x00, 0x00, 0x01, 0x00, 0x00, 0x00, 0x40, 0x0c, 0x00, 0x00


	//----- nvinfo : EIATTR_MERCURY_ISA_VERSION
	.align		4
.L_1607:
        /*00c8*/ 	.byte	0x03, 0x5f
        /*00ca*/ 	.short	0x0000


	//----- nvinfo : EIATTR_COOP_GROUP_MASK_REGIDS
	.align		4
        /*00cc*/ 	.byte	0x04, 0x29
        /*00ce*/ 	.short	(.L_1609 - .L_1608)


	//   ....[0]....
.L_1608:
        /*00d0*/ 	.word	0xffffffff


	//   ....[1]....
        /*00d4*/ 	.word	0xffffffff


	//   ....[2]....
        /*00d8*/ 	.word	0xffffffff


	//   ....[3]....
        /*00dc*/ 	.word	0xffffffff


	//   ....[4]....
        /*00e0*/ 	.word	0xffffffff


	//   ....[5]....
        /*00e4*/ 	.word	0xffffffff


	//   ....[6]....
        /*00e8*/ 	.word	0xffffffff


	//   ....[7]....
        /*00ec*/ 	.word	0xffffffff


	//   ....[8]....
        /*00f0*/ 	.word	0xffffffff


	//   ....[9]....
        /*00f4*/ 	.word	0xffffffff


	//   ....[10]....
        /*00f8*/ 	.word	0xffffffff


	//   ....[11]....
        /*00fc*/ 	.word	0xffffffff


	//   ....[12]....
        /*0100*/ 	.word	0xffffffff


	//   ....[13]....
        /*0104*/ 	.word	0xffffffff


	//   ....[14]....
        /*0108*/ 	.word	0xffffffff


	//   ....[15]....
        /*010c*/ 	.word	0xffffffff


	//   ....[16]....
        /*0110*/ 	.word	0xffffffff


	//   ....[17]....
        /*0114*/ 	.word	0xffffffff


	//   ....[18]....
        /*0118*/ 	.word	0xffffffff


	//   ....[19]....
        /*011c*/ 	.word	0xffffffff


	//----- nvinfo : EIATTR_COOP_GROUP_INSTR_OFFSETS
	.align		4
.L_1609:
        /*0120*/ 	.byte	0x04, 0x28
        /*0122*/ 	.short	(.L_1611 - .L_1610)


	//   ....[0]....
.L_1610:
        /*0124*/ 	.word	0x000022a0


	//   ....[1]....
        /*0128*/ 	.word	0x000022c0


	//   ....[2]....
        /*012c*/ 	.word	0x000022e0


	//   ....[3]....
        /*0130*/ 	.word	0x00002300


	//   ....[4]....
        /*0134*/ 	.word	0x00002320


	//   ....[5]....
        /*0138*/ 	.word	0x00002340


	//   ....[6]....
        /*013c*/ 	.word	0x00002360


	//   ....[7]....
        /*0140*/ 	.word	0x00002380


	//   ....[8]....
        /*0144*/ 	.word	0x000023a0


	//   ....[9]....
        /*0148*/ 	.word	0x000023c0


	//   ....[10]....
        /*014c*/ 	.word	0x00004080


	//   ....[11]....
        /*0150*/ 	.word	0x00004100


	//   ....[12]....
        /*0154*/ 	.word	0x00004180


	//   ....[13]....
        /*0158*/ 	.word	0x000041f0


	//   ....[14]....
        /*015c*/ 	.word	0x00004270


	//   ....[15]....
        /*0160*/ 	.word	0x000042e0


	//   ....[16]....
        /*0164*/ 	.word	0x00004360


	//   ....[17]....
        /*0168*/ 	.word	0x000043d0


	//   ....[18]....
        /*016c*/ 	.word	0x00004450


	//   ....[19]....
        /*0170*/ 	.word	0x000044c0


	//----- nvinfo : EIATTR_EXIT_INSTR_OFFSETS
	.align		4
.L_1611:
        /*0174*/ 	.byte	0x04, 0x1c
        /*0176*/ 	.short	(.L_1613 - .L_1612)


	//   ....[0]....
.L_1612:
        /*0178*/ 	.word	0x00003f40


	//   ....[1]....
        /*017c*/ 	.word	0x00004020


	//----- nvinfo : EIATTR_MAX_THREADS
	.align		4
.L_1613:
        /*0180*/ 	.byte	0x04, 0x05
        /*0182*/ 	.short	(.L_1615 - .L_1614)
.L_1614:
        /*0184*/ 	.word	0x00000080
        /*0188*/ 	.word	0x00000001
        /*018c*/ 	.word	0x00000001


	//----- nvinfo : EIATTR_CRS_STACK_SIZE
	.align		4
.L_1615:
        /*0190*/ 	.byte	0x04, 0x1e
        /*0192*/ 	.short	(.L_1617 - .L_1616)
.L_1616:
        /*0194*/ 	.word	0x00000000
.L_1617:


//--------------------- .nv.info._ZN10layer_norm31ln_parallel_residual_bwd_kernelINS_13Kernel_traitsI13__nv_bfloat16S2_fS2_fjLj3072ELj1ELj1ELj4ELj16ENS_18Kernel_traits_baseILj3072ES2_S2_fS2_fjLj128EEEEELb1ELb0ELb1EEEvNS_9BwdParamsE --------------------------
	.section	.nv.info._ZN10layer_norm31ln_parallel_residual_bwd_kernelINS_13Kernel_traitsI13__nv_bfloat16S2_fS2_fjLj3072ELj1ELj1ELj4ELj16ENS_18Kernel_traits_baseILj3072ES2_S2_fS2_fjLj128EEEEELb1ELb0ELb1EEEvNS_9BwdParamsE,"",@"SHT_CUDA_INFO"
	.sectionflags	@""
	.align	4


	//----- nvinfo : EIATTR_CUDA_API_VERSION
	.align		4
        /*0000*/ 	.byte	0x04, 0x37
        /*0002*/ 	.short	(.L_1619 - .L_1618)
.L_1618:
        /*0004*/ 	.word	0x00000082


	//----- nvinfo : EIATTR_SW2861232_WAR
	.align		4
.L_1619:
        /*0008*/ 	.byte	0x01, 0x35
	.zero		2


	//----- nvinfo : EIATTR_PARAM_CBANK
	.align		4
        /*000c*/ 	.byte	0x04, 0x0a
        /*000e*/ 	.short	(.L_1621 - .L_1620)
	.align		4
.L_1620:
        /*0010*/ 	.word	index@(.nv.constant0._ZN10layer_norm31ln_parallel_residual_bwd_kernelINS_13Kernel_traitsI13__nv_bfloat16S2_fS2_fjLj3072ELj1ELj1ELj4ELj16ENS_18Kernel_traits_baseILj3072ES2_S2_fS2_fjLj128EEEEELb1ELb0ELb1EEEvNS_9BwdParamsE)
        /*0014*/ 	.short	0x0160
        /*0016*/ 	.short	0x0128


	//----- nvinfo : EIATTR_CBANK_PARAM_SIZE
	.align		4
.L_1621:
        /*0018*/ 	.byte	0x03, 0x19
        /*001a*/ 	.short	0x0128


	//----- nvinfo : EIATTR_KPARAM_INFO
	.align		4
        /*001c*/ 	.byte	0x04, 0x17
        /*001e*/ 	.short	(.L_1623 - .L_1622)
.L_1622:
        /*0020*/ 	.word	0x00000000
        /*0024*/ 	.short	0x0000
        /*0026*/ 	.short	0x0000
        /*0028*/ 	.byte	0x00, 0xf0, 0xa1, 0x04


	//----- nvinfo : EIATTR_MAXREG_COUNT
	.align		4
.L_1623:
        /*002c*/ 	.byte	0x03, 0x1b
        /*002e*/ 	.short	0x00ff


	//----- nvinfo : EIATTR_NUM_BARRIERS
	.align		4
        /*0030*/ 	.byte	0x02, 0x4c
        /*0032*/ 	.byte	0x01
	.zero		1


	//----- nvinfo : EIATTR_ANNOTATIONS
	.align		4
        /*0034*/ 	.byte	0x04, 0x55
        /*0036*/ 	.short	(.L_1625 - .L_1624)


	//   ....[0]....
.L_1624:
        /*0038*/ 	.word	0x00000001
        /*003c*/ 	.byte	0x40, 0x07, 0x00, 0x00, 0x01, 0x00, 0x00, 0x00, 0xb0, 0x07, 0x00, 0x00, 0x01, 0x00, 0x00, 0x00
        /*004c*/ 	.byte	0xf0, 0x0a, 0x00, 0x00, 0x01, 0x00, 0x00, 0x00, 0x10, 0x0b, 0x00, 0x00, 0x01, 0x00, 0x00, 0x00
        /*005c*/ 	.byte	0x30, 0x45, 0x00, 0x00, 0x01, 0x00, 0x00, 0x00, 0x70, 0x45, 0x00, 0x00


	//----- nvinfo : EIATTR_MERCURY_ISA_VERSION
	.align		4
.L_1625:
        /*0068*/ 	.byte	0x03, 0x5f
        /*006a*/ 	.short	0x0000


	//----- nvinfo : EIATTR_COOP_GROUP_MASK_REGIDS
	.align		4
        /*006c*/ 	.byte	0x04, 0x29
        /*006e*/ 	.short	(.L_1627 - .L_1626)


	//   ....[0]....
.L_1626:
        /*0070*/ 	.word	0xffffffff


	//   ....[1]....
        /*0074*/ 	.word	0xffffffff


	//   ....[2]....
        /*0078*/ 	.word	0xffffffff


	//   ....[3]....
        /*007c*/ 	.word	0xffffffff


	//   ....[4]....
        /*0080*/ 	.word	0xffffffff


	//   ....[5]....
        /*0084*/ 	.word	0xffffffff


	//   ....[6]....
        /*0088*/ 	.word	0xffffffff


	//   ....[7]....
        /*008c*/ 	.word	0xffffffff


	//   ....[8]....
        /*0090*/ 	.word	0xffffffff


	//   ....[9]....
        /*0094*/ 	.word	0xffffffff


	//   ....[10]....
        /*0098*/ 	.word	0xffffffff


	//   ....[11]....
        /*009c*/ 	.word	0xffffffff


	//   ....[12]....
        /*00a0*/ 	.word	0xffffffff


	//   ....[13]....
        /*00a4*/ 	.word	0xffffffff


	//   ....[14]....
        /*00a8*/ 	.word	0xffffffff


	//   ....[15]....
        /*00ac*/ 	.word	0xffffffff


	//   ....[16]....
        /*00b0*/ 	.word	0xffffffff


	//   ....[17]....
        /*00b4*/ 	.word	0xffffffff


	//   ....[18]....
        /*00b8*/ 	.word	0xffffffff


	//   ....[19]....
        /*00bc*/ 	.word	0xffffffff


	//----- nvinfo : EIATTR_COOP_GROUP_INSTR_OFFSETS
	.align		4
.L_1627:
        /*00c0*/ 	.byte	0x04, 0x28
        /*00c2*/ 	.short	(.L_1629 - .L_1628)


	//   ....[0]....
.L_1628:
        /*00c4*/ 	.word	0x00002180


	//   ....[1]....
        /*00c8*/ 	.word	0x000021a0


	//   ....[2]....
        /*00cc*/ 	.word	0x000021c0


	//   ....[3]....
        /*00d0*/ 	.word	0x000021e0


	//   ....[4]....
        /*00d4*/ 	.word	0x00002210


	//   ....[5]....
        /*00d8*/ 	.word	0x00002230


	//   ....[6]....
        /*00dc*/ 	.word	0x00002240


	//   ....[7]....
        /*00e0*/ 	.word	0x00002270


	//   ....[8]....
        /*00e4*/ 	.word	0x00002290


	//   ....[9]....
        /*00e8*/ 	.word	0x000022a0


	//   ....[10]....
        /*00ec*/ 	.word	0x000041d0


	//   ....[11]....
        /*00f0*/ 	.word	0x00004230


	//   ....[12]....
        /*00f4*/ 	.word	0x00004290


	//   ....[13]....
        /*00f8*/ 	.word	0x000042e0


	//   ....[14]....
        /*00fc*/ 	.word	0x00004340


	//   ....[15]....
        /*0100*/ 	.word	0x00004390


	//   ....[16]....
        /*0104*/ 	.word	0x000043f0


	//   ....[17]....
        /*0108*/ 	.word	0x00004440


	//   ....[18]....
        /*010c*/ 	.word	0x000044a0


	//   ....[19]....
        /*0110*/ 	.word	0x000044f0


	//----- nvinfo : EIATTR_EXIT_INSTR_OFFSETS
	.align		4
.L_1629:
        /*0114*/ 	.byte	0x04, 0x1c
        /*0116*/ 	.short	(.L_1631 - .L_1630)


	//   ....[0]....
.L_1630:
        /*0118*/ 	.word	0x00004190


	//----- nvinfo : EIATTR_MAX_THREADS
	.align		4
.L_1631:
        /*011c*/ 	.byte	0x04, 0x05
        /*011e*/ 	.short	(.L_1633 - .L_1632)
.L_1632:
        /*0120*/ 	.word	0x00000080
        /*0124*/ 	.word	0x00000001
        /*0128*/ 	.word	0x00000001


	//----- nvinfo : EIATTR_CRS_STACK_SIZE
	.align		4
.L_1633:
        /*012c*/ 	.byte	0x04, 0x1e
        /*012e*/ 	.short	(.L_1635 - .L_1634)
.L_1634:
        /*0130*/ 	.word	0x00000000
.L_1635:


//--------------------- .nv.info._ZN10layer_norm22ln_bwd_finalize_kernelINS_22Kernel_traits_finalizeILj3072E13__nv_bfloat16S2_fS2_fjLb0ELj1024ELj4ENS_18Kernel_traits_baseILj3072ES2_S2_fS2_fjLj1024EEEEELb0ELb0EEEvNS_9BwdParamsE --------------------------
	.section	.nv.info._ZN10layer_norm22ln_bwd_finalize_kernelINS_22Kernel_traits_finalizeILj3072E13__nv_bfloat16S2_fS2_fjLb0ELj1024ELj4ENS_18Kernel_traits_baseILj3072ES2_S2_fS2_fjLj1024EEEEELb0ELb0EEEvNS_9BwdParamsE,"",@"SHT_CUDA_INFO"
	.sectionflags	@""
	.align	4


	//----- nvinfo : EIATTR_CUDA_API_VERSION
	.align		4
        /*0000*/ 	.byte	0x04, 0x37
        /*0002*/ 	.short	(.L_1637 - .L_1636)
.L_1636:
        /*0004*/ 	.word	0x00000082


	//----- nvinfo : EIATTR_SW2861232_WAR
	.align		4
.L_1637:
        /*0008*/ 	.byte	0x01, 0x35
	.zero		2


	//----- nvinfo : EIATTR_PARAM_CBANK
	.align		4
        /*000c*/ 	.byte	0x04, 0x0a
        /*000e*/ 	.short	(.L_1639 - .L_1638)
	.align		4
.L_1638:
        /*0010*/ 	.word	index@(.nv.constant0._ZN10layer_norm22ln_bwd_finalize_kernelINS_22Kernel_traits_finalizeILj3072E13__nv_bfloat16S2_fS2_fjLb0ELj1024ELj4ENS_18Kernel_traits_baseILj3072ES2_S2_fS2_fjLj1024EEEEELb0ELb0EEEvNS_9BwdParamsE)
        /*0014*/ 	.short	0x0160
        /*0016*/ 	.short	0x0128


	//----- nvinfo : EIATTR_CBANK_PARAM_SIZE
	.align		4
.L_1639:
        /*0018*/ 	.byte	0x03, 0x19
        /*001a*/ 	.short	0x0128


	//----- nvinfo : EIATTR_KPARAM_INFO
	.align		4
        /*001c*/ 	.byte	0x04, 0x17
        /*001e*/ 	.short	(.L_1641 - .L_1640)
.L_1640:
        /*0020*/ 	.word	0x00000000
        /*0024*/ 	.short	0x0000
        /*0026*/ 	.short	0x0000
        /*0028*/ 	.byte	0x00, 0xf0, 0xa1, 0x04


	//----- nvinfo : EIATTR_MAXREG_COUNT
	.align		4
.L_1641:
        /*002c*/ 	.byte	0x03, 0x1b
        /*002e*/ 	.short	0x0040


	//----- nvinfo : EIATTR_NUM_BARRIERS
	.align		4
        /*0030*/ 	.byte	0x02, 0x4c
        /*0032*/ 	.byte	0x01
	.zero		1


	//----- nvinfo : EIATTR_MERCURY_ISA_VERSION
	.align		4
        /*0034*/ 	.byte	0x03, 0x5f
        /*0036*/ 	.short	0x0000


	//----- nvinfo : EIATTR_COOP_GROUP_MASK_REGIDS
	.align		4
        /*0038*/ 	.byte	0x04, 0x29
        /*003a*/ 	.short	(.L_1643 - .L_1642)


	//   ....[0]....
.L_1642:
        /*003c*/ 	.word	0xffffffff


	//   ....[1]....
        /*0040*/ 	.word	0xffffffff


	//   ....[2]....
        /*0044*/ 	.word	0xffffffff


	//   ....[3]....
        /*0048*/ 	.word	0xffffffff


	//   ....[4]....
        /*004c*/ 	.word	0xffffffff


	//   ....[5]....
        /*0050*/ 	.word	0xffffffff


	//   ....[6]....
        /*0054*/ 	.word	0xffffffff


	//   ....[7]....
        /*0058*/ 	.word	0xffffffff


	//   ....[8]....
        /*005c*/ 	.word	0xffffffff


	//   ....[9]....
        /*0060*/ 	.word	0xffffffff


	//   ....[10]....
        /*0064*/ 	.word	0xffffffff


	//   ....[11]....
        /*0068*/ 	.word	0xffffffff


	//   ....[12]....
        /*006c*/ 	.word	0xffffffff


	//   ....[13]....
        /*0070*/ 	.word	0xffffffff


	//   ....[14]....
        /*0074*/ 	.word	0xffffffff


	//   ....[15]....
        /*0078*/ 	.word	0xffffffff


	//   ....[16]....
        /*007c*/ 	.word	0xffffffff


	//   ....[17]....
        /*0080*/ 	.word	0xffffffff


	//   ....[18]....
        /*0084*/ 	.word	0xffffffff


	//   ....[19]....
        /*0088*/ 	.word	0xffffffff


	//----- nvinfo : EIATTR_COOP_GROUP_INSTR_OFFSETS
	.align		4
.L_1643:
        /*008c*/ 	.byte	0x04, 0x28
        /*008e*/ 	.short	(.L_1645 - .L_1644)


	//   ....[0]....
.L_1644:
        /*0090*/ 	.word	0x00000820


	//   ....[1]....
        /*0094*/ 	.word	0x00000850


	//   ....[2]....
        /*0098*/ 	.word	0x00000860


	//   ....[3]....
        /*009c*/ 	.word	0x00000890


	//   ....[4]....
        /*00a0*/ 	.word	0x000008a0


	//   ....[5]....
        /*00a4*/ 	.word	0x000008d0


	//   ....[6]....
        /*00a8*/ 	.word	0x000008f0


	//   ....[7]....
        /*00ac*/ 	.word	0x00000900


	//   ....[8]....
        /*00b0*/ 	.word	0x00000930


	//   ....[9]....
        /*00b4*/ 	.word	0x00000940


	//   ....[10]....
        /*00b8*/ 	.word	0x00000b50


	//   ....[11]....
        /*00bc*/ 	.word	0x00000bc0


	//   ....[12]....
        /*00c0*/ 	.word	0x00000c20


	//   ....[13]....
        /*00c4*/ 	.word	0x00000c80


	//   ....[14]....
        /*00c8*/ 	.word	0x00000cf0


	//   ....[15]....
        /*00cc*/ 	.word	0x00000d60


	//   ....[16]....
        /*00d0*/ 	.word	0x00000dc0


	//   ....[17]....
        /*00d4*/ 	.word	0x00000e20


	//   ....[18]....
        /*00d8*/ 	.word	0x00000e80


	//   ....[19]....
        /*00dc*/ 	.word	0x00000ee0


	//----- nvinfo : EIATTR_EXIT_INSTR_OFFSETS
	.align		4
.L_1645:
        /*00e0*/ 	.byte	0x04, 0x1c
        /*00e2*/ 	.short	(.L_1647 - .L_1646)


	//   ....[0]....
.L_1646:
        /*00e4*/ 	.word	0x00000070


	//   ....[1]....
        /*00e8*/ 	.word	0x00000af0


	//----- nvinfo : EIATTR_MAX_THREADS
	.align		4
.L_1647:
        /*00ec*/ 	.byte	0x04, 0x05
        /*00ee*/ 	.short	(.L_1649 - .L_1648)
.L_1648:
        /*00f0*/ 	.word	0x00000400
        /*00f4*/ 	.word	0x00000001
        /*00f8*/ 	.word	0x00000001


	//----- nvinfo : EIATTR_CRS_STACK_SIZE
	.align		4
.L_1649:
        /*00fc*/ 	.byte	0x04, 0x1e
        /*00fe*/ 	.short	(.L_1651 - .L_1650)
.L_1650:
        /*0100*/ 	.word	0x00000000
.L_1651:


//--------------------- .nv.info._ZN10layer_norm40ln_parallel_residual_bwd_finalize_kernelINS_22Kernel_traits_finalizeILj3072E13__nv_bfloat16S2_fS2_fjLb0ELj1024ELj4ENS_18Kernel_traits_baseILj3072ES2_S2_fS2_fjLj1024EEEEELb0EEEvNS_9BwdParamsE --------------------------
	.section	.nv.info._ZN10layer_norm40ln_parallel_residual_bwd_finalize_kernelINS_22Kernel_traits_finalizeILj3072E13__nv_bfloat16S2_fS2_fjLb0ELj1024ELj4ENS_18Kernel_traits_baseILj3072ES2_S2_fS2_fjLj1024EEEEELb0EEEvNS_9BwdParamsE,"",@"SHT_CUDA_INFO"
	.sectionflags	@""
	.align	4


	//----- nvinfo : EIATTR_CUDA_API_VERSION
	.align		4
        /*0000*/ 	.byte	0x04, 0x37
        /*0002*/ 	.short	(.L_1653 - .L_1652)
.L_1652:
        /*0004*/ 	.word	0x00000082


	//----- nvinfo : EIATTR_SW2861232_WAR
	.align		4
.L_1653:
        /*0008*/ 	.byte	0x01, 0x35
	.zero		2


	//----- nvinfo : EIATTR_PARAM_CBANK
	.align		4
        /*000c*/ 	.byte	0x04, 0x0a
        /*000e*/ 	.short	(.L_1655 - .L_1654)
	.align		4
.L_1654:
        /*0010*/ 	.word	index@(.nv.constant0._ZN10layer_norm40ln_parallel_residual_bwd_finalize_kernelINS_22Kernel_traits_finalizeILj3072E13__nv_bfloat16S2_fS2_fjLb0ELj1024ELj4ENS_18Kernel_traits_baseILj3072ES2_S2_fS2_fjLj1024EEEEELb0EEEvNS_9BwdParamsE)
        /*0014*/ 	.short	0x0160
        /*0016*/ 	.short	0x0128


	//----- nvinfo : EIATTR_CBANK_PARAM_SIZE
	.align		4
.L_1655:
        /*0018*/ 	.byte	0x03, 0x19
        /*001a*/ 	.short	0x0128


	//----- nvinfo : EIATTR_KPARAM_INFO
	.align		4
        /*001c*/ 	.byte	0x04, 0x17
        /*001e*/ 	.short	(.L_1657 - .L_1656)
.L_1656:
        /*0020*/ 	.word	0x00000000
        /*0024*/ 	.short	0x0000
        /*0026*/ 	.short	0x0000
        /*0028*/ 	.byte	0x00, 0xf0, 0xa1, 0x04


	//----- nvinfo : EIATTR_MAXREG_COUNT
	.align		4
.L_1657:
        /*002c*/ 	.byte	0x03, 0x1b
        /*002e*/ 	.short	0x0040


	//----- nvinfo : EIATTR_NUM_BARRIERS
	.align		4
        /*0030*/ 	.byte	0x02, 0x4c
        /*0032*/ 	.byte	0x01
	.zero		1


	//----- nvinfo : EIATTR_MERCURY_ISA_VERSION
	.align		4
        /*0034*/ 	.byte	0x03, 0x5f
        /*0036*/ 	.short	0x0000


	//----- nvinfo : EIATTR_COOP_GROUP_MASK_REGIDS
	.align		4
        /*0038*/ 	.byte	0x04, 0x29
        /*003a*/ 	.short	(.L_1659 - .L_1658)


	//   ....[0]....
.L_1658:
        /*003c*/ 	.word	0xffffffff


	//   ....[1]....
        /*0040*/ 	.word	0xffffffff


	//   ....[2]....
        /*0044*/ 	.word	0xffffffff


	//   ....[3]....
        /*0048*/ 	.word	0xffffffff


	//   ....[4]....
        /*004c*/ 	.word	0xffffffff


	//   ....[5]....
        /*0050*/ 	.word	0xffffffff


	//   ....[6]....
        /*0054*/ 	.word	0xffffffff


	//   ....[7]....
        /*0058*/ 	.word	0xffffffff


	//   ....[8]....
        /*005c*/ 	.word	0xffffffff


	//   ....[9]....
        /*0060*/ 	.word	0xffffffff


	//   ....[10]....
        /*0064*/ 	.word	0xffffffff


	//   ....[11]....
        /*0068*/ 	.word	0xffffffff


	//   ....[12]....
        /*006c*/ 	.word	0xffffffff


	//   ....[13]....
        /*0070*/ 	.word	0xffffffff


	//   ....[14]....
        /*0074*/ 	.word	0xffffffff


	//   ....[15]....
        /*0078*/ 	.word	0xffffffff


	//   ....[16]....
        /*007c*/ 	.word	0xffffffff


	//   ....[17]....
        /*0080*/ 	.word	0xffffffff


	//   ....[18]....
        /*0084*/ 	.word	0xffffffff


	//   ....[19]....
        /*0088*/ 	.word	0xffffffff


	//   ....[20]....
        /*008c*/ 	.word	0xffffffff


	//   ....[21]....
        /*0090*/ 	.word	0xffffffff


	//   ....[22]....
        /*0094*/ 	.word	0xffffffff


	//   ....[23]....
        /*0098*/ 	.word	0xffffffff


	//   ....[24]....
        /*009c*/ 	.word	0xffffffff


	//   ....[25]....
        /*00a0*/ 	.word	0xffffffff


	//   ....[26]....
        /*00a4*/ 	.word	0xffffffff


	//   ....[27]....
        /*00a8*/ 	.word	0xffffffff


	//   ....[28]....
        /*00ac*/ 	.word	0xffffffff


	//   ....[29]....
        /*00b0*/ 	.word	0xffffffff


	//   ....[30]....
        /*00b4*/ 	.word	0xffffffff


	//   ....[31]....
        /*00b8*/ 	.word	0xffffffff


	//   ....[32]....
        /*00bc*/ 	.word	0xffffffff


	//   ....[33]....
        /*00c0*/ 	.word	0xffffffff


	//   ....[34]....
        /*00c4*/ 	.word	0xffffffff


	//   ....[35]....
        /*00c8*/ 	.word	0xffffffff


	//   ....[36]....
        /*00cc*/ 	.word	0xffffffff


	//   ....[37]....
        /*00d0*/ 	.word	0xffffffff


	//   ....[38]....
        /*00d4*/ 	.word	0xffffffff


	//   ....[39]....
        /*00d8*/ 	.word	0xffffffff


	//----- nvinfo : EIATTR_COOP_GROUP_INSTR_OFFSETS
	.align		4
.L_1659:
        /*00dc*/ 	.byte	0x04, 0x28
        /*00de*/ 	.short	(.L_1661 - .L_1660)


	//   ....[0]....
.L_1660:
        /*00e0*/ 	.word	0x00000b70


	//   ....[1]....
        /*00e4*/ 	.word	0x00000ba0


	//   ....[2]....
        /*00e8*/ 	.word	0x00000bb0


	//   ....[3]....
        /*00ec*/ 	.word	0x00000bc0


	//   ....[4]....
        /*00f0*/ 	.word	0x00000bf0


	//   ....[5]....
        /*00f4*/ 	.word	0x00000c10


	//   ....[6]....
        /*00f8*/ 	.word	0x00000c20


	//   ....[7]....
        /*00fc*/ 	.word	0x00000c30


	//   ....[8]....
        /*0100*/ 	.word	0x00000c60


	//   ....[9]....
        /*0104*/ 	.word	0x00000c80


	//   ....[10]....
        /*0108*/ 	.word	0x00000ca0


	//   ....[11]....
        /*010c*/ 	.word	0x00000cb0


	//   ....[12]....
        /*0110*/ 	.word	0x00000ce0


	//   ....[13]....
        /*0114*/ 	.word	0x00000d00


	//   ....[14]....
        /*0118*/ 	.word	0x00000d20


	//   ....[15]....
        /*011c*/ 	.word	0x00000d30


	//   ....[16]....
        /*0120*/ 	.word	0x00000d60


	//   ....[17]....
        /*0124*/ 	.word	0x00000d90


	//   ....[18]....
        /*0128*/ 	.word	0x00000da0


	//   ....[19]....
        /*012c*/ 	.word	0x00000db0


	//   ....[20]....
        /*0130*/ 	.word	0x000010c0


	//   ....[21]....
        /*0134*/ 	.word	0x00001130


	//   ....[22]....
        /*0138*/ 	.word	0x00001190


	//   ....[23]....
        /*013c*/ 	.word	0x000011f0


	//   ....[24]....
        /*0140*/ 	.word	0x00001260


	//   ....[25]....
        /*0144*/ 	.word	0x000012d0


	//   ....[26]....
        /*0148*/ 	.word	0x00001330


	//   ....[27]....
        /*014c*/ 	.word	0x00001390


	//   ....[28]....
        /*0150*/ 	.word	0x000013f0


	//   ....[29]....
        /*0154*/ 	.word	0x00001460


	//   ....[30]....
        /*0158*/ 	.word	0x000014d0


	//   ....[31]....
        /*015c*/ 	.word	0x00001530


	//   ....[32]....
        /*0160*/ 	.word	0x00001590


	//   ....[33]....
        /*0164*/ 	.word	0x000015f0


	//   ....[34]....
        /*0168*/ 	.word	0x00001660


	//   ....[35]....
        /*016c*/ 	.word	0x000016d0


	//   ....[36]....
        /*0170*/ 	.word	0x00001730


	//   ....[37]....
        /*0174*/ 	.word	0x00001790


	//   ....[38]....
        /*0178*/ 	.word	0x000017f0


	//   ....[39]....
        /*017c*/ 	.word	0x00001850


	//----- nvinfo : EIATTR_EXIT_INSTR_OFFSETS
	.align		4
.L_1661:
        /*0180*/ 	.byte	0x04, 0x1c
        /*0182*/ 	.short	(.L_1663 - .L_1662)


	//   ....[0]....
.L_1662:
        /*0184*/ 	.word	0x00000070


	//   ....[1]....
        /*0188*/ 	.word	0x00001060


	//----- nvinfo : EIATTR_MAX_THREADS
	.align		4
.L_1663:
        /*018c*/ 	.byte	0x04, 0x05
        /*018e*/ 	.short	(.L_1665 - .L_1664)
.L_1664:
        /*0190*/ 	.word	0x00000400
        /*0194*/ 	.word	0x00000001
        /*0198*/ 	.word	0x00000001


	//----- nvinfo : EIATTR_CRS_STACK_SIZE
	.align		4
.L_1665:
        /*019c*/ 	.byte	0x04, 0x1e
        /*019e*/ 	.short	(.L_1667 - .L_1666)
.L_1666:
        /*01a0*/ 	.word	0x00000000
.L_1667:


//--------------------- .nv.info._ZN10layer_norm31ln_parallel_residual_bwd_kernelINS_13Kernel_traitsI13__nv_bfloat16S2_fS2_fjLj3072ELj1ELj1ELj4ELj16ENS_18Kernel_traits_baseILj3072ES2_S2_fS2_fjLj128EEEEELb1ELb1ELb0EEEvNS_9BwdParamsE --------------------------
	.section	.nv.info._ZN10layer_norm31ln_parallel_residual_bwd_kernelINS_13Kernel_traitsI13__nv_bfloat16S2_fS2_fjLj3072ELj1ELj1ELj4ELj16ENS_18Kernel_traits_baseILj3072ES2_S2_fS2_fjLj128EEEEELb1ELb1ELb0EEEvNS_9BwdParamsE,"",@"SHT_CUDA_INFO"
	.sectionflags	@""
	.align	4


	//----- nvinfo : EIATTR_CUDA_API_VERSION
	.align		4
        /*0000*/ 	.byte	0x04, 0x37
        /*0002*/ 	.short	(.L_1669 - .L_1668)
.L_1668:
        /*0004*/ 	.word	0x00000082


	//----- nvinfo : EIATTR_SW2861232_WAR
	.align		4
.L_1669:
        /*0008*/ 	.byte	0x01, 0x35
	.zero		2


	//----- nvinfo : EIATTR_PARAM_CBANK
	.align		4
        /*000c*/ 	.byte	0x04, 0x0a
        /*000e*/ 	.short	(.L_1671 - .L_1670)
	.align		4
.L_1670:
        /*0010*/ 	.word	index@(.nv.constant0._ZN10layer_norm31ln_parallel_residual_bwd_kernelINS_13Kernel_traitsI13__nv_bfloat16S2_fS2_fjLj3072ELj1ELj1ELj4ELj16ENS_18Kernel_traits_baseILj3072ES2_S2_fS2_fjLj128EEEEELb1ELb1ELb0EEEvNS_9BwdParamsE)
        /*0014*/ 	.short	0x0160
        /*0016*/ 	.short	0x0128


	//----- nvinfo : EIATTR_CBANK_PARAM_SIZE
	.align		4
.L_1671:
        /*0018*/ 	.byte	0x03, 0x19
        /*001a*/ 	.short	0x0128


	//----- nvinfo : EIATTR_KPARAM_INFO
	.align		4
        /*001c*/ 	.byte	0x04, 0x17
        /*001e*/ 	.short	(.L_1673 - .L_1672)
.L_1672:
        /*0020*/ 	.word	0x00000000
        /*0024*/ 	.short	0x0000
        /*0026*/ 	.short	0x0000
        /*0028*/ 	.byte	0x00, 0xf0, 0xa1, 0x04


	//----- nvinfo : EIATTR_MAXREG_COUNT
	.align		4
.L_1673:
        /*002c*/ 	.byte	0x03, 0x1b
        /*002e*/ 	.short	0x00ff


	//----- nvinfo : EIATTR_NUM_BARRIERS
	.align		4
        /*0030*/ 	.byte	0x02, 0x4c
        /*0032*/ 	.byte	0x01
	.zero		1


	//----- nvinfo : EIATTR_MERCURY_ISA_VERSION
	.align		4
        /*0034*/ 	.byte	0x03, 0x5f
        /*0036*/ 	.short	0x0000


	//----- nvinfo : EIATTR_COOP_GROUP_MASK_REGIDS
	.align		4
        /*0038*/ 	.byte	0x04, 0x29
        /*003a*/ 	.short	(.L_1675 - .L_1674)


	//   ....[0]....
.L_1674:
        /*003c*/ 	.word	0xffffffff


	//   ....[1]....
        /*0040*/ 	.word	0xffffffff


	//   ....[2]....
        /*0044*/ 	.word	0xffffffff


	//   ....[3]....
        /*0048*/ 	.word	0xffffffff


	//   ....[4]....
        /*004c*/ 	.word	0xffffffff


	//   ....[5]....
        /*0050*/ 	.word	0xffffffff


	//   ....[6]....
        /*0054*/ 	.word	0xffffffff


	//   ....[7]....
        /*0058*/ 	.word	0xffffffff


	//   ....[8]....
        /*005c*/ 	.word	0xffffffff


	//   ....[9]....
        /*0060*/ 	.word	0xffffffff


	//   ....[10]....
        /*0064*/ 	.word	0xffffffff


	//   ....[11]....
        /*0068*/ 	.word	0xffffffff


	//   ....[12]....
        /*006c*/ 	.word	0xffffffff


	//   ....[13]....
        /*0070*/ 	.word	0xffffffff


	//   ....[14]....
        /*0074*/ 	.word	0xffffffff


	//   ....[15]....
        /*0078*/ 	.word	0xffffffff


	//   ....[16]....
        /*007c*/ 	.word	0xffffffff


	//   ....[17]....
        /*0080*/ 	.word	0xffffffff


	//   ....[18]....
        /*0084*/ 	.word	0xffffffff


	//   ....[19]....
        /*0088*/ 	.word	0xffffffff


	//----- nvinfo : EIATTR_COOP_GROUP_INSTR_OFFSETS
	.align		4
.L_1675:
        /*008c*/ 	.byte	0x04, 0x28
        /*008e*/ 	.short	(.L_1677 - .L_1676)


	//   ....[0]....
.L_1676:
        /*0090*/ 	.word	0x00001740


	//   ....[1]....
        /*0094*/ 	.word	0x00001760


	//   ....[2]....
        /*0098*/ 	.word	0x00001780


	//   ....[3]....
        /*009c*/ 	.word	0x000017a0


	//   ....[4]....
        /*00a0*/ 	.word	0x000017c0


	//   ....[5]....
        /*00a4*/ 	.word	0x000017e0


	//   ....[6]....
        /*00a8*/ 	.word	0x00001800


	//   ....[7]....
        /*00ac*/ 	.word	0x00001820


	//   ....[8]....
        /*00b0*/ 	.word	0x00001840


	//   ....[9]....
        /*00b4*/ 	.word	0x00001860


	//   ....[10]....
        /*00b8*/ 	.word	0x00003350


	//   ....[11]....
        /*00bc*/ 	.word	0x000033d0


	//   ....[12]....
        /*00c0*/ 	.word	0x00003450


	//   ....[13]....
        /*00c4*/ 	.word	0x000034c0


	//   ....[14]....
        /*00c8*/ 	.word	0x00003540


	//   ....[15]....
        /*00cc*/ 	.word	0x000035b0


	//   ....[16]....
        /*00d0*/ 	.word	0x00003630


	//   ....[17]....
        /*00d4*/ 	.word	0x000036a0


	//   ....[18]....
        /*00d8*/ 	.word	0x00003720


	//   ....[19]....
        /*00dc*/ 	.word	0x00003790


	//----- nvinfo : EIATTR_EXIT_INSTR_OFFSETS
	.align		4
.L_1677:
        /*00e0*/ 	.byte	0x04, 0x1c
        /*00e2*/ 	.short	(.L_1679 - .L_1678)


	//   ....[0]....
.L_1678:
        /*00e4*/ 	.word	0x00003270


	//   ....[1]....
        /*00e8*/ 	.word	0x000032f0


	//----- nvinfo : EIATTR_MAX_THREADS
	.align		4
.L_1679:
        /*00ec*/ 	.byte	0x04, 0x05
        /*00ee*/ 	.short	(.L_1681 - .L_1680)
.L_1680:
        /*00f0*/ 	.word	0x00000080
        /*00f4*/ 	.word	0x00000001
        /*00f8*/ 	.word	0x00000001


	//----- nvinfo : EIATTR_CRS_STACK_SIZE
	.align		4
.L_1681:
        /*00fc*/ 	.byte	0x04, 0x1e
        /*00fe*/ 	.short	(.L_1683 - .L_1682)
.L_1682:
        /*0100*/ 	.word	0x00000000
.L_1683:


//--------------------- .nv.info._ZN10layer_norm22ln_bwd_finalize_kernelINS_22Kernel_traits_finalizeILj3072E13__nv_bfloat16S2_fS2_fjLb0ELj1024ELj4ENS_18Kernel_traits_baseILj3072ES2_S2_fS2_fjLj1024EEEEELb0ELb1EEEvNS_9BwdParamsE --------------------------
	.section	.nv.info._ZN10layer_norm22ln_bwd_finalize_kernelINS_22Kernel_traits_finalizeILj3072E13__nv_bfloat16S2_fS2_fjLb0ELj1024ELj4ENS_18Kernel_traits_baseILj3072ES2_S2_fS2_fjLj1024EEEEELb0ELb1EEEvNS_9BwdParamsE,"",@"SHT_CUDA_INFO"
	.sectionflags	@""
	.align	4


	//----- nvinfo : EIATTR_CUDA_API_VERSION
	.align		4
        /*0000*/ 	.byte	0x04, 0x37
        /*0002*/ 	.short	(.L_1685 - .L_1684)
.L_1684:
        /*0004*/ 	.word	0x00000082


	//----- nvinfo : EIATTR_SW2861232_WAR
	.align		4
.L_1685:
        /*0008*/ 	.byte	0x01, 0x35
	.zero		2


	//----- nvinfo : EIATTR_PARAM_CBANK
	.align		4
        /*000c*/ 	.byte	0x04, 0x0a
        /*000e*/ 	.short	(.L_1687 - .L_1686)
	.align		4
.L_1686:
        /*0010*/ 	.word	index@(.nv.constant0._ZN10layer_norm22ln_bwd_finalize_kernelINS_22Kernel_traits_finalizeILj3072E13__nv_bfloat16S2_fS2_fjLb0ELj1024ELj4ENS_18Kernel_traits_baseILj3072ES2_S2_fS2_fjLj1024EEEEELb0ELb1EEEvNS_9BwdParamsE)
        /*0014*/ 	.short	0x0160
        /*0016*/ 	.short	0x0128


	//----- nvinfo : EIATTR_CBANK_PARAM_SIZE
	.align		4
.L_1687:
        /*0018*/ 	.byte	0x03, 0x19
        /*001a*/ 	.short	0x0128


	//----- nvinfo : EIATTR_KPARAM_INFO
	.align		4
        /*001c*/ 	.byte	0x04, 0x17
        /*001e*/ 	.short	(.L_1689 - .L_1688)
.L_1688:
        /*0020*/ 	.word	0x00000000
        /*0024*/ 	.short	0x0000
        /*0026*/ 	.short	0x0000
        /*0028*/ 	.byte	0x00, 0xf0, 0xa1, 0x04


	//----- nvinfo : EIATTR_MAXREG_COUNT
	.align		4
.L_1689:
        /*002c*/ 	.byte	0x03, 0x1b
        /*002e*/ 	.short	0x0040


	//----- nvinfo : EIATTR_NUM_BARRIERS
	.align		4
        /*0030*/ 	.byte	0x02, 0x4c
        /*0032*/ 	.byte	0x01
	.zero		1


	//----- nvinfo : EIATTR_MERCURY_ISA_VERSION
	.align		4
        /*0034*/ 	.byte	0x03, 0x5f
        /*0036*/ 	.short	0x0000


	//----- nvinfo : EIATTR_COOP_GROUP_MASK_REGIDS
	.align		4
        /*0038*/ 	.byte	0x04, 0x29
        /*003a*/ 	.short	(.L_1691 - .L_1690)


	//   ....[0]....
.L_1690:
        /*003c*/ 	.word	0xffffffff


	//   ....[1]....
        /*0040*/ 	.word	0xffffffff


	//   ....[2]....
        /*0044*/ 	.word	0xffffffff


	//   ....[3]....
        /*0048*/ 	.word	0xffffffff


	//   ....[4]....
        /*004c*/ 	.word	0xffffffff


	//   ....[5]....
        /*0050*/ 	.word	0xffffffff


	//   ....[6]....
        /*0054*/ 	.word	0xffffffff


	//   ....[7]....
        /*0058*/ 	.word	0xffffffff


	//   ....[8]....
        /*005c*/ 	.word	0xffffffff


	//   ....[9]....
        /*0060*/ 	.word	0xffffffff


	//   ....[10]....
        /*0064*/ 	.word	0xffffffff


	//   ....[11]....
        /*0068*/ 	.word	0xffffffff


	//   ....[12]....
        /*006c*/ 	.word	0xffffffff


	//   ....[13]....
        /*0070*/ 	.word	0xffffffff


	//   ....[14]....
        /*0074*/ 	.word	0xffffffff


	//   ....[15]....
        /*0078*/ 	.word	0xffffffff


	//   ....[16]....
        /*007c*/ 	.word	0xffffffff


	//   ....[17]....
        /*0080*/ 	.word	0xffffffff


	//   ....[18]....
        /*0084*/ 	.word	0xffffffff


	//   ....[19]....
        /*0088*/ 	.word	0xffffffff


	//----- nvinfo : EIATTR_COOP_GROUP_INSTR_OFFSETS
	.align		4
.L_1691:
        /*008c*/ 	.byte	0x04, 0x28
        /*008e*/ 	.short	(.L_1693 - .L_1692)


	//   ....[0]....
.L_1692:
        /*0090*/ 	.word	0x000007f0


	//   ....[1]....
        /*0094*/ 	.word	0x00000820


	//   ....[2]....
        /*0098*/ 	.word	0x00000840


	//   ....[3]....
        /*009c*/ 	.word	0x00000850


	//   ....[4]....
        /*00a0*/ 	.word	0x00000880


	//   ....[5]....
        /*00a4*/ 	.word	0x00000890


	//   ....[6]....
        /*00a8*/ 	.word	0x000008c0


	//   ....[7]....
        /*00ac*/ 	.word	0x000008d0


	//   ....[8]....
        /*00b0*/ 	.word	0x00000900


	//   ....[9]....
        /*00b4*/ 	.word	0x00000910


	//   ....[10]....
        /*00b8*/ 	.word	0x00000b00


	//   ....[11]....
        /*00bc*/ 	.word	0x00000b80


	//   ....[12]....
        /*00c0*/ 	.word	0x00000be0


	//   ....[13]....
        /*00c4*/ 	.word	0x00000c40


	//   ....[14]....
        /*00c8*/ 	.word	0x00000cb0


	//   ....[15]....
        /*00cc*/ 	.word	0x00000d20


	//   ....[16]....
        /*00d0*/ 	.word	0x00000d80


	//   ....[17]....
        /*00d4*/ 	.word	0x00000de0


	//   ....[18]....
        /*00d8*/ 	.word	0x00000e40


	//   ....[19]....
        /*00dc*/ 	.word	0x00000ea0


	//----- nvinfo : EIATTR_EXIT_INSTR_OFFSETS
	.align		4
.L_1693:
        /*00e0*/ 	.byte	0x04, 0x1c
        /*00e2*/ 	.short	(.L_1695 - .L_1694)


	//   ....[0]....
.L_1694:
        /*00e4*/ 	.word	0x00000070


	//   ....[1]....
        /*00e8*/ 	.word	0x00000aa0


	//----- nvinfo : EIATTR_MAX_THREADS
	.align		4
.L_1695:
        /*00ec*/ 	.byte	0x04, 0x05
        /*00ee*/ 	.short	(.L_1697 - .L_1696)
.L_1696:
        /*00f0*/ 	.word	0x00000400
        /*00f4*/ 	.word	0x00000001
        /*00f8*/ 	.word	0x00000001


	//----- nvinfo : EIATTR_CRS_STACK_SIZE
	.align		4
.L_1697:
        /*00fc*/ 	.byte	0x04, 0x1e
        /*00fe*/ 	.short	(.L_1699 - .L_1698)
.L_1698:
        /*0100*/ 	.word	0x00000000
.L_1699:


//--------------------- .nv.info._ZN10layer_norm40ln_parallel_residual_bwd_finalize_kernelINS_22Kernel_traits_finalizeILj3072E13__nv_bfloat16S2_fS2_fjLb0ELj1024ELj4ENS_18Kernel_traits_baseILj3072ES2_S2_fS2_fjLj1024EEEEELb1EEEvNS_9BwdParamsE --------------------------
	.section	.nv.info._ZN10layer_norm40ln_parallel_residual_bwd_finalize_kernelINS_22Kernel_traits_finalizeILj3072E13__nv_bfloat16S2_fS2_fjLb0ELj1024ELj4ENS_18Kernel_traits_baseILj3072ES2_S2_fS2_fjLj1024EEEEELb1EEEvNS_9BwdParamsE,"",@"SHT_CUDA_INFO"
	.sectionflags	@""
	.align	4


	//----- nvinfo : EIATTR_CUDA_API_VERSION
	.align		4
        /*0000*/ 	.byte	0x04, 0x37
        /*0002*/ 	.short	(.L_1701 - .L_1700)
.L_1700:
        /*0004*/ 	.word	0x00000082


	//----- nvinfo : EIATTR_SW2861232_WAR
	.align		4
.L_1701:
        /*0008*/ 	.byte	0x01, 0x35
	.zero		2


	//----- nvinfo : EIATTR_PARAM_CBANK
	.align		4
        /*000c*/ 	.byte	0x04, 0x0a
        /*000e*/ 	.short	(.L_1703 - .L_1702)
	.align		4
.L_1702:
        /*0010*/ 	.word	index@(.nv.constant0._ZN10layer_norm40ln_parallel_residual_bwd_finalize_kernelINS_22Kernel_traits_finalizeILj3072E13__nv_bfloat16S2_fS2_fjLb0ELj1024ELj4ENS_18Kernel_traits_baseILj3072ES2_S2_fS2_fjLj1024EEEEELb1EEEvNS_9BwdParamsE)
        /*0014*/ 	.short	0x0160
        /*0016*/ 	.short	0x0128


	//----- nvinfo : EIATTR_CBANK_PARAM_SIZE
	.align		4
.L_1703:
        /*0018*/ 	.byte	0x03, 0x19
        /*001a*/ 	.short	0x0128


	//----- nvinfo : EIATTR_KPARAM_INFO
	.align		4
        /*001c*/ 	.byte	0x04, 0x17
        /*001e*/ 	.short	(.L_1705 - .L_1704)
.L_1704:
        /*0020*/ 	.word	0x00000000
        /*0024*/ 	.short	0x0000
        /*0026*/ 	.short	0x0000
        /*0028*/ 	.byte	0x00, 0xf0, 0xa1, 0x04


	//----- nvinfo : EIATTR_MAXREG_COUNT
	.align		4
.L_1705:
        /*002c*/ 	.byte	0x03, 0x1b
        /*002e*/ 	.short	0x0040


	//----- nvinfo : EIATTR_NUM_BARRIERS
	.align		4
        /*0030*/ 	.byte	0x02, 0x4c
        /*0032*/ 	.byte	0x01
	.zero		1


	//----- nvinfo : EIATTR_MERCURY_ISA_VERSION
	.align		4
        /*0034*/ 	.byte	0x03, 0x5f
        /*0036*/ 	.short	0x0000


	//----- nvinfo : EIATTR_COOP_GROUP_MASK_REGIDS
	.align		4
        /*0038*/ 	.byte	0x04, 0x29
        /*003a*/ 	.short	(.L_1707 - .L_1706)


	//   ....[0]....
.L_1706:
        /*003c*/ 	.word	0xffffffff


	//   ....[1]....
        /*0040*/ 	.word	0xffffffff


	//   ....[2]....
        /*0044*/ 	.word	0xffffffff


	//   ....[3]....
        /*0048*/ 	.word	0xffffffff


	//   ....[4]....
        /*004c*/ 	.word	0xffffffff


	//   ....[5]....
        /*0050*/ 	.word	0xffffffff


	//   ....[6]....
        /*0054*/ 	.word	0xffffffff


	//   ....[7]....
        /*0058*/ 	.word	0xffffffff


	//   ....[8]....
        /*005c*/ 	.word	0xffffffff


	//   ....[9]....
        /*0060*/ 	.word	0xffffffff


	//   ....[10]....
        /*0064*/ 	.word	0xffffffff


	//   ....[11]....
        /*0068*/ 	.word	0xffffffff


	//   ....[12]....
        /*006c*/ 	.word	0xffffffff


	//   ....[13]....
        /*0070*/ 	.word	0xffffffff


	//   ....[14]....
        /*0074*/ 	.word	0xffffffff


	//   ....[15]....
        /*0078*/ 	.word	0xffffffff


	//   ....[16]....
        /*007c*/ 	.word	0xffffffff


	//   ....[17]....
        /*0080*/ 	.word	0xffffffff


	//   ....[18]....
        /*0084*/ 	.word	0xffffffff


	//   ....[19]....
        /*0088*/ 	.word	0xffffffff


	//   ....[20]....
        /*008c*/ 	.word	0xffffffff


	//   ....[21]....
        /*0090*/ 	.word	0xffffffff


	//   ....[22]....
        /*0094*/ 	.word	0xffffffff


	//   ....[23]....
        /*0098*/ 	.word	0xffffffff


	//   ....[24]....
        /*009c*/ 	.word	0xffffffff


	//   ....[25]....
        /*00a0*/ 	.word	0xffffffff


	//   ....[26]....
        /*00a4*/ 	.word	0xffffffff


	//   ....[27]....
        /*00a8*/ 	.word	0xffffffff


	//   ....[28]....
        /*00ac*/ 	.word	0xffffffff


	//   ....[29]....
        /*00b0*/ 	.word	0xffffffff


	//   ....[30]....
        /*00b4*/ 	.word	0xffffffff


	//   ....[31]....
        /*00b8*/ 	.word	0xffffffff


	//   ....[32]....
        /*00bc*/ 	.word	0xffffffff


	//   ....[33]....
        /*00c0*/ 	.word	0xffffffff


	//   ....[34]....
        /*00c4*/ 	.word	0xffffffff


	//   ....[35]....
        /*00c8*/ 	.word	0xffffffff


	//   ....[36]....
        /*00cc*/ 	.word	0xffffffff


	//   ....[37]....
        /*00d0*/ 	.word	0xffffffff


	//   ....[38]....
        /*00d4*/ 	.word	0xffffffff


	//   ....[39]....
        /*00d8*/ 	.word	0xffffffff


	//----- nvinfo : EIATTR_COOP_GROUP_INSTR_OFFSETS
	.align		4
.L_1707:
        /*00dc*/ 	.byte	0x04, 0x28
        /*00de*/ 	.short	(.L_1709 - .L_1708)


	//   ....[0]....
.L_1708:
        /*00e0*/ 	.word	0x00000b60


	//   ....[1]....
        /*00e4*/ 	.word	0x00000b90


	//   ....[2]....
        /*00e8*/ 	.word	0x00000ba0


	//   ....[3]....
        /*00ec*/ 	.word	0x00000bb0


	//   ....[4]....
        /*00f0*/ 	.word	0x00000be0


	//   ....[5]....
        /*00f4*/ 	.word	0x00000c00


	//   ....[6]....
        /*00f8*/ 	.word	0x00000c10


	//   ....[7]....
        /*00fc*/ 	.word	0x00000c20


	//   ....[8]....
        /*0100*/ 	.word	0x00000c50


	//   ....[9]....
        /*0104*/ 	.word	0x00000c70


	//   ....[10]....
        /*0108*/ 	.word	0x00000c90


	//   ....[11]....
        /*010c*/ 	.word	0x00000ca0


	//   ....[12]....
        /*0110*/ 	.word	0x00000cd0


	//   ....[13]....
        /*0114*/ 	.word	0x00000cf0


	//   ....[14]....
        /*0118*/ 	.word	0x00000d10


	//   ....[15]....
        /*011c*/ 	.word	0x00000d20


	//   ....[16]....
        /*0120*/ 	.word	0x00000d50


	//   ....[17]....
        /*0124*/ 	.word	0x00000d80


	//   ....[18]....
        /*0128*/ 	.word	0x00000d90


	//   ....[19]....
        /*012c*/ 	.word	0x00000da0


	//   ....[20]....
        /*0130*/ 	.word	0x00001090


	//   ....[21]....
        /*0134*/ 	.word	0x00001100


	//   ....[22]....
        /*0138*/ 	.word	0x00001160


	//   ....[23]....
        /*013c*/ 	.word	0x000011c0


	//   ....[24]....
        /*0140*/ 	.word	0x00001230


	//   ....[25]....
        /*0144*/ 	.word	0x000012a0


	//   ....[26]....
        /*0148*/ 	.word	0x00001300


	//   ....[27]....
        /*014c*/ 	.word	0x00001360


	//   ....[28]....
        /*0150*/ 	.word	0x000013c0


	//   ....[29]....
        /*0154*/ 	.word	0x00001430


	//   ....[30]....
        /*0158*/ 	.word	0x000014a0


	//   ....[31]....
        /*015c*/ 	.word	0x00001500


	//   ....[32]....
        /*0160*/ 	.word	0x00001560


	//   ....[33]....
        /*0164*/ 	.word	0x000015c0


	//   ....[34]....
        /*0168*/ 	.word	0x00001630


	//   ....[35]....
        /*016c*/ 	.word	0x000016a0


	//   ....[36]....
        /*0170*/ 	.word	0x00001700


	//   ....[37]....
        /*0174*/ 	.word	0x00001760


	//   ....[38]....
        /*0178*/ 	.word	0x000017c0


	//   ....[39]....
        /*017c*/ 	.word	0x00001820


	//----- nvinfo : EIATTR_EXIT_INSTR_OFFSETS
	.align		4
.L_1709:
        /*0180*/ 	.byte	0x04, 0x1c
        /*0182*/ 	.short	(.L_1711 - .L_1710)


	//   ....[0]....
.L_1710:
        /*0184*/ 	.word	0x00000070


	//   ....[1]....
        /*0188*/ 	.word	0x00001030


	//----- nvinfo : EIATTR_MAX_THREADS
	.align		4
.L_1711:
        /*018c*/ 	.byte	0x04, 0x05
        /*018e*/ 	.short	(.L_1713 - .L_1712)
.L_1712:
        /*0190*/ 	.word	0x00000400
        /*0194*/ 	.word	0x00000001
        /*0198*/ 	.word	0x00000001


	//----- nvinfo : EIATTR_CRS_STACK_SIZE
	.align		4
.L_1713:
        /*019c*/ 	.byte	0x04, 0x1e
        /*019e*/ 	.short	(.L_1715 - .L_1714)
.L_1714:
        /*01a0*/ 	.word	0x00000000
.L_1715:


//--------------------- .nv.info._ZN10layer_norm31ln_parallel_residual_bwd_kernelINS_13Kernel_traitsI13__nv_bfloat16S2_fS2_fjLj3072ELj1ELj1ELj4ELj16ENS_18Kernel_traits_baseILj3072ES2_S2_fS2_fjLj128EEEEELb1ELb1ELb1EEEvNS_9BwdParamsE --------------------------
	.section	.nv.info._ZN10layer_norm31ln_parallel_residual_bwd_kernelINS_13Kernel_traitsI13__nv_bfloat16S2_fS2_fjLj3072ELj1ELj1ELj4ELj16ENS_18Kernel_traits_baseILj3072ES2_S2_fS2_fjLj128EEEEELb1ELb1ELb1EEEvNS_9BwdParamsE,"",@"SHT_CUDA_INFO"
	.sectionflags	@""
	.align	4


	//----- nvinfo : EIATTR_CUDA_API_VERSION
	.align		4
        /*0000*/ 	.byte	0x04, 0x37
        /*0002*/ 	.short	(.L_1717 - .L_1716)
.L_1716:
        /*0004*/ 	.word	0x00000082


	//----- nvinfo : EIATTR_SW2861232_WAR
	.align		4
.L_1717:
        /*0008*/ 	.byte	0x01, 0x35
	.zero		2


	//----- nvinfo : EIATTR_PARAM_CBANK
	.align		4
        /*000c*/ 	.byte	0x04, 0x0a
        /*000e*/ 	.short	(.L_1719 - .L_1718)
	.align		4
.L_1718:
        /*0010*/ 	.word	index@(.nv.constant0._ZN10layer_norm31ln_parallel_residual_bwd_kernelINS_13Kernel_traitsI13__nv_bfloat16S2_fS2_fjLj3072ELj1ELj1ELj4ELj16ENS_18Kernel_traits_baseILj3072ES2_S2_fS2_fjLj128EEEEELb1ELb1ELb1EEEvNS_9BwdParamsE)
        /*0014*/ 	.short	0x0160
        /*0016*/ 	.short	0x0128


	//----- nvinfo : EIATTR_CBANK_PARAM_SIZE
	.align		4
.L_1719:
        /*0018*/ 	.byte	0x03, 0x19
        /*001a*/ 	.short	0x0128


	//----- nvinfo : EIATTR_KPARAM_INFO
	.align		4
        /*001c*/ 	.byte	0x04, 0x17
        /*001e*/ 	.short	(.L_1721 - .L_1720)
.L_1720:
        /*0020*/ 	.word	0x00000000
        /*0024*/ 	.short	0x0000
        /*0026*/ 	.short	0x0000
        /*0028*/ 	.byte	0x00, 0xf0, 0xa1, 0x04


	//----- nvinfo : EIATTR_MAXREG_COUNT
	.align		4
.L_1721:
        /*002c*/ 	.byte	0x03, 0x1b
        /*002e*/ 	.short	0x00ff


	//----- nvinfo : EIATTR_NUM_BARRIERS
	.align		4
        /*0030*/ 	.byte	0x02, 0x4c
        /*0032*/ 	.byte	0x01
	.zero		1


	//----- nvinfo : EIATTR_MERCURY_ISA_VERSION
	.align		4
        /*0034*/ 	.byte	0x03, 0x5f
        /*0036*/ 	.short	0x0000


	//----- nvinfo : EIATTR_COOP_GROUP_MASK_REGIDS
	.align		4
        /*0038*/ 	.byte	0x04, 0x29
        /*003a*/ 	.short	(.L_1723 - .L_1722)


	//   ....[0]....
.L_1722:
        /*003c*/ 	.word	0xffffffff


	//   ....[1]....
        /*0040*/ 	.word	0xffffffff


	//   ....[2]....
        /*0044*/ 	.word	0xffffffff


	//   ....[3]....
        /*0048*/ 	.word	0xffffffff


	//   ....[4]....
        /*004c*/ 	.word	0xffffffff


	//   ....[5]....
        /*0050*/ 	.word	0xffffffff


	//   ....[6]....
        /*0054*/ 	.word	0xffffffff


	//   ....[7]....
        /*0058*/ 	.word	0xffffffff


	//   ....[8]....
        /*005c*/ 	.word	0xffffffff


	//   ....[9]....
        /*0060*/ 	.word	0xffffffff


	//   ....[10]....
        /*0064*/ 	.word	0xffffffff


	//   ....[11]....
        /*0068*/ 	.word	0xffffffff


	//   ....[12]....
        /*006c*/ 	.word	0xffffffff


	//   ....[13]....
        /*0070*/ 	.word	0xffffffff


	//   ....[14]....
        /*0074*/ 	.word	0xffffffff


	//   ....[15]....
        /*0078*/ 	.word	0xffffffff


	//   ....[16]....
        /*007c*/ 	.word	0xffffffff


	//   ....[17]....
        /*0080*/ 	.word	0xffffffff


	//   ....[18]....
        /*0084*/ 	.word	0xffffffff


	//   ....[19]....
        /*0088*/ 	.word	0xffffffff


	//----- nvinfo : EIATTR_COOP_GROUP_INSTR_OFFSETS
	.align		4
.L_1723:
        /*008c*/ 	.byte	0x04, 0x28
        /*008e*/ 	.short	(.L_1725 - .L_1724)


	//   ....[0]....
.L_1724:
        /*0090*/ 	.word	0x000015b0


	//   ....[1]....
        /*0094*/ 	.word	0x000015d0


	//   ....[2]....
        /*0098*/ 	.word	0x000015f0


	//   ....[3]....
        /*009c*/ 	.word	0x00001610


	//   ....[4]....
        /*00a0*/ 	.word	0x00001630


	//   ....[5]....
        /*00a4*/ 	.word	0x00001650


	//   ....[6]....
        /*00a8*/ 	.word	0x00001670


	//   ....[7]....
        /*00ac*/ 	.word	0x00001690


	//   ....[8]....
        /*00b0*/ 	.word	0x000016b0


	//   ....[9]....
        /*00b4*/ 	.word	0x000016d0


	//   ....[10]....
        /*00b8*/ 	.word	0x00003250


	//   ....[11]....
        /*00bc*/ 	.word	0x000032d0


	//   ....[12]....
        /*00c0*/ 	.word	0x00003350


	//   ....[13]....
        /*00c4*/ 	.word	0x000033c0


	//   ....[14]....
        /*00c8*/ 	.word	0x00003440


	//   ....[15]....
        /*00cc*/ 	.word	0x000034b0


	//   ....[16]....
        /*00d0*/ 	.word	0x00003530


	//   ....[17]....
        /*00d4*/ 	.word	0x000035a0


	//   ....[18]....
        /*00d8*/ 	.word	0x00003620


	//   ....[19]....
        /*00dc*/ 	.word	0x00003690


	//----- nvinfo : EIATTR_EXIT_INSTR_OFFSETS
	.align		4
.L_1725:
        /*00e0*/ 	.byte	0x04, 0x1c
        /*00e2*/ 	.short	(.L_1727 - .L_1726)


	//   ....[0]....
.L_1726:
        /*00e4*/ 	.word	0x000031f0


	//----- nvinfo : EIATTR_MAX_THREADS
	.align		4
.L_1727:
        /*00e8*/ 	.byte	0x04, 0x05
        /*00ea*/ 	.short	(.L_1729 - .L_1728)
.L_1728:
        /*00ec*/ 	.word	0x00000080
        /*00f0*/ 	.word	0x00000001
        /*00f4*/ 	.word	0x00000001


	//----- nvinfo : EIATTR_CRS_STACK_SIZE
	.align		4
.L_1729:
        /*00f8*/ 	.byte	0x04, 0x1e
        /*00fa*/ 	.short	(.L_1731 - .L_1730)
.L_1730:
        /*00fc*/ 	.word	0x00000000
.L_1731:


//--------------------- .nv.info._ZN10layer_norm31ln_parallel_residual_bwd_kernelINS_13Kernel_traitsIf13__nv_bfloat16fS2_fjLj3072ELj1ELj1ELj4ELj16ENS_18Kernel_traits_baseILj3072EfS2_fS2_fjLj128EEEEELb0ELb0ELb0EEEvNS_9BwdParamsE --------------------------
	.section	.nv.info._ZN10layer_norm31ln_parallel_residual_bwd_kernelINS_13Kernel_traitsIf13__nv_bfloat16fS2_fjLj3072ELj1ELj1ELj4ELj16ENS_18Kernel_traits_baseILj3072EfS2_fS2_fjLj128EEEEELb0ELb0ELb0EEEvNS_9BwdParamsE,"",@"SHT_CUDA_INFO"
	.sectionflags	@""
	.align	4


	//----- nvinfo : EIATTR_CUDA_API_VERSION
	.align		4
        /*0000*/ 	.byte	0x04, 0x37
        /*0002*/ 	.short	(.L_1733 - .L_1732)
.L_1732:
        /*0004*/ 	.word	0x00000082


	//----- nvinfo : EIATTR_SW2861232_WAR
	.align		4
.L_1733:
        /*0008*/ 	.byte	0x01, 0x35
	.zero		2


	//----- nvinfo : EIATTR_PARAM_CBANK
	.align		4
        /*000c*/ 	.byte	0x04, 0x0a
        /*000e*/ 	.short	(.L_1735 - .L_1734)
	.align		4
.L_1734:
        /*0010*/ 	.word	index@(.nv.constant0._ZN10layer_norm31ln_parallel_residual_bwd_kernelINS_13Kernel_traitsIf13__nv_bfloat16fS2_fjLj3072ELj1ELj1ELj4ELj16ENS_18Kernel_traits_baseILj3072EfS2_fS2_fjLj128EEEEELb0ELb0ELb0EEEvNS_9BwdParamsE)
        /*0014*/ 	.short	0x0160
        /*0016*/ 	.short	0x0128


	//----- nvinfo : EIATTR_CBANK_PARAM_SIZE
	.align		4
.L_1735:
        /*0018*/ 	.byte	0x03, 0x19
        /*001a*/ 	.short	0x0128


	//----- nvinfo : EIATTR_KPARAM_INFO
	.align		4
        /*001c*/ 	.byte	0x04, 0x17
        /*001e*/ 	.short	(.L_1737 - .L_1736)
.L_1736:
        /*0020*/ 	.word	0x00000000
        /*0024*/ 	.short	0x0000
        /*0026*/ 	.short	0x0000
        /*0028*/ 	.byte	0x00, 0xf0, 0xa1, 0x04


	//----- nvinfo : EIATTR_MAXREG_COUNT
	.align		4
.L_1737:
        /*002c*/ 	.byte	0x03, 0x1b
        /*002e*/ 	.short	0x00ff


	//----- nvinfo : EIATTR_NUM_BARRIERS
	.align		4
        /*0030*/ 	.byte	0x02, 0x4c
        /*0032*/ 	.byte	0x01
	.zero		1


	//----- nvinfo : EIATTR_MERCURY_ISA_VERSION
	.align		4
        /*0034*/ 	.byte	0x03, 0x5f
        /*0036*/ 	.short	0x0000


	//----- nvinfo : EIATTR_COOP_GROUP_MASK_REGIDS
	.align		4
        /*0038*/ 	.byte	0x04, 0x29
        /*003a*/ 	.short	(.L_1739 - .L_1738)


	//   ....[0]....
.L_1738:
        /*003c*/ 	.word	0xffffffff


	//   ....[1]....
        /*0040*/ 	.word	0xffffffff


	//   ....[2]....
        /*0044*/ 	.word	0xffffffff


	//   ....[3]....
        /*0048*/ 	.word	0xffffffff


	//   ....[4]....
        /*004c*/ 	.word	0xffffffff


	//   ....[5]....
        /*0050*/ 	.word	0xffffffff


	//   ....[6]....
        /*0054*/ 	.word	0xffffffff


	//   ....[7]....
        /*0058*/ 	.word	0xffffffff


	//   ....[8]....
        /*005c*/ 	.word	0xffffffff


	//   ....[9]....
        /*0060*/ 	.word	0xffffffff


	//   ....[10]....
        /*0064*/ 	.word	0xffffffff


	//   ....[11]....
        /*0068*/ 	.word	0xffffffff


	//   ....[12]....
        /*006c*/ 	.word	0xffffffff


	//   ....[13]....
        /*0070*/ 	.word	0xffffffff


	//   ....[14]....
        /*0074*/ 	.word	0xffffffff


	//   ....[15]....
        /*0078*/ 	.word	0xffffffff


	//   ....[16]....
        /*007c*/ 	.word	0xffffffff


	//   ....[17]....
        /*0080*/ 	.word	0xffffffff


	//   ....[18]....
        /*0084*/ 	.word	0xffffffff


	//   ....[19]....
        /*0088*/ 	.word	0xffffffff


	//----- nvinfo : EIATTR_COOP_GROUP_INSTR_OFFSETS
	.align		4
.L_1739:
        /*008c*/ 	.byte	0x04, 0x28
        /*008e*/ 	.short	(.L_1741 - .L_1740)


	//   ....[0]....
.L_1740:
        /*0090*/ 	.word	0x00001cb0


	//   ....[1]....
        /*0094*/ 	.word	0x00001cd0


	//   ....[2]....
        /*0098*/ 	.word	0x00001cf0


	//   ....[3]....
        /*009c*/ 	.word	0x00001d10


	//   ....[4]....
        /*00a0*/ 	.word	0x00001d30


	//   ....[5]....
        /*00a4*/ 	.word	0x00001d50


	//   ....[6]....
        /*00a8*/ 	.word	0x00001d70


	//   ....[7]....
        /*00ac*/ 	.word	0x00001d90


	//   ....[8]....
        /*00b0*/ 	.word	0x00001db0


	//   ....[9]....
        /*00b4*/ 	.word	0x00001dd0


	//   ....[10]....
        /*00b8*/ 	.word	0x00003240


	//   ....[11]....
        /*00bc*/ 	.word	0x000032c0


	//   ....[12]....
        /*00c0*/ 	.word	0x00003340


	//   ....[13]....
        /*00c4*/ 	.word	0x000033b0


	//   ....[14]....
        /*00c8*/ 	.word	0x00003430


	//   ....[15]....
        /*00cc*/ 	.word	0x000034a0


	//   ....[16]....
        /*00d0*/ 	.word	0x00003520


	//   ....[17]....
        /*00d4*/ 	.word	0x00003590


	//   ....[18]....
        /*00d8*/ 	.word	0x00003610


	//   ....[19]....
        /*00dc*/ 	.word	0x00003680


	//----- nvinfo : EIATTR_EXIT_INSTR_OFFSETS
	.align		4
.L_1741:
        /*00e0*/ 	.byte	0x04, 0x1c
        /*00e2*/ 	.short	(.L_1743 - .L_1742)


	//   ....[0]....
.L_1742:
        /*00e4*/ 	.word	0x00003100


	//   ....[1]....
        /*00e8*/ 	.word	0x000031e0


	//----- nvinfo : EIATTR_MAX_THREADS
	.align		4
.L_1743:
        /*00ec*/ 	.byte	0x04, 0x05
        /*00ee*/ 	.short	(.L_1745 - .L_1744)
.L_1744:
        /*00f0*/ 	.word	0x00000080
        /*00f4*/ 	.word	0x00000001
        /*00f8*/ 	.word	0x00000001


	//----- nvinfo : EIATTR_CRS_STACK_SIZE
	.align		4
.L_1745:
        /*00fc*/ 	.byte	0x04, 0x1e
        /*00fe*/ 	.short	(.L_1747 - .L_1746)
.L_1746:
        /*0100*/ 	.word	0x00000000
.L_1747:


//--------------------- .nv.info._ZN10layer_norm31ln_parallel_residual_bwd_kernelINS_13Kernel_traitsIf13__nv_bfloat16fS2_fjLj3072ELj1ELj1ELj4ELj16ENS_18Kernel_traits_baseILj3072EfS2_fS2_fjLj128EEEEELb0ELb0ELb1EEEvNS_9BwdParamsE --------------------------
	.section	.nv.info._ZN10layer_norm31ln_parallel_residual_bwd_kernelINS_13Kernel_traitsIf13__nv_bfloat16fS2_fjLj3072ELj1ELj1ELj4ELj16ENS_18Kernel_traits_baseILj3072EfS2_fS2_fjLj128EEEEELb0ELb0ELb1EEEvNS_9BwdParamsE,"",@"SHT_CUDA_INFO"
	.sectionflags	@""
	.align	4


	//----- nvinfo : EIATTR_CUDA_API_VERSION
	.align		4
        /*0000*/ 	.byte	0x04, 0x37
        /*0002*/ 	.short	(.L_1749 - .L_1748)
.L_1748:
        /*0004*/ 	.word	0x00000082


	//----- nvinfo : EIATTR_SW2861232_WAR
	.align		4
.L_1749:
        /*0008*/ 	.byte	0x01, 0x35
	.zero		2


	//----- nvinfo : EIATTR_PARAM_CBANK
	.align		4
        /*000c*/ 	.byte	0x04, 0x0a
        /*000e*/ 	.short	(.L_1751 - .L_1750)
	.align		4
.L_1750:
        /*0010*/ 	.word	index@(.nv.constant0._ZN10layer_norm31ln_parallel_residual_bwd_kernelINS_13Kernel_traitsIf13__nv_bfloat16fS2_fjLj3072ELj1ELj1ELj4ELj16ENS_18Kernel_traits_baseILj3072EfS2_fS2_fjLj128EEEEELb0ELb0ELb1EEEvNS_9BwdParamsE)
        /*0014*/ 	.short	0x0160
        /*0016*/ 	.short	0x0128


	//----- nvinfo : EIATTR_CBANK_PARAM_SIZE
	.align		4
.L_1751:
        /*0018*/ 	.byte	0x03, 0x19
        /*001a*/ 	.short	0x0128


	//----- nvinfo : EIATTR_KPARAM_INFO
	.align		4
        /*001c*/ 	.byte	0x04, 0x17
        /*001e*/ 	.short	(.L_1753 - .L_1752)
.L_1752:
        /*0020*/ 	.word	0x00000000
        /*0024*/ 	.short	0x0000
        /*0026*/ 	.short	0x0000
        /*0028*/ 	.byte	0x00, 0xf0, 0xa1, 0x04


	//----- nvinfo : EIATTR_MAXREG_COUNT
	.align		4
.L_1753:
        /*002c*/ 	.byte	0x03, 0x1b
        /*002e*/ 	.short	0x00ff


	//----- nvinfo : EIATTR_NUM_BARRIERS
	.align		4
        /*0030*/ 	.byte	0x02, 0x4c
        /*0032*/ 	.byte	0x01
	.zero		1


	//----- nvinfo : EIATTR_MERCURY_ISA_VERSION
	.align		4
        /*0034*/ 	.byte	0x03, 0x5f
        /*0036*/ 	.short	0x0000


	//----- nvinfo : EIATTR_COOP_GROUP_MASK_REGIDS
	.align		4
        /*0038*/ 	.byte	0x04, 0x29
        /*003a*/ 	.short	(.L_1755 - .L_1754)


	//   ....[0]....
.L_1754:
        /*003c*/ 	.word	0xffffffff


	//   ....[1]....
        /*0040*/ 	.word	0xffffffff


	//   ....[2]....
        /*0044*/ 	.word	0xffffffff


	//   ....[3]....
        /*0048*/ 	.word	0xffffffff


	//   ....[4]....
        /*004c*/ 	.word	0xffffffff


	//   ....[5]....
        /*0050*/ 	.word	0xffffffff


	//   ....[6]....
        /*0054*/ 	.word	0xffffffff


	//   ....[7]....
        /*0058*/ 	.word	0xffffffff


	//   ....[8]....
        /*005c*/ 	.word	0xffffffff


	//   ....[9]....
        /*0060*/ 	.word	0xffffffff


	//   ....[10]....
        /*0064*/ 	.word	0xffffffff


	//   ....[11]....
        /*0068*/ 	.word	0xffffffff


	//   ....[12]....
        /*006c*/ 	.word	0xffffffff


	//   ....[13]....
        /*0070*/ 	.word	0xffffffff


	//   ....[14]....
        /*0074*/ 	.word	0xffffffff


	//   ....[15]....
        /*0078*/ 	.word	0xffffffff


	//   ....[16]....
        /*007c*/ 	.word	0xffffffff


	//   ....[17]....
        /*0080*/ 	.word	0xffffffff


	//   ....[18]....
        /*0084*/ 	.word	0xffffffff


	//   ....[19]....
        /*0088*/ 	.word	0xffffffff


	//----- nvinfo : EIATTR_COOP_GROUP_INSTR_OFFSETS
	.align		4
.L_1755:
        /*008c*/ 	.byte	0x04, 0x28
        /*008e*/ 	.short	(.L_1757 - .L_1756)


	//   ....[0]....
.L_1756:
        /*0090*/ 	.word	0x00001d40


	//   ....[1]....
        /*0094*/ 	.word	0x00001d60


	//   ....[2]....
        /*0098*/ 	.word	0x00001d80


	//   ....[3]....
        /*009c*/ 	.word	0x00001da0


	//   ....[4]....
        /*00a0*/ 	.word	0x00001dc0


	//   ....[5]....
        /*00a4*/ 	.word	0x00001de0


	//   ....[6]....
        /*00a8*/ 	.word	0x00001e00


	//   ....[7]....
        /*00ac*/ 	.word	0x00001e20


	//   ....[8]....
        /*00b0*/ 	.word	0x00001e40


	//   ....[9]....
        /*00b4*/ 	.word	0x00001e60


	//   ....[10]....
        /*00b8*/ 	.word	0x00003600


	//   ....[11]....
        /*00bc*/ 	.word	0x00003680


	//   ....[12]....
        /*00c0*/ 	.word	0x00003700


	//   ....[13]....
        /*00c4*/ 	.word	0x00003770


	//   ....[14]....
        /*00c8*/ 	.word	0x000037f0


	//   ....[15]....
        /*00cc*/ 	.word	0x00003860


	//   ....[16]....
        /*00d0*/ 	.word	0x000038e0


	//   ....[17]....
        /*00d4*/ 	.word	0x00003950


	//   ....[18]....
        /*00d8*/ 	.word	0x000039d0


	//   ....[19]....
        /*00dc*/ 	.word	0x00003a40


	//----- nvinfo : EIATTR_EXIT_INSTR_OFFSETS
	.align		4
.L_1757:
        /*00e0*/ 	.byte	0x04, 0x1c
        /*00e2*/ 	.short	(.L_1759 - .L_1758)


	//   ....[0]....
.L_1758:
        /*00e4*/ 	.word	0x000035a0


	//----- nvinfo : EIATTR_MAX_THREADS
	.align		4
.L_1759:
        /*00e8*/ 	.byte	0x04, 0x05
        /*00ea*/ 	.short	(.L_1761 - .L_1760)
.L_1760:
        /*00ec*/ 	.word	0x00000080
        /*00f0*/ 	.word	0x00000001
        /*00f4*/ 	.word	0x00000001


	//----- nvinfo : EIATTR_CRS_STACK_SIZE
	.align		4
.L_1761:
        /*00f8*/ 	.byte	0x04, 0x1e
        /*00fa*/ 	.short	(.L_1763 - .L_1762)
.L_1762:
        /*00fc*/ 	.word	0x00000000
.L_1763:


//--------------------- .nv.info._ZN10layer_norm31ln_parallel_residual_bwd_kernelINS_13Kernel_traitsIf13__nv_bfloat16fS2_fjLj3072ELj1ELj1ELj4ELj16ENS_18Kernel_traits_baseILj3072EfS2_fS2_fjLj128EEEEELb0ELb1ELb0EEEvNS_9BwdParamsE --------------------------
	.section	.nv.info._ZN10layer_norm31ln_parallel_residual_bwd_kernelINS_13Kernel_traitsIf13__nv_bfloat16fS2_fjLj3072ELj1ELj1ELj4ELj16ENS_18Kernel_traits_baseILj3072EfS2_fS2_fjLj128EEEEELb0ELb1ELb0EEEvNS_9BwdParamsE,"",@"SHT_CUDA_INFO"
	.sectionflags	@""
	.align	4


	//----- nvinfo : EIATTR_CUDA_API_VERSION
	.align		4
        /*0000*/ 	.byte	0x04, 0x37
        /*0002*/ 	.short	(.L_1765 - .L_1764)
.L_1764:
        /*0004*/ 	.word	0x00000082


	//----- nvinfo : EIATTR_SW2861232_WAR
	.align		4
.L_1765:
        /*0008*/ 	.byte	0x01, 0x35
	.zero		2


	//----- nvinfo : EIATTR_PARAM_CBANK
	.align		4
        /*000c*/ 	.byte	0x04, 0x0a
        /*000e*/ 	.short	(.L_1767 - .L_1766)
	.align		4
.L_1766:
        /*0010*/ 	.word	index@(.nv.constant0._ZN10layer_norm31ln_parallel_residual_bwd_kernelINS_13Kernel_traitsIf13__nv_bfloat16fS2_fjLj3072ELj1ELj1ELj4ELj16ENS_18Kernel_traits_baseILj3072EfS2_fS2_fjLj128EEEEELb0ELb1ELb0EEEvNS_9BwdParamsE)
        /*0014*/ 	.short	0x0160
        /*0016*/ 	.short	0x0128


	//----- nvinfo : EIATTR_CBANK_PARAM_SIZE
	.align		4
.L_1767:
        /*0018*/ 	.byte	0x03, 0x19
        /*001a*/ 	.short	0x0128


	//----- nvinfo : EIATTR_KPARAM_INFO
	.align		4
        /*001c*/ 	.byte	0x04, 0x17
        /*001e*/ 	.short	(.L_1769 - .L_1768)
.L_1768:
        /*0020*/ 	.word	0x00000000
        /*0024*/ 	.short	0x0000
        /*0026*/ 	.short	0x0000
        /*0028*/ 	.byte	0x00, 0xf0, 0xa1, 0x04


	//----- nvinfo : EIATTR_MAXREG_COUNT
	.align		4
.L_1769:
        /*002c*/ 	.byte	0x03, 0x1b
        /*002e*/ 	.short	0x00ff


	//----- nvinfo : EIATTR_NUM_BARRIERS
	.align		4
        /*0030*/ 	.byte	0x02, 0x4c
        /*0032*/ 	.byte	0x01
	.zero		1


	//----- nvinfo : EIATTR_MERCURY_ISA_VERSION
	.align		4
        /*0034*/ 	.byte	0x03, 0x5f
        /*0036*/ 	.short	0x0000


	//----- nvinfo : EIATTR_COOP_GROUP_MASK_REGIDS
	.align		4
        /*0038*/ 	.byte	0x04, 0x29
        /*003a*/ 	.short	(.L_1771 - .L_1770)


	//   ....[0]....
.L_1770:
        /*003c*/ 	.word	0xffffffff


	//   ....[1]....
        /*0040*/ 	.word	0xffffffff


	//   ....[2]....
        /*0044*/ 	.word	0xffffffff


	//   ....[3]....
        /*0048*/ 	.word	0xffffffff


	//   ....[4]....
        /*004c*/ 	.word	0xffffffff


	//   ....[5]....
        /*0050*/ 	.word	0xffffffff


	//   ....[6]....
        /*0054*/ 	.word	0xffffffff


	//   ....[7]....
        /*0058*/ 	.word	0xffffffff


	//   ....[8]....
        /*005c*/ 	.word	0xffffffff


	//   ....[9]....
        /*0060*/ 	.word	0xffffffff


	//   ....[10]....
        /*0064*/ 	.word	0xffffffff


	//   ....[11]....
        /*0068*/ 	.word	0xffffffff


	//   ....[12]....
        /*006c*/ 	.word	0xffffffff


	//   ....[13]....
        /*0070*/ 	.word	0xffffffff


	//   ....[14]....
        /*0074*/ 	.word	0xffffffff


	//   ....[15]....
        /*0078*/ 	.word	0xffffffff


	//   ....[16]....
        /*007c*/ 	.word	0xffffffff


	//   ....[17]....
        /*0080*/ 	.word	0xffffffff


	//   ....[18]....
        /*0084*/ 	.word	0xffffffff


	//   ....[19]....
        /*0088*/ 	.word	0xffffffff


	//----- nvinfo : EIATTR_COOP_GROUP_INSTR_OFFSETS
	.align		4
.L_1771:
        /*008c*/ 	.byte	0x04, 0x28
        /*008e*/ 	.short	(.L_1773 - .L_1772)


	//   ....[0]....
.L_1772:
        /*0090*/ 	.word	0x000013f0


	//   ....[1]....
        /*0094*/ 	.word	0x00001410


	//   ....[2]....
        /*0098*/ 	.word	0x00001430


	//   ....[3]....
        /*009c*/ 	.word	0x00001450


	//   ....[4]....
        /*00a0*/ 	.word	0x00001470


	//   ....[5]....
        /*00a4*/ 	.word	0x00001490


	//   ....[6]....
        /*00a8*/ 	.word	0x000014b0


	//   ....[7]....
        /*00ac*/ 	.word	0x000014d0


	//   ....[8]....
        /*00b0*/ 	.word	0x000014f0


	//   ....[9]....
        /*00b4*/ 	.word	0x00001510


	//   ....[10]....
        /*00b8*/ 	.word	0x00002810


	//   ....[11]....
        /*00bc*/ 	.word	0x00002890


	//   ....[12]....
        /*00c0*/ 	.word	0x00002910


	//   ....[13]....
        /*00c4*/ 	.word	0x00002980


	//   ....[14]....
        /*00c8*/ 	.word	0x00002a00


	//   ....[15]....
        /*00cc*/ 	.word	0x00002a70


	//   ....[16]....
        /*00d0*/ 	.word	0x00002af0


	//   ....[17]....
        /*00d4*/ 	.word	0x00002b60


	//   ....[18]....
        /*00d8*/ 	.word	0x00002be0


	//   ....[19]....
        /*00dc*/ 	.word	0x00002c50


	//----- nvinfo : EIATTR_EXIT_INSTR_OFFSETS
	.align		4
.L_1773:
        /*00e0*/ 	.byte	0x04, 0x1c
        /*00e2*/ 	.short	(.L_1775 - .L_1774)


	//   ....[0]....
.L_1774:
        /*00e4*/ 	.word	0x00002730


	//   ....[1]....
        /*00e8*/ 	.word	0x000027b0


	//----- nvinfo : EIATTR_MAX_THREADS
	.align		4
.L_1775:
        /*00ec*/ 	.byte	0x04, 0x05
        /*00ee*/ 	.short	(.L_1777 - .L_1776)
.L_1776:
        /*00f0*/ 	.word	0x00000080
        /*00f4*/ 	.word	0x00000001
        /*00f8*/ 	.word	0x00000001


	//----- nvinfo : EIATTR_CRS_STACK_SIZE
	.align		4
.L_1777:
        /*00fc*/ 	.byte	0x04, 0x1e
        /*00fe*/ 	.short	(.L_1779 - .L_1778)
.L_1778:
        /*0100*/ 	.word	0x00000000
.L_1779:


//--------------------- .nv.info._ZN10layer_norm31ln_parallel_residual_bwd_kernelINS_13Kernel_traitsIf13__nv_bfloat16fS2_fjLj3072ELj1ELj1ELj4ELj16ENS_18Kernel_traits_baseILj3072EfS2_fS2_fjLj128EEEEELb0ELb1ELb1EEEvNS_9BwdParamsE --------------------------
	.section	.nv.info._ZN10layer_norm31ln_parallel_residual_bwd_kernelINS_13Kernel_traitsIf13__nv_bfloat16fS2_fjLj3072ELj1ELj1ELj4ELj16ENS_18Kernel_traits_baseILj3072EfS2_fS2_fjLj128EEEEELb0ELb1ELb1EEEvNS_9BwdParamsE,"",@"SHT_CUDA_INFO"
	.sectionflags	@""
	.align	4


	//----- nvinfo : EIATTR_CUDA_API_VERSION
	.align		4
        /*0000*/ 	.byte	0x04, 0x37
        /*0002*/ 	.short	(.L_1781 - .L_1780)
.L_1780:
        /*0004*/ 	.word	0x00000082


	//----- nvinfo : EIATTR_SW2861232_WAR
	.align		4
.L_1781:
        /*0008*/ 	.byte	0x01, 0x35
	.zero		2


	//----- nvinfo : EIATTR_PARAM_CBANK
	.align		4
        /*000c*/ 	.byte	0x04, 0x0a
        /*000e*/ 	.short	(.L_1783 - .L_1782)
	.align		4
.L_1782:
        /*0010*/ 	.word	index@(.nv.constant0._ZN10layer_norm31ln_parallel_residual_bwd_kernelINS_13Kernel_traitsIf13__nv_bfloat16fS2_fjLj3072ELj1ELj1ELj4ELj16ENS_18Kernel_traits_baseILj3072EfS2_fS2_fjLj128EEEEELb0ELb1ELb1EEEvNS_9BwdParamsE)
        /*0014*/ 	.short	0x0160
        /*0016*/ 	.short	0x0128


	//----- nvinfo : EIATTR_CBANK_PARAM_SIZE
	.align		4
.L_1783:
        /*0018*/ 	.byte	0x03, 0x19
        /*001a*/ 	.short	0x0128


	//----- nvinfo : EIATTR_KPARAM_INFO
	.align		4
        /*001c*/ 	.byte	0x04, 0x17
        /*001e*/ 	.short	(.L_1785 - .L_1784)
.L_1784:
        /*0020*/ 	.word	0x00000000
        /*0024*/ 	.short	0x0000
        /*0026*/ 	.short	0x0000
        /*0028*/ 	.byte	0x00, 0xf0, 0xa1, 0x04


	//----- nvinfo : EIATTR_MAXREG_COUNT
	.align		4
.L_1785:
        /*002c*/ 	.byte	0x03, 0x1b
        /*002e*/ 	.short	0x00ff


	//----- nvinfo : EIATTR_NUM_BARRIERS
	.align		4
        /*0030*/ 	.byte	0x02, 0x4c
        /*0032*/ 	.byte	0x01
	.zero		1


	//----- nvinfo : EIATTR_MERCURY_ISA_VERSION
	.align		4
        /*0034*/ 	.byte	0x03, 0x5f
        /*0036*/ 	.short	0x0000


	//----- nvinfo : EIATTR_COOP_GROUP_MASK_REGIDS
	.align		4
        /*0038*/ 	.byte	0x04, 0x29
        /*003a*/ 	.short	(.L_1787 - .L_1786)


	//   ....[0]....
.L_1786:
        /*003c*/ 	.word	0xffffffff


	//   ....[1]....
        /*0040*/ 	.word	0xffffffff


	//   ....[2]....
        /*0044*/ 	.word	0xffffffff


	//   ....[3]....
        /*0048*/ 	.word	0xffffffff


	//   ....[4]....
        /*004c*/ 	.word	0xffffffff


	//   ....[5]....
        /*0050*/ 	.word	0xffffffff


	//   ....[6]....
        /*0054*/ 	.word	0xffffffff


	//   ....[7]....
        /*0058*/ 	.word	0xffffffff


	//   ....[8]....
        /*005c*/ 	.word	0xffffffff


	//   ....[9]....
        /*0060*/ 	.word	0xffffffff


	//   ....[10]....
        /*0064*/ 	.word	0xffffffff


	//   ....[11]....
        /*0068*/ 	.word	0xffffffff


	//   ....[12]....
        /*006c*/ 	.word	0xffffffff


	//   ....[13]....
        /*0070*/ 	.word	0xffffffff


	//   ....[14]....
        /*0074*/ 	.word	0xffffffff


	//   ....[15]....
        /*0078*/ 	.word	0xffffffff


	//   ....[16]....
        /*007c*/ 	.word	0xffffffff


	//   ....[17]....
        /*0080*/ 	.word	0xffffffff


	//   ....[18]....
        /*0084*/ 	.word	0xffffffff


	//   ....[19]....
        /*0088*/ 	.word	0xffffffff


	//----- nvinfo : EIATTR_COOP_GROUP_INSTR_OFFSETS
	.align		4
.L_1787:
        /*008c*/ 	.byte	0x04, 0x28
        /*008e*/ 	.short	(.L_1789 - .L_1788)


	//   ....[0]....
.L_1788:
        /*0090*/ 	.word	0x00001370


	//   ....[1]....
        /*0094*/ 	.word	0x00001390


	//   ....[2]....
        /*0098*/ 	.word	0x000013b0


	//   ....[3]....
        /*009c*/ 	.word	0x000013d0


	//   ....[4]....
        /*00a0*/ 	.word	0x000013f0


	//   ....[5]....
        /*00a4*/ 	.word	0x00001410


	//   ....[6]....
        /*00a8*/ 	.word	0x00001430


	//   ....[7]....
        /*00ac*/ 	.word	0x00001450


	//   ....[8]....
        /*00b0*/ 	.word	0x00001470


	//   ....[9]....
        /*00b4*/ 	.word	0x00001490


	//   ....[10]....
        /*00b8*/ 	.word	0x00002840


	//   ....[11]....
        /*00bc*/ 	.word	0x000028c0


	//   ....[12]....
        /*00c0*/ 	.word	0x00002940


	//   ....[13]....
        /*00c4*/ 	.word	0x000029b0


	//   ....[14]....
        /*00c8*/ 	.word	0x00002a30


	//   ....[15]....
        /*00cc*/ 	.word	0x00002aa0


	//   ....[16]....
        /*00d0*/ 	.word	0x00002b20


	//   ....[17]....
        /*00d4*/ 	.word	0x00002b90


	//   ....[18]....
        /*00d8*/ 	.word	0x00002c10


	//   ....[19]....
        /*00dc*/ 	.word	0x00002c80


	//----- nvinfo : EIATTR_EXIT_INSTR_OFFSETS
	.align		4
.L_1789:
        /*00e0*/ 	.byte	0x04, 0x1c
        /*00e2*/ 	.short	(.L_1791 - .L_1790)


	//   ....[0]....
.L_1790:
        /*00e4*/ 	.word	0x000027e0


	//----- nvinfo : EIATTR_MAX_THREADS
	.align		4
.L_1791:
        /*00e8*/ 	.byte	0x04, 0x05
        /*00ea*/ 	.short	(.L_1793 - .L_1792)
.L_1792:
        /*00ec*/ 	.word	0x00000080
        /*00f0*/ 	.word	0x00000001
        /*00f4*/ 	.word	0x00000001


	//----- nvinfo : EIATTR_CRS_STACK_SIZE
	.align		4
.L_1793:
        /*00f8*/ 	.byte	0x04, 0x1e
        /*00fa*/ 	.short	(.L_1795 - .L_1794)
.L_1794:
        /*00fc*/ 	.word	0x00000000
.L_1795:


//--------------------- .nv.info._ZN10layer_norm31ln_parallel_residual_bwd_kernelINS_13Kernel_traitsIf13__nv_bfloat16fS2_fjLj3072ELj1ELj1ELj4ELj16ENS_18Kernel_traits_baseILj3072EfS2_fS2_fjLj128EEEEELb1ELb0ELb0EEEvNS_9BwdParamsE --------------------------
	.section	.nv.info._ZN10layer_norm31ln_parallel_residual_bwd_kernelINS_13Kernel_traitsIf13__nv_bfloat16fS2_fjLj3072ELj1ELj1ELj4ELj16ENS_18Kernel_traits_baseILj3072EfS2_fS2_fjLj128EEEEELb1ELb0ELb0EEEvNS_9BwdParamsE,"",@"SHT_CUDA_INFO"
	.sectionflags	@""
	.align	4


	//----- nvinfo : EIATTR_CUDA_API_VERSION
	.align		4
        /*0000*/ 	.byte	0x04, 0x37
        /*0002*/ 	.short	(.L_1797 - .L_1796)
.L_1796:
        /*0004*/ 	.word	0x00000082


	//----- nvinfo : EIATTR_SW2861232_WAR
	.align		4
.L_1797:
        /*0008*/ 	.byte	0x01, 0x35
	.zero		2


	//----- nvinfo : EIATTR_PARAM_CBANK
	.align		4
        /*000c*/ 	.byte	0x04, 0x0a
        /*000e*/ 	.short	(.L_1799 - .L_1798)
	.align		4
.L_1798:
        /*0010*/ 	.word	index@(.nv.constant0._ZN10layer_norm31ln_parallel_residual_bwd_kernelINS_13Kernel_traitsIf13__nv_bfloat16fS2_fjLj3072ELj1ELj1ELj4ELj16ENS_18Kernel_traits_baseILj3072EfS2_fS2_fjLj128EEEEELb1ELb0ELb0EEEvNS_9BwdParamsE)
        /*0014*/ 	.short	0x0160
        /*0016*/ 	.short	0x0128


	//----- nvinfo : EIATTR_CBANK_PARAM_SIZE
	.align		4
.L_1799:
        /*0018*/ 	.byte	0x03, 0x19
        /*001a*/ 	.short	0x0128


	//----- nvinfo : EIATTR_KPARAM_INFO
	.align		4
        /*001c*/ 	.byte	0x04, 0x17
        /*001e*/ 	.short	(.L_1801 - .L_1800)
.L_1800:
        /*0020*/ 	.word	0x00000000
        /*0024*/ 	.short	0x0000
        /*0026*/ 	.short	0x0000
        /*0028*/ 	.byte	0x00, 0xf0, 0xa1, 0x04


	//----- nvinfo : EIATTR_MAXREG_COUNT
	.align		4
.L_1801:
        /*002c*/ 	.byte	0x03, 0x1b
        /*002e*/ 	.short	0x00ff


	//----- nvinfo : EIATTR_NUM_BARRIERS
	.align		4
        /*0030*/ 	.byte	0x02, 0x4c
        /*0032*/ 	.byte	0x01
	.zero		1


	//----- nvinfo : EIATTR_ANNOTATIONS
	.align		4
        /*0034*/ 	.byte	0x04, 0x55
        /*0036*/ 	.short	(.L_1803 - .L_1802)


	//   ....[0]....
.L_1802:
        /* <DEDUP_REMOVED lines=14> */


	//----- nvinfo : EIATTR_MERCURY_ISA_VERSION
	.align		4
.L_1803:
        /*0108*/ 	.byte	0x03, 0x5f
        /*010a*/ 	.short	0x0000


	//----- nvinfo : EIATTR_COOP_GROUP_MASK_REGIDS
	.align		4
        /*010c*/ 	.byte	0x04, 0x29
        /*010e*/ 	.short	(.L_1805 - .L_1804)


	//   ....[0]....
.L_1804:
        /*0110*/ 	.word	0xffffffff


	//   ....[1]....
        /*0114*/ 	.word	0xffffffff


	//   ....[2]....
        /*0118*/ 	.word	0xffffffff


	//   ....[3]....
        /*011c*/ 	.word	0xffffffff


	//   ....[4]....
        /*0120*/ 	.word	0xffffffff


	//   ....[5]....
        /*0124*/ 	.word	0xffffffff


	//   ....[6]....
        /*0128*/ 	.word	0xffffffff


	//   ....[7]....
        /*012c*/ 	.word	0xffffffff


	//   ....[8]....
        /*0130*/ 	.word	0xffffffff


	//   ....[9]....
        /*0134*/ 	.word	0xffffffff


	//   ....[10]....
        /*0138*/ 	.word	0xffffffff


	//   ....[11]....
        /*013c*/ 	.word	0xffffffff


	//   ....[12]....
        /*0140*/ 	.word	0xffffffff


	//   ....[13]....
        /*0144*/ 	.word	0xffffffff


	//   ....[14]....
        /*0148*/ 	.word	0xffffffff


	//   ....[15]....
        /*014c*/ 	.word	0xffffffff


	//   ....[16]....
        /*0150*/ 	.word	0xffffffff


	//   ....[17]....
        /*0154*/ 	.word	0xffffffff


	//   ....[18]....
        /*0158*/ 	.word	0xffffffff


	//   ....[19]....
        /*015c*/ 	.word	0xffffffff


	//----- nvinfo : EIATTR_COOP_GROUP_INSTR_OFFSETS
	.align		4
.L_1805:
        /*0160*/ 	.byte	0x04, 0x28
        /*0162*/ 	.short	(.L_1807 - .L_1806)


	//   ....[0]....
.L_1806:
        /*0164*/ 	.word	0x00002030


	//   ....[1]....
        /*0168*/ 	.word	0x00002050


	//   ....[2]....
        /*016c*/ 	.word	0x00002070


	//   ....[3]....
        /*0170*/ 	.word	0x00002090


	//   ....[4]....
        /*0174*/ 	.word	0x000020b0


	//   ....[5]....
        /*0178*/ 	.word	0x000020d0


	//   ....[6]....
        /*017c*/ 	.word	0x000020f0


	//   ....[7]....
        /*0180*/ 	.word	0x00002110


	//   ....[8]....
        /*0184*/ 	.word	0x00002130


	//   ....[9]....
        /*0188*/ 	.word	0x00002150


	//   ....[10]....
        /*018c*/ 	.word	0x00003fa0


	//   ....[11]....
        /*0190*/ 	.word	0x00004020


	//   ....[12]....
        /*0194*/ 	.word	0x000040a0


	//   ....[13]....
        /*0198*/ 	.word	0x00004110


	//   ....[14]....
        /*019c*/ 	.word	0x00004190


	//   ....[15]....
        /*01a0*/ 	.word	0x00004200


	//   ....[16]....
        /*01a4*/ 	.word	0x00004280


	//   ....[17]....
        /*01a8*/ 	.word	0x000042f0


	//   ....[18]....
        /*01ac*/ 	.word	0x00004370


	//   ....[19]....
        /*01b0*/ 	.word	0x000043e0


	//----- nvinfo : EIATTR_EXIT_INSTR_OFFSETS
	.align		4
.L_1807:
        /*01b4*/ 	.byte	0x04, 0x1c
        /*01b6*/ 	.short	(.L_1809 - .L_1808)


	//   ....[0]....
.L_1808:
        /*01b8*/ 	.word	0x00003e60


	//   ....[1]....
        /*01bc*/ 	.word	0x00003f40


	//----- nvinfo : EIATTR_MAX_THREADS
	.align		4
.L_1809:
        /*01c0*/ 	.byte	0x04, 0x05
        /*01c2*/ 	.short	(.L_1811 - .L_1810)
.L_1810:
        /*01c4*/ 	.word	0x00000080
        /*01c8*/ 	.word	0x00000001
        /*01cc*/ 	.word	0x00000001


	//----- nvinfo : EIATTR_CRS_STACK_SIZE
	.align		4
.L_1811:
        /*01d0*/ 	.byte	0x04, 0x1e
        /*01d2*/ 	.short	(.L_1813 - .L_1812)
.L_1812:
        /*01d4*/ 	.word	0x00000000
.L_1813:


//--------------------- .nv.info._ZN10layer_norm31ln_parallel_residual_bwd_kernelINS_13Kernel_traitsIf13__nv_bfloat16fS2_fjLj3072ELj1ELj1ELj4ELj16ENS_18Kernel_traits_baseILj3072EfS2_fS2_fjLj128EEEEELb1ELb0ELb1EEEvNS_9BwdParamsE --------------------------
	.section	.nv.info._ZN10layer_norm31ln_parallel_residual_bwd_kernelINS_13Kernel_traitsIf13__nv_bfloat16fS2_fjLj3072ELj1ELj1ELj4ELj16ENS_18Kernel_traits_baseILj3072EfS2_fS2_fjLj128EEEEELb1ELb0ELb1EEEvNS_9BwdParamsE,"",@"SHT_CUDA_INFO"
	.sectionflags	@""
	.align	4


	//----- nvinfo : EIATTR_CUDA_API_VERSION
	.align		4
        /*0000*/ 	.byte	0x04, 0x37
        /*0002*/ 	.short	(.L_1815 - .L_1814)
.L_1814:
        /*0004*/ 	.word	0x00000082


	//----- nvinfo : EIATTR_SW2861232_WAR
	.align		4
.L_1815:
        /*0008*/ 	.byte	0x01, 0x35
	.zero		2


	//----- nvinfo : EIATTR_PARAM_CBANK
	.align		4
        /*000c*/ 	.byte	0x04, 0x0a
        /*000e*/ 	.short	(.L_1817 - .L_1816)
	.align		4
.L_1816:
        /*0010*/ 	.word	index@(.nv.constant0._ZN10layer_norm31ln_parallel_residual_bwd_kernelINS_13Kernel_traitsIf13__nv_bfloat16fS2_fjLj3072ELj1ELj1ELj4ELj16ENS_18Kernel_traits_baseILj3072EfS2_fS2_fjLj128EEEEELb1ELb0ELb1EEEvNS_9BwdParamsE)
        /*0014*/ 	.short	0x0160
        /*0016*/ 	.short	0x0128


	//----- nvinfo : EIATTR_CBANK_PARAM_SIZE
	.align		4
.L_1817:
        /*0018*/ 	.byte	0x03, 0x19
        /*001a*/ 	.short	0x0128


	//----- nvinfo : EIATTR_KPARAM_INFO
	.align		4
        /*001c*/ 	.byte	0x04, 0x17
        /*001e*/ 	.short	(.L_1819 - .L_1818)
.L_1818:
        /*0020*/ 	.word	0x00000000
        /*0024*/ 	.short	0x0000
        /*0026*/ 	.short	0x0000
        /*0028*/ 	.byte	0x00, 0xf0, 0xa1, 0x04


	//----- nvinfo : EIATTR_MAXREG_COUNT
	.align		4
.L_1819:
        /*002c*/ 	.byte	0x03, 0x1b
        /*002e*/ 	.short	0x00ff


	//----- nvinfo : EIATTR_NUM_BARRIERS
	.align		4
        /*0030*/ 	.byte	0x02, 0x4c
        /*0032*/ 	.byte	0x01
	.zero		1


	//----- nvinfo : EIATTR_ANNOTATIONS
	.align		4
        /*0034*/ 	.byte	0x04, 0x55
        /*0036*/ 	.short	(.L_1821 - .L_1820)


	//   ....[0]....
.L_1820:
        /*0038*/ 	.word	0x00000001
        /*003c*/ 	.byte	0x90, 0x03, 0x00, 0x00, 0x01, 0x00, 0x00, 0x00, 0xb0, 0x03, 0x00, 0x00, 0x01, 0x00, 0x00, 0x00
        /*004c*/ 	.byte	0x00, 0x16, 0x00, 0x00, 0x01, 0x00, 0x00, 0x00, 0xa0, 0x17, 0x00, 0x00, 0x01, 0x00, 0x00, 0x00
        /*005c*/ 	.byte	0x00, 0x1b, 0x00, 0x00, 0x01, 0x00, 0x00, 0x00, 0x60, 0x1d, 0x00, 0x00, 0x01, 0x00, 0x00, 0x00
        /*006c*/ 	.byte	0xf0, 0x36, 0x00, 0x00, 0x01, 0x00, 0x00, 0x00, 0x20, 0x37, 0x00, 0x00, 0x01, 0x00, 0x00, 0x00
        /*007c*/ 	.byte	0xe0, 0x41, 0x00, 0x00, 0x01, 0x00, 0x00, 0x00, 0x20, 0x42, 0x00, 0x00


	//----- nvinfo : EIATTR_MERCURY_ISA_VERSION
	.align		4
.L_1821:
        /*0088*/ 	.byte	0x03, 0x5f
        /*008a*/ 	.short	0x0000


	//----- nvinfo : EIATTR_COOP_GROUP_MASK_REGIDS
	.align		4
        /*008c*/ 	.byte	0x04, 0x29
        /*008e*/ 	.short	(.L_1823 - .L_1822)


	//   ....[0]....
.L_1822:
        /*0090*/ 	.word	0xffffffff


	//   ....[1]....
        /*0094*/ 	.word	0xffffffff


	//   ....[2]....
        /*0098*/ 	.word	0xffffffff


	//   ....[3]....
        /*009c*/ 	.word	0xffffffff


	//   ....[4]....
        /*00a0*/ 	.word	0xffffffff


	//   ....[5]....
        /*00a4*/ 	.word	0xffffffff


	//   ....[6]....
        /*00a8*/ 	.word	0xffffffff


	//   ....[7]....
        /*00ac*/ 	.word	0xffffffff


	//   ....[8]....
        /*00b0*/ 	.word	0xffffffff


	//   ....[9]....
        /*00b4*/ 	.word	0xffffffff


	//   ....[10]....
        /*00b8*/ 	.word	0xffffffff


	//   ....[11]....
        /*00bc*/ 	.word	0xffffffff


	//   ....[12]....
        /*00c0*/ 	.word	0xffffffff


	//   ....[13]....
        /*00c4*/ 	.word	0xffffffff


	//   ....[14]....
        /*00c8*/ 	.word	0xffffffff


	//   ....[15]....
        /*00cc*/ 	.word	0xffffffff


	//   ....[16]....
        /*00d0*/ 	.word	0xffffffff


	//   ....[17]....
        /*00d4*/ 	.word	0xffffffff


	//   ....[18]....
        /*00d8*/ 	.word	0xffffffff


	//   ....[19]....
        /*00dc*/ 	.word	0xffffffff


	//----- nvinfo : EIATTR_COOP_GROUP_INSTR_OFFSETS
	.align		4
.L_1823:
        /*00e0*/ 	.byte	0x04, 0x28
        /*00e2*/ 	.short	(.L_1825 - .L_1824)


	//   ....[0]....
.L_1824:
        /*00e4*/ 	.word	0x00001ef0


	//   ....[1]....
        /*00e8*/ 	.word	0x00001f10


	//   ....[2]....
        /*00ec*/ 	.word	0x00001f30


	//   ....[3]....
        /*00f0*/ 	.word	0x00001f50


	//   ....[4]....
        /*00f4*/ 	.word	0x00001f80


	//   ....[5]....
        /*00f8*/ 	.word	0x00001fa0


	//   ....[6]....
        /*00fc*/ 	.word	0x00001fb0


	//   ....[7]....
        /*0100*/ 	.word	0x00001fe0


	//   ....[8]....
        /*0104*/ 	.word	0x00002000


	//   ....[9]....
        /*0108*/ 	.word	0x00002010


	//   ....[10]....
        /*010c*/ 	.word	0x00003e80


	//   ....[11]....
        /*0110*/ 	.word	0x00003ee0


	//   ....[12]....
        /*0114*/ 	.word	0x00003f40


	//   ....[13]....
        /*0118*/ 	.word	0x00003f90


	//   ....[14]....
        /*011c*/ 	.word	0x00003ff0


	//   ....[15]....
        /*0120*/ 	.word	0x00004040


	//   ....[16]....
        /*0124*/ 	.word	0x000040a0


	//   ....[17]....
        /*0128*/ 	.word	0x000040f0


	//   ....[18]....
        /*012c*/ 	.word	0x00004150


	//   ....[19]....
        /*0130*/ 	.word	0x000041a0


	//----- nvinfo : EIATTR_EXIT_INSTR_OFFSETS
	.align		4
.L_1825:
        /*0134*/ 	.byte	0x04, 0x1c
        /*0136*/ 	.short	(.L_1827 - .L_1826)


	//   ....[0]....
.L_1826:
        /*0138*/ 	.word	0x00003e40


	//----- nvinfo : EIATTR_MAX_THREADS
	.align		4
.L_1827:
        /*013c*/ 	.byte	0x04, 0x05
        /*013e*/ 	.short	(.L_1829 - .L_1828)
.L_1828:
        /*0140*/ 	.word	0x00000080
        /*0144*/ 	.word	0x00000001
        /*0148*/ 	.word	0x00000001


	//----- nvinfo : EIATTR_CRS_STACK_SIZE
	.align		4
.L_1829:
        /*014c*/ 	.byte	0x04, 0x1e
        /*014e*/ 	.short	(.L_1831 - .L_1830)
.L_1830:
        /*0150*/ 	.word	0x00000000
.L_1831:


//--------------------- .nv.info._ZN10layer_norm22ln_bwd_finalize_kernelINS_22Kernel_traits_finalizeILj3072Ef13__nv_bfloat16fS2_fjLb0ELj1024ELj4ENS_18Kernel_traits_baseILj3072EfS2_fS2_fjLj1024EEEEELb0ELb0EEEvNS_9BwdParamsE --------------------------
	.section	.nv.info._ZN10layer_norm22ln_bwd_finalize_kernelINS_22Kernel_traits_finalizeILj3072Ef13__nv_bfloat16fS2_fjLb0ELj1024ELj4ENS_18Kernel_traits_baseILj3072EfS2_fS2_fjLj1024EEEEELb0ELb0EEEvNS_9BwdParamsE,"",@"SHT_CUDA_INFO"
	.sectionflags	@""
	.align	4


	//----- nvinfo : EIATTR_CUDA_API_VERSION
	.align		4
        /*0000*/ 	.byte	0x04, 0x37
        /*0002*/ 	.short	(.L_1833 - .L_1832)
.L_1832:
        /*0004*/ 	.word	0x00000082


	//----- nvinfo : EIATTR_SW2861232_WAR
	.align		4
.L_1833:
        /*0008*/ 	.byte	0x01, 0x35
	.zero		2


	//----- nvinfo : EIATTR_PARAM_CBANK
	.align		4
        /*000c*/ 	.byte	0x04, 0x0a
        /*000e*/ 	.short	(.L_1835 - .L_1834)
	.align		4
.L_1834:
        /*0010*/ 	.word	index@(.nv.constant0._ZN10layer_norm22ln_bwd_finalize_kernelINS_22Kernel_traits_finalizeILj3072Ef13__nv_bfloat16fS2_fjLb0ELj1024ELj4ENS_18Kernel_traits_baseILj3072EfS2_fS2_fjLj1024EEEEELb0ELb0EEEvNS_9BwdParamsE)
        /*0014*/ 	.short	0x0160
        /*0016*/ 	.short	0x0128


	//----- nvinfo : EIATTR_CBANK_PARAM_SIZE
	.align		4
.L_1835:
        /*0018*/ 	.byte	0x03, 0x19
        /*001a*/ 	.short	0x0128


	//----- nvinfo : EIATTR_KPARAM_INFO
	.align		4
        /*001c*/ 	.byte	0x04, 0x17
        /*001e*/ 	.short	(.L_1837 - .L_1836)
.L_1836:
        /*0020*/ 	.word	0x00000000
        /*0024*/ 	.short	0x0000
        /*0026*/ 	.short	0x0000
        /*0028*/ 	.byte	0x00, 0xf0, 0xa1, 0x04


	//----- nvinfo : EIATTR_MAXREG_COUNT
	.align		4
.L_1837:
        /*002c*/ 	.byte	0x03, 0x1b
        /*002e*/ 	.short	0x0040


	//----- nvinfo : EIATTR_NUM_BARRIERS
	.align		4
        /*0030*/ 	.byte	0x02, 0x4c
        /*0032*/ 	.byte	0x01
	.zero		1


	//----- nvinfo : EIATTR_MERCURY_ISA_VERSION
	.align		4
        /*0034*/ 	.byte	0x03, 0x5f
        /*0036*/ 	.short	0x0000


	//----- nvinfo : EIATTR_COOP_GROUP_MASK_REGIDS
	.align		4
        /*0038*/ 	.byte	0x04, 0x29
        /*003a*/ 	.short	(.L_1839 - .L_1838)


	//   ....[0]....
.L_1838:
        /*003c*/ 	.word	0xffffffff


	//   ....[1]....
        /*0040*/ 	.word	0xffffffff


	//   ....[2]....
        /*0044*/ 	.word	0xffffffff


	//   ....[3]....
        /*0048*/ 	.word	0xffffffff


	//   ....[4]....
        /*004c*/ 	.word	0xffffffff


	//   ....[5]....
        /*0050*/ 	.word	0xffffffff


	//   ....[6]....
        /*0054*/ 	.word	0xffffffff


	//   ....[7]....
        /*0058*/ 	.word	0xffffffff


	//   ....[8]....
        /*005c*/ 	.word	0xffffffff


	//   ....[9]....
        /*0060*/ 	.word	0xffffffff


	//   ....[10]....
        /*0064*/ 	.word	0xffffffff


	//   ....[11]....
        /*0068*/ 	.word	0xffffffff


	//   ....[12]....
        /*006c*/ 	.word	0xffffffff


	//   ....[13]....
        /*0070*/ 	.word	0xffffffff


	//   ....[14]....
        /*0074*/ 	.word	0xffffffff


	//   ....[15]....
        /*0078*/ 	.word	0xffffffff


	//   ....[16]....
        /*007c*/ 	.word	0xffffffff


	//   ....[17]....
        /*0080*/ 	.word	0xffffffff


	//   ....[18]....
        /*0084*/ 	.word	0xffffffff


	//   ....[19]....
        /*0088*/ 	.word	0xffffffff


	//----- nvinfo : EIATTR_COOP_GROUP_INSTR_OFFSETS
	.align		4
.L_1839:
        /*008c*/ 	.byte	0x04, 0x28
        /*008e*/ 	.short	(.L_1841 - .L_1840)


	//   ....[0]....
.L_1840:
        /*0090*/ 	.word	0x00000820


	//   ....[1]....
        /*0094*/ 	.word	0x00000850


	//   ....[2]....
        /*0098*/ 	.word	0x00000860


	//   ....[3]....
        /*009c*/ 	.word	0x00000890


	//   ....[4]....
        /*00a0*/ 	.word	0x000008a0


	//   ....[5]....
        /*00a4*/ 	.word	0x000008d0


	//   ....[6]....
        /*00a8*/ 	.word	0x000008f0


	//   ....[7]....
        /*00ac*/ 	.word	0x00000900


	//   ....[8]....
        /*00b0*/ 	.word	0x00000930


	//   ....[9]....
        /*00b4*/ 	.word	0x00000940


	//   ....[10]....
        /*00b8*/ 	.word	0x00000b30


	//   ....[11]....
        /*00bc*/ 	.word	0x00000ba0


	//   ....[12]....
        /*00c0*/ 	.word	0x00000c00


	//   ....[13]....
        /*00c4*/ 	.word	0x00000c60


	//   ....[14]....
        /*00c8*/ 	.word	0x00000cd0


	//   ....[15]....
        /*00cc*/ 	.word	0x00000d40


	//   ....[16]....
        /*00d0*/ 	.word	0x00000da0


	//   ....[17]....
        /*00d4*/ 	.word	0x00000e00


	//   ....[18]....
        /*00d8*/ 	.word	0x00000e60


	//   ....[19]....
        /*00dc*/ 	.word	0x00000ec0


	//----- nvinfo : EIATTR_EXIT_INSTR_OFFSETS
	.align		4
.L_1841:
        /*00e0*/ 	.byte	0x04, 0x1c
        /*00e2*/ 	.short	(.L_1843 - .L_1842)


	//   ....[0]....
.L_1842:
        /*00e4*/ 	.word	0x00000070


	//   ....[1]....
        /*00e8*/ 	.word	0x00000ad0


	//----- nvinfo : EIATTR_MAX_THREADS
	.align		4
.L_1843:
        /*00ec*/ 	.byte	0x04, 0x05
        /*00ee*/ 	.short	(.L_1845 - .L_1844)
.L_1844:
        /*00f0*/ 	.word	0x00000400
        /*00f4*/ 	.word	0x00000001
        /*00f8*/ 	.word	0x00000001


	//----- nvinfo : EIATTR_CRS_STACK_SIZE
	.align		4
.L_1845:
        /*00fc*/ 	.byte	0x04, 0x1e
        /*00fe*/ 	.short	(.L_1847 - .L_1846)
.L_1846:
        /*0100*/ 	.word	0x00000000
.L_1847:


//--------------------- .nv.info._ZN10layer_norm40ln_parallel_residual_bwd_finalize_kernelINS_22Kernel_traits_finalizeILj3072Ef13__nv_bfloat16fS2_fjLb0ELj1024ELj4ENS_18Kernel_traits_baseILj3072EfS2_fS2_fjLj1024EEEEELb0EEEvNS_9BwdParamsE --------------------------
	.section	.nv.info._ZN10layer_norm40ln_parallel_residual_bwd_finalize_kernelINS_22Kernel_traits_finalizeILj3072Ef13__nv_bfloat16fS2_fjLb0ELj1024ELj4ENS_18Kernel_traits_baseILj3072EfS2_fS2_fjLj1024EEEEELb0EEEvNS_9BwdParamsE,"",@"SHT_CUDA_INFO"
	.sectionflags	@""
	.align	4


	//----- nvinfo : EIATTR_CUDA_API_VERSION
	.align		4
        /*0000*/ 	.byte	0x04, 0x37
        /*0002*/ 	.short	(.L_1849 - .L_1848)
.L_1848:
        /*0004*/ 	.word	0x00000082


	//----- nvinfo : EIATTR_SW2861232_WAR
	.align		4
.L_1849:
        /*0008*/ 	.byte	0x01, 0x35
	.zero		2


	//----- nvinfo : EIATTR_PARAM_CBANK
	.align		4
        /*000c*/ 	.byte	0x04, 0x0a
        /*000e*/ 	.short	(.L_1851 - .L_1850)
	.align		4
.L_1850:
        /*0010*/ 	.word	index@(.nv.constant0._ZN10layer_norm40ln_parallel_residual_bwd_finalize_kernelINS_22Kernel_traits_finalizeILj3072Ef13__nv_bfloat16fS2_fjLb0ELj1024ELj4ENS_18Kernel_traits_baseILj3072EfS2_fS2_fjLj1024EEEEELb0EEEvNS_9BwdParamsE)
        /*0014*/ 	.short	0x0160
        /*0016*/ 	.short	0x0128


	//----- nvinfo : EIATTR_CBANK_PARAM_SIZE
	.align		4
.L_1851:
        /*0018*/ 	.byte	0x03, 0x19
        /*001a*/ 	.short	0x0128


	//----- nvinfo : EIATTR_KPARAM_INFO
	.align		4
        /*001c*/ 	.byte	0x04, 0x17
        /*001e*/ 	.short	(.L_1853 - .L_1852)
.L_1852:
        /*0020*/ 	.word	0x00000000
        /*0024*/ 	.short	0x0000
        /*0026*/ 	.short	0x0000
        /*0028*/ 	.byte	0x00, 0xf0, 0xa1, 0x04


	//----- nvinfo : EIATTR_MAXREG_COUNT
	.align		4
.L_1853:
        /*002c*/ 	.byte	0x03, 0x1b
        /*002e*/ 	.short	0x0040


	//----- nvinfo : EIATTR_NUM_BARRIERS
	.align		4
        /*0030*/ 	.byte	0x02, 0x4c
        /*0032*/ 	.byte	0x01
	.zero		1


	//----- nvinfo : EIATTR_MERCURY_ISA_VERSION
	.align		4
        /*0034*/ 	.byte	0x03, 0x5f
        /*0036*/ 	.short	0x0000


	//----- nvinfo : EIATTR_COOP_GROUP_MASK_REGIDS
	.align		4
        /*0038*/ 	.byte	0x04, 0x29
        /*003a*/ 	.short	(.L_1855 - .L_1854)


	//   ....[0]....
.L_1854:
        /*003c*/ 	.word	0xffffffff


	//   ....[1]....
        /*0040*/ 	.word	0xffffffff


	//   ....[2]....
        /*0044*/ 	.word	0xffffffff


	//   ....[3]....
        /*0048*/ 	.word	0xffffffff


	//   ....[4]....
        /*004c*/ 	.word	0xffffffff


	//   ....[5]....
        /*0050*/ 	.word	0xffffffff


	//   ....[6]....
        /*0054*/ 	.word	0xffffffff


	//   ....[7]....
        /*0058*/ 	.word	0xffffffff


	//   ....[8]....
        /*005c*/ 	.word	0xffffffff


	//   ....[9]....
        /*0060*/ 	.word	0xffffffff


	//   ....[10]....
        /*0064*/ 	.word	0xffffffff


	//   ....[11]....
        /*0068*/ 	.word	0xffffffff


	//   ....[12]....
        /*006c*/ 	.word	0xffffffff


	//   ....[13]....
        /*0070*/ 	.word	0xffffffff


	//   ....[14]....
        /*0074*/ 	.word	0xffffffff


	//   ....[15]....
        /*0078*/ 	.word	0xffffffff


	//   ....[16]....
        /*007c*/ 	.word	0xffffffff


	//   ....[17]....
        /*0080*/ 	.word	0xffffffff


	//   ....[18]....
        /*0084*/ 	.word	0xffffffff


	//   ....[19]....
        /*0088*/ 	.word	0xffffffff


	//   ....[20]....
        /*008c*/ 	.word	0xffffffff


	//   ....[21]....
        /*0090*/ 	.word	0xffffffff


	//   ....[22]....
        /*0094*/ 	.word	0xffffffff


	//   ....[23]....
        /*0098*/ 	.word	0xffffffff


	//   ....[24]....
        /*009c*/ 	.word	0xffffffff


	//   ....[25]....
        /*00a0*/ 	.word	0xffffffff


	//   ....[26]....
        /*00a4*/ 	.word	0xffffffff


	//   ....[27]....
        /*00a8*/ 	.word	0xffffffff


	//   ....[28]....
        /*00ac*/ 	.word	0xffffffff


	//   ....[29]....
        /*00b0*/ 	.word	0xffffffff


	//   ....[30]....
        /*00b4*/ 	.word	0xffffffff


	//   ....[31]....
        /*00b8*/ 	.word	0xffffffff


	//   ....[32]....
        /*00bc*/ 	.word	0xffffffff


	//   ....[33]....
        /*00c0*/ 	.word	0xffffffff


	//   ....[34]....
        /*00c4*/ 	.word	0xffffffff


	//   ....[35]....
        /*00c8*/ 	.word	0xffffffff


	//   ....[36]....
        /*00cc*/ 	.word	0xffffffff


	//   ....[37]....
        /*00d0*/ 	.word	0xffffffff


	//   ....[38]....
        /*00d4*/ 	.word	0xffffffff


	//   ....[39]....
        /*00d8*/ 	.word	0xffffffff


	//----- nvinfo : EIATTR_COOP_GROUP_INSTR_OFFSETS
	.align		4
.L_1855:
        /*00dc*/ 	.byte	0x04, 0x28
        /*00de*/ 	.short	(.L_1857 - .L_1856)


	//   ....[0]....
.L_1856:
        /*00e0*/ 	.word	0x00000b70


	//   ....[1]....
        /*00e4*/ 	.word	0x00000ba0


	//   ....[2]....
        /*00e8*/ 	.word	0x00000bb0


	//   ....[3]....
        /*00ec*/ 	.word	0x00000bc0


	//   ....[4]....
        /*00f0*/ 	.word	0x00000bf0


	//   ....[5]....
        /*00f4*/ 	.word	0x00000c10


	//   ....[6]....
        /*00f8*/ 	.word	0x00000c20


	//   ....[7]....
        /*00fc*/ 	.word	0x00000c30


	//   ....[8]....
        /*0100*/ 	.word	0x00000c60


	//   ....[9]....
        /*0104*/ 	.word	0x00000c80


	//   ....[10]....
        /*0108*/ 	.word	0x00000ca0


	//   ....[11]....
        /*010c*/ 	.word	0x00000cb0


	//   ....[12]....
        /*0110*/ 	.word	0x00000ce0


	//   ....[13]....
        /*0114*/ 	.word	0x00000d00


	//   ....[14]....
        /*0118*/ 	.word	0x00000d20


	//   ....[15]....
        /*011c*/ 	.word	0x00000d30


	//   ....[16]....
        /*0120*/ 	.word	0x00000d60


	//   ....[17]....
        /*0124*/ 	.word	0x00000d90


	//   ....[18]....
        /*0128*/ 	.word	0x00000da0


	//   ....[19]....
        /*012c*/ 	.word	0x00000db0


	//   ....[20]....
        /*0130*/ 	.word	0x00001080


	//   ....[21]....
        /*0134*/ 	.word	0x000010f0


	//   ....[22]....
        /*0138*/ 	.word	0x00001150


	//   ....[23]....
        /*013c*/ 	.word	0x000011b0


	//   ....[24]....
        /*0140*/ 	.word	0x00001220


	//   ....[25]....
        /*0144*/ 	.word	0x00001290


	//   ....[26]....
        /*0148*/ 	.word	0x000012f0


	//   ....[27]....
        /*014c*/ 	.word	0x00001350


	//   ....[28]....
        /*0150*/ 	.word	0x000013b0


	//   ....[29]....
        /*0154*/ 	.word	0x00001420


	//   ....[30]....
        /*0158*/ 	.word	0x00001490


	//   ....[31]....
        /*015c*/ 	.word	0x000014f0


	//   ....[32]....
        /*0160*/ 	.word	0x00001550


	//   ....[33]....
        /*0164*/ 	.word	0x000015b0


	//   ....[34]....
        /*0168*/ 	.word	0x00001620


	//   ....[35]....
        /*016c*/ 	.word	0x00001690


	//   ....[36]....
        /*0170*/ 	.word	0x000016f0


	//   ....[37]....
        /*0174*/ 	.word	0x00001750


	//   ....[38]....
        /*0178*/ 	.word	0x000017b0


	//   ....[39]....
        /*017c*/ 	.word	0x00001810


	//----- nvinfo : EIATTR_EXIT_INSTR_OFFSETS
	.align		4
.L_1857:
        /*0180*/ 	.byte	0x04, 0x1c
        /*0182*/ 	.short	(.L_1859 - .L_1858)


	//   ....[0]....
.L_1858:
        /*0184*/ 	.word	0x00000070


	//   ....[1]....
        /*0188*/ 	.word	0x00001020


	//----- nvinfo : EIATTR_MAX_THREADS
	.align		4
.L_1859:
        /*018c*/ 	.byte	0x04, 0x05
        /*018e*/ 	.short	(.L_1861 - .L_1860)
.L_1860:
        /*0190*/ 	.word	0x00000400
        /*0194*/ 	.word	0x00000001
        /*0198*/ 	.word	0x00000001


	//----- nvinfo : EIATTR_CRS_STACK_SIZE
	.align		4
.L_1861:
        /*019c*/ 	.byte	0x04, 0x1e
        /*019e*/ 	.short	(.L_1863 - .L_1862)
.L_1862:
        /*01a0*/ 	.word	0x00000000
.L_1863:


//--------------------- .nv.info._ZN10layer_norm31ln_parallel_residual_bwd_kernelINS_13Kernel_traitsIf13__nv_bfloat16fS2_fjLj3072ELj1ELj1ELj4ELj16ENS_18Kernel_traits_baseILj3072EfS2_fS2_fjLj128EEEEELb1ELb1ELb0EEEvNS_9BwdParamsE --------------------------
	.section	.nv.info._ZN10layer_norm31ln_parallel_residual_bwd_kernelINS_13Kernel_traitsIf13__nv_bfloat16fS2_fjLj3072ELj1ELj1ELj4ELj16ENS_18Kernel_traits_baseILj3072EfS2_fS2_fjLj128EEEEELb1ELb1ELb0EEEvNS_9BwdParamsE,"",@"SHT_CUDA_INFO"
	.sectionflags	@""
	.align	4


	//----- nvinfo : EIATTR_CUDA_API_VERSION
	.align		4
        /*0000*/ 	.byte	0x04, 0x37
        /*0002*/ 	.short	(.L_1865 - .L_1864)
.L_1864:
        /*0004*/ 	.word	0x00000082


	//----- nvinfo : EIATTR_SW2861232_WAR
	.align		4
.L_1865:
        /*0008*/ 	.byte	0x01, 0x35
	.zero		2


	//----- nvinfo : EIATTR_PARAM_CBANK
	.align		4
        /*000c*/ 	.byte	0x04, 0x0a
        /*000e*/ 	.short	(.L_1867 - .L_1866)
	.align		4
.L_1866:
        /*0010*/ 	.word	index@(.nv.constant0._ZN10layer_norm31ln_parallel_residual_bwd_kernelINS_13Kernel_traitsIf13__nv_bfloat16fS2_fjLj3072ELj1ELj1ELj4ELj16ENS_18Kernel_traits_baseILj3072EfS2_fS2_fjLj128EEEEELb1ELb1ELb0EEEvNS_9BwdParamsE)
        /*0014*/ 	.short	0x0160
        /*0016*/ 	.short	0x0128


	//----- nvinfo : EIATTR_CBANK_PARAM_SIZE
	.align		4
.L_1867:
        /*0018*/ 	.byte	0x03, 0x19
        /*001a*/ 	.short	0x0128


	//----- nvinfo : EIATTR_KPARAM_INFO
	.align		4
        /*001c*/ 	.byte	0x04, 0x17
        /*001e*/ 	.short	(.L_1869 - .L_1868)
.L_1868:
        /*0020*/ 	.word	0x00000000
        /*0024*/ 	.short	0x0000
        /*0026*/ 	.short	0x0000
        /*0028*/ 	.byte	0x00, 0xf0, 0xa1, 0x04


	//----- nvinfo : EIATTR_MAXREG_COUNT
	.align		4
.L_1869:
        /*002c*/ 	.byte	0x03, 0x1b
        /*002e*/ 	.short	0x00ff


	//----- nvinfo : EIATTR_NUM_BARRIERS
	.align		4
        /*0030*/ 	.byte	0x02, 0x4c
        /*0032*/ 	.byte	0x01
	.zero		1


	//----- nvinfo : EIATTR_MERCURY_ISA_VERSION
	.align		4
        /*0034*/ 	.byte	0x03, 0x5f
        /*0036*/ 	.short	0x0000


	//----- nvinfo : EIATTR_COOP_GROUP_MASK_REGIDS
	.align		4
        /*0038*/ 	.byte	0x04, 0x29
        /*003a*/ 	.short	(.L_1871 - .L_1870)


	//   ....[0]....
.L_1870:
        /*003c*/ 	.word	0xffffffff


	//   ....[1]....
        /*0040*/ 	.word	0xffffffff


	//   ....[2]....
        /*0044*/ 	.word	0xffffffff


	//   ....[3]....
        /*0048*/ 	.word	0xffffffff


	//   ....[4]....
        /*004c*/ 	.word	0xffffffff


	//   ....[5]....
        /*0050*/ 	.word	0xffffffff


	//   ....[6]....
        /*0054*/ 	.word	0xffffffff


	//   ....[7]....
        /*0058*/ 	.word	0xffffffff


	//   ....[8]....
        /*005c*/ 	.word	0xffffffff


	//   ....[9]....
        /*0060*/ 	.word	0xffffffff


	//   ....[10]....
        /*0064*/ 	.word	0xffffffff


	//   ....[11]....
        /*0068*/ 	.word	0xffffffff


	//   ....[12]....
        /*006c*/ 	.word	0xffffffff


	//   ....[13]....
        /*0070*/ 	.word	0xffffffff


	//   ....[14]....
        /*0074*/ 	.word	0xffffffff


	//   ....[15]....
        /*0078*/ 	.word	0xffffffff


	//   ....[16]....
        /*007c*/ 	.word	0xffffffff


	//   ....[17]....
        /*0080*/ 	.word	0xffffffff


	//   ....[18]....
        /*0084*/ 	.word	0xffffffff


	//   ....[19]....
        /*0088*/ 	.word	0xffffffff


	//----- nvinfo : EIATTR_COOP_GROUP_INSTR_OFFSETS
	.align		4
.L_1871:
        /*008c*/ 	.byte	0x04, 0x28
        /*008e*/ 	.short	(.L_1873 - .L_1872)


	//   ....[0]....
.L_1872:
        /*0090*/ 	.word	0x000015f0


	//   ....[1]....
        /*0094*/ 	.word	0x00001610


	//   ....[2]....
        /*0098*/ 	.word	0x00001630


	//   ....[3]....
        /*009c*/ 	.word	0x00001650


	//   ....[4]....
        /*00a0*/ 	.word	0x00001670


	//   ....[5]....
        /*00a4*/ 	.word	0x00001690


	//   ....[6]....
        /*00a8*/ 	.word	0x000016b0


	//   ....[7]....
        /*00ac*/ 	.word	0x000016d0


	//   ....[8]....
        /*00b0*/ 	.word	0x000016f0


	//   ....[9]....
        /*00b4*/ 	.word	0x00001710


	//   ....[10]....
        /*00b8*/ 	.word	0x00003200


	//   ....[11]....
        /*00bc*/ 	.word	0x00003280


	//   ....[12]....
        /*00c0*/ 	.word	0x00003300


	//   ....[13]....
        /*00c4*/ 	.word	0x00003370


	//   ....[14]....
        /*00c8*/ 	.word	0x000033f0


	//   ....[15]....
        /*00cc*/ 	.word	0x00003460


	//   ....[16]....
        /*00d0*/ 	.word	0x000034e0


	//   ....[17]....
        /*00d4*/ 	.word	0x00003550


	//   ....[18]....
        /*00d8*/ 	.word	0x000035d0


	//   ....[19]....
        /*00dc*/ 	.word	0x00003640


	//----- nvinfo : EIATTR_EXIT_INSTR_OFFSETS
	.align		4
.L_1873:
        /*00e0*/ 	.byte	0x04, 0x1c
        /*00e2*/ 	.short	(.L_1875 - .L_1874)


	//   ....[0]....
.L_1874:
        /*00e4*/ 	.word	0x00003120


	//   ....[1]....
        /*00e8*/ 	.word	0x000031a0


	//----- nvinfo : EIATTR_MAX_THREADS
	.align		4
.L_1875:
        /*00ec*/ 	.byte	0x04, 0x05
        /*00ee*/ 	.short	(.L_1877 - .L_1876)
.L_1876:
        /*00f0*/ 	.word	0x00000080
        /*00f4*/ 	.word	0x00000001
        /*00f8*/ 	.word	0x00000001


	//----- nvinfo : EIATTR_CRS_STACK_SIZE
	.align		4
.L_1877:
        /*00fc*/ 	.byte	0x04, 0x1e
        /*00fe*/ 	.short	(.L_1879 - .L_1878)
.L_1878:
        /*0100*/ 	.word	0x00000000
.L_1879:


//--------------------- .nv.info._ZN10layer_norm22ln_bwd_finalize_kernelINS_22Kernel_traits_finalizeILj3072Ef13__nv_bfloat16fS2_fjLb0ELj1024ELj4ENS_18Kernel_traits_baseILj3072EfS2_fS2_fjLj1024EEEEELb0ELb1EEEvNS_9BwdParamsE --------------------------
	.section	.nv.info._ZN10layer_norm22ln_bwd_finalize_kernelINS_22Kernel_traits_finalizeILj3072Ef13__nv_bfloat16fS2_fjLb0ELj1024ELj4ENS_18Kernel_traits_baseILj3072EfS2_fS2_fjLj1024EEEEELb0ELb1EEEvNS_9BwdParamsE,"",@"SHT_CUDA_INFO"
	.sectionflags	@""
	.align	4


	//----- nvinfo : EIATTR_CUDA_API_VERSION
	.align		4
        /*0000*/ 	.byte	0x04, 0x37
        /*0002*/ 	.short	(.L_1881 - .L_1880)
.L_1880:
        /*0004*/ 	.word	0x00000082


	//----- nvinfo : EIATTR_SW2861232_WAR
	.align		4
.L_1881:
        /*0008*/ 	.byte	0x01, 0x35
	.zero		2


	//----- nvinfo : EIATTR_PARAM_CBANK
	.align		4
        /*000c*/ 	.byte	0x04, 0x0a
        /*000e*/ 	.short	(.L_1883 - .L_1882)
	.align		4
.L_1882:
        /*0010*/ 	.word	index@(.nv.constant0._ZN10layer_norm22ln_bwd_finalize_kernelINS_22Kernel_traits_finalizeILj3072Ef13__nv_bfloat16fS2_fjLb0ELj1024ELj4ENS_18Kernel_traits_baseILj3072EfS2_fS2_fjLj1024EEEEELb0ELb1EEEvNS_9BwdParamsE)
        /*0014*/ 	.short	0x0160
        /*0016*/ 	.short	0x0128


	//----- nvinfo : EIATTR_CBANK_PARAM_SIZE
	.align		4
.L_1883:
        /*0018*/ 	.byte	0x03, 0x19
        /*001a*/ 	.short	0x0128


	//----- nvinfo : EIATTR_KPARAM_INFO
	.align		4
        /*001c*/ 	.byte	0x04, 0x17
        /*001e*/ 	.short	(.L_1885 - .L_1884)
.L_1884:
        /*0020*/ 	.word	0x00000000
        /*0024*/ 	.short	0x0000
        /*0026*/ 	.short	0x0000
        /*0028*/ 	.byte	0x00, 0xf0, 0xa1, 0x04


	//----- nvinfo : EIATTR_MAXREG_COUNT
	.align		4
.L_1885:
        /*002c*/ 	.byte	0x03, 0x1b
        /*002e*/ 	.short	0x0040


	//----- nvinfo : EIATTR_NUM_BARRIERS
	.align		4
        /*0030*/ 	.byte	0x02, 0x4c
        /*0032*/ 	.byte	0x01
	.zero		1


	//----- nvinfo : EIATTR_MERCURY_ISA_VERSION
	.align		4
        /*0034*/ 	.byte	0x03, 0x5f
        /*0036*/ 	.short	0x0000


	//----- nvinfo : EIATTR_COOP_GROUP_MASK_REGIDS
	.align		4
        /*0038*/ 	.byte	0x04, 0x29
        /*003a*/ 	.short	(.L_1887 - .L_1886)


	//   ....[0]....
.L_1886:
        /*003c*/ 	.word	0xffffffff


	//   ....[1]....
        /*0040*/ 	.word	0xffffffff


	//   ....[2]....
        /*0044*/ 	.word	0xffffffff


	//   ....[3]....
        /*0048*/ 	.word	0xffffffff


	//   ....[4]....
        /*004c*/ 	.word	0xffffffff


	//   ....[5]....
        /*0050*/ 	.word	0xffffffff


	//   ....[6]....
        /*0054*/ 	.word	0xffffffff


	//   ....[7]....
        /*0058*/ 	.word	0xffffffff


	//   ....[8]....
        /*005c*/ 	.word	0xffffffff


	//   ....[9]....
        /*0060*/ 	.word	0xffffffff


	//   ....[10]....
        /*0064*/ 	.word	0xffffffff


	//   ....[11]....
        /*0068*/ 	.word	0xffffffff


	//   ....[12]....
        /*006c*/ 	.word	0xffffffff


	//   ....[13]....
        /*0070*/ 	.word	0xffffffff


	//   ....[14]....
        /*0074*/ 	.word	0xffffffff


	//   ....[15]....
        /*0078*/ 	.word	0xffffffff


	//   ....[16]....
        /*007c*/ 	.word	0xffffffff


	//   ....[17]....
        /*0080*/ 	.word	0xffffffff


	//   ....[18]....
        /*0084*/ 	.word	0xffffffff


	//   ....[19]....
        /*0088*/ 	.word	0xffffffff


	//----- nvinfo : EIATTR_COOP_GROUP_INSTR_OFFSETS
	.align		4
.L_1887:
        /*008c*/ 	.byte	0x04, 0x28
        /*008e*/ 	.short	(.L_1889 - .L_1888)


	//   ....[0]....
.L_1888:
        /*0090*/ 	.word	0x000007f0


	//   ....[1]....
        /*0094*/ 	.word	0x00000820


	//   ....[2]....
        /*0098*/ 	.word	0x00000840


	//   ....[3]....
        /*009c*/ 	.word	0x00000850


	//   ....[4]....
        /*00a0*/ 	.word	0x00000880


	//   ....[5]....
        /*00a4*/ 	.word	0x00000890


	//   ....[6]....
        /*00a8*/ 	.word	0x000008c0


	//   ....[7]....
        /*00ac*/ 	.word	0x000008d0


	//   ....[8]....
        /*00b0*/ 	.word	0x00000900


	//   ....[9]....
        /*00b4*/ 	.word	0x00000910


	//   ....[10]....
        /*00b8*/ 	.word	0x00000ab0


	//   ....[11]....
        /*00bc*/ 	.word	0x00000b30


	//   ....[12]....
        /*00c0*/ 	.word	0x00000b90


	//   ....[13]....
        /*00c4*/ 	.word	0x00000bf0


	//   ....[14]....
        /*00c8*/ 	.word	0x00000c60


	//   ....[15]....
        /*00cc*/ 	.word	0x00000cd0


	//   ....[16]....
        /*00d0*/ 	.word	0x00000d30


	//   ....[17]....
        /*00d4*/ 	.word	0x00000d90


	//   ....[18]....
        /*00d8*/ 	.word	0x00000df0


	//   ....[19]....
        /*00dc*/ 	.word	0x00000e50


	//----- nvinfo : EIATTR_EXIT_INSTR_OFFSETS
	.align		4
.L_1889:
        /*00e0*/ 	.byte	0x04, 0x1c
        /*00e2*/ 	.short	(.L_1891 - .L_1890)


	//   ....[0]....
.L_1890:
        /*00e4*/ 	.word	0x00000070


	//   ....[1]....
        /*00e8*/ 	.word	0x00000a50


	//----- nvinfo : EIATTR_MAX_THREADS
	.align		4
.L_1891:
        /*00ec*/ 	.byte	0x04, 0x05
        /*00ee*/ 	.short	(.L_1893 - .L_1892)
.L_1892:
        /*00f0*/ 	.word	0x00000400
        /*00f4*/ 	.word	0x00000001
        /*00f8*/ 	.word	0x00000001


	//----- nvinfo : EIATTR_CRS_STACK_SIZE
	.align		4
.L_1893:
        /*00fc*/ 	.byte	0x04, 0x1e
        /*00fe*/ 	.short	(.L_1895 - .L_1894)
.L_1894:
        /*0100*/ 	.word	0x00000000
.L_1895:


//--------------------- .nv.info._ZN10layer_norm40ln_parallel_residual_bwd_finalize_kernelINS_22Kernel_traits_finalizeILj3072Ef13__nv_bfloat16fS2_fjLb0ELj1024ELj4ENS_18Kernel_traits_baseILj3072EfS2_fS2_fjLj1024EEEEELb1EEEvNS_9BwdParamsE --------------------------
	.section	.nv.info._ZN10layer_norm40ln_parallel_residual_bwd_finalize_kernelINS_22Kernel_traits_finalizeILj3072Ef13__nv_bfloat16fS2_fjLb0ELj1024ELj4ENS_18Kernel_traits_baseILj3072EfS2_fS2_fjLj1024EEEEELb1EEEvNS_9BwdParamsE,"",@"SHT_CUDA_INFO"
	.sectionflags	@""
	.align	4


	//----- nvinfo : EIATTR_CUDA_API_VERSION
	.align		4
        /*0000*/ 	.byte	0x04, 0x37
        /*0002*/ 	.short	(.L_1897 - .L_1896)
.L_1896:
        /*0004*/ 	.word	0x00000082


	//----- nvinfo : EIATTR_SW2861232_WAR
	.align		4
.L_1897:
        /*0008*/ 	.byte	0x01, 0x35
	.zero		2


	//----- nvinfo : EIATTR_PARAM_CBANK
	.align		4
        /*000c*/ 	.byte	0x04, 0x0a
        /*000e*/ 	.short	(.L_1899 - .L_1898)
	.align		4
.L_1898:
        /*0010*/ 	.word	index@(.nv.constant0._ZN10layer_norm40ln_parallel_residual_bwd_finalize_kernelINS_22Kernel_traits_finalizeILj3072Ef13__nv_bfloat16fS2_fjLb0ELj1024ELj4ENS_18Kernel_traits_baseILj3072EfS2_fS2_fjLj1024EEEEELb1EEEvNS_9BwdParamsE)
        /*0014*/ 	.short	0x0160
        /*0016*/ 	.short	0x0128


	//----- nvinfo : EIATTR_CBANK_PARAM_SIZE
	.align		4
.L_1899:
        /*0018*/ 	.byte	0x03, 0x19
        /*001a*/ 	.short	0x0128


	//----- nvinfo : EIATTR_KPARAM_INFO
	.align		4
        /*001c*/ 	.byte	0x04, 0x17
        /*001e*/ 	.short	(.L_1901 - .L_1900)
.L_1900:
        /*0020*/ 	.word	0x00000000
        /*0024*/ 	.short	0x0000
        /*0026*/ 	.short	0x0000
        /*0028*/ 	.byte	0x00, 0xf0, 0xa1, 0x04


	//----- nvinfo : EIATTR_MAXREG_COUNT
	.align		4
.L_1901:
        /*002c*/ 	.byte	0x03, 0x1b
        /*002e*/ 	.short	0x0040


	//----- nvinfo : EIATTR_NUM_BARRIERS
	.align		4
        /*0030*/ 	.byte	0x02, 0x4c
        /*0032*/ 	.byte	0x01
	.zero		1


	//----- nvinfo : EIATTR_MERCURY_ISA_VERSION
	.align		4
        /*0034*/ 	.byte	0x03, 0x5f
        /*0036*/ 	.short	0x0000


	//----- nvinfo : EIATTR_COOP_GROUP_MASK_REGIDS
	.align		4
        /*0038*/ 	.byte	0x04, 0x29
        /*003a*/ 	.short	(.L_1903 - .L_1902)


	//   ....[0]....
.L_1902:
        /*003c*/ 	.word	0xffffffff


	//   ....[1]....
        /*0040*/ 	.word	0xffffffff


	//   ....[2]....
        /*0044*/ 	.word	0xffffffff


	//   ....[3]....
        /*0048*/ 	.word	0xffffffff


	//   ....[4]....
        /*004c*/ 	.word	0xffffffff


	//   ....[5]....
        /*0050*/ 	.word	0xffffffff


	//   ....[6]....
        /*0054*/ 	.word	0xffffffff


	//   ....[7]....
        /*0058*/ 	.word	0xffffffff


	//   ....[8]....
        /*005c*/ 	.word	0xffffffff


	//   ....[9]....
        /*0060*/ 	.word	0xffffffff


	//   ....[10]....
        /*0064*/ 	.word	0xffffffff


	//   ....[11]....
        /*0068*/ 	.word	0xffffffff


	//   ....[12]....
        /*006c*/ 	.word	0xffffffff


	//   ....[13]....
        /*0070*/ 	.word	0xffffffff


	//   ....[14]....
        /*0074*/ 	.word	0xffffffff


	//   ....[15]....
        /*0078*/ 	.word	0xffffffff


	//   ....[16]....
        /*007c*/ 	.word	0xffffffff


	//   ....[17]....
        /*0080*/ 	.word	0xffffffff


	//   ....[18]....
        /*0084*/ 	.word	0xffffffff


	//   ....[19]....
        /*0088*/ 	.word	0xffffffff


	//   ....[20]....
        /*008c*/ 	.word	0xffffffff


	//   ....[21]....
        /*0090*/ 	.word	0xffffffff


	//   ....[22]....
        /*0094*/ 	.word	0xffffffff


	//   ....[23]....
        /*0098*/ 	.word	0xffffffff


	//   ....[24]....
        /*009c*/ 	.word	0xffffffff


	//   ....[25]....
        /*00a0*/ 	.word	0xffffffff


	//   ....[26]....
        /*00a4*/ 	.word	0xffffffff


	//   ....[27]....
        /*00a8*/ 	.word	0xffffffff


	//   ....[28]....
        /*00ac*/ 	.word	0xffffffff


	//   ....[29]....
        /*00b0*/ 	.word	0xffffffff


	//   ....[30]....
        /*00b4*/ 	.word	0xffffffff


	//   ....[31]....
        /*00b8*/ 	.word	0xffffffff


	//   ....[32]....
        /*00bc*/ 	.word	0xffffffff


	//   ....[33]....
        /*00c0*/ 	.word	0xffffffff


	//   ....[34]....
        /*00c4*/ 	.word	0xffffffff


	//   ....[35]....
        /*00c8*/ 	.word	0xffffffff


	//   ....[36]....
        /*00cc*/ 	.word	0xffffffff


	//   ....[37]....
        /*00d0*/ 	.word	0xffffffff


	//   ....[38]....
        /*00d4*/ 	.word	0xffffffff


	//   ....[39]....
        /*00d8*/ 	.word	0xffffffff


	//----- nvinfo : EIATTR_COOP_GROUP_INSTR_OFFSETS
	.align		4
.L_1903:
        /*00dc*/ 	.byte	0x04, 0x28
        /*00de*/ 	.short	(.L_1905 - .L_1904)


	//   ....[0]....
.L_1904:
        /*00e0*/ 	.word	0x00000b60


	//   ....[1]....
        /*00e4*/ 	.word	0x00000b90


	//   ....[2]....
        /*00e8*/ 	.word	0x00000ba0


	//   ....[3]....
        /*00ec*/ 	.word	0x00000bb0


	//   ....[4]....
        /*00f0*/ 	.word	0x00000be0


	//   ....[5]....
        /*00f4*/ 	.word	0x00000c00


	//   ....[6]....
        /*00f8*/ 	.word	0x00000c10


	//   ....[7]....
        /*00fc*/ 	.word	0x00000c20


	//   ....[8]....
        /*0100*/ 	.word	0x00000c50


	//   ....[9]....
        /*0104*/ 	.word	0x00000c70


	//   ....[10]....
        /*0108*/ 	.word	0x00000c90


	//   ....[11]....
        /*010c*/ 	.word	0x00000ca0


	//   ....[12]....
        /*0110*/ 	.word	0x00000cd0


	//   ....[13]....
        /*0114*/ 	.word	0x00000cf0


	//   ....[14]....
        /*0118*/ 	.word	0x00000d10


	//   ....[15]....
        /*011c*/ 	.word	0x00000d20


	//   ....[16]....
        /*0120*/ 	.word	0x00000d50


	//   ....[17]....
        /*0124*/ 	.word	0x00000d80


	//   ....[18]....
        /*0128*/ 	.word	0x00000d90


	//   ....[19]....
        /*012c*/ 	.word	0x00000da0


	//   ....[20]....
        /*0130*/ 	.word	0x00001050


	//   ....[21]....
        /*0134*/ 	.word	0x000010c0


	//   ....[22]....
        /*0138*/ 	.word	0x00001120


	//   ....[23]....
        /*013c*/ 	.word	0x00001180


	//   ....[24]....
        /*0140*/ 	.word	0x000011f0


	//   ....[25]....
        /*0144*/ 	.word	0x00001260


	//   ....[26]....
        /*0148*/ 	.word	0x000012c0


	//   ....[27]....
        /*014c*/ 	.word	0x00001320


	//   ....[28]....
        /*0150*/ 	.word	0x00001380


	//   ....[29]....
        /*0154*/ 	.word	0x000013f0


	//   ....[30]....
        /*0158*/ 	.word	0x00001460


	//   ....[31]....
        /*015c*/ 	.word	0x000014c0


	//   ....[32]....
        /*0160*/ 	.word	0x00001520


	//   ....[33]....
        /*0164*/ 	.word	0x00001580


	//   ....[34]....
        /*0168*/ 	.word	0x000015f0


	//   ....[35]....
        /*016c*/ 	.word	0x00001660


	//   ....[36]....
        /*0170*/ 	.word	0x000016c0


	//   ....[37]....
        /*0174*/ 	.word	0x00001720


	//   ....[38]....
        /*0178*/ 	.word	0x00001780


	//   ....[39]....
        /*017c*/ 	.word	0x000017e0


	//----- nvinfo : EIATTR_EXIT_INSTR_OFFSETS
	.align		4
.L_1905:
        /*0180*/ 	.byte	0x04, 0x1c
        /*0182*/ 	.short	(.L_1907 - .L_1906)


	//   ....[0]....
.L_1906:
        /*0184*/ 	.word	0x00000070


	//   ....[1]....
        /*0188*/ 	.word	0x00000ff0


	//----- nvinfo : EIATTR_MAX_THREADS
	.align		4
.L_1907:
        /*018c*/ 	.byte	0x04, 0x05
        /*018e*/ 	.short	(.L_1909 - .L_1908)
.L_1908:
        /*0190*/ 	.word	0x00000400
        /*0194*/ 	.word	0x00000001
        /*0198*/ 	.word	0x00000001


	//----- nvinfo : EIATTR_CRS_STACK_SIZE
	.align		4
.L_1909:
        /*019c*/ 	.byte	0x04, 0x1e
        /*019e*/ 	.short	(.L_1911 - .L_1910)
.L_1910:
        /*01a0*/ 	.word	0x00000000
.L_1911:


//--------------------- .nv.info._ZN10layer_norm31ln_parallel_residual_bwd_kernelINS_13Kernel_traitsIf13__nv_bfloat16fS2_fjLj3072ELj1ELj1ELj4ELj16ENS_18Kernel_traits_baseILj3072EfS2_fS2_fjLj128EEEEELb1ELb1ELb1EEEvNS_9BwdParamsE --------------------------
	.section	.nv.info._ZN10layer_norm31ln_parallel_residual_bwd_kernelINS_13Kernel_traitsIf13__nv_bfloat16fS2_fjLj3072ELj1ELj1ELj4ELj16ENS_18Kernel_traits_baseILj3072EfS2_fS2_fjLj128EEEEELb1ELb1ELb1EEEvNS_9BwdParamsE,"",@"SHT_CUDA_INFO"
	.sectionflags	@""
	.align	4


	//----- nvinfo : EIATTR_CUDA_API_VERSION
	.align		4
        /*0000*/ 	.byte	0x04, 0x37
        /*0002*/ 	.short	(.L_1913 - .L_1912)
.L_1912:
        /*0004*/ 	.word	0x00000082


	//----- nvinfo : EIATTR_SW2861232_WAR
	.align		4
.L_1913:
        /*0008*/ 	.byte	0x01, 0x35
	.zero		2


	//----- nvinfo : EIATTR_PARAM_CBANK
	.align		4
        /*000c*/ 	.byte	0x04, 0x0a
        /*000e*/ 	.short	(.L_1915 - .L_1914)
	.align		4
.L_1914:
        /*0010*/ 	.word	index@(.nv.constant0._ZN10layer_norm31ln_parallel_residual_bwd_kernelINS_13Kernel_traitsIf13__nv_bfloat16fS2_fjLj3072ELj1ELj1ELj4ELj16ENS_18Kernel_traits_baseILj3072EfS2_fS2_fjLj128EEEEELb1ELb1ELb1EEEvNS_9BwdParamsE)
        /*0014*/ 	.short	0x0160
        /*0016*/ 	.short	0x0128


	//----- nvinfo : EIATTR_CBANK_PARAM_SIZE
	.align		4
.L_1915:
        /*0018*/ 	.byte	0x03, 0x19
        /*001a*/ 	.short	0x0128


	//----- nvinfo : EIATTR_KPARAM_INFO
	.align		4
        /*001c*/ 	.byte	0x04, 0x17
        /*001e*/ 	.short	(.L_1917 - .L_1916)
.L_1916:
        /*0020*/ 	.word	0x00000000
        /*0024*/ 	.short	0x0000
        /*0026*/ 	.short	0x0000
        /*0028*/ 	.byte	0x00, 0xf0, 0xa1, 0x04


	//----- nvinfo : EIATTR_MAXREG_COUNT
	.align		4
.L_1917:
        /*002c*/ 	.byte	0x03, 0x1b
        /*002e*/ 	.short	0x00ff


	//----- nvinfo : EIATTR_NUM_BARRIERS
	.align		4
        /*0030*/ 	.byte	0x02, 0x4c
        /*0032*/ 	.byte	0x01
	.zero		1


	//----- nvinfo : EIATTR_MERCURY_ISA_VERSION
	.align		4
        /*0034*/ 	.byte	0x03, 0x5f
        /*0036*/ 	.short	0x0000


	//----- nvinfo : EIATTR_COOP_GROUP_MASK_REGIDS
	.align		4
        /*0038*/ 	.byte	0x04, 0x29
        /*003a*/ 	.short	(.L_1919 - .L_1918)


	//   ....[0]....
.L_1918:
        /*003c*/ 	.word	0xffffffff


	//   ....[1]....
        /*0040*/ 	.word	0xffffffff


	//   ....[2]....
        /*0044*/ 	.word	0xffffffff


	//   ....[3]....
        /*0048*/ 	.word	0xffffffff


	//   ....[4]....
        /*004c*/ 	.word	0xffffffff


	//   ....[5]....
        /*0050*/ 	.word	0xffffffff


	//   ....[6]....
        /*0054*/ 	.word	0xffffffff


	//   ....[7]....
        /*0058*/ 	.word	0xffffffff


	//   ....[8]....
        /*005c*/ 	.word	0xffffffff


	//   ....[9]....
        /*0060*/ 	.word	0xffffffff


	//   ....[10]....
        /*0064*/ 	.word	0xffffffff


	//   ....[11]....
        /*0068*/ 	.word	0xffffffff


	//   ....[12]....
        /*006c*/ 	.word	0xffffffff


	//   ....[13]....
        /*0070*/ 	.word	0xffffffff


	//   ....[14]....
        /*0074*/ 	.word	0xffffffff


	//   ....[15]....
        /*0078*/ 	.word	0xffffffff


	//   ....[16]....
        /*007c*/ 	.word	0xffffffff


	//   ....[17]....
        /*0080*/ 	.word	0xffffffff


	//   ....[18]....
        /*0084*/ 	.word	0xffffffff


	//   ....[19]....
        /*0088*/ 	.word	0xffffffff


	//----- nvinfo : EIATTR_COOP_GROUP_INSTR_OFFSETS
	.align		4
.L_1919:
        /*008c*/ 	.byte	0x04, 0x28
        /*008e*/ 	.short	(.L_1921 - .L_1920)


	//   ....[0]....
.L_1920:
        /*0090*/ 	.word	0x00001460


	//   ....[1]....
        /*0094*/ 	.word	0x00001480


	//   ....[2]....
        /*0098*/ 	.word	0x000014a0


	//   ....[3]....
        /*009c*/ 	.word	0x000014c0


	//   ....[4]....
        /*00a0*/ 	.word	0x000014e0


	//   ....[5]....
        /*00a4*/ 	.word	0x00001500


	//   ....[6]....
        /*00a8*/ 	.word	0x00001520


	//   ....[7]....
        /*00ac*/ 	.word	0x00001540


	//   ....[8]....
        /*00b0*/ 	.word	0x00001560


	//   ....[9]....
        /*00b4*/ 	.word	0x00001580


	//   ....[10]....
        /*00b8*/ 	.word	0x000030f0


	//   ....[11]....
        /*00bc*/ 	.word	0x00003170


	//   ....[12]....
        /*00c0*/ 	.word	0x000031f0


	//   ....[13]....
        /*00c4*/ 	.word	0x00003260


	//   ....[14]....
        /*00c8*/ 	.word	0x000032e0


	//   ....[15]....
        /*00cc*/ 	.word	0x00003350


	//   ....[16]....
        /*00d0*/ 	.word	0x000033d0


	//   ....[17]....
        /*00d4*/ 	.word	0x00003440


	//   ....[18]....
        /*00d8*/ 	.word	0x000034c0


	//   ....[19]....
        /*00dc*/ 	.word	0x00003530


	//----- nvinfo : EIATTR_EXIT_INSTR_OFFSETS
	.align		4
.L_1921:
        /*00e0*/ 	.byte	0x04, 0x1c
        /*00e2*/ 	.short	(.L_1923 - .L_1922)


	//   ....[0]....
.L_1922:
        /*00e4*/ 	.word	0x00003090


	//----- nvinfo : EIATTR_MAX_THREADS
	.align		4
.L_1923:
        /*00e8*/ 	.byte	0x04, 0x05
        /*00ea*/ 	.short	(.L_1925 - .L_1924)
.L_1924:
        /*00ec*/ 	.word	0x00000080
        /*00f0*/ 	.word	0x00000001
        /*00f4*/ 	.word	0x00000001


	//----- nvinfo : EIATTR_CRS_STACK_SIZE
	.align		4
.L_1925:
        /*00f8*/ 	.byte	0x04, 0x1e
        /*00fa*/ 	.short	(.L_1927 - .L_1926)
.L_1926:
        /*00fc*/ 	.word	0x00000000
.L_1927:


//--------------------- .nv.info._ZN10layer_norm31ln_parallel_residual_bwd_kernelINS_13Kernel_traitsIf6__halfS2_S2_fjLj3072ELj1ELj1ELj4ELj16ENS_18Kernel_traits_baseILj3072EfS2_S2_S2_fjLj128EEEEELb0ELb0ELb0EEEvNS_9BwdParamsE --------------------------
	.section	.nv.info._ZN10layer_norm31ln_parallel_residual_bwd_kernelINS_13Kernel_traitsIf6__halfS2_S2_fjLj3072ELj1ELj1ELj4ELj16ENS_18Kernel_traits_baseILj3072EfS2_S2_S2_fjLj128EEEEELb0ELb0ELb0EEEvNS_9BwdParamsE,"",@"SHT_CUDA_INFO"
	.sectionflags	@""
	.align	4


	//----- nvinfo : EIATTR_CUDA_API_VERSION
	.align		4
        /*0000*/ 	.byte	0x04, 0x37
        /*0002*/ 	.short	(.L_1929 - .L_1928)
.L_1928:
        /*0004*/ 	.word	0x00000082


	//----- nvinfo : EIATTR_SW2861232_WAR
	.align		4
.L_1929:
        /*0008*/ 	.byte	0x01, 0x35
	.zero		2


	//----- nvinfo : EIATTR_PARAM_CBANK
	.align		4
        /*000c*/ 	.byte	0x04, 0x0a
        /*000e*/ 	.short	(.L_1931 - .L_1930)
	.align		4
.L_1930:
        /*0010*/ 	.word	index@(.nv.constant0._ZN10layer_norm31ln_parallel_residual_bwd_kernelINS_13Kernel_traitsIf6__halfS2_S2_fjLj3072ELj1ELj1ELj4ELj16ENS_18Kernel_traits_baseILj3072EfS2_S2_S2_fjLj128EEEEELb0ELb0ELb0EEEvNS_9BwdParamsE)
        /*0014*/ 	.short	0x0160
        /*0016*/ 	.short	0x0128


	//----- nvinfo : EIATTR_CBANK_PARAM_SIZE
	.align		4
.L_1931:
        /*0018*/ 	.byte	0x03, 0x19
        /*001a*/ 	.short	0x0128


	//----- nvinfo : EIATTR_KPARAM_INFO
	.align		4
        /*001c*/ 	.byte	0x04, 0x17
        /*001e*/ 	.short	(.L_1933 - .L_1932)
.L_1932:
        /*0020*/ 	.word	0x00000000
        /*0024*/ 	.short	0x0000
        /*0026*/ 	.short	0x0000
        /*0028*/ 	.byte	0x00, 0xf0, 0xa1, 0x04


	//----- nvinfo : EIATTR_MAXREG_COUNT
	.align		4
.L_1933:
        /*002c*/ 	.byte	0x03, 0x1b
        /*002e*/ 	.short	0x00ff


	//----- nvinfo : EIATTR_NUM_BARRIERS
	.align		4
        /*0030*/ 	.byte	0x02, 0x4c
        /*0032*/ 	.byte	0x01
	.zero		1


	//----- nvinfo : EIATTR_MERCURY_ISA_VERSION
	.align		4
        /*0034*/ 	.byte	0x03, 0x5f
        /*0036*/ 	.short	0x0000


	//----- nvinfo : EIATTR_COOP_GROUP_MASK_REGIDS
	.align		4
        /*0038*/ 	.byte	0x04, 0x29
        /*003a*/ 	.short	(.L_1935 - .L_1934)


	//   ....[0]....
.L_1934:
        /*003c*/ 	.word	0xffffffff


	//   ....[1]....
        /*0040*/ 	.word	0xffffffff


	//   ....[2]....
        /*0044*/ 	.word	0xffffffff


	//   ....[3]....
        /*0048*/ 	.word	0xffffffff


	//   ....[4]....
        /*004c*/ 	.word	0xffffffff


	//   ....[5]....
        /*0050*/ 	.word	0xffffffff


	//   ....[6]....
        /*0054*/ 	.word	0xffffffff


	//   ....[7]....
        /*0058*/ 	.word	0xffffffff


	//   ....[8]....
        /*005c*/ 	.word	0xffffffff


	//   ....[9]....
        /*0060*/ 	.word	0xffffffff


	//   ....[10]....
        /*0064*/ 	.word	0xffffffff


	//   ....[11]....
        /*0068*/ 	.word	0xffffffff


	//   ....[12]....
        /*006c*/ 	.word	0xffffffff


	//   ....[13]....
        /*0070*/ 	.word	0xffffffff


	//   ....[14]....
        /*0074*/ 	.word	0xffffffff


	//   ....[15]....
        /*0078*/ 	.word	0xffffffff


	//   ....[16]....
        /*007c*/ 	.word	0xffffffff


	//   ....[17]....
        /*0080*/ 	.word	0xffffffff


	//   ....[18]....
        /*0084*/ 	.word	0xffffffff


	//   ....[19]....
        /*0088*/ 	.word	0xffffffff


	//----- nvinfo : EIATTR_COOP_GROUP_INSTR_OFFSETS
	.align		4
.L_1935:
        /*008c*/ 	.byte	0x04, 0x28
        /*008e*/ 	.short	(.L_1937 - .L_1936)


	//   ....[0]....
.L_1936:
        /*0090*/ 	.word	0x00001de0


	//   ....[1]....
        /*0094*/ 	.word	0x00001e00


	//   ....[2]....
        /*0098*/ 	.word	0x00001e20


	//   ....[3]....
        /*009c*/ 	.word	0x00001e40


	//   ....[4]....
        /*00a0*/ 	.word	0x00001e60


	//   ....[5]....
        /*00a4*/ 	.word	0x00001e80


	//   ....[6]....
        /*00a8*/ 	.word	0x00001ea0


	//   ....[7]....
        /*00ac*/ 	.word	0x00001ec0


	//   ....[8]....
        /*00b0*/ 	.word	0x00001ee0


	//   ....[9]....
        /*00b4*/ 	.word	0x00001f00


	//   ....[10]....
        /*00b8*/ 	.word	0x00003650


	//   ....[11]....
        /*00bc*/ 	.word	0x000036d0


	//   ....[12]....
        /*00c0*/ 	.word	0x00003750


	//   ....[13]....
        /*00c4*/ 	.word	0x000037c0


	//   ....[14]....
        /*00c8*/ 	.word	0x00003840


	//   ....[15]....
        /*00cc*/ 	.word	0x000038b0


	//   ....[16]....
        /*00d0*/ 	.word	0x00003930


	//   ....[17]....
        /*00d4*/ 	.word	0x000039a0


	//   ....[18]....
        /*00d8*/ 	.word	0x00003a20


	//   ....[19]....
        /*00dc*/ 	.word	0x00003a90


	//----- nvinfo : EIATTR_EXIT_INSTR_OFFSETS
	.align		4
.L_1937:
        /*00e0*/ 	.byte	0x04, 0x1c
        /*00e2*/ 	.short	(.L_1939 - .L_1938)


	//   ....[0]....
.L_1938:
        /*00e4*/ 	.word	0x00003510


	//   ....[1]....
        /*00e8*/ 	.word	0x000035f0


	//----- nvinfo : EIATTR_MAX_THREADS
	.align		4
.L_1939:
        /*00ec*/ 	.byte	0x04, 0x05
        /*00ee*/ 	.short	(.L_1941 - .L_1940)
.L_1940:
        /*00f0*/ 	.word	0x00000080
        /*00f4*/ 	.word	0x00000001
        /*00f8*/ 	.word	0x00000001


	//----- nvinfo : EIATTR_CRS_STACK_SIZE
	.align		4
.L_1941:
        /*00fc*/ 	.byte	0x04, 0x1e
        /*00fe*/ 	.short	(.L_1943 - .L_1942)
.L_1942:
        /*0100*/ 	.word	0x00000000
.L_1943:


//--------------------- .nv.info._ZN10layer_norm31ln_parallel_residual_bwd_kernelINS_13Kernel_traitsIf6__halfS2_S2_fjLj3072ELj1ELj1ELj4ELj16ENS_18Kernel_traits_baseILj3072EfS2_S2_S2_fjLj128EEEEELb0ELb0ELb1EEEvNS_9BwdParamsE --------------------------
	.section	.nv.info._ZN10layer_norm31ln_parallel_residual_bwd_kernelINS_13Kernel_traitsIf6__halfS2_S2_fjLj3072ELj1ELj1ELj4ELj16ENS_18Kernel_traits_baseILj3072EfS2_S2_S2_fjLj128EEEEELb0ELb0ELb1EEEvNS_9BwdParamsE,"",@"SHT_CUDA_INFO"
	.sectionflags	@""
	.align	4


	//----- nvinfo : EIATTR_CUDA_API_VERSION
	.align		4
        /*0000*/ 	.byte	0x04, 0x37
        /*0002*/ 	.short	(.L_1945 - .L_1944)
.L_1944:
        /*0004*/ 	.word	0x00000082


	//----- nvinfo : EIATTR_SW2861232_WAR
	.align		4
.L_1945:
        /*0008*/ 	.byte	0x01, 0x35
	.zero		2


	//----- nvinfo : EIATTR_PARAM_CBANK
	.align		4
        /*000c*/ 	.byte	0x04, 0x0a
        /*000e*/ 	.short	(.L_1947 - .L_1946)
	.align		4
.L_1946:
        /*0010*/ 	.word	index@(.nv.constant0._ZN10layer_norm31ln_parallel_residual_bwd_kernelINS_13Kernel_traitsIf6__halfS2_S2_fjLj3072ELj1ELj1ELj4ELj16ENS_18Kernel_traits_baseILj3072EfS2_S2_S2_fjLj128EEEEELb0ELb0ELb1EEEvNS_9BwdParamsE)
        /*0014*/ 	.short	0x0160
        /*0016*/ 	.short	0x0128


	//----- nvinfo : EIATTR_CBANK_PARAM_SIZE
	.align		4
.L_1947:
        /*0018*/ 	.byte	0x03, 0x19
        /*001a*/ 	.short	0x0128


	//----- nvinfo : EIATTR_KPARAM_INFO
	.align		4
        /*001c*/ 	.byte	0x04, 0x17
        /*001e*/ 	.short	(.L_1949 - .L_1948)
.L_1948:
        /*0020*/ 	.word	0x00000000
        /*0024*/ 	.short	0x0000
        /*0026*/ 	.short	0x0000
        /*0028*/ 	.byte	0x00, 0xf0, 0xa1, 0x04


	//----- nvinfo : EIATTR_MAXREG_COUNT
	.align		4
.L_1949:
        /*002c*/ 	.byte	0x03, 0x1b
        /*002e*/ 	.short	0x00ff


	//----- nvinfo : EIATTR_NUM_BARRIERS
	.align		4
        /*0030*/ 	.byte	0x02, 0x4c
        /*0032*/ 	.byte	0x01
	.zero		1


	//----- nvinfo : EIATTR_MERCURY_ISA_VERSION
	.align		4
        /*0034*/ 	.byte	0x03, 0x5f
        /*0036*/ 	.short	0x0000


	//----- nvinfo : EIATTR_COOP_GROUP_MASK_REGIDS
	.align		4
        /*0038*/ 	.byte	0x04, 0x29
        /*003a*/ 	.short	(.L_1951 - .L_1950)


	//   ....[0]....
.L_1950:
        /*003c*/ 	.word	0xffffffff


	//   ....[1]....
        /*0040*/ 	.word	0xffffffff


	//   ....[2]....
        /*0044*/ 	.word	0xffffffff


	//   ....[3]....
        /*0048*/ 	.word	0xffffffff


	//   ....[4]....
        /*004c*/ 	.word	0xffffffff


	//   ....[5]....
        /*0050*/ 	.word	0xffffffff


	//   ....[6]....
        /*0054*/ 	.word	0xffffffff


	//   ....[7]....
        /*0058*/ 	.word	0xffffffff


	//   ....[8]....
        /*005c*/ 	.word	0xffffffff


	//   ....[9]....
        /*0060*/ 	.word	0xffffffff


	//   ....[10]....
        /*0064*/ 	.word	0xffffffff


	//   ....[11]....
        /*0068*/ 	.word	0xffffffff


	//   ....[12]....
        /*006c*/ 	.word	0xffffffff


	//   ....[13]....
        /*0070*/ 	.word	0xffffffff


	//   ....[14]....
        /*0074*/ 	.word	0xffffffff


	//   ....[15]....
        /*0078*/ 	.word	0xffffffff


	//   ....[16]....
        /*007c*/ 	.word	0xffffffff


	//   ....[17]....
        /*0080*/ 	.word	0xffffffff


	//   ....[18]....
        /*0084*/ 	.word	0xffffffff


	//   ....[19]....
        /*0088*/ 	.word	0xffffffff


	//----- nvinfo : EIATTR_COOP_GROUP_INSTR_OFFSETS
	.align		4
.L_1951:
        /*008c*/ 	.byte	0x04, 0x28
        /*008e*/ 	.short	(.L_1953 - .L_1952)


	//   ....[0]....
.L_1952:
        /*0090*/ 	.word	0x00001e20


	//   ....[1]....
        /*0094*/ 	.word	0x00001e40


	//   ....[2]....
        /*0098*/ 	.word	0x00001e60


	//   ....[3]....
        /*009c*/ 	.word	0x00001e80


	//   ....[4]....
        /*00a0*/ 	.word	0x00001ea0


	//   ....[5]....
        /*00a4*/ 	.word	0x00001ec0


	//   ....[6]....
        /*00a8*/ 	.word	0x00001ee0


	//   ....[7]....
        /*00ac*/ 	.word	0x00001f00


	//   ....[8]....
        /*00b0*/ 	.word	0x00001f20


	//   ....[9]....
        /*00b4*/ 	.word	0x00001f40


	//   ....[10]....
        /*00b8*/ 	.word	0x00003980


	//   ....[11]....
        /*00bc*/ 	.word	0x00003a00


	//   ....[12]....
        /*00c0*/ 	.word	0x00003a80


	//   ....[13]....
        /*00c4*/ 	.word	0x00003af0


	//   ....[14]....
        /*00c8*/ 	.word	0x00003b70


	//   ....[15]....
        /*00cc*/ 	.word	0x00003be0


	//   ....[16]....
        /*00d0*/ 	.word	0x00003c60


	//   ....[17]....
        /*00d4*/ 	.word	0x00003cd0


	//   ....[18]....
        /*00d8*/ 	.word	0x00003d50


	//   ....[19]....
        /*00dc*/ 	.word	0x00003dc0


	//----- nvinfo : EIATTR_EXIT_INSTR_OFFSETS
	.align		4
.L_1953:
        /*00e0*/ 	.byte	0x04, 0x1c
        /*00e2*/ 	.short	(.L_1955 - .L_1954)


	//   ....[0]....
.L_1954:
        /*00e4*/ 	.word	0x00003920


	//----- nvinfo : EIATTR_MAX_THREADS
	.align		4
.L_1955:
        /*00e8*/ 	.byte	0x04, 0x05
        /*00ea*/ 	.short	(.L_1957 - .L_1956)
.L_1956:
        /*00ec*/ 	.word	0x00000080
        /*00f0*/ 	.word	0x00000001
        /*00f4*/ 	.word	0x00000001


	//----- nvinfo : EIATTR_CRS_STACK_SIZE
	.align		4
.L_1957:
        /*00f8*/ 	.byte	0x04, 0x1e
        /*00fa*/ 	.short	(.L_1959 - .L_1958)
.L_1958:
        /*00fc*/ 	.word	0x00000000
.L_1959:


//--------------------- .nv.info._ZN10layer_norm31ln_parallel_residual_bwd_kernelINS_13Kernel_traitsIf6__halfS2_S2_fjLj3072ELj1ELj1ELj4ELj16ENS_18Kernel_traits_baseILj3072EfS2_S2_S2_fjLj128EEEEELb0ELb1ELb0EEEvNS_9BwdParamsE --------------------------
	.section	.nv.info._ZN10layer_norm31ln_parallel_residual_bwd_kernelINS_13Kernel_traitsIf6__halfS2_S2_fjLj3072ELj1ELj1ELj4ELj16ENS_18Kernel_traits_baseILj3072EfS2_S2_S2_fjLj128EEEEELb0ELb1ELb0EEEvNS_9BwdParamsE,"",@"SHT_CUDA_INFO"
	.sectionflags	@""
	.align	4


	//----- nvinfo : EIATTR_CUDA_API_VERSION
	.align		4
        /*0000*/ 	.byte	0x04, 0x37
        /*0002*/ 	.short	(.L_1961 - .L_1960)
.L_1960:
        /*0004*/ 	.word	0x00000082


	//----- nvinfo : EIATTR_SW2861232_WAR
	.align		4
.L_1961:
        /*0008*/ 	.byte	0x01, 0x35
	.zero		2


	//----- nvinfo : EIATTR_PARAM_CBANK
	.align		4
        /*000c*/ 	.byte	0x04, 0x0a
        /*000e*/ 	.short	(.L_1963 - .L_1962)
	.align		4
.L_1962:
        /*0010*/ 	.word	index@(.nv.constant0._ZN10layer_norm31ln_parallel_residual_bwd_kernelINS_13Kernel_traitsIf6__halfS2_S2_fjLj3072ELj1ELj1ELj4ELj16ENS_18Kernel_traits_baseILj3072EfS2_S2_S2_fjLj128EEEEELb0ELb1ELb0EEEvNS_9BwdParamsE)
        /*0014*/ 	.short	0x0160
        /*0016*/ 	.short	0x0128


	//----- nvinfo : EIATTR_CBANK_PARAM_SIZE
	.align		4
.L_1963:
        /*0018*/ 	.byte	0x03, 0x19
        /*001a*/ 	.short	0x0128


	//----- nvinfo : EIATTR_KPARAM_INFO
	.align		4
        /*001c*/ 	.byte	0x04, 0x17
        /*001e*/ 	.short	(.L_1965 - .L_1964)
.L_1964:
        /*0020*/ 	.word	0x00000000
        /*0024*/ 	.short	0x0000
        /*0026*/ 	.short	0x0000
        /*0028*/ 	.byte	0x00, 0xf0, 0xa1, 0x04


	//----- nvinfo : EIATTR_MAXREG_COUNT
	.align		4
.L_1965:
        /*002c*/ 	.byte	0x03, 0x1b
        /*002e*/ 	.short	0x00ff


	//----- nvinfo : EIATTR_NUM_BARRIERS
	.align		4
        /*0030*/ 	.byte	0x02, 0x4c
        /*0032*/ 	.byte	0x01
	.zero		1


	//----- nvinfo : EIATTR_MERCURY_ISA_VERSION
	.align		4
        /*0034*/ 	.byte	0x03, 0x5f
        /*0036*/ 	.short	0x0000


	//----- nvinfo : EIATTR_COOP_GROUP_MASK_REGIDS
	.align		4
        /*0038*/ 	.byte	0x04, 0x29
        /*003a*/ 	.short	(.L_1967 - .L_1966)


	//   ....[0]....
.L_1966:
        /*003c*/ 	.word	0xffffffff


	//   ....[1]....
        /*0040*/ 	.word	0xffffffff


	//   ....[2]....
        /*0044*/ 	.word	0xffffffff


	//   ....[3]....
        /*0048*/ 	.word	0xffffffff


	//   ....[4]....
        /*004c*/ 	.word	0xffffffff


	//   ....[5]....
        /*0050*/ 	.word	0xffffffff


	//   ....[6]....
        /*0054*/ 	.word	0xffffffff


	//   ....[7]....
        /*0058*/ 	.word	0xffffffff


	//   ....[8]....
        /*005c*/ 	.word	0xffffffff


	//   ....[9]....
        /*0060*/ 	.word	0xffffffff


	//   ....[10]....
        /*0064*/ 	.word	0xffffffff


	//   ....[11]....
        /*0068*/ 	.word	0xffffffff


	//   ....[12]....
        /*006c*/ 	.word	0xffffffff


	//   ....[13]....
        /*0070*/ 	.word	0xffffffff


	//   ....[14]....
        /*0074*/ 	.word	0xffffffff


	//   ....[15]....
        /*0078*/ 	.word	0xffffffff


	//   ....[16]....
        /*007c*/ 	.word	0xffffffff


	//   ....[17]....
        /*0080*/ 	.word	0xffffffff


	//   ....[18]....
        /*0084*/ 	.word	0xffffffff


	//   ....[19]....
        /*0088*/ 	.word	0xffffffff


	//----- nvinfo : EIATTR_COOP_GROUP_INSTR_OFFSETS
	.align		4
.L_1967:
        /*008c*/ 	.byte	0x04, 0x28
        /*008e*/ 	.short	(.L_1969 - .L_1968)


	//   ....[0]....
.L_1968:
        /*0090*/ 	.word	0x00001540


	//   ....[1]....
        /*0094*/ 	.word	0x00001560


	//   ....[2]....
        /*0098*/ 	.word	0x00001580


	//   ....[3]....
        /*009c*/ 	.word	0x000015a0


	//   ....[4]....
        /*00a0*/ 	.word	0x000015c0


	//   ....[5]....
        /*00a4*/ 	.word	0x000015e0


	//   ....[6]....
        /*00a8*/ 	.word	0x00001600


	//   ....[7]....
        /*00ac*/ 	.word	0x00001620


	//   ....[8]....
        /*00b0*/ 	.word	0x00001640


	//   ....[9]....
        /*00b4*/ 	.word	0x00001660


	//   ....[10]....
        /*00b8*/ 	.word	0x00002c50


	//   ....[11]....
        /*00bc*/ 	.word	0x00002cd0


	//   ....[12]....
        /*00c0*/ 	.word	0x00002d50


	//   ....[13]....
        /*00c4*/ 	.word	0x00002dc0


	//   ....[14]....
        /*00c8*/ 	.word	0x00002e40


	//   ....[15]....
        /*00cc*/ 	.word	0x00002eb0


	//   ....[16]....
        /*00d0*/ 	.word	0x00002f30


	//   ....[17]....
        /*00d4*/ 	.word	0x00002fa0


	//   ....[18]....
        /*00d8*/ 	.word	0x00003020


	//   ....[19]....
        /*00dc*/ 	.word	0x00003090


	//----- nvinfo : EIATTR_EXIT_INSTR_OFFSETS
	.align		4
.L_1969:
        /*00e0*/ 	.byte	0x04, 0x1c
        /*00e2*/ 	.short	(.L_1971 - .L_1970)


	//   ....[0]....
.L_1970:
        /*00e4*/ 	.word	0x00002b70


	//   ....[1]....
        /*00e8*/ 	.word	0x00002bf0


	//----- nvinfo : EIATTR_MAX_THREADS
	.align		4
.L_1971:
        /*00ec*/ 	.byte	0x04, 0x05
        /*00ee*/ 	.short	(.L_1973 - .L_1972)
.L_1972:
        /*00f0*/ 	.word	0x00000080
        /*00f4*/ 	.word	0x00000001
        /*00f8*/ 	.word	0x00000001


	//----- nvinfo : EIATTR_CRS_STACK_SIZE
	.align		4
.L_1973:
        /*00fc*/ 	.byte	0x04, 0x1e
        /*00fe*/ 	.short	(.L_1975 - .L_1974)
.L_1974:
        /*0100*/ 	.word	0x00000000
.L_1975:


//--------------------- .nv.info._ZN10layer_norm31ln_parallel_residual_bwd_kernelINS_13Kernel_traitsIf6__halfS2_S2_fjLj3072ELj1ELj1ELj4ELj16ENS_18Kernel_traits_baseILj3072EfS2_S2_S2_fjLj128EEEEELb0ELb1ELb1EEEvNS_9BwdParamsE --------------------------
	.section	.nv.info._ZN10layer_norm31ln_parallel_residual_bwd_kernelINS_13Kernel_traitsIf6__halfS2_S2_fjLj3072ELj1ELj1ELj4ELj16ENS_18Kernel_traits_baseILj3072EfS2_S2_S2_fjLj128EEEEELb0ELb1ELb1EEEvNS_9BwdParamsE,"",@"SHT_CUDA_INFO"
	.sectionflags	@""
	.align	4


	//----- nvinfo : EIATTR_CUDA_API_VERSION
	.align		4
        /*0000*/ 	.byte	0x04, 0x37
        /*0002*/ 	.short	(.L_1977 - .L_1976)
.L_1976:
        /*0004*/ 	.word	0x00000082


	//----- nvinfo : EIATTR_SW2861232_WAR
	.align		4
.L_1977:
        /*0008*/ 	.byte	0x01, 0x35
	.zero		2


	//----- nvinfo : EIATTR_PARAM_CBANK
	.align		4
        /*000c*/ 	.byte	0x04, 0x0a
        /*000e*/ 	.short	(.L_1979 - .L_1978)
	.align		4
.L_1978:
        /*0010*/ 	.word	index@(.nv.constant0._ZN10layer_norm31ln_parallel_residual_bwd_kernelINS_13Kernel_traitsIf6__halfS2_S2_fjLj3072ELj1ELj1ELj4ELj16ENS_18Kernel_traits_baseILj3072EfS2_S2_S2_fjLj128EEEEELb0ELb1ELb1EEEvNS_9BwdParamsE)
        /*0014*/ 	.short	0x0160
        /*0016*/ 	.short	0x0128


	//----- nvinfo : EIATTR_CBANK_PARAM_SIZE
	.align		4
.L_1979:
        /*0018*/ 	.byte	0x03, 0x19
        /*001a*/ 	.short	0x0128


	//----- nvinfo : EIATTR_KPARAM_INFO
	.align		4
        /*001c*/ 	.byte	0x04, 0x17
        /*001e*/ 	.short	(.L_1981 - .L_1980)
.L_1980:
        /*0020*/ 	.word	0x00000000
        /*0024*/ 	.short	0x0000
        /*0026*/ 	.short	0x0000
        /*0028*/ 	.byte	0x00, 0xf0, 0xa1, 0x04


	//----- nvinfo : EIATTR_MAXREG_COUNT
	.align		4
.L_1981:
        /*002c*/ 	.byte	0x03, 0x1b
        /*002e*/ 	.short	0x00ff


	//----- nvinfo : EIATTR_NUM_BARRIERS
	.align		4
        /*0030*/ 	.byte	0x02, 0x4c
        /*0032*/ 	.byte	0x01
	.zero		1


	//----- nvinfo : EIATTR_MERCURY_ISA_VERSION
	.align		4
        /*0034*/ 	.byte	0x03, 0x5f
        /*0036*/ 	.short	0x0000


	//----- nvinfo : EIATTR_COOP_GROUP_MASK_REGIDS
	.align		4
        /*0038*/ 	.byte	0x04, 0x29
        /*003a*/ 	.short	(.L_1983 - .L_1982)


	//   ....[0]....
.L_1982:
        /*003c*/ 	.word	0xffffffff


	//   ....[1]....
        /*0040*/ 	.word	0xffffffff


	//   ....[2]....
        /*0044*/ 	.word	0xffffffff


	//   ....[3]....
        /*0048*/ 	.word	0xffffffff


	//   ....[4]....
        /*004c*/ 	.word	0xffffffff


	//   ....[5]....
        /*0050*/ 	.word	0xffffffff


	//   ....[6]....
        /*0054*/ 	.word	0xffffffff


	//   ....[7]....
        /*0058*/ 	.word	0xffffffff


	//   ....[8]....
        /*005c*/ 	.word	0xffffffff


	//   ....[9]....
        /*0060*/ 	.word	0xffffffff


	//   ....[10]....
        /*0064*/ 	.word	0xffffffff


	//   ....[11]....
        /*0068*/ 	.word	0xffffffff


	//   ....[12]....
        /*006c*/ 	.word	0xffffffff


	//   ....[13]....
        /*0070*/ 	.word	0xffffffff


	//   ....[14]....
        /*0074*/ 	.word	0xffffffff


	//   ....[15]....
        /*0078*/ 	.word	0xffffffff


	//   ....[16]....
        /*007c*/ 	.word	0xffffffff


	//   ....[17]....
        /*0080*/ 	.word	0xffffffff


	//   ....[18]....
        /*0084*/ 	.word	0xffffffff


	//   ....[19]....
        /*0088*/ 	.word	0xffffffff


	//----- nvinfo : EIATTR_COOP_GROUP_INSTR_OFFSETS
	.align		4
.L_1983:
        /*008c*/ 	.byte	0x04, 0x28
        /*008e*/ 	.short	(.L_1985 - .L_1984)


	//   ....[0]....
.L_1984:
        /*0090*/ 	.word	0x00001560


	//   ....[1]....
        /*0094*/ 	.word	0x00001580


	//   ....[2]....
        /*0098*/ 	.word	0x000015a0


	//   ....[3]....
        /*009c*/ 	.word	0x000015c0


	//   ....[4]....
        /*00a0*/ 	.word	0x000015e0


	//   ....[5]....
        /*00a4*/ 	.word	0x00001600


	//   ....[6]....
        /*00a8*/ 	.word	0x00001620


	//   ....[7]....
        /*00ac*/ 	.word	0x00001640


	//   ....[8]....
        /*00b0*/ 	.word	0x00001660


	//   ....[9]....
        /*00b4*/ 	.word	0x00001680


	//   ....[10]....
        /*00b8*/ 	.word	0x00002cf0


	//   ....[11]....
        /*00bc*/ 	.word	0x00002d70


	//   ....[12]....
        /*00c0*/ 	.word	0x00002df0


	//   ....[13]....
        /*00c4*/ 	.word	0x00002e60


	//   ....[14]....
        /*00c8*/ 	.word	0x00002ee0


	//   ....[15]....
        /*00cc*/ 	.word	0x00002f50


	//   ....[16]....
        /*00d0*/ 	.word	0x00002fd0


	//   ....[17]....
        /*00d4*/ 	.word	0x00003040


	//   ....[18]....
        /*00d8*/ 	.word	0x000030c0


	//   ....[19]....
        /*00dc*/ 	.word	0x00003130


	//----- nvinfo : EIATTR_EXIT_INSTR_OFFSETS
	.align		4
.L_1985:
        /*00e0*/ 	.byte	0x04, 0x1c
        /*00e2*/ 	.short	(.L_1987 - .L_1986)


	//   ....[0]....
.L_1986:
        /*00e4*/ 	.word	0x00002c90


	//----- nvinfo : EIATTR_MAX_THREADS
	.align		4
.L_1987:
        /*00e8*/ 	.byte	0x04, 0x05
        /*00ea*/ 	.short	(.L_1989 - .L_1988)
.L_1988:
        /*00ec*/ 	.word	0x00000080
        /*00f0*/ 	.word	0x00000001
        /*00f4*/ 	.word	0x00000001


	//----- nvinfo : EIATTR_CRS_STACK_SIZE
	.align		4
.L_1989:
        /*00f8*/ 	.byte	0x04, 0x1e
        /*00fa*/ 	.short	(.L_1991 - .L_1990)
.L_1990:
        /*00fc*/ 	.word	0x00000000
.L_1991:


//--------------------- .nv.info._ZN10layer_norm31ln_parallel_residual_bwd_kernelINS_13Kernel_traitsIf6__halfS2_S2_fjLj3072ELj1ELj1ELj4ELj16ENS_18Kernel_traits_baseILj3072EfS2_S2_S2_fjLj128EEEEELb1ELb0ELb0EEEvNS_9BwdParamsE --------------------------
	.section	.nv.info._ZN10layer_norm31ln_parallel_residual_bwd_kernelINS_13Kernel_traitsIf6__halfS2_S2_fjLj3072ELj1ELj1ELj4ELj16ENS_18Kernel_traits_baseILj3072EfS2_S2_S2_fjLj128EEEEELb1ELb0ELb0EEEvNS_9BwdParamsE,"",@"SHT_CUDA_INFO"
	.sectionflags	@""
	.align	4


	//----- nvinfo : EIATTR_CUDA_API_VERSION
	.align		4
        /*0000*/ 	.byte	0x04, 0x37
        /*0002*/ 	.short	(.L_1993 - .L_1992)
.L_1992:
        /*0004*/ 	.word	0x00000082


	//----- nvinfo : EIATTR_SW2861232_WAR
	.align		4
.L_1993:
        /*0008*/ 	.byte	0x01, 0x35
	.zero		2


	//----- nvinfo : EIATTR_PARAM_CBANK
	.align		4
        /*000c*/ 	.byte	0x04, 0x0a
        /*000e*/ 	.short	(.L_1995 - .L_1994)
	.align		4
.L_1994:
        /*0010*/ 	.word	index@(.nv.constant0._ZN10layer_norm31ln_parallel_residual_bwd_kernelINS_13Kernel_traitsIf6__halfS2_S2_fjLj3072ELj1ELj1ELj4ELj16ENS_18Kernel_traits_baseILj3072EfS2_S2_S2_fjLj128EEEEELb1ELb0ELb0EEEvNS_9BwdParamsE)
        /*0014*/ 	.short	0x0160
        /*0016*/ 	.short	0x0128


	//----- nvinfo : EIATTR_CBANK_PARAM_SIZE
	.align		4
.L_1995:
        /*0018*/ 	.byte	0x03, 0x19
        /*001a*/ 	.short	0x0128


	//----- nvinfo : EIATTR_KPARAM_INFO
	.align		4
        /*001c*/ 	.byte	0x04, 0x17
        /*001e*/ 	.short	(.L_1997 - .L_1996)
.L_1996:
        /*0020*/ 	.word	0x00000000
        /*0024*/ 	.short	0x0000
        /*0026*/ 	.short	0x0000
        /*0028*/ 	.byte	0x00, 0xf0, 0xa1, 0x04


	//----- nvinfo : EIATTR_MAXREG_COUNT
	.align		4
.L_1997:
        /*002c*/ 	.byte	0x03, 0x1b
        /*002e*/ 	.short	0x00ff


	//----- nvinfo : EIATTR_NUM_BARRIERS
	.align		4
        /*0030*/ 	.byte	0x02, 0x4c
        /*0032*/ 	.byte	0x01
	.zero		1


	//----- nvinfo : EIATTR_MERCURY_ISA_VERSION
	.align		4
        /*0034*/ 	.byte	0x03, 0x5f
        /*0036*/ 	.short	0x0000


	//----- nvinfo : EIATTR_COOP_GROUP_MASK_REGIDS
	.align		4
        /*0038*/ 	.byte	0x04, 0x29
        /*003a*/ 	.short	(.L_1999 - .L_1998)


	//   ....[0]....
.L_1998:
        /*003c*/ 	.word	0xffffffff


	//   ....[1]....
        /*0040*/ 	.word	0xffffffff


	//   ....[2]....
        /*0044*/ 	.word	0xffffffff


	//   ....[3]....
        /*0048*/ 	.word	0xffffffff


	//   ....[4]....
        /*004c*/ 	.word	0xffffffff


	//   ....[5]....
        /*0050*/ 	.word	0xffffffff


	//   ....[6]....
        /*0054*/ 	.word	0xffffffff


	//   ....[7]....
        /*0058*/ 	.word	0xffffffff


	//   ....[8]....
        /*005c*/ 	.word	0xffffffff


	//   ....[9]....
        /*0060*/ 	.word	0xffffffff


	//   ....[10]....
        /*0064*/ 	.word	0xffffffff


	//   ....[11]....
        /*0068*/ 	.word	0xffffffff


	//   ....[12]....
        /*006c*/ 	.word	0xffffffff


	//   ....[13]....
        /*0070*/ 	.word	0xffffffff


	//   ....[14]....
        /*0074*/ 	.word	0xffffffff


	//   ....[15]....
        /*0078*/ 	.word	0xffffffff


	//   ....[16]....
        /*007c*/ 	.word	0xffffffff


	//   ....[17]....
        /*0080*/ 	.word	0xffffffff


	//   ....[18]....
        /*0084*/ 	.word	0xffffffff


	//   ....[19]....
        /*0088*/ 	.word	0xffffffff


	//----- nvinfo : EIATTR_COOP_GROUP_INSTR_OFFSETS
	.align		4
.L_1999:
        /*008c*/ 	.byte	0x04, 0x28
        /*008e*/ 	.short	(.L_2001 - .L_2000)


	//   ....[0]....
.L_2000:
        /*0090*/ 	.word	0x00001fd0


	//   ....[1]....
        /*0094*/ 	.word	0x00001ff0


	//   ....[2]....
        /*0098*/ 	.word	0x00002010


	//   ....[3]....
        /*009c*/ 	.word	0x00002030


	//   ....[4]....
        /*00a0*/ 	.word	0x00002050


	//   ....[5]....
        /*00a4*/ 	.word	0x00002070


	//   ....[6]....
        /*00a8*/ 	.word	0x00002090


	//   ....[7]....
        /*00ac*/ 	.word	0x000020b0


	//   ....[8]....
        /*00b0*/ 	.word	0x000020d0


	//   ....[9]....
        /*00b4*/ 	.word	0x000020f0


	//   ....[10]....
        /*00b8*/ 	.word	0x00004070


	//   ....[11]....
        /*00bc*/ 	.word	0x000040f0


	//   ....[12]....
        /*00c0*/ 	.word	0x00004170


	//   ....[13]....
        /*00c4*/ 	.word	0x000041e0


	//   ....[14]....
        /*00c8*/ 	.word	0x00004260


	//   ....[15]....
        /*00cc*/ 	.word	0x000042d0


	//   ....[16]....
        /*00d0*/ 	.word	0x00004350


	//   ....[17]....
        /*00d4*/ 	.word	0x000043c0


	//   ....[18]....
        /*00d8*/ 	.word	0x00004440


	//   ....[19]....
        /*00dc*/ 	.word	0x000044b0


	//----- nvinfo : EIATTR_EXIT_INSTR_OFFSETS
	.align		4
.L_2001:
        /*00e0*/ 	.byte	0x04, 0x1c
        /*00e2*/ 	.short	(.L_2003 - .L_2002)


	//   ....[0]....
.L_2002:
        /*00e4*/ 	.word	0x00003f30


	//   ....[1]....
        /*00e8*/ 	.word	0x00004010


	//----- nvinfo : EIATTR_MAX_THREADS
	.align		4
.L_2003:
        /*00ec*/ 	.byte	0x04, 0x05
        /*00ee*/ 	.short	(.L_2005 - .L_2004)
.L_2004:
        /*00f0*/ 	.word	0x00000080
        /*00f4*/ 	.word	0x00000001
        /*00f8*/ 	.word	0x00000001


	//----- nvinfo : EIATTR_CRS_STACK_SIZE
	.align		4
.L_2005:
        /*00fc*/ 	.byte	0x04, 0x1e
        /*00fe*/ 	.short	(.L_2007 - .L_2006)
.L_2006:
        /*0100*/ 	.word	0x00000000
.L_2007:


//--------------------- .nv.info._ZN10layer_norm31ln_parallel_residual_bwd_kernelINS_13Kernel_traitsIf6__halfS2_S2_fjLj3072ELj1ELj1ELj4ELj16ENS_18Kernel_traits_baseILj3072EfS2_S2_S2_fjLj128EEEEELb1ELb0ELb1EEEvNS_9BwdParamsE --------------------------
	.section	.nv.info._ZN10layer_norm31ln_parallel_residual_bwd_kernelINS_13Kernel_traitsIf6__halfS2_S2_fjLj3072ELj1ELj1ELj4ELj16ENS_18Kernel_traits_baseILj3072EfS2_S2_S2_fjLj128EEEEELb1ELb0ELb1EEEvNS_9BwdParamsE,"",@"SHT_CUDA_INFO"
	.sectionflags	@""
	.align	4


	//----- nvinfo : EIATTR_CUDA_API_VERSION
	.align		4
        /*0000*/ 	.byte	0x04, 0x37
        /*0002*/ 	.short	(.L_2009 - .L_2008)
.L_2008:
        /*0004*/ 	.word	0x00000082


	//----- nvinfo : EIATTR_SW2861232_WAR
	.align		4
.L_2009:
        /*0008*/ 	.byte	0x01, 0x35
	.zero		2


	//----- nvinfo : EIATTR_PARAM_CBANK
	.align		4
        /*000c*/ 	.byte	0x04, 0x0a
        /*000e*/ 	.short	(.L_2011 - .L_2010)
	.align		4
.L_2010:
        /*0010*/ 	.word	index@(.nv.constant0._ZN10layer_norm31ln_parallel_residual_bwd_kernelINS_13Kernel_traitsIf6__halfS2_S2_fjLj3072ELj1ELj1ELj4ELj16ENS_18Kernel_traits_baseILj3072EfS2_S2_S2_fjLj128EEEEELb1ELb0ELb1EEEvNS_9BwdParamsE)
        /*0014*/ 	.short	0x0160
        /*0016*/ 	.short	0x0128


	//----- nvinfo : EIATTR_CBANK_PARAM_SIZE
	.align		4
.L_2011:
        /*0018*/ 	.byte	0x03, 0x19
        /*001a*/ 	.short	0x0128


	//----- nvinfo : EIATTR_KPARAM_INFO
	.align		4
        /*001c*/ 	.byte	0x04, 0x17
        /*001e*/ 	.short	(.L_2013 - .L_2012)
.L_2012:
        /*0020*/ 	.word	0x00000000
        /*0024*/ 	.short	0x0000
        /*0026*/ 	.short	0x0000
        /*0028*/ 	.byte	0x00, 0xf0, 0xa1, 0x04


	//----- nvinfo : EIATTR_MAXREG_COUNT
	.align		4
.L_2013:
        /*002c*/ 	.byte	0x03, 0x1b
        /*002e*/ 	.short	0x00ff


	//----- nvinfo : EIATTR_NUM_BARRIERS
	.align		4
        /*0030*/ 	.byte	0x02, 0x4c
        /*0032*/ 	.byte	0x01
	.zero		1


	//----- nvinfo : EIATTR_MERCURY_ISA_VERSION
	.align		4
        /*0034*/ 	.byte	0x03, 0x5f
        /*0036*/ 	.short	0x0000


	//----- nvinfo : EIATTR_COOP_GROUP_MASK_REGIDS
	.align		4
        /*0038*/ 	.byte	0x04, 0x29
        /*003a*/ 	.short	(.L_2015 - .L_2014)


	//   ....[0]....
.L_2014:
        /*003c*/ 	.word	0xffffffff


	//   ....[1]....
        /*0040*/ 	.word	0xffffffff


	//   ....[2]....
        /*0044*/ 	.word	0xffffffff


	//   ....[3]....
        /*0048*/ 	.word	0xffffffff


	//   ....[4]....
        /*004c*/ 	.word	0xffffffff


	//   ....[5]....
        /*0050*/ 	.word	0xffffffff


	//   ....[6]....
        /*0054*/ 	.word	0xffffffff


	//   ....[7]....
        /*0058*/ 	.word	0xffffffff


	//   ....[8]....
        /*005c*/ 	.word	0xffffffff


	//   ....[9]....
        /*0060*/ 	.word	0xffffffff


	//   ....[10]....
        /*0064*/ 	.word	0xffffffff


	//   ....[11]....
        /*0068*/ 	.word	0xffffffff


	//   ....[12]....
        /*006c*/ 	.word	0xffffffff


	//   ....[13]....
        /*0070*/ 	.word	0xffffffff


	//   ....[14]....
        /*0074*/ 	.word	0xffffffff


	//   ....[15]....
        /*0078*/ 	.word	0xffffffff


	//   ....[16]....
        /*007c*/ 	.word	0xffffffff


	//   ....[17]....
        /*0080*/ 	.word	0xffffffff


	//   ....[18]....
        /*0084*/ 	.word	0xffffffff


	//   ....[19]....
        /*0088*/ 	.word	0xffffffff


	//----- nvinfo : EIATTR_COOP_GROUP_INSTR_OFFSETS
	.align		4
.L_2015:
        /*008c*/ 	.byte	0x04, 0x28
        /*008e*/ 	.short	(.L_2017 - .L_2016)


	//   ....[0]....
.L_2016:
        /*0090*/ 	.word	0x00001f20


	//   ....[1]....
        /*0094*/ 	.word	0x00001f40


	//   ....[2]....
        /*0098*/ 	.word	0x00001f60


	//   ....[3]....
        /*009c*/ 	.word	0x00001f80


	//   ....[4]....
        /*00a0*/ 	.word	0x00001fa0


	//   ....[5]....
        /*00a4*/ 	.word	0x00001fc0


	//   ....[6]....
        /*00a8*/ 	.word	0x00001fe0


	//   ....[7]....
        /*00ac*/ 	.word	0x00002000


	//   ....[8]....
        /*00b0*/ 	.word	0x00002020


	//   ....[9]....
        /*00b4*/ 	.word	0x00002040


	//   ....[10]....
        /*00b8*/ 	.word	0x00004190


	//   ....[11]....
        /*00bc*/ 	.word	0x00004210


	//   ....[12]....
        /*00c0*/ 	.word	0x00004290


	//   ....[13]....
        /*00c4*/ 	.word	0x00004300


	//   ....[14]....
        /*00c8*/ 	.word	0x00004380


	//   ....[15]....
        /*00cc*/ 	.word	0x000043f0


	//   ....[16]....
        /*00d0*/ 	.word	0x00004470


	//   ....[17]....
        /*00d4*/ 	.word	0x000044e0


	//   ....[18]....
        /*00d8*/ 	.word	0x00004560


	//   ....[19]....
        /*00dc*/ 	.word	0x000045d0


	//----- nvinfo : EIATTR_EXIT_INSTR_OFFSETS
	.align		4
.L_2017:
        /*00e0*/ 	.byte	0x04, 0x1c
        /*00e2*/ 	.short	(.L_2019 - .L_2018)


	//   ....[0]....
.L_2018:
        /*00e4*/ 	.word	0x00004130


	//----- nvinfo : EIATTR_MAX_THREADS
	.align		4
.L_2019:
        /*00e8*/ 	.byte	0x04, 0x05
        /*00ea*/ 	.short	(.L_2021 - .L_2020)
.L_2020:
        /*00ec*/ 	.word	0x00000080
        /*00f0*/ 	.word	0x00000001
        /*00f4*/ 	.word	0x00000001


	//----- nvinfo : EIATTR_CRS_STACK_SIZE
	.align		4
.L_2021:
        /*00f8*/ 	.byte	0x04, 0x1e
        /*00fa*/ 	.short	(.L_2023 - .L_2022)
.L_2022:
        /*00fc*/ 	.word	0x00000000
.L_2023:


//--------------------- .nv.info._ZN10layer_norm22ln_bwd_finalize_kernelINS_22Kernel_traits_finalizeILj3072Ef6__halfS2_S2_fjLb0ELj1024ELj4ENS_18Kernel_traits_baseILj3072EfS2_S2_S2_fjLj1024EEEEELb0ELb0EEEvNS_9BwdParamsE --------------------------
	.section	.nv.info._ZN10layer_norm22ln_bwd_finalize_kernelINS_22Kernel_traits_finalizeILj3072Ef6__halfS2_S2_fjLb0ELj1024ELj4ENS_18Kernel_traits_baseILj3072EfS2_S2_S2_fjLj1024EEEEELb0ELb0EEEvNS_9BwdParamsE,"",@"SHT_CUDA_INFO"
	.sectionflags	@""
	.align	4


	//----- nvinfo : EIATTR_CUDA_API_VERSION
	.align		4
        /*0000*/ 	.byte	0x04, 0x37
        /*0002*/ 	.short	(.L_2025 - .L_2024)
.L_2024:
        /*0004*/ 	.word	0x00000082


	//----- nvinfo : EIATTR_SW2861232_WAR
	.align		4
.L_2025:
        /*0008*/ 	.byte	0x01, 0x35
	.zero		2


	//----- nvinfo : EIATTR_PARAM_CBANK
	.align		4
        /*000c*/ 	.byte	0x04, 0x0a
        /*000e*/ 	.short	(.L_2027 - .L_2026)
	.align		4
.L_2026:
        /*0010*/ 	.word	index@(.nv.constant0._ZN10layer_norm22ln_bwd_finalize_kernelINS_22Kernel_traits_finalizeILj3072Ef6__halfS2_S2_fjLb0ELj1024ELj4ENS_18Kernel_traits_baseILj3072EfS2_S2_S2_fjLj1024EEEEELb0ELb0EEEvNS_9BwdParamsE)
        /*0014*/ 	.short	0x0160
        /*0016*/ 	.short	0x0128


	//----- nvinfo : EIATTR_CBANK_PARAM_SIZE
	.align		4
.L_2027:
        /*0018*/ 	.byte	0x03, 0x19
        /*001a*/ 	.short	0x0128


	//----- nvinfo : EIATTR_KPARAM_INFO
	.align		4
        /*001c*/ 	.byte	0x04, 0x17
        /*001e*/ 	.short	(.L_2029 - .L_2028)
.L_2028:
        /*0020*/ 	.word	0x00000000
        /*0024*/ 	.short	0x0000
        /*0026*/ 	.short	0x0000
        /*0028*/ 	.byte	0x00, 0xf0, 0xa1, 0x04


	//----- nvinfo : EIATTR_MAXREG_COUNT
	.align		4
.L_2029:
        /*002c*/ 	.byte	0x03, 0x1b
        /*002e*/ 	.short	0x0040


	//----- nvinfo : EIATTR_NUM_BARRIERS
	.align		4
        /*0030*/ 	.byte	0x02, 0x4c
        /*0032*/ 	.byte	0x01
	.zero		1


	//----- nvinfo : EIATTR_MERCURY_ISA_VERSION
	.align		4
        /*0034*/ 	.byte	0x03, 0x5f
        /*0036*/ 	.short	0x0000


	//----- nvinfo : EIATTR_COOP_GROUP_MASK_REGIDS
	.align		4
        /*0038*/ 	.byte	0x04, 0x29
        /*003a*/ 	.short	(.L_2031 - .L_2030)


	//   ....[0]....
.L_2030:
        /*003c*/ 	.word	0xffffffff


	//   ....[1]....
        /*0040*/ 	.word	0xffffffff


	//   ....[2]....
        /*0044*/ 	.word	0xffffffff


	//   ....[3]....
        /*0048*/ 	.word	0xffffffff


	//   ....[4]....
        /*004c*/ 	.word	0xffffffff


	//   ....[5]....
        /*0050*/ 	.word	0xffffffff


	//   ....[6]....
        /*0054*/ 	.word	0xffffffff


	//   ....[7]....
        /*0058*/ 	.word	0xffffffff


	//   ....[8]....
        /*005c*/ 	.word	0xffffffff


	//   ....[9]....
        /*0060*/ 	.word	0xffffffff


	//   ....[10]....
        /*0064*/ 	.word	0xffffffff


	//   ....[11]....
        /*0068*/ 	.word	0xffffffff


	//   ....[12]....
        /*006c*/ 	.word	0xffffffff


	//   ....[13]....
        /*0070*/ 	.word	0xffffffff


	//   ....[14]....
        /*0074*/ 	.word	0xffffffff


	//   ....[15]....
        /*0078*/ 	.word	0xffffffff


	//   ....[16]....
        /*007c*/ 	.word	0xffffffff


	//   ....[17]....
        /*0080*/ 	.word	0xffffffff


	//   ....[18]....
        /*0084*/ 	.word	0xffffffff


	//   ....[19]....
        /*0088*/ 	.word	0xffffffff


	//----- nvinfo : EIATTR_COOP_GROUP_INSTR_OFFSETS
	.align		4
.L_2031:
        /*008c*/ 	.byte	0x04, 0x28
        /*008e*/ 	.short	(.L_2033 - .L_2032)


	//   ....[0]....
.L_2032:
        /*0090*/ 	.word	0x00000820


	//   ....[1]....
        /*0094*/ 	.word	0x00000850


	//   ....[2]....
        /*0098*/ 	.word	0x00000860


	//   ....[3]....
        /*009c*/ 	.word	0x00000890


	//   ....[4]....
        /*00a0*/ 	.word	0x000008a0


	//   ....[5]....
        /*00a4*/ 	.word	0x000008d0


	//   ....[6]....
        /*00a8*/ 	.word	0x000008f0


	//   ....[7]....
        /*00ac*/ 	.word	0x00000900


	//   ....[8]....
        /*00b0*/ 	.word	0x00000930


	//   ....[9]....
        /*00b4*/ 	.word	0x00000940


	//   ....[10]....
        /*00b8*/ 	.word	0x00000b30


	//   ....[11]....
        /*00bc*/ 	.word	0x00000ba0


	//   ....[12]....
        /*00c0*/ 	.word	0x00000c00


	//   ....[13]....
        /*00c4*/ 	.word	0x00000c60


	//   ....[14]....
        /*00c8*/ 	.word	0x00000cd0


	//   ....[15]....
        /*00cc*/ 	.word	0x00000d40


	//   ....[16]....
        /*00d0*/ 	.word	0x00000da0


	//   ....[17]....
        /*00d4*/ 	.word	0x00000e00


	//   ....[18]....
        /*00d8*/ 	.word	0x00000e60


	//   ....[19]....
        /*00dc*/ 	.word	0x00000ec0


	//----- nvinfo : EIATTR_EXIT_INSTR_OFFSETS
	.align		4
.L_2033:
        /*00e0*/ 	.byte	0x04, 0x1c
        /*00e2*/ 	.short	(.L_2035 - .L_2034)


	//   ....[0]....
.L_2034:
        /*00e4*/ 	.word	0x00000070


	//   ....[1]....
        /*00e8*/ 	.word	0x00000ad0


	//----- nvinfo : EIATTR_MAX_THREADS
	.align		4
.L_2035:
        /*00ec*/ 	.byte	0x04, 0x05
        /*00ee*/ 	.short	(.L_2037 - .L_2036)
.L_2036:
        /*00f0*/ 	.word	0x00000400
        /*00f4*/ 	.word	0x00000001
        /*00f8*/ 	.word	0x00000001


	//----- nvinfo : EIATTR_CRS_STACK_SIZE
	.align		4
.L_2037:
        /*00fc*/ 	.byte	0x04, 0x1e
        /*00fe*/ 	.short	(.L_2039 - .L_2038)
.L_2038:
        /*0100*/ 	.word	0x00000000
.L_2039:


//--------------------- .nv.info._ZN10layer_norm40ln_parallel_residual_bwd_finalize_kernelINS_22Kernel_traits_finalizeILj3072Ef6__halfS2_S2_fjLb0ELj1024ELj4ENS_18Kernel_traits_baseILj3072EfS2_S2_S2_fjLj1024EEEEELb0EEEvNS_9BwdParamsE --------------------------
	.section	.nv.info._ZN10layer_norm40ln_parallel_residual_bwd_finalize_kernelINS_22Kernel_traits_finalizeILj3072Ef6__halfS2_S2_fjLb0ELj1024ELj4ENS_18Kernel_traits_baseILj3072EfS2_S2_S2_fjLj1024EEEEELb0EEEvNS_9BwdParamsE,"",@"SHT_CUDA_INFO"
	.sectionflags	@""
	.align	4


	//----- nvinfo : EIATTR_CUDA_API_VERSION
	.align		4
        /*0000*/ 	.byte	0x04, 0x37
        /*0002*/ 	.short	(.L_2041 - .L_2040)
.L_2040:
        /*0004*/ 	.word	0x00000082


	//----- nvinfo : EIATTR_SW2861232_WAR
	.align		4
.L_2041:
        /*0008*/ 	.byte	0x01, 0x35
	.zero		2


	//----- nvinfo : EIATTR_PARAM_CBANK
	.align		4
        /*000c*/ 	.byte	0x04, 0x0a
        /*000e*/ 	.short	(.L_2043 - .L_2042)
	.align		4
.L_2042:
        /*0010*/ 	.word	index@(.nv.constant0._ZN10layer_norm40ln_parallel_residual_bwd_finalize_kernelINS_22Kernel_traits_finalizeILj3072Ef6__halfS2_S2_fjLb0ELj1024ELj4ENS_18Kernel_traits_baseILj3072EfS2_S2_S2_fjLj1024EEEEELb0EEEvNS_9BwdParamsE)
        /*0014*/ 	.short	0x0160
        /*0016*/ 	.short	0x0128


	//----- nvinfo : EIATTR_CBANK_PARAM_SIZE
	.align		4
.L_2043:
        /*0018*/ 	.byte	0x03, 0x19
        /*001a*/ 	.short	0x0128


	//----- nvinfo : EIATTR_KPARAM_INFO
	.align		4
        /*001c*/ 	.byte	0x04, 0x17
        /*001e*/ 	.short	(.L_2045 - .L_2044)
.L_2044:
        /*0020*/ 	.word	0x00000000
        /*0024*/ 	.short	0x0000
        /*0026*/ 	.short	0x0000
        /*0028*/ 	.byte	0x00, 0xf0, 0xa1, 0x04


	//----- nvinfo : EIATTR_MAXREG_COUNT
	.align		4
.L_2045:
        /*002c*/ 	.byte	0x03, 0x1b
        /*002e*/ 	.short	0x0040


	//----- nvinfo : EIATTR_NUM_BARRIERS
	.align		4
        /*0030*/ 	.byte	0x02, 0x4c
        /*0032*/ 	.byte	0x01
	.zero		1


	//----- nvinfo : EIATTR_MERCURY_ISA_VERSION
	.align		4
        /*0034*/ 	.byte	0x03, 0x5f
        /*0036*/ 	.short	0x0000


	//----- nvinfo : EIATTR_COOP_GROUP_MASK_REGIDS
	.align		4
        /*0038*/ 	.byte	0x04, 0x29
        /*003a*/ 	.short	(.L_2047 - .L_2046)


	//   ....[0]....
.L_2046:
        /*003c*/ 	.word	0xffffffff


	//   ....[1]....
        /*0040*/ 	.word	0xffffffff


	//   ....[2]....
        /*0044*/ 	.word	0xffffffff


	//   ....[3]....
        /*0048*/ 	.word	0xffffffff


	//   ....[4]....
        /*004c*/ 	.word	0xffffffff


	//   ....[5]....
        /*0050*/ 	.word	0xffffffff


	//   ....[6]....
        /*0054*/ 	.word	0xffffffff


	//   ....[7]....
        /*0058*/ 	.word	0xffffffff


	//   ....[8]....
        /*005c*/ 	.word	0xffffffff


	//   ....[9]....
        /*0060*/ 	.word	0xffffffff


	//   ....[10]....
        /*0064*/ 	.word	0xffffffff


	//   ....[11]....
        /*0068*/ 	.word	0xffffffff


	//   ....[12]....
        /*006c*/ 	.word	0xffffffff


	//   ....[13]....
        /*0070*/ 	.word	0xffffffff


	//   ....[14]....
        /*0074*/ 	.word	0xffffffff


	//   ....[15]....
        /*0078*/ 	.word	0xffffffff


	//   ....[16]....
        /*007c*/ 	.word	0xffffffff


	//   ....[17]....
        /*0080*/ 	.word	0xffffffff


	//   ....[18]....
        /*0084*/ 	.word	0xffffffff


	//   ....[19]....
        /*0088*/ 	.word	0xffffffff


	//   ....[20]....
        /*008c*/ 	.word	0xffffffff


	//   ....[21]....
        /*0090*/ 	.word	0xffffffff


	//   ....[22]....
        /*0094*/ 	.word	0xffffffff


	//   ....[23]....
        /*0098*/ 	.word	0xffffffff


	//   ....[24]....
        /*009c*/ 	.word	0xffffffff


	//   ....[25]....
        /*00a0*/ 	.word	0xffffffff


	//   ....[26]....
        /*00a4*/ 	.word	0xffffffff


	//   ....[27]....
        /*00a8*/ 	.word	0xffffffff


	//   ....[28]....
        /*00ac*/ 	.word	0xffffffff


	//   ....[29]....
        /*00b0*/ 	.word	0xffffffff


	//   ....[30]....
        /*00b4*/ 	.word	0xffffffff


	//   ....[31]....
        /*00b8*/ 	.word	0xffffffff


	//   ....[32]....
        /*00bc*/ 	.word	0xffffffff


	//   ....[33]....
        /*00c0*/ 	.word	0xffffffff


	//   ....[34]....
        /*00c4*/ 	.word	0xffffffff


	//   ....[35]....
        /*00c8*/ 	.word	0xffffffff


	//   ....[36]....
        /*00cc*/ 	.word	0xffffffff


	//   ....[37]....
        /*00d0*/ 	.word	0xffffffff


	//   ....[38]....
        /*00d4*/ 	.word	0xffffffff


	//   ....[39]....
        /*00d8*/ 	.word	0xffffffff


	//----- nvinfo : EIATTR_COOP_GROUP_INSTR_OFFSETS
	.align		4
.L_2047:
        /*00dc*/ 	.byte	0x04, 0x28
        /*00de*/ 	.short	(.L_2049 - .L_2048)


	//   ....[0]....
.L_2048:
        /*00e0*/ 	.word	0x00000b70


	//   ....[1]....
        /*00e4*/ 	.word	0x00000ba0


	//   ....[2]....
        /*00e8*/ 	.word	0x00000bb0


	//   ....[3]....
        /*00ec*/ 	.word	0x00000bc0


	//   ....[4]....
        /*00f0*/ 	.word	0x00000bf0


	//   ....[5]....
        /*00f4*/ 	.word	0x00000c10


	//   ....[6]....
        /*00f8*/ 	.word	0x00000c20


	//   ....[7]....
        /*00fc*/ 	.word	0x00000c30


	//   ....[8]....
        /*0100*/ 	.word	0x00000c60


	//   ....[9]....
        /*0104*/ 	.word	0x00000c80


	//   ....[10]....
        /*0108*/ 	.word	0x00000ca0


	//   ....[11]....
        /*010c*/ 	.word	0x00000cb0


	//   ....[12]....
        /*0110*/ 	.word	0x00000ce0


	//   ....[13]....
        /*0114*/ 	.word	0x00000d00


	//   ....[14]....
        /*0118*/ 	.word	0x00000d20


	//   ....[15]....
        /*011c*/ 	.word	0x00000d30


	//   ....[16]....
        /*0120*/ 	.word	0x00000d60


	//   ....[17]....
        /*0124*/ 	.word	0x00000d90


	//   ....[18]....
        /*0128*/ 	.word	0x00000da0


	//   ....[19]....
        /*012c*/ 	.word	0x00000db0


	//   ....[20]....
        /*0130*/ 	.word	0x00001080


	//   ....[21]....
        /*0134*/ 	.word	0x000010f0


	//   ....[22]....
        /*0138*/ 	.word	0x00001150


	//   ....[23]....
        /*013c*/ 	.word	0x000011b0


	//   ....[24]....
        /*0140*/ 	.word	0x00001220


	//   ....[25]....
        /*0144*/ 	.word	0x00001290


	//   ....[26]....
        /*0148*/ 	.word	0x000012f0


	//   ....[27]....
        /*014c*/ 	.word	0x00001350


	//   ....[28]....
        /*0150*/ 	.word	0x000013b0


	//   ....[29]....
        /*0154*/ 	.word	0x00001420


	//   ....[30]....
        /*0158*/ 	.word	0x00001490


	//   ....[31]....
        /*015c*/ 	.word	0x000014f0


	//   ....[32]....
        /*0160*/ 	.word	0x00001550


	//   ....[33]....
        /*0164*/ 	.word	0x000015b0


	//   ....[34]....
        /*0168*/ 	.word	0x00001620


	//   ....[35]....
        /*016c*/ 	.word	0x00001690


	//   ....[36]....
        /*0170*/ 	.word	0x000016f0


	//   ....[37]....
        /*0174*/ 	.word	0x00001750


	//   ....[38]....
        /*0178*/ 	.word	0x000017b0


	//   ....[39]....
        /*017c*/ 	.word	0x00001810


	//----- nvinfo : EIATTR_EXIT_INSTR_OFFSETS
	.align		4
.L_2049:
        /*0180*/ 	.byte	0x04, 0x1c
        /*0182*/ 	.short	(.L_2051 - .L_2050)


	//   ....[0]....
.L_2050:
        /*0184*/ 	.word	0x00000070


	//   ....[1]....
        /*0188*/ 	.word	0x00001020


	//----- nvinfo : EIATTR_MAX_THREADS
	.align		4
.L_2051:
        /*018c*/ 	.byte	0x04, 0x05
        /*018e*/ 	.short	(.L_2053 - .L_2052)
.L_2052:
        /*0190*/ 	.word	0x00000400
        /*0194*/ 	.word	0x00000001
        /*0198*/ 	.word	0x00000001


	//----- nvinfo : EIATTR_CRS_STACK_SIZE
	.align		4
.L_2053:
        /*019c*/ 	.byte	0x04, 0x1e
        /*019e*/ 	.short	(.L_2055 - .L_2054)
.L_2054:
        /*01a0*/ 	.word	0x00000000
.L_2055:


//--------------------- .nv.info._ZN10layer_norm31ln_parallel_residual_bwd_kernelINS_13Kernel_traitsIf6__halfS2_S2_fjLj3072ELj1ELj1ELj4ELj16ENS_18Kernel_traits_baseILj3072EfS2_S2_S2_fjLj128EEEEELb1ELb1ELb0EEEvNS_9BwdParamsE --------------------------
	.section	.nv.info._ZN10layer_norm31ln_parallel_residual_bwd_kernelINS_13Kernel_traitsIf6__halfS2_S2_fjLj3072ELj1ELj1ELj4ELj16ENS_18Kernel_traits_baseILj3072EfS2_S2_S2_fjLj128EEEEELb1ELb1ELb0EEEvNS_9BwdParamsE,"",@"SHT_CUDA_INFO"
	.sectionflags	@""
	.align	4


	//----- nvinfo : EIATTR_CUDA_API_VERSION
	.align		4
        /*0000*/ 	.byte	0x04, 0x37
        /*0002*/ 	.short	(.L_2057 - .L_2056)
.L_2056:
        /*0004*/ 	.word	0x00000082


	//----- nvinfo : EIATTR_SW2861232_WAR
	.align		4
.L_2057:
        /*0008*/ 	.byte	0x01, 0x35
	.zero		2


	//----- nvinfo : EIATTR_PARAM_CBANK
	.align		4
        /*000c*/ 	.byte	0x04, 0x0a
        /*000e*/ 	.short	(.L_2059 - .L_2058)
	.align		4
.L_2058:
        /*0010*/ 	.word	index@(.nv.constant0._ZN10layer_norm31ln_parallel_residual_bwd_kernelINS_13Kernel_traitsIf6__halfS2_S2_fjLj3072ELj1ELj1ELj4ELj16ENS_18Kernel_traits_baseILj3072EfS2_S2_S2_fjLj128EEEEELb1ELb1ELb0EEEvNS_9BwdParamsE)
        /*0014*/ 	.short	0x0160
        /*0016*/ 	.short	0x0128


	//----- nvinfo : EIATTR_CBANK_PARAM_SIZE
	.align		4
.L_2059:
        /*0018*/ 	.byte	0x03, 0x19
        /*001a*/ 	.short	0x0128


	//----- nvinfo : EIATTR_KPARAM_INFO
	.align		4
        /*001c*/ 	.byte	0x04, 0x17
        /*001e*/ 	.short	(.L_2061 - .L_2060)
.L_2060:
        /*0020*/ 	.word	0x00000000
        /*0024*/ 	.short	0x0000
        /*0026*/ 	.short	0x0000
        /*0028*/ 	.byte	0x00, 0xf0, 0xa1, 0x04


	//----- nvinfo : EIATTR_MAXREG_COUNT
	.align		4
.L_2061:
        /*002c*/ 	.byte	0x03, 0x1b
        /*002e*/ 	.short	0x00ff


	//----- nvinfo : EIATTR_NUM_BARRIERS
	.align		4
        /*0030*/ 	.byte	0x02, 0x4c
        /*0032*/ 	.byte	0x01
	.zero		1


	//----- nvinfo : EIATTR_MERCURY_ISA_VERSION
	.align		4
        /*0034*/ 	.byte	0x03, 0x5f
        /*0036*/ 	.short	0x0000


	//----- nvinfo : EIATTR_COOP_GROUP_MASK_REGIDS
	.align		4
        /*0038*/ 	.byte	0x04, 0x29
        /*003a*/ 	.short	(.L_2063 - .L_2062)


	//   ....[0]....
.L_2062:
        /*003c*/ 	.word	0xffffffff


	//   ....[1]....
        /*0040*/ 	.word	0xffffffff


	//   ....[2]....
        /*0044*/ 	.word	0xffffffff


	//   ....[3]....
        /*0048*/ 	.word	0xffffffff


	//   ....[4]....
        /*004c*/ 	.word	0xffffffff


	//   ....[5]....
        /*0050*/ 	.word	0xffffffff


	//   ....[6]....
        /*0054*/ 	.word	0xffffffff


	//   ....[7]....
        /*0058*/ 	.word	0xffffffff


	//   ....[8]....
        /*005c*/ 	.word	0xffffffff


	//   ....[9]....
        /*0060*/ 	.word	0xffffffff


	//   ....[10]....
        /*0064*/ 	.word	0xffffffff


	//   ....[11]....
        /*0068*/ 	.word	0xffffffff


	//   ....[12]....
        /*006c*/ 	.word	0xffffffff


	//   ....[13]....
        /*0070*/ 	.word	0xffffffff


	//   ....[14]....
        /*0074*/ 	.word	0xffffffff


	//   ....[15]....
        /*0078*/ 	.word	0xffffffff


	//   ....[16]....
        /*007c*/ 	.word	0xffffffff


	//   ....[17]....
        /*0080*/ 	.word	0xffffffff


	//   ....[18]....
        /*0084*/ 	.word	0xffffffff


	//   ....[19]....
        /*0088*/ 	.word	0xffffffff


	//----- nvinfo : EIATTR_COOP_GROUP_INSTR_OFFSETS
	.align		4
.L_2063:
        /*008c*/ 	.byte	0x04, 0x28
        /*008e*/ 	.short	(.L_2065 - .L_2064)


	//   ....[0]....
.L_2064:
        /*0090*/ 	.word	0x00001730


	//   ....[1]....
        /*0094*/ 	.word	0x00001750


	//   ....[2]....
        /*0098*/ 	.word	0x00001770


	//   ....[3]....
        /*009c*/ 	.word	0x00001790


	//   ....[4]....
        /*00a0*/ 	.word	0x000017b0


	//   ....[5]....
        /*00a4*/ 	.word	0x000017d0


	//   ....[6]....
        /*00a8*/ 	.word	0x000017f0


	//   ....[7]....
        /*00ac*/ 	.word	0x00001810


	//   ....[8]....
        /*00b0*/ 	.word	0x00001830


	//   ....[9]....
        /*00b4*/ 	.word	0x00001850


	//   ....[10]....
        /*00b8*/ 	.word	0x00003640


	//   ....[11]....
        /*00bc*/ 	.word	0x000036c0


	//   ....[12]....
        /*00c0*/ 	.word	0x00003740


	//   ....[13]....
        /*00c4*/ 	.word	0x000037b0


	//   ....[14]....
        /*00c8*/ 	.word	0x00003830


	//   ....[15]....
        /*00cc*/ 	.word	0x000038a0


	//   ....[16]....
        /*00d0*/ 	.word	0x00003920


	//   ....[17]....
        /*00d4*/ 	.word	0x00003990


	//   ....[18]....
        /*00d8*/ 	.word	0x00003a10


	//   ....[19]....
        /*00dc*/ 	.word	0x00003a80


	//----- nvinfo : EIATTR_EXIT_INSTR_OFFSETS
	.align		4
.L_2065:
        /*00e0*/ 	.byte	0x04, 0x1c
        /*00e2*/ 	.short	(.L_2067 - .L_2066)


	//   ....[0]....
.L_2066:
        /*00e4*/ 	.word	0x00003560


	//   ....[1]....
        /*00e8*/ 	.word	0x000035e0


	//----- nvinfo : EIATTR_MAX_THREADS
	.align		4
.L_2067:
        /*00ec*/ 	.byte	0x04, 0x05
        /*00ee*/ 	.short	(.L_2069 - .L_2068)
.L_2068:
        /*00f0*/ 	.word	0x00000080
        /*00f4*/ 	.word	0x00000001
        /*00f8*/ 	.word	0x00000001


	//----- nvinfo : EIATTR_CRS_STACK_SIZE
	.align		4
.L_2069:
        /*00fc*/ 	.byte	0x04, 0x1e
        /*00fe*/ 	.short	(.L_2071 - .L_2070)
.L_2070:
        /*0100*/ 	.word	0x00000000
.L_2071:


//--------------------- .nv.info._ZN10layer_norm22ln_bwd_finalize_kernelINS_22Kernel_traits_finalizeILj3072Ef6__halfS2_S2_fjLb0ELj1024ELj4ENS_18Kernel_traits_baseILj3072EfS2_S2_S2_fjLj1024EEEEELb0ELb1EEEvNS_9BwdParamsE --------------------------
	.section	.nv.info._ZN10layer_norm22ln_bwd_finalize_kernelINS_22Kernel_traits_finalizeILj3072Ef6__halfS2_S2_fjLb0ELj1024ELj4ENS_18Kernel_traits_baseILj3072EfS2_S2_S2_fjLj1024EEEEELb0ELb1EEEvNS_9BwdParamsE,"",@"SHT_CUDA_INFO"
	.sectionflags	@""
	.align	4


	//----- nvinfo : EIATTR_CUDA_API_VERSION
	.align		4
        /*0000*/ 	.byte	0x04, 0x37
        /*0002*/ 	.short	(.L_2073 - .L_2072)
.L_2072:
        /*0004*/ 	.word	0x00000082


	//----- nvinfo : EIATTR_SW2861232_WAR
	.align		4
.L_2073:
        /*0008*/ 	.byte	0x01, 0x35
	.zero		2


	//----- nvinfo : EIATTR_PARAM_CBANK
	.align		4
        /*000c*/ 	.byte	0x04, 0x0a
        /*000e*/ 	.short	(.L_2075 - .L_2074)
	.align		4
.L_2074:
        /*0010*/ 	.word	index@(.nv.constant0._ZN10layer_norm22ln_bwd_finalize_kernelINS_22Kernel_traits_finalizeILj3072Ef6__halfS2_S2_fjLb0ELj1024ELj4ENS_18Kernel_traits_baseILj3072EfS2_S2_S2_fjLj1024EEEEELb0ELb1EEEvNS_9BwdParamsE)
        /*0014*/ 	.short	0x0160
        /*0016*/ 	.short	0x0128


	//----- nvinfo : EIATTR_CBANK_PARAM_SIZE
	.align		4
.L_2075:
        /*0018*/ 	.byte	0x03, 0x19
        /*001a*/ 	.short	0x0128


	//----- nvinfo : EIATTR_KPARAM_INFO
	.align		4
        /*001c*/ 	.byte	0x04, 0x17
        /*001e*/ 	.short	(.L_2077 - .L_2076)
.L_2076:
        /*0020*/ 	.word	0x00000000
        /*0024*/ 	.short	0x0000
        /*0026*/ 	.short	0x0000
        /*0028*/ 	.byte	0x00, 0xf0, 0xa1, 0x04


	//----- nvinfo : EIATTR_MAXREG_COUNT
	.align		4
.L_2077:
        /*002c*/ 	.byte	0x03, 0x1b
        /*002e*/ 	.short	0x0040


	//----- nvinfo : EIATTR_NUM_BARRIERS
	.align		4
        /*0030*/ 	.byte	0x02, 0x4c
        /*0032*/ 	.byte	0x01
	.zero		1


	//----- nvinfo : EIATTR_MERCURY_ISA_VERSION
	.align		4
        /*0034*/ 	.byte	0x03, 0x5f
        /*0036*/ 	.short	0x0000


	//----- nvinfo : EIATTR_COOP_GROUP_MASK_REGIDS
	.align		4
        /*0038*/ 	.byte	0x04, 0x29
        /*003a*/ 	.short	(.L_2079 - .L_2078)


	//   ....[0]....
.L_2078:
        /*003c*/ 	.word	0xffffffff


	//   ....[1]....
        /*0040*/ 	.word	0xffffffff


	//   ....[2]....
        /*0044*/ 	.word	0xffffffff


	//   ....[3]....
        /*0048*/ 	.word	0xffffffff


	//   ....[4]....
        /*004c*/ 	.word	0xffffffff


	//   ....[5]....
        /*0050*/ 	.word	0xffffffff


	//   ....[6]....
        /*0054*/ 	.word	0xffffffff


	//   ....[7]....
        /*0058*/ 	.word	0xffffffff


	//   ....[8]....
        /*005c*/ 	.word	0xffffffff


	//   ....[9]....
        /*0060*/ 	.word	0xffffffff


	//   ....[10]....
        /*0064*/ 	.word	0xffffffff


	//   ....[11]....
        /*0068*/ 	.word	0xffffffff


	//   ....[12]....
        /*006c*/ 	.word	0xffffffff


	//   ....[13]....
        /*0070*/ 	.word	0xffffffff


	//   ....[14]....
        /*0074*/ 	.word	0xffffffff


	//   ....[15]....
        /*0078*/ 	.word	0xffffffff


	//   ....[16]....
        /*007c*/ 	.word	0xffffffff


	//   ....[17]....
        /*0080*/ 	.word	0xffffffff


	//   ....[18]....
        /*0084*/ 	.word	0xffffffff


	//   ....[19]....
        /*0088*/ 	.word	0xffffffff


	//----- nvinfo : EIATTR_COOP_GROUP_INSTR_OFFSETS
	.align		4
.L_2079:
        /*008c*/ 	.byte	0x04, 0x28
        /*008e*/ 	.short	(.L_2081 - .L_2080)


	//   ....[0]....
.L_2080:
        /*0090*/ 	.word	0x000007f0


	//   ....[1]....
        /*0094*/ 	.word	0x00000820


	//   ....[2]....
        /*0098*/ 	.word	0x00000840


	//   ....[3]....
        /*009c*/ 	.word	0x00000850


	//   ....[4]....
        /*00a0*/ 	.word	0x00000880


	//   ....[5]....
        /*00a4*/ 	.word	0x00000890


	//   ....[6]....
        /*00a8*/ 	.word	0x000008c0


	//   ....[7]....
        /*00ac*/ 	.word	0x000008d0


	//   ....[8]....
        /*00b0*/ 	.word	0x00000900


	//   ....[9]....
        /*00b4*/ 	.word	0x00000910


	//   ....[10]....
        /*00b8*/ 	.word	0x00000ab0


	//   ....[11]....
        /*00bc*/ 	.word	0x00000b30


	//   ....[12]....
        /*00c0*/ 	.word	0x00000b90


	//   ....[13]....
        /*00c4*/ 	.word	0x00000bf0


	//   ....[14]....
        /*00c8*/ 	.word	0x00000c60


	//   ....[15]....
        /*00cc*/ 	.word	0x00000cd0


	//   ....[16]....
        /*00d0*/ 	.word	0x00000d30


	//   ....[17]....
        /*00d4*/ 	.word	0x00000d90


	//   ....[18]....
        /*00d8*/ 	.word	0x00000df0


	//   ....[19]....
        /*00dc*/ 	.word	0x00000e50


	//----- nvinfo : EIATTR_EXIT_INSTR_OFFSETS
	.align		4
.L_2081:
        /*00e0*/ 	.byte	0x04, 0x1c
        /*00e2*/ 	.short	(.L_2083 - .L_2082)


	//   ....[0]....
.L_2082:
        /*00e4*/ 	.word	0x00000070


	//   ....[1]....
        /*00e8*/ 	.word	0x00000a50


	//----- nvinfo : EIATTR_MAX_THREADS
	.align		4
.L_2083:
        /*00ec*/ 	.byte	0x04, 0x05
        /*00ee*/ 	.short	(.L_2085 - .L_2084)
.L_2084:
        /*00f0*/ 	.word	0x00000400
        /*00f4*/ 	.word	0x00000001
        /*00f8*/ 	.word	0x00000001


	//----- nvinfo : EIATTR_CRS_STACK_SIZE
	.align		4
.L_2085:
        /*00fc*/ 	.byte	0x04, 0x1e
        /*00fe*/ 	.short	(.L_2087 - .L_2086)
.L_2086:
        /*0100*/ 	.word	0x00000000
.L_2087:


//--------------------- .nv.info._ZN10layer_norm40ln_parallel_residual_bwd_finalize_kernelINS_22Kernel_traits_finalizeILj3072Ef6__halfS2_S2_fjLb0ELj1024ELj4ENS_18Kernel_traits_baseILj3072EfS2_S2_S2_fjLj1024EEEEELb1EEEvNS_9BwdParamsE --------------------------
	.section	.nv.info._ZN10layer_norm40ln_parallel_residual_bwd_finalize_kernelINS_22Kernel_traits_finalizeILj3072Ef6__halfS2_S2_fjLb0ELj1024ELj4ENS_18Kernel_traits_baseILj3072EfS2_S2_S2_fjLj1024EEEEELb1EEEvNS_9BwdParamsE,"",@"SHT_CUDA_INFO"
	.sectionflags	@""
	.align	4


	//----- nvinfo : EIATTR_CUDA_API_VERSION
	.align		4
        /*0000*/ 	.byte	0x04, 0x37
        /*0002*/ 	.short	(.L_2089 - .L_2088)
.L_2088:
        /*0004*/ 	.word	0x00000082


	//----- nvinfo : EIATTR_SW2861232_WAR
	.align		4
.L_2089:
        /*0008*/ 	.byte	0x01, 0x35
	.zero		2


	//----- nvinfo : EIATTR_PARAM_CBANK
	.align		4
        /*000c*/ 	.byte	0x04, 0x0a
        /*000e*/ 	.short	(.L_2091 - .L_2090)
	.align		4
.L_2090:
        /*0010*/ 	.word	index@(.nv.constant0._ZN10layer_norm40ln_parallel_residual_bwd_finalize_kernelINS_22Kernel_traits_finalizeILj3072Ef6__halfS2_S2_fjLb0ELj1024ELj4ENS_18Kernel_traits_baseILj3072EfS2_S2_S2_fjLj1024EEEEELb1EEEvNS_9BwdParamsE)
        /*0014*/ 	.short	0x0160
        /*0016*/ 	.short	0x0128


	//----- nvinfo : EIATTR_CBANK_PARAM_SIZE
	.align		4
.L_2091:
        /*0018*/ 	.byte	0x03, 0x19
        /*001a*/ 	.short	0x0128


	//----- nvinfo : EIATTR_KPARAM_INFO
	.align		4
        /*001c*/ 	.byte	0x04, 0x17
        /*001e*/ 	.short	(.L_2093 - .L_2092)
.L_2092:
        /*0020*/ 	.word	0x00000000
        /*0024*/ 	.short	0x0000
        /*0026*/ 	.short	0x0000
        /*0028*/ 	.byte	0x00, 0xf0, 0xa1, 0x04


	//----- nvinfo : EIATTR_MAXREG_COUNT
	.align		4
.L_2093:
        /*002c*/ 	.byte	0x03, 0x1b
        /*002e*/ 	.short	0x0040


	//----- nvinfo : EIATTR_NUM_BARRIERS
	.align		4
        /*0030*/ 	.byte	0x02, 0x4c
        /*0032*/ 	.byte	0x01
	.zero		1


	//----- nvinfo : EIATTR_MERCURY_ISA_VERSION
	.align		4
        /*0034*/ 	.byte	0x03, 0x5f
        /*0036*/ 	.short	0x0000


	//----- nvinfo : EIATTR_COOP_GROUP_MASK_REGIDS
	.align		4
        /*0038*/ 	.byte	0x04, 0x29
        /*003a*/ 	.short	(.L_2095 - .L_2094)


	//   ....[0]....
.L_2094:
        /*003c*/ 	.word	0xffffffff


	//   ....[1]....
        /*0040*/ 	.word	0xffffffff


	//   ....[2]....
        /*0044*/ 	.word	0xffffffff


	//   ....[3]....
        /*0048*/ 	.word	0xffffffff


	//   ....[4]....
        /*004c*/ 	.word	0xffffffff


	//   ....[5]....
        /*0050*/ 	.word	0xffffffff


	//   ....[6]....
        /*0054*/ 	.word	0xffffffff


	//   ....[7]....
        /*0058*/ 	.word	0xffffffff


	//   ....[8]....
        /*005c*/ 	.word	0xffffffff


	//   ....[9]....
        /*0060*/ 	.word	0xffffffff


	//   ....[10]....
        /*0064*/ 	.word	0xffffffff


	//   ....[11]....
        /*0068*/ 	.word	0xffffffff


	//   ....[12]....
        /*006c*/ 	.word	0xffffffff


	//   ....[13]....
        /*0070*/ 	.word	0xffffffff


	//   ....[14]....
        /*0074*/ 	.word	0xffffffff


	//   ....[15]....
        /*0078*/ 	.word	0xffffffff


	//   ....[16]....
        /*007c*/ 	.word	0xffffffff


	//   ....[17]....
        /*0080*/ 	.word	0xffffffff


	//   ....[18]....
        /*0084*/ 	.word	0xffffffff


	//   ....[19]....
        /*0088*/ 	.word	0xffffffff


	//   ....[20]....
        /*008c*/ 	.word	0xffffffff


	//   ....[21]....
        /*0090*/ 	.word	0xffffffff


	//   ....[22]....
        /*0094*/ 	.word	0xffffffff


	//   ....[23]....
        /*0098*/ 	.word	0xffffffff


	//   ....[24]....
        /*009c*/ 	.word	0xffffffff


	//   ....[25]....
        /*00a0*/ 	.word	0xffffffff


	//   ....[26]....
        /*00a4*/ 	.word	0xffffffff


	//   ....[27]....
        /*00a8*/ 	.word	0xffffffff


	//   ....[28]....
        /*00ac*/ 	.word	0xffffffff


	//   ....[29]....
        /*00b0*/ 	.word	0xffffffff


	//   ....[30]....
        /*00b4*/ 	.word	0xffffffff


	//   ....[31]....
        /*00b8*/ 	.word	0xffffffff


	//   ....[32]....
        /*00bc*/ 	.word	0xffffffff


	//   ....[33]....
        /*00c0*/ 	.word	0xffffffff


	//   ....[34]....
        /*00c4*/ 	.word	0xffffffff


	//   ....[35]....
        /*00c8*/ 	.word	0xffffffff


	//   ....[36]....
        /*00cc*/ 	.word	0xffffffff


	//   ....[37]....
        /*00d0*/ 	.word	0xffffffff


	//   ....[38]....
        /*00d4*/ 	.word	0xffffffff


	//   ....[39]....
        /*00d8*/ 	.word	0xffffffff


	//----- nvinfo : EIATTR_COOP_GROUP_INSTR_OFFSETS
	.align		4
.L_2095:
        /*00dc*/ 	.byte	0x04, 0x28
        /*00de*/ 	.short	(.L_2097 - .L_2096)


	//   ....[0]....
.L_2096:
        /*00e0*/ 	.word	0x00000b60


	//   ....[1]....
        /*00e4*/ 	.word	0x00000b90


	//   ....[2]....
        /*00e8*/ 	.word	0x00000ba0


	//   ....[3]....
        /*00ec*/ 	.word	0x00000bb0


	//   ....[4]....
        /*00f0*/ 	.word	0x00000be0


	//   ....[5]....
        /*00f4*/ 	.word	0x00000c00


	//   ....[6]....
        /*00f8*/ 	.word	0x00000c10


	//   ....[7]....
        /*00fc*/ 	.word	0x00000c20


	//   ....[8]....
        /*0100*/ 	.word	0x00000c50


	//   ....[9]....
        /*0104*/ 	.word	0x00000c70


	//   ....[10]....
        /*0108*/ 	.word	0x00000c90


	//   ....[11]....
        /*010c*/ 	.word	0x00000ca0


	//   ....[12]....
        /*0110*/ 	.word	0x00000cd0


	//   ....[13]....
        /*0114*/ 	.word	0x00000cf0


	//   ....[14]....
        /*0118*/ 	.word	0x00000d10


	//   ....[15]....
        /*011c*/ 	.word	0x00000d20


	//   ....[16]....
        /*0120*/ 	.word	0x00000d50


	//   ....[17]....
        /*0124*/ 	.word	0x00000d80


	//   ....[18]....
        /*0128*/ 	.word	0x00000d90


	//   ....[19]....
        /*012c*/ 	.word	0x00000da0


	//   ....[20]....
        /*0130*/ 	.word	0x00001050


	//   ....[21]....
        /*0134*/ 	.word	0x000010c0


	//   ....[22]....
        /*0138*/ 	.word	0x00001120


	//   ....[23]....
        /*013c*/ 	.word	0x00001180


	//   ....[24]....
        /*0140*/ 	.word	0x000011f0


	//   ....[25]....
        /*0144*/ 	.word	0x00001260


	//   ....[26]....
        /*0148*/ 	.word	0x000012c0


	//   ....[27]....
        /*014c*/ 	.word	0x00001320


	//   ....[28]....
        /*0150*/ 	.word	0x00001380


	//   ....[29]....
        /*0154*/ 	.word	0x000013f0


	//   ....[30]....
        /*0158*/ 	.word	0x00001460


	//   ....[31]....
        /*015c*/ 	.word	0x000014c0


	//   ....[32]....
        /*0160*/ 	.word	0x00001520


	//   ....[33]....
        /*0164*/ 	.word	0x00001580


	//   ....[34]....
        /*0168*/ 	.word	0x000015f0


	//   ....[35]....
        /*016c*/ 	.word	0x00001660


	//   ....[36]....
        /*0170*/ 	.word	0x000016c0


	//   ....[37]....
        /*0174*/ 	.word	0x00001720


	//   ....[38]....
        /*0178*/ 	.word	0x00001780


	//   ....[39]....
        /*017c*/ 	.word	0x000017e0


	//----- nvinfo : EIATTR_EXIT_INSTR_OFFSETS
	.align		4
.L_2097:
        /*0180*/ 	.byte	0x04, 0x1c
        /*0182*/ 	.short	(.L_2099 - .L_2098)


	//   ....[0]....
.L_2098:
        /*0184*/ 	.word	0x00000070


	//   ....[1]....
        /*0188*/ 	.word	0x00000ff0


	//----- nvinfo : EIATTR_MAX_THREADS
	.align		4
.L_2099:
        /*018c*/ 	.byte	0x04, 0x05
        /*018e*/ 	.short	(.L_2101 - .L_2100)
.L_2100:
        /*0190*/ 	.word	0x00000400
        /*0194*/ 	.word	0x00000001
        /*0198*/ 	.word	0x00000001


	//----- nvinfo : EIATTR_CRS_STACK_SIZE
	.align		4
.L_2101:
        /*019c*/ 	.byte	0x04, 0x1e
        /*019e*/ 	.short	(.L_2103 - .L_2102)
.L_2102:
        /*01a0*/ 	.word	0x00000000
.L_2103:


//--------------------- .nv.info._ZN10layer_norm31ln_parallel_residual_bwd_kernelINS_13Kernel_traitsIf6__halfS2_S2_fjLj3072ELj1ELj1ELj4ELj16ENS_18Kernel_traits_baseILj3072EfS2_S2_S2_fjLj128EEEEELb1ELb1ELb1EEEvNS_9BwdParamsE --------------------------
	.section	.nv.info._ZN10layer_norm31ln_parallel_residual_bwd_kernelINS_13Kernel_traitsIf6__halfS2_S2_fjLj3072ELj1ELj1ELj4ELj16ENS_18Kernel_traits_baseILj3072EfS2_S2_S2_fjLj128EEEEELb1ELb1ELb1EEEvNS_9BwdParamsE,"",@"SHT_CUDA_INFO"
	.sectionflags	@""
	.align	4


	//----- nvinfo : EIATTR_CUDA_API_VERSION
	.align		4
        /*0000*/ 	.byte	0x04, 0x37
        /*0002*/ 	.short	(.L_2105 - .L_2104)
.L_2104:
        /*0004*/ 	.word	0x00000082


	//----- nvinfo : EIATTR_SW2861232_WAR
	.align		4
.L_2105:
        /*0008*/ 	.byte	0x01, 0x35
	.zero		2


	//----- nvinfo : EIATTR_PARAM_CBANK
	.align		4
        /*000c*/ 	.byte	0x04, 0x0a
        /*000e*/ 	.short	(.L_2107 - .L_2106)
	.align		4
.L_2106:
        /*0010*/ 	.word	index@(.nv.constant0._ZN10layer_norm31ln_parallel_residual_bwd_kernelINS_13Kernel_traitsIf6__halfS2_S2_fjLj3072ELj1ELj1ELj4ELj16ENS_18Kernel_traits_baseILj3072EfS2_S2_S2_fjLj128EEEEELb1ELb1ELb1EEEvNS_9BwdParamsE)
        /*0014*/ 	.short	0x0160
        /*0016*/ 	.short	0x0128


	//----- nvinfo : EIATTR_CBANK_PARAM_SIZE
	.align		4
.L_2107:
        /*0018*/ 	.byte	0x03, 0x19
        /*001a*/ 	.short	0x0128


	//----- nvinfo : EIATTR_KPARAM_INFO
	.align		4
        /*001c*/ 	.byte	0x04, 0x17
        /*001e*/ 	.short	(.L_2109 - .L_2108)
.L_2108:
        /*0020*/ 	.word	0x00000000
        /*0024*/ 	.short	0x0000
        /*0026*/ 	.short	0x0000
        /*0028*/ 	.byte	0x00, 0xf0, 0xa1, 0x04


	//----- nvinfo : EIATTR_MAXREG_COUNT
	.align		4
.L_2109:
        /*002c*/ 	.byte	0x03, 0x1b
        /*002e*/ 	.short	0x00ff


	//----- nvinfo : EIATTR_NUM_BARRIERS
	.align		4
        /*0030*/ 	.byte	0x02, 0x4c
        /*0032*/ 	.byte	0x01
	.zero		1


	//----- nvinfo : EIATTR_MERCURY_ISA_VERSION
	.align		4
        /*0034*/ 	.byte	0x03, 0x5f
        /*0036*/ 	.short	0x0000


	//----- nvinfo : EIATTR_COOP_GROUP_MASK_REGIDS
	.align		4
        /*0038*/ 	.byte	0x04, 0x29
        /*003a*/ 	.short	(.L_2111 - .L_2110)


	//   ....[0]....
.L_2110:
        /*003c*/ 	.word	0xffffffff


	//   ....[1]....
        /*0040*/ 	.word	0xffffffff


	//   ....[2]....
        /*0044*/ 	.word	0xffffffff


	//   ....[3]....
        /*0048*/ 	.word	0xffffffff


	//   ....[4]....
        /*004c*/ 	.word	0xffffffff


	//   ....[5]....
        /*0050*/ 	.word	0xffffffff


	//   ....[6]....
        /*0054*/ 	.word	0xffffffff


	//   ....[7]....
        /*0058*/ 	.word	0xffffffff


	//   ....[8]....
        /*005c*/ 	.word	0xffffffff


	//   ....[9]....
        /*0060*/ 	.word	0xffffffff


	//   ....[10]....
        /*0064*/ 	.word	0xffffffff


	//   ....[11]....
        /*0068*/ 	.word	0xffffffff


	//   ....[12]....
        /*006c*/ 	.word	0xffffffff


	//   ....[13]....
        /*0070*/ 	.word	0xffffffff


	//   ....[14]....
        /*0074*/ 	.word	0xffffffff


	//   ....[15]....
        /*0078*/ 	.word	0xffffffff


	//   ....[16]....
        /*007c*/ 	.word	0xffffffff


	//   ....[17]....
        /*0080*/ 	.word	0xffffffff


	//   ....[18]....
        /*0084*/ 	.word	0xffffffff


	//   ....[19]....
        /*0088*/ 	.word	0xffffffff


	//----- nvinfo : EIATTR_COOP_GROUP_INSTR_OFFSETS
	.align		4
.L_2111:
        /*008c*/ 	.byte	0x04, 0x28
        /*008e*/ 	.short	(.L_2113 - .L_2112)


	//   ....[0]....
.L_2112:
        /*0090*/ 	.word	0x000016e0


	//   ....[1]....
        /*0094*/ 	.word	0x00001700


	//   ....[2]....
        /*0098*/ 	.word	0x00001720


	//   ....[3]....
        /*009c*/ 	.word	0x00001740


	//   ....[4]....
        /*00a0*/ 	.word	0x00001760


	//   ....[5]....
        /*00a4*/ 	.word	0x00001780


	//   ....[6]....
        /*00a8*/ 	.word	0x000017a0


	//   ....[7]....
        /*00ac*/ 	.word	0x000017c0


	//   ....[8]....
        /*00b0*/ 	.word	0x000017e0


	//   ....[9]....
        /*00b4*/ 	.word	0x00001800


	//   ....[10]....
        /*00b8*/ 	.word	0x00003660


	//   ....[11]....
        /*00bc*/ 	.word	0x000036e0


	//   ....[12]....
        /*00c0*/ 	.word	0x00003760


	//   ....[13]....
        /*00c4*/ 	.word	0x000037d0


	//   ....[14]....
        /*00c8*/ 	.word	0x00003850


	//   ....[15]....
        /*00cc*/ 	.word	0x000038c0


	//   ....[16]....
        /*00d0*/ 	.word	0x00003940


	//   ....[17]....
        /*00d4*/ 	.word	0x000039b0


	//   ....[18]....
        /*00d8*/ 	.word	0x00003a30


	//   ....[19]....
        /*00dc*/ 	.word	0x00003aa0


	//----- nvinfo : EIATTR_EXIT_INSTR_OFFSETS
	.align		4
.L_2113:
        /*00e0*/ 	.byte	0x04, 0x1c
        /*00e2*/ 	.short	(.L_2115 - .L_2114)


	//   ....[0]....
.L_2114:
        /*00e4*/ 	.word	0x00003600


	//----- nvinfo : EIATTR_MAX_THREADS
	.align		4
.L_2115:
        /*00e8*/ 	.byte	0x04, 0x05
        /*00ea*/ 	.short	(.L_2117 - .L_2116)
.L_2116:
        /*00ec*/ 	.word	0x00000080
        /*00f0*/ 	.word	0x00000001
        /*00f4*/ 	.word	0x00000001


	//----- nvinfo : EIATTR_CRS_STACK_SIZE
	.align		4
.L_2117:
        /*00f8*/ 	.byte	0x04, 0x1e
        /*00fa*/ 	.short	(.L_2119 - .L_2118)
.L_2118:
        /*00fc*/ 	.word	0x00000000
.L_2119:


//--------------------- .nv.info._ZN10layer_norm31ln_parallel_residual_bwd_kernelINS_13Kernel_traitsI6__halfS2_fS2_fjLj3072ELj1ELj1ELj4ELj16ENS_18Kernel_traits_baseILj3072ES2_S2_fS2_fjLj128EEEEELb0ELb0ELb0EEEvNS_9BwdParamsE --------------------------
	.section	.nv.info._ZN10layer_norm31ln_parallel_residual_bwd_kernelINS_13Kernel_traitsI6__halfS2_fS2_fjLj3072ELj1ELj1ELj4ELj16ENS_18Kernel_traits_baseILj3072ES2_S2_fS2_fjLj128EEEEELb0ELb0ELb0EEEvNS_9BwdParamsE,"",@"SHT_CUDA_INFO"
	.sectionflags	@""
	.align	4


	//----- nvinfo : EIATTR_CUDA_API_VERSION
	.align		4
        /*0000*/ 	.byte	0x04, 0x37
        /*0002*/ 	.short	(.L_2121 - .L_2120)
.L_2120:
        /*0004*/ 	.word	0x00000082


	//----- nvinfo : EIATTR_SW2861232_WAR
	.align		4
.L_2121:
        /*0008*/ 	.byte	0x01, 0x35
	.zero		2


	//----- nvinfo : EIATTR_PARAM_CBANK
	.align		4
        /*000c*/ 	.byte	0x04, 0x0a
        /*000e*/ 	.short	(.L_2123 - .L_2122)
	.align		4
.L_2122:
        /*0010*/ 	.word	index@(.nv.constant0._ZN10layer_norm31ln_parallel_residual_bwd_kernelINS_13Kernel_traitsI6__halfS2_fS2_fjLj3072ELj1ELj1ELj4ELj16ENS_18Kernel_traits_baseILj3072ES2_S2_fS2_fjLj128EEEEELb0ELb0ELb0EEEvNS_9BwdParamsE)
        /*0014*/ 	.short	0x0160
        /*0016*/ 	.short	0x0128


	//----- nvinfo : EIATTR_CBANK_PARAM_SIZE
	.align		4
.L_2123:
        /*0018*/ 	.byte	0x03, 0x19
        /*001a*/ 	.short	0x0128


	//----- nvinfo : EIATTR_KPARAM_INFO
	.align		4
        /*001c*/ 	.byte	0x04, 0x17
        /*001e*/ 	.short	(.L_2125 - .L_2124)
.L_2124:
        /*0020*/ 	.word	0x00000000
        /*0024*/ 	.short	0x0000
        /*0026*/ 	.short	0x0000
        /*0028*/ 	.byte	0x00, 0xf0, 0xa1, 0x04


	//----- nvinfo : EIATTR_MAXREG_COUNT
	.align		4
.L_2125:
        /*002c*/ 	.byte	0x03, 0x1b
        /*002e*/ 	.short	0x00ff


	//----- nvinfo : EIATTR_NUM_BARRIERS
	.align		4
        /*0030*/ 	.byte	0x02, 0x4c
        /*0032*/ 	.byte	0x01
	.zero		1


	//----- nvinfo : EIATTR_MERCURY_ISA_VERSION
	.align		4
        /*0034*/ 	.byte	0x03, 0x5f
        /*0036*/ 	.short	0x0000


	//----- nvinfo : EIATTR_COOP_GROUP_MASK_REGIDS
	.align		4
        /*0038*/ 	.byte	0x04, 0x29
        /*003a*/ 	.short	(.L_2127 - .L_2126)


	//   ....[0]....
.L_2126:
        /*003c*/ 	.word	0xffffffff


	//   ....[1]....
        /*0040*/ 	.word	0xffffffff


	//   ....[2]....
        /*0044*/ 	.word	0xffffffff


	//   ....[3]....
        /*0048*/ 	.word	0xffffffff


	//   ....[4]....
        /*004c*/ 	.word	0xffffffff


	//   ....[5]....
        /*0050*/ 	.word	0xffffffff


	//   ....[6]....
        /*0054*/ 	.word	0xffffffff


	//   ....[7]....
        /*0058*/ 	.word	0xffffffff


	//   ....[8]....
        /*005c*/ 	.word	0xffffffff


	//   ....[9]....
        /*0060*/ 	.word	0xffffffff


	//   ....[10]....
        /*0064*/ 	.word	0xffffffff


	//   ....[11]....
        /*0068*/ 	.word	0xffffffff


	//   ....[12]....
        /*006c*/ 	.word	0xffffffff


	//   ....[13]....
        /*0070*/ 	.word	0xffffffff


	//   ....[14]....
        /*0074*/ 	.word	0xffffffff


	//   ....[15]....
        /*0078*/ 	.word	0xffffffff


	//   ....[16]....
        /*007c*/ 	.word	0xffffffff


	//   ....[17]....
        /*0080*/ 	.word	0xffffffff


	//   ....[18]....
        /*0084*/ 	.word	0xffffffff


	//   ....[19]....
        /*0088*/ 	.word	0xffffffff


	//----- nvinfo : EIATTR_COOP_GROUP_INSTR_OFFSETS
	.align		4
.L_2127:
        /*008c*/ 	.byte	0x04, 0x28
        /*008e*/ 	.short	(.L_2129 - .L_2128)


	//   ....[0]....
.L_2128:
        /*0090*/ 	.word	0x00001f40


	//   ....[1]....
        /*0094*/ 	.word	0x00001f60


	//   ....[2]....
        /*0098*/ 	.word	0x00001f80


	//   ....[3]....
        /*009c*/ 	.word	0x00001fa0


	//   ....[4]....
        /*00a0*/ 	.word	0x00001fc0


	//   ....[5]....
        /*00a4*/ 	.word	0x00001fe0


	//   ....[6]....
        /*00a8*/ 	.word	0x00002000


	//   ....[7]....
        /*00ac*/ 	.word	0x00002020


	//   ....[8]....
        /*00b0*/ 	.word	0x00002040


	//   ....[9]....
        /*00b4*/ 	.word	0x00002060


	//   ....[10]....
        /*00b8*/ 	.word	0x000034d0


	//   ....[11]....
        /*00bc*/ 	.word	0x00003550


	//   ....[12]....
        /*00c0*/ 	.word	0x000035d0


	//   ....[13]....
        /*00c4*/ 	.word	0x00003640


	//   ....[14]....
        /*00c8*/ 	.word	0x000036c0


	//   ....[15]....
        /*00cc*/ 	.word	0x00003730


	//   ....[16]....
        /*00d0*/ 	.word	0x000037b0


	//   ....[17]....
        /*00d4*/ 	.word	0x00003820


	//   ....[18]....
        /*00d8*/ 	.word	0x000038a0


	//   ....[19]....
        /*00dc*/ 	.word	0x00003910


	//----- nvinfo : EIATTR_EXIT_INSTR_OFFSETS
	.align		4
.L_2129:
        /*00e0*/ 	.byte	0x04, 0x1c
        /*00e2*/ 	.short	(.L_2131 - .L_2130)


	//   ....[0]....
.L_2130:
        /*00e4*/ 	.word	0x00003390


	//   ....[1]....
        /*00e8*/ 	.word	0x00003470


	//----- nvinfo : EIATTR_MAX_THREADS
	.align		4
.L_2131:
        /*00ec*/ 	.byte	0x04, 0x05
        /*00ee*/ 	.short	(.L_2133 - .L_2132)
.L_2132:
        /*00f0*/ 	.word	0x00000080
        /*00f4*/ 	.word	0x00000001
        /*00f8*/ 	.word	0x00000001


	//----- nvinfo : EIATTR_CRS_STACK_SIZE
	.align		4
.L_2133:
        /*00fc*/ 	.byte	0x04, 0x1e
        /*00fe*/ 	.short	(.L_2135 - .L_2134)
.L_2134:
        /*0100*/ 	.word	0x00000000
.L_2135:


//--------------------- .nv.info._ZN10layer_norm31ln_parallel_residual_bwd_kernelINS_13Kernel_traitsI6__halfS2_fS2_fjLj3072ELj1ELj1ELj4ELj16ENS_18Kernel_traits_baseILj3072ES2_S2_fS2_fjLj128EEEEELb0ELb0ELb1EEEvNS_9BwdParamsE --------------------------
	.section	.nv.info._ZN10layer_norm31ln_parallel_residual_bwd_kernelINS_13Kernel_traitsI6__halfS2_fS2_fjLj3072ELj1ELj1ELj4ELj16ENS_18Kernel_traits_baseILj3072ES2_S2_fS2_fjLj128EEEEELb0ELb0ELb1EEEvNS_9BwdParamsE,"",@"SHT_CUDA_INFO"
	.sectionflags	@""
	.align	4


	//----- nvinfo : EIATTR_CUDA_API_VERSION
	.align		4
        /*0000*/ 	.byte	0x04, 0x37
        /*0002*/ 	.short	(.L_2137 - .L_2136)
.L_2136:
        /*0004*/ 	.word	0x00000082


	//----- nvinfo : EIATTR_SW2861232_WAR
	.align		4
.L_2137:
        /*0008*/ 	.byte	0x01, 0x35
	.zero		2


	//----- nvinfo : EIATTR_PARAM_CBANK
	.align		4
        /*000c*/ 	.byte	0x04, 0x0a
        /*000e*/ 	.short	(.L_2139 - .L_2138)
	.align		4
.L_2138:
        /*0010*/ 	.word	index@(.nv.constant0._ZN10layer_norm31ln_parallel_residual_bwd_kernelINS_13Kernel_traitsI6__halfS2_fS2_fjLj3072ELj1ELj1ELj4ELj16ENS_18Kernel_traits_baseILj3072ES2_S2_fS2_fjLj128EEEEELb0ELb0ELb1EEEvNS_9BwdParamsE)
        /*0014*/ 	.short	0x0160
        /*0016*/ 	.short	0x0128


	//----- nvinfo : EIATTR_CBANK_PARAM_SIZE
	.align		4
.L_2139:
        /*0018*/ 	.byte	0x03, 0x19
        /*001a*/ 	.short	0x0128


	//----- nvinfo : EIATTR_KPARAM_INFO
	.align		4
        /*001c*/ 	.byte	0x04, 0x17
        /*001e*/ 	.short	(.L_2141 - .L_2140)
.L_2140:
        /*0020*/ 	.word	0x00000000
        /*0024*/ 	.short	0x0000
        /*0026*/ 	.short	0x0000
        /*0028*/ 	.byte	0x00, 0xf0, 0xa1, 0x04


	//----- nvinfo : EIATTR_MAXREG_COUNT
	.align		4
.L_2141:
        /*002c*/ 	.byte	0x03, 0x1b
        /*002e*/ 	.short	0x00ff


	//----- nvinfo : EIATTR_NUM_BARRIERS
	.align		4
        /*0030*/ 	.byte	0x02, 0x4c
        /*0032*/ 	.byte	0x01
	.zero		1


	//----- nvinfo : EIATTR_MERCURY_ISA_VERSION
	.align		4
        /*0034*/ 	.byte	0x03, 0x5f
        /*0036*/ 	.short	0x0000


	//----- nvinfo : EIATTR_COOP_GROUP_MASK_REGIDS
	.align		4
        /*0038*/ 	.byte	0x04, 0x29
        /*003a*/ 	.short	(.L_2143 - .L_2142)


	//   ....[0]....
.L_2142:
        /*003c*/ 	.word	0xffffffff


	//   ....[1]....
        /*0040*/ 	.word	0xffffffff


	//   ....[2]....
        /*0044*/ 	.word	0xffffffff


	//   ....[3]....
        /*0048*/ 	.word	0xffffffff


	//   ....[4]....
        /*004c*/ 	.word	0xffffffff


	//   ....[5]....
        /*0050*/ 	.word	0xffffffff


	//   ....[6]....
        /*0054*/ 	.word	0xffffffff


	//   ....[7]....
        /*0058*/ 	.word	0xffffffff


	//   ....[8]....
        /*005c*/ 	.word	0xffffffff


	//   ....[9]....
        /*0060*/ 	.word	0xffffffff


	//   ....[10]....
        /*0064*/ 	.word	0xffffffff


	//   ....[11]....
        /*0068*/ 	.word	0xffffffff


	//   ....[12]....
        /*006c*/ 	.word	0xffffffff


	//   ....[13]....
        /*0070*/ 	.word	0xffffffff


	//   ....[14]....
        /*0074*/ 	.word	0xffffffff


	//   ....[15]....
        /*0078*/ 	.word	0xffffffff


	//   ....[16]....
        /*007c*/ 	.word	0xffffffff


	//   ....[17]....
        /*0080*/ 	.word	0xffffffff


	//   ....[18]....
        /*0084*/ 	.word	0xffffffff


	//   ....[19]....
        /*0088*/ 	.word	0xffffffff


	//----- nvinfo : EIATTR_COOP_GROUP_INSTR_OFFSETS
	.align		4
.L_2143:
        /*008c*/ 	.byte	0x04, 0x28
        /*008e*/ 	.short	(.L_2145 - .L_2144)


	//   ....[0]....
.L_2144:
        /*0090*/ 	.word	0x00002000


	//   ....[1]....
        /*0094*/ 	.word	0x00002020


	//   ....[2]....
        /*0098*/ 	.word	0x00002040


	//   ....[3]....
        /*009c*/ 	.word	0x00002060


	//   ....[4]....
        /*00a0*/ 	.word	0x00002080


	//   ....[5]....
        /*00a4*/ 	.word	0x000020a0


	//   ....[6]....
        /*00a8*/ 	.word	0x000020c0


	//   ....[7]....
        /*00ac*/ 	.word	0x000020e0


	//   ....[8]....
        /*00b0*/ 	.word	0x00002100


	//   ....[9]....
        /*00b4*/ 	.word	0x00002120


	//   ....[10]....
        /*00b8*/ 	.word	0x00003820


	//   ....[11]....
        /*00bc*/ 	.word	0x000038a0


	//   ....[12]....
        /*00c0*/ 	.word	0x00003920


	//   ....[13]....
        /*00c4*/ 	.word	0x00003990


	//   ....[14]....
        /*00c8*/ 	.word	0x00003a10


	//   ....[15]....
        /*00cc*/ 	.word	0x00003a80


	//   ....[16]....
        /*00d0*/ 	.word	0x00003b00


	//   ....[17]....
        /*00d4*/ 	.word	0x00003b70


	//   ....[18]....
        /*00d8*/ 	.word	0x00003bf0


	//   ....[19]....
        /*00dc*/ 	.word	0x00003c60


	//----- nvinfo : EIATTR_EXIT_INSTR_OFFSETS
	.align		4
.L_2145:
        /*00e0*/ 	.byte	0x04, 0x1c
        /*00e2*/ 	.short	(.L_2147 - .L_2146)


	//   ....[0]....
.L_2146:
        /*00e4*/ 	.word	0x000037c0


	//----- nvinfo : EIATTR_MAX_THREADS
	.align		4
.L_2147:
        /*00e8*/ 	.byte	0x04, 0x05
        /*00ea*/ 	.short	(.L_2149 - .L_2148)
.L_2148:
        /*00ec*/ 	.word	0x00000080
        /*00f0*/ 	.word	0x00000001
        /*00f4*/ 	.word	0x00000001


	//----- nvinfo : EIATTR_CRS_STACK_SIZE
	.align		4
.L_2149:
        /*00f8*/ 	.byte	0x04, 0x1e
        /*00fa*/ 	.short	(.L_2151 - .L_2150)
.L_2150:
        /*00fc*/ 	.word	0x00000000
.L_2151:


//--------------------- .nv.info._ZN10layer_norm31ln_parallel_residual_bwd_kernelINS_13Kernel_traitsI6__halfS2_fS2_fjLj3072ELj1ELj1ELj4ELj16ENS_18Kernel_traits_baseILj3072ES2_S2_fS2_fjLj128EEEEELb0ELb1ELb0EEEvNS_9BwdParamsE --------------------------
	.section	.nv.info._ZN10layer_norm31ln_parallel_residual_bwd_kernelINS_13Kernel_traitsI6__halfS2_fS2_fjLj3072ELj1ELj1ELj4ELj16ENS_18Kernel_traits_baseILj3072ES2_S2_fS2_fjLj128EEEEELb0ELb1ELb0EEEvNS_9BwdParamsE,"",@"SHT_CUDA_INFO"
	.sectionflags	@""
	.align	4


	//----- nvinfo : EIATTR_CUDA_API_VERSION
	.align		4
        /*0000*/ 	.byte	0x04, 0x37
        /*0002*/ 	.short	(.L_2153 - .L_2152)
.L_2152:
        /*0004*/ 	.word	0x00000082


	//----- nvinfo : EIATTR_SW2861232_WAR
	.align		4
.L_2153:
        /*0008*/ 	.byte	0x01, 0x35
	.zero		2


	//----- nvinfo : EIATTR_PARAM_CBANK
	.align		4
        /*000c*/ 	.byte	0x04, 0x0a
        /*000e*/ 	.short	(.L_2155 - .L_2154)
	.align		4
.L_2154:
        /*0010*/ 	.word	index@(.nv.constant0._ZN10layer_norm31ln_parallel_residual_bwd_kernelINS_13Kernel_traitsI6__halfS2_fS2_fjLj3072ELj1ELj1ELj4ELj16ENS_18Kernel_traits_baseILj3072ES2_S2_fS2_fjLj128EEEEELb0ELb1ELb0EEEvNS_9BwdParamsE)
        /*0014*/ 	.short	0x0160
        /*0016*/ 	.short	0x0128


	//----- nvinfo : EIATTR_CBANK_PARAM_SIZE
	.align		4
.L_2155:
        /*0018*/ 	.byte	0x03, 0x19
        /*001a*/ 	.short	0x0128


	//----- nvinfo : EIATTR_KPARAM_INFO
	.align		4
        /*001c*/ 	.byte	0x04, 0x17
        /*001e*/ 	.short	(.L_2157 - .L_2156)
.L_2156:
        /*0020*/ 	.word	0x00000000
        /*0024*/ 	.short	0x0000
        /*0026*/ 	.short	0x0000
        /*0028*/ 	.byte	0x00, 0xf0, 0xa1, 0x04


	//----- nvinfo : EIATTR_MAXREG_COUNT
	.align		4
.L_2157:
        /*002c*/ 	.byte	0x03, 0x1b
        /*002e*/ 	.short	0x00ff


	//----- nvinfo : EIATTR_NUM_BARRIERS
	.align		4
        /*0030*/ 	.byte	0x02, 0x4c
        /*0032*/ 	.byte	0x01
	.zero		1


	//----- nvinfo : EIATTR_MERCURY_ISA_VERSION
	.align		4
        /*0034*/ 	.byte	0x03, 0x5f
        /*0036*/ 	.short	0x0000


	//----- nvinfo : EIATTR_COOP_GROUP_MASK_REGIDS
	.align		4
        /*0038*/ 	.byte	0x04, 0x29
        /*003a*/ 	.short	(.L_2159 - .L_2158)


	//   ....[0]....
.L_2158:
        /*003c*/ 	.word	0xffffffff


	//   ....[1]....
        /*0040*/ 	.word	0xffffffff


	//   ....[2]....
        /*0044*/ 	.word	0xffffffff


	//   ....[3]....
        /*0048*/ 	.word	0xffffffff


	//   ....[4]....
        /*004c*/ 	.word	0xffffffff


	//   ....[5]....
        /*0050*/ 	.word	0xffffffff


	//   ....[6]....
        /*0054*/ 	.word	0xffffffff


	//   ....[7]....
        /*0058*/ 	.word	0xffffffff


	//   ....[8]....
        /*005c*/ 	.word	0xffffffff


	//   ....[9]....
        /*0060*/ 	.word	0xffffffff


	//   ....[10]....
        /*0064*/ 	.word	0xffffffff


	//   ....[11]....
        /*0068*/ 	.word	0xffffffff


	//   ....[12]....
        /*006c*/ 	.word	0xffffffff


	//   ....[13]....
        /*0070*/ 	.word	0xffffffff


	//   ....[14]....
        /*0074*/ 	.word	0xffffffff


	//   ....[15]....
        /*0078*/ 	.word	0xffffffff


	//   ....[16]....
        /*007c*/ 	.word	0xffffffff


	//   ....[17]....
        /*0080*/ 	.word	0xffffffff


	//   ....[18]....
        /*0084*/ 	.word	0xffffffff


	//   ....[19]....
        /*0088*/ 	.word	0xffffffff


	//----- nvinfo : EIATTR_COOP_GROUP_INSTR_OFFSETS
	.align		4
.L_2159:
        /*008c*/ 	.byte	0x04, 0x28
        /*008e*/ 	.short	(.L_2161 - .L_2160)


	//   ....[0]....
.L_2160:
        /*0090*/ 	.word	0x00001540


	//   ....[1]....
        /*0094*/ 	.word	0x00001560


	//   ....[2]....
        /*0098*/ 	.word	0x00001580


	//   ....[3]....
        /*009c*/ 	.word	0x000015a0


	//   ....[4]....
        /*00a0*/ 	.word	0x000015c0


	//   ....[5]....
        /*00a4*/ 	.word	0x000015e0


	//   ....[6]....
        /*00a8*/ 	.word	0x00001600


	//   ....[7]....
        /*00ac*/ 	.word	0x00001620


	//   ....[8]....
        /*00b0*/ 	.word	0x00001640


	//   ....[9]....
        /*00b4*/ 	.word	0x00001660


	//   ....[10]....
        /*00b8*/ 	.word	0x00002960


	//   ....[11]....
        /*00bc*/ 	.word	0x000029e0


	//   ....[12]....
        /*00c0*/ 	.word	0x00002a60


	//   ....[13]....
        /*00c4*/ 	.word	0x00002ad0


	//   ....[14]....
        /*00c8*/ 	.word	0x00002b50


	//   ....[15]....
        /*00cc*/ 	.word	0x00002bc0


	//   ....[16]....
        /*00d0*/ 	.word	0x00002c40


	//   ....[17]....
        /*00d4*/ 	.word	0x00002cb0


	//   ....[18]....
        /*00d8*/ 	.word	0x00002d30


	//   ....[19]....
        /*00dc*/ 	.word	0x00002da0


	//----- nvinfo : EIATTR_EXIT_INSTR_OFFSETS
	.align		4
.L_2161:
        /*00e0*/ 	.byte	0x04, 0x1c
        /*00e2*/ 	.short	(.L_2163 - .L_2162)


	//   ....[0]....
.L_2162:
        /*00e4*/ 	.word	0x00002880


	//   ....[1]....
        /*00e8*/ 	.word	0x00002900


	//----- nvinfo : EIATTR_MAX_THREADS
	.align		4
.L_2163:
        /*00ec*/ 	.byte	0x04, 0x05
        /*00ee*/ 	.short	(.L_2165 - .L_2164)
.L_2164:
        /*00f0*/ 	.word	0x00000080
        /*00f4*/ 	.word	0x00000001
        /*00f8*/ 	.word	0x00000001


	//----- nvinfo : EIATTR_CRS_STACK_SIZE
	.align		4
.L_2165:
        /*00fc*/ 	.byte	0x04, 0x1e
        /*00fe*/ 	.short	(.L_2167 - .L_2166)
.L_2166:
        /*0100*/ 	.word	0x00000000
.L_2167:


//--------------------- .nv.info._ZN10layer_norm31ln_parallel_residual_bwd_kernelINS_13Kernel_traitsI6__halfS2_fS2_fjLj3072ELj1ELj1ELj4ELj16ENS_18Kernel_traits_baseILj3072ES2_S2_fS2_fjLj128EEEEELb0ELb1ELb1EEEvNS_9BwdParamsE --------------------------
	.section	.nv.info._ZN10layer_norm31ln_parallel_residual_bwd_kernelINS_13Kernel_traitsI6__halfS2_fS2_fjLj3072ELj1ELj1ELj4ELj16ENS_18Kernel_traits_baseILj3072ES2_S2_fS2_fjLj128EEEEELb0ELb1ELb1EEEvNS_9BwdParamsE,"",@"SHT_CUDA_INFO"
	.sectionflags	@""
	.align	4


	//----- nvinfo : EIATTR_CUDA_API_VERSION
	.align		4
        /*0000*/ 	.byte	0x04, 0x37
        /*0002*/ 	.short	(.L_2169 - .L_2168)
.L_2168:
        /*0004*/ 	.word	0x00000082


	//----- nvinfo : EIATTR_SW2861232_WAR
	.align		4
.L_2169:
        /*0008*/ 	.byte	0x01, 0x35
	.zero		2


	//----- nvinfo : EIATTR_PARAM_CBANK
	.align		4
        /*000c*/ 	.byte	0x04, 0x0a
        /*000e*/ 	.short	(.L_2171 - .L_2170)
	.align		4
.L_2170:
        /*0010*/ 	.word	index@(.nv.constant0._ZN10layer_norm31ln_parallel_residual_bwd_kernelINS_13Kernel_traitsI6__halfS2_fS2_fjLj3072ELj1ELj1ELj4ELj16ENS_18Kernel_traits_baseILj3072ES2_S2_fS2_fjLj128EEEEELb0ELb1ELb1EEEvNS_9BwdParamsE)
        /*0014*/ 	.short	0x0160
        /*0016*/ 	.short	0x0128


	//----- nvinfo : EIATTR_CBANK_PARAM_SIZE
	.align		4
.L_2171:
        /*0018*/ 	.byte	0x03, 0x19
        /*001a*/ 	.short	0x0128


	//----- nvinfo : EIATTR_KPARAM_INFO
	.align		4
        /*001c*/ 	.byte	0x04, 0x17
        /*001e*/ 	.short	(.L_2173 - .L_2172)
.L_2172:
        /*0020*/ 	.word	0x00000000
        /*0024*/ 	.short	0x0000
        /*0026*/ 	.short	0x0000
        /*0028*/ 	.byte	0x00, 0xf0, 0xa1, 0x04


	//----- nvinfo : EIATTR_MAXREG_COUNT
	.align		4
.L_2173:
        /*002c*/ 	.byte	0x03, 0x1b
        /*002e*/ 	.short	0x00ff


	//----- nvinfo : EIATTR_NUM_BARRIERS
	.align		4
        /*0030*/ 	.byte	0x02, 0x4c
        /*0032*/ 	.byte	0x01
	.zero		1


	//----- nvinfo : EIATTR_MERCURY_ISA_VERSION
	.align		4
        /*0034*/ 	.byte	0x03, 0x5f
        /*0036*/ 	.short	0x0000


	//----- nvinfo : EIATTR_COOP_GROUP_MASK_REGIDS
	.align		4
        /*0038*/ 	.byte	0x04, 0x29
        /*003a*/ 	.short	(.L_2175 - .L_2174)


	//   ....[0]....
.L_2174:
        /*003c*/ 	.word	0xffffffff


	//   ....[1]....
        /*0040*/ 	.word	0xffffffff


	//   ....[2]....
        /*0044*/ 	.word	0xffffffff


	//   ....[3]....
        /*0048*/ 	.word	0xffffffff


	//   ....[4]....
        /*004c*/ 	.word	0xffffffff


	//   ....[5]....
        /*0050*/ 	.word	0xffffffff


	//   ....[6]....
        /*0054*/ 	.word	0xffffffff


	//   ....[7]....
        /*0058*/ 	.word	0xffffffff


	//   ....[8]....
        /*005c*/ 	.word	0xffffffff


	//   ....[9]....
        /*0060*/ 	.word	0xffffffff


	//   ....[10]....
        /*0064*/ 	.word	0xffffffff


	//   ....[11]....
        /*0068*/ 	.word	0xffffffff


	//   ....[12]....
        /*006c*/ 	.word	0xffffffff


	//   ....[13]....
        /*0070*/ 	.word	0xffffffff


	//   ....[14]....
        /*0074*/ 	.word	0xffffffff


	//   ....[15]....
        /*0078*/ 	.word	0xffffffff


	//   ....[16]....
        /*007c*/ 	.word	0xffffffff


	//   ....[17]....
        /*0080*/ 	.word	0xffffffff


	//   ....[18]....
        /*0084*/ 	.word	0xffffffff


	//   ....[19]....
        /*0088*/ 	.word	0xffffffff


	//----- nvinfo : EIATTR_COOP_GROUP_INSTR_OFFSETS
	.align		4
.L_2175:
        /*008c*/ 	.byte	0x04, 0x28
        /*008e*/ 	.short	(.L_2177 - .L_2176)


	//   ....[0]....
.L_2176:
        /*0090*/ 	.word	0x000014c0


	//   ....[1]....
        /*0094*/ 	.word	0x000014e0


	//   ....[2]....
        /*0098*/ 	.word	0x00001500


	//   ....[3]....
        /*009c*/ 	.word	0x00001520


	//   ....[4]....
        /*00a0*/ 	.word	0x00001540


	//   ....[5]....
        /*00a4*/ 	.word	0x00001560


	//   ....[6]....
        /*00a8*/ 	.word	0x00001580


	//   ....[7]....
        /*00ac*/ 	.word	0x000015a0


	//   ....[8]....
        /*00b0*/ 	.word	0x000015c0


	//   ....[9]....
        /*00b4*/ 	.word	0x000015e0


	//   ....[10]....
        /*00b8*/ 	.word	0x00002990


	//   ....[11]....
        /*00bc*/ 	.word	0x00002a10


	//   ....[12]....
        /*00c0*/ 	.word	0x00002a90


	//   ....[13]....
        /*00c4*/ 	.word	0x00002b00


	//   ....[14]....
        /*00c8*/ 	.word	0x00002b80


	//   ....[15]....
        /*00cc*/ 	.word	0x00002bf0


	//   ....[16]....
        /*00d0*/ 	.word	0x00002c70


	//   ....[17]....
        /*00d4*/ 	.word	0x00002ce0


	//   ....[18]....
        /*00d8*/ 	.word	0x00002d60


	//   ....[19]....
        /*00dc*/ 	.word	0x00002dd0


	//----- nvinfo : EIATTR_EXIT_INSTR_OFFSETS
	.align		4
.L_2177:
        /*00e0*/ 	.byte	0x04, 0x1c
        /*00e2*/ 	.short	(.L_2179 - .L_2178)


	//   ....[0]....
.L_2178:
        /*00e4*/ 	.word	0x00002930


	//----- nvinfo : EIATTR_MAX_THREADS
	.align		4
.L_2179:
        /*00e8*/ 	.byte	0x04, 0x05
        /*00ea*/ 	.short	(.L_2181 - .L_2180)
.L_2180:
        /*00ec*/ 	.word	0x00000080
        /*00f0*/ 	.word	0x00000001
        /*00f4*/ 	.word	0x00000001


	//----- nvinfo : EIATTR_CRS_STACK_SIZE
	.align		4
.L_2181:
        /*00f8*/ 	.byte	0x04, 0x1e
        /*00fa*/ 	.short	(.L_2183 - .L_2182)
.L_2182:
        /*00fc*/ 	.word	0x00000000
.L_2183:


//--------------------- .nv.info._ZN10layer_norm31ln_parallel_residual_bwd_kernelINS_13Kernel_traitsI6__halfS2_fS2_fjLj3072ELj1ELj1ELj4ELj16ENS_18Kernel_traits_baseILj3072ES2_S2_fS2_fjLj128EEEEELb1ELb0ELb0EEEvNS_9BwdParamsE --------------------------
	.section	.nv.info._ZN10layer_norm31ln_parallel_residual_bwd_kernelINS_13Kernel_traitsI6__halfS2_fS2_fjLj3072ELj1ELj1ELj4ELj16ENS_18Kernel_traits_baseILj3072ES2_S2_fS2_fjLj128EEEEELb1ELb0ELb0EEEvNS_9BwdParamsE,"",@"SHT_CUDA_INFO"
	.sectionflags	@""
	.align	4


	//----- nvinfo : EIATTR_CUDA_API_VERSION
	.align		4
        /*0000*/ 	.byte	0x04, 0x37
        /*0002*/ 	.short	(.L_2185 - .L_2184)
.L_2184:
        /*0004*/ 	.word	0x00000082


	//----- nvinfo : EIATTR_SW2861232_WAR
	.align		4
.L_2185:
        /*0008*/ 	.byte	0x01, 0x35
	.zero		2


	//----- nvinfo : EIATTR_PARAM_CBANK
	.align		4
        /*000c*/ 	.byte	0x04, 0x0a
        /*000e*/ 	.short	(.L_2187 - .L_2186)
	.align		4
.L_2186:
        /*0010*/ 	.word	index@(.nv.constant0._ZN10layer_norm31ln_parallel_residual_bwd_kernelINS_13Kernel_traitsI6__halfS2_fS2_fjLj3072ELj1ELj1ELj4ELj16ENS_18Kernel_traits_baseILj3072ES2_S2_fS2_fjLj128EEEEELb1ELb0ELb0EEEvNS_9BwdParamsE)
        /*0014*/ 	.short	0x0160
        /*0016*/ 	.short	0x0128


	//----- nvinfo : EIATTR_CBANK_PARAM_SIZE
	.align		4
.L_2187:
        /*0018*/ 	.byte	0x03, 0x19
        /*001a*/ 	.short	0x0128


	//----- nvinfo : EIATTR_KPARAM_INFO
	.align		4
        /*001c*/ 	.byte	0x04, 0x17
        /*001e*/ 	.short	(.L_2189 - .L_2188)
.L_2188:
        /*0020*/ 	.word	0x00000000
        /*0024*/ 	.short	0x0000
        /*0026*/ 	.short	0x0000
        /*0028*/ 	.byte	0x00, 0xf0, 0xa1, 0x04


	//----- nvinfo : EIATTR_MAXREG_COUNT
	.align		4
.L_2189:
        /*002c*/ 	.byte	0x03, 0x1b
        /*002e*/ 	.short	0x00ff


	//----- nvinfo : EIATTR_NUM_BARRIERS
	.align		4
        /*0030*/ 	.byte	0x02, 0x4c
        /*0032*/ 	.byte	0x01
	.zero		1


	//----- nvinfo : EIATTR_ANNOTATIONS
	.align		4
        /*0034*/ 	.byte	0x04, 0x55
        /*0036*/ 	.short	(.L_2191 - .L_2190)


	//   ....[0]....
.L_2190:
        /* <DEDUP_REMOVED lines=10> */


	//----- nvinfo : EIATTR_MERCURY_ISA_VERSION
	.align		4
.L_2191:
        /*00c8*/ 	.byte	0x03, 0x5f
        /*00ca*/ 	.short	0x0000


	//----- nvinfo : EIATTR_COOP_GROUP_MASK_REGIDS
	.align		4
        /*00cc*/ 	.byte	0x04, 0x29
        /*00ce*/ 	.short	(.L_2193 - .L_2192)


	//   ....[0]....
.L_2192:
        /*00d0*/ 	.word	0xffffffff


	//   ....[1]....
        /*00d4*/ 	.word	0xffffffff


	//   ....[2]....
        /*00d8*/ 	.word	0xffffffff


	//   ....[3]....
        /*00dc*/ 	.word	0xffffffff


	//   ....[4]....
        /*00e0*/ 	.word	0xffffffff


	//   ....[5]....
        /*00e4*/ 	.word	0xffffffff


	//   ....[6]....
        /*00e8*/ 	.word	0xffffffff


	//   ....[7]....
        /*00ec*/ 	.word	0xffffffff


	//   ....[8]....
        /*00f0*/ 	.word	0xffffffff


	//   ....[9]....
        /*00f4*/ 	.word	0xffffffff


	//   ....[10]....
        /*00f8*/ 	.word	0xffffffff


	//   ....[11]....
        /*00fc*/ 	.word	0xffffffff


	//   ....[12]....
        /*0100*/ 	.word	0xffffffff


	//   ....[13]....
        /*0104*/ 	.word	0xffffffff


	//   ....[14]....
        /*0108*/ 	.word	0xffffffff


	//   ....[15]....
        /*010c*/ 	.word	0xffffffff


	//   ....[16]....
        /*0110*/ 	.word	0xffffffff


	//   ....[17]....
        /*0114*/ 	.word	0xffffffff


	//   ....[18]....
        /*0118*/ 	.word	0xffffffff


	//   ....[19]....
        /*011c*/ 	.word	0xffffffff


	//----- nvinfo : EIATTR_COOP_GROUP_INSTR_OFFSETS
	.align		4
.L_2193:
        /*0120*/ 	.byte	0x04, 0x28
        /*0122*/ 	.short	(.L_2195 - .L_2194)


	//   ....[0]....
.L_2194:
        /*0124*/ 	.word	0x000022a0


	//   ....[1]....
        /*0128*/ 	.word	0x000022c0


	//   ....[2]....
        /*012c*/ 	.word	0x000022e0


	//   ....[3]....
        /*0130*/ 	.word	0x00002300


	//   ....[4]....
        /*0134*/ 	.word	0x00002320


	//   ....[5]....
        /*0138*/ 	.word	0x00002340


	//   ....[6]....
        /*013c*/ 	.word	0x00002360


	//   ....[7]....
        /*0140*/ 	.word	0x00002380


	//   ....[8]....
        /*0144*/ 	.word	0x000023a0


	//   ....[9]....
        /*0148*/ 	.word	0x000023c0


	//   ....[10]....
        /*014c*/ 	.word	0x00004080


	//   ....[11]....
        /*0150*/ 	.word	0x00004100


	//   ....[12]....
        /*0154*/ 	.word	0x00004180


	//   ....[13]....
        /*0158*/ 	.word	0x000041f0


	//   ....[14]....
        /*015c*/ 	.word	0x00004270


	//   ....[15]....
        /*0160*/ 	.word	0x000042e0


	//   ....[16]....
        /*0164*/ 	.word	0x00004360


	//   ....[17]....
        /*0168*/ 	.word	0x000043d0


	//   ....[18]....
        /*016c*/ 	.word	0x00004450


	//   ....[19]....
        /*0170*/ 	.word	0x000044c0


	//----- nvinfo : EIATTR_EXIT_INSTR_OFFSETS
	.align		4
.L_2195:
        /*0174*/ 	.byte	0x04, 0x1c
        /*0176*/ 	.short	(.L_2197 - .L_2196)


	//   ....[0]....
.L_2196:
        /*0178*/ 	.word	0x00003f40


	//   ....[1]....
        /*017c*/ 	.word	0x00004020


	//----- nvinfo : EIATTR_MAX_THREADS
	.align		4
.L_2197:
        /*0180*/ 	.byte	0x04, 0x05
        /*0182*/ 	.short	(.L_2199 - .L_2198)
.L_2198:
        /*0184*/ 	.word	0x00000080
        /*0188*/ 	.word	0x00000001
        /*018c*/ 	.word	0x00000001


	//----- nvinfo : EIATTR_CRS_STACK_SIZE
	.align		4
.L_2199:
        /*0190*/ 	.byte	0x04, 0x1e
        /*0192*/ 	.short	(.L_2201 - .L_2200)
.L_2200:
        /*0194*/ 	.word	0x00000000
.L_2201:


//--------------------- .nv.info._ZN10layer_norm31ln_parallel_residual_bwd_kernelINS_13Kernel_traitsI6__halfS2_fS2_fjLj3072ELj1ELj1ELj4ELj16ENS_18Kernel_traits_baseILj3072ES2_S2_fS2_fjLj128EEEEELb1ELb0ELb1EEEvNS_9BwdParamsE --------------------------
	.section	.nv.info._ZN10layer_norm31ln_parallel_residual_bwd_kernelINS_13Kernel_traitsI6__halfS2_fS2_fjLj3072ELj1ELj1ELj4ELj16ENS_18Kernel_traits_baseILj3072ES2_S2_fS2_fjLj128EEEEELb1ELb0ELb1EEEvNS_9BwdParamsE,"",@"SHT_CUDA_INFO"
	.sectionflags	@""
	.align	4


	//----- nvinfo : EIATTR_CUDA_API_VERSION
	.align		4
        /*0000*/ 	.byte	0x04, 0x37
        /*0002*/ 	.short	(.L_2203 - .L_2202)
.L_2202:
        /*0004*/ 	.word	0x00000082


	//----- nvinfo : EIATTR_SW2861232_WAR
	.align		4
.L_2203:
        /*0008*/ 	.byte	0x01, 0x35
	.zero		2


	//----- nvinfo : EIATTR_PARAM_CBANK
	.align		4
        /*000c*/ 	.byte	0x04, 0x0a
        /*000e*/ 	.short	(.L_2205 - .L_2204)
	.align		4
.L_2204:
        /*0010*/ 	.word	index@(.nv.constant0._ZN10layer_norm31ln_parallel_residual_bwd_kernelINS_13Kernel_traitsI6__halfS2_fS2_fjLj3072ELj1ELj1ELj4ELj16ENS_18Kernel_traits_baseILj3072ES2_S2_fS2_fjLj128EEEEELb1ELb0ELb1EEEvNS_9BwdParamsE)
        /*0014*/ 	.short	0x0160
        /*0016*/ 	.short	0x0128


	//----- nvinfo : EIATTR_CBANK_PARAM_SIZE
	.align		4
.L_2205:
        /*0018*/ 	.byte	0x03, 0x19
        /*001a*/ 	.short	0x0128


	//----- nvinfo : EIATTR_KPARAM_INFO
	.align		4
        /*001c*/ 	.byte	0x04, 0x17
        /*001e*/ 	.short	(.L_2207 - .L_2206)
.L_2206:
        /*0020*/ 	.word	0x00000000
        /*0024*/ 	.short	0x0000
        /*0026*/ 	.short	0x0000
        /*0028*/ 	.byte	0x00, 0xf0, 0xa1, 0x04


	//----- nvinfo : EIATTR_MAXREG_COUNT
	.align		4
.L_2207:
        /*002c*/ 	.byte	0x03, 0x1b
        /*002e*/ 	.short	0x00ff


	//----- nvinfo : EIATTR_NUM_BARRIERS
	.align		4
        /*0030*/ 	.byte	0x02, 0x4c
        /*0032*/ 	.byte	0x01
	.zero		1


	//----- nvinfo : EIATTR_ANNOTATIONS
	.align		4
        /*0034*/ 	.byte	0x04, 0x55
        /*0036*/ 	.short	(.L_2209 - .L_2208)


	//   ....[0]....
.L_2208:
        /*0038*/ 	.word	0x00000001
        /*003c*/ 	.byte	0xf0, 0x06, 0x00, 0x00, 0x01, 0x00, 0x00, 0x00, 0x60, 0x07, 0x00, 0x00, 0x01, 0x00, 0x00, 0x00
        /*004c*/ 	.byte	0xe0, 0x0a, 0x00, 0x00, 0x01, 0x00, 0x00, 0x00, 0x00, 0x0b, 0x00, 0x00, 0x01, 0x00, 0x00, 0x00
        /*005c*/ 	.byte	0x50, 0x45, 0x00, 0x00, 0x01, 0x00, 0x00, 0x00, 0x90, 0x45, 0x00, 0x00


	//----- nvinfo : EIATTR_MERCURY_ISA_VERSION
	.align		4
.L_2209:
        /*0068*/ 	.byte	0x03, 0x5f
        /*006a*/ 	.short	0x0000


	//----- nvinfo : EIATTR_COOP_GROUP_MASK_REGIDS
	.align		4
        /*006c*/ 	.byte	0x04, 0x29
        /*006e*/ 	.short	(.L_2211 - .L_2210)


	//   ....[0]....
.L_2210:
        /*0070*/ 	.word	0xffffffff


	//   ....[1]....
        /*0074*/ 	.word	0xffffffff


	//   ....[2]....
        /*0078*/ 	.word	0xffffffff


	//   ....[3]....
        /*007c*/ 	.word	0xffffffff


	//   ....[4]....
        /*0080*/ 	.word	0xffffffff


	//   ....[5]....
        /*0084*/ 	.word	0xffffffff


	//   ....[6]....
        /*0088*/ 	.word	0xffffffff


	//   ....[7]....
        /*008c*/ 	.word	0xffffffff


	//   ....[8]....
        /*0090*/ 	.word	0xffffffff


	//   ....[9]....
        /*0094*/ 	.word	0xffffffff


	//   ....[10]....
        /*0098*/ 	.word	0xffffffff


	//   ....[11]....
        /*009c*/ 	.word	0xffffffff


	//   ....[12]....
        /*00a0*/ 	.word	0xffffffff


	//   ....[13]....
        /*00a4*/ 	.word	0xffffffff


	//   ....[14]....
        /*00a8*/ 	.word	0xffffffff


	//   ....[15]....
        /*00ac*/ 	.word	0xffffffff


	//   ....[16]....
        /*00b0*/ 	.word	0xffffffff


	//   ....[17]....
        /*00b4*/ 	.word	0xffffffff


	//   ....[18]....
        /*00b8*/ 	.word	0xffffffff


	//   ....[19]....
        /*00bc*/ 	.word	0xffffffff


	//----- nvinfo : EIATTR_COOP_GROUP_INSTR_OFFSETS
	.align		4
.L_2211:
        /*00c0*/ 	.byte	0x04, 0x28
        /*00c2*/ 	.short	(.L_2213 - .L_2212)


	//   ....[0]....
.L_2212:
        /*00c4*/ 	.word	0x00002180


	//   ....[1]....
        /*00c8*/ 	.word	0x000021a0


	//   ....[2]....
        /*00cc*/ 	.word	0x000021c0


	//   ....[3]....
        /*00d0*/ 	.word	0x000021e0


	//   ....[4]....
        /*00d4*/ 	.word	0x00002210


	//   ....[5]....
        /*00d8*/ 	.word	0x00002230


	//   ....[6]....
        /*00dc*/ 	.word	0x00002240


	//   ....[7]....
        /*00e0*/ 	.word	0x00002270


	//   ....[8]....
        /*00e4*/ 	.word	0x00002290


	//   ....[9]....
        /*00e8*/ 	.word	0x000022a0


	//   ....[10]....
        /*00ec*/ 	.word	0x000041f0


	//   ....[11]....
        /*00f0*/ 	.word	0x00004250


	//   ....[12]....
        /*00f4*/ 	.word	0x000042b0


	//   ....[13]....
        /*00f8*/ 	.word	0x00004300


	//   ....[14]....
        /*00fc*/ 	.word	0x00004360


	//   ....[15]....
        /*0100*/ 	.word	0x000043b0


	//   ....[16]....
        /*0104*/ 	.word	0x00004410


	//   ....[17]....
        /*0108*/ 	.word	0x00004460


	//   ....[18]....
        /*010c*/ 	.word	0x000044c0


	//   ....[19]....
        /*0110*/ 	.word	0x00004510


	//----- nvinfo : EIATTR_EXIT_INSTR_OFFSETS
	.align		4
.L_2213:
        /*0114*/ 	.byte	0x04, 0x1c
        /*0116*/ 	.short	(.L_2215 - .L_2214)


	//   ....[0]....
.L_2214:
        /*0118*/ 	.word	0x000041b0


	//----- nvinfo : EIATTR_MAX_THREADS
	.align		4
.L_2215:
        /*011c*/ 	.byte	0x04, 0x05
        /*011e*/ 	.short	(.L_2217 - .L_2216)
.L_2216:
        /*0120*/ 	.word	0x00000080
        /*0124*/ 	.word	0x00000001
        /*0128*/ 	.word	0x00000001


	//----- nvinfo : EIATTR_CRS_STACK_SIZE
	.align		4
.L_2217:
        /*012c*/ 	.byte	0x04, 0x1e
        /*012e*/ 	.short	(.L_2219 - .L_2218)
.L_2218:
        /*0130*/ 	.word	0x00000000
.L_2219:


//--------------------- .nv.info._ZN10layer_norm22ln_bwd_finalize_kernelINS_22Kernel_traits_finalizeILj3072E6__halfS2_fS2_fjLb0ELj1024ELj4ENS_18Kernel_traits_baseILj3072ES2_S2_fS2_fjLj1024EEEEELb0ELb0EEEvNS_9BwdParamsE --------------------------
	.section	.nv.info._ZN10layer_norm22ln_bwd_finalize_kernelINS_22Kernel_traits_finalizeILj3072E6__halfS2_fS2_fjLb0ELj1024ELj4ENS_18Kernel_traits_baseILj3072ES2_S2_fS2_fjLj1024EEEEELb0ELb0EEEvNS_9BwdParamsE,"",@"SHT_CUDA_INFO"
	.sectionflags	@""
	.align	4


	//----- nvinfo : EIATTR_CUDA_API_VERSION
	.align		4
        /*0000*/ 	.byte	0x04, 0x37
        /*0002*/ 	.short	(.L_2221 - .L_2220)
.L_2220:
        /*0004*/ 	.word	0x00000082


	//----- nvinfo : EIATTR_SW2861232_WAR
	.align		4
.L_2221:
        /*0008*/ 	.byte	0x01, 0x35
	.zero		2


	//----- nvinfo : EIATTR_PARAM_CBANK
	.align		4
        /*000c*/ 	.byte	0x04, 0x0a
        /*000e*/ 	.short	(.L_2223 - .L_2222)
	.align		4
.L_2222:
        /*0010*/ 	.word	index@(.nv.constant0._ZN10layer_norm22ln_bwd_finalize_kernelINS_22Kernel_traits_finalizeILj3072E6__halfS2_fS2_fjLb0ELj1024ELj4ENS_18Kernel_traits_baseILj3072ES2_S2_fS2_fjLj1024EEEEELb0ELb0EEEvNS_9BwdParamsE)
        /*0014*/ 	.short	0x0160
        /*0016*/ 	.short	0x0128


	//----- nvinfo : EIATTR_CBANK_PARAM_SIZE
	.align		4
.L_2223:
        /*0018*/ 	.byte	0x03, 0x19
        /*001a*/ 	.short	0x0128


	//----- nvinfo : EIATTR_KPARAM_INFO
	.align		4
        /*001c*/ 	.byte	0x04, 0x17
        /*001e*/ 	.short	(.L_2225 - .L_2224)
.L_2224:
        /*0020*/ 	.word	0x00000000
        /*0024*/ 	.short	0x0000
        /*0026*/ 	.short	0x0000
        /*0028*/ 	.byte	0x00, 0xf0, 0xa1, 0x04


	//----- nvinfo : EIATTR_MAXREG_COUNT
	.align		4
.L_2225:
        /*002c*/ 	.byte	0x03, 0x1b
        /*002e*/ 	.short	0x0040


	//----- nvinfo : EIATTR_NUM_BARRIERS
	.align		4
        /*0030*/ 	.byte	0x02, 0x4c
        /*0032*/ 	.byte	0x01
	.zero		1


	//----- nvinfo : EIATTR_MERCURY_ISA_VERSION
	.align		4
        /*0034*/ 	.byte	0x03, 0x5f
        /*0036*/ 	.short	0x0000


	//----- nvinfo : EIATTR_COOP_GROUP_MASK_REGIDS
	.align		4
        /*0038*/ 	.byte	0x04, 0x29
        /*003a*/ 	.short	(.L_2227 - .L_2226)


	//   ....[0]....
.L_2226:
        /*003c*/ 	.word	0xffffffff


	//   ....[1]....
        /*0040*/ 	.word	0xffffffff


	//   ....[2]....
        /*0044*/ 	.word	0xffffffff


	//   ....[3]....
        /*0048*/ 	.word	0xffffffff


	//   ....[4]....
        /*004c*/ 	.word	0xffffffff


	//   ....[5]....
        /*0050*/ 	.word	0xffffffff


	//   ....[6]....
        /*0054*/ 	.word	0xffffffff


	//   ....[7]....
        /*0058*/ 	.word	0xffffffff


	//   ....[8]....
        /*005c*/ 	.word	0xffffffff


	//   ....[9]....
        /*0060*/ 	.word	0xffffffff


	//   ....[10]....
        /*0064*/ 	.word	0xffffffff


	//   ....[11]....
        /*0068*/ 	.word	0xffffffff


	//   ....[12]....
        /*006c*/ 	.word	0xffffffff


	//   ....[13]....
        /*0070*/ 	.word	0xffffffff


	//   ....[14]....
        /*0074*/ 	.word	0xffffffff


	//   ....[15]....
        /*0078*/ 	.word	0xffffffff


	//   ....[16]....
        /*007c*/ 	.word	0xffffffff


	//   ....[17]....
        /*0080*/ 	.word	0xffffffff


	//   ....[18]....
        /*0084*/ 	.word	0xffffffff


	//   ....[19]....
        /*0088*/ 	.word	0xffffffff


	//----- nvinfo : EIATTR_COOP_GROUP_INSTR_OFFSETS
	.align		4
.L_2227:
        /*008c*/ 	.byte	0x04, 0x28
        /*008e*/ 	.short	(.L_2229 - .L_2228)


	//   ....[0]....
.L_2228:
        /*0090*/ 	.word	0x00000820


	//   ....[1]....
        /*0094*/ 	.word	0x00000850


	//   ....[2]....
        /*0098*/ 	.word	0x00000860


	//   ....[3]....
        /*009c*/ 	.word	0x00000890


	//   ....[4]....
        /*00a0*/ 	.word	0x000008a0


	//   ....[5]....
        /*00a4*/ 	.word	0x000008d0


	//   ....[6]....
        /*00a8*/ 	.word	0x000008f0


	//   ....[7]....
        /*00ac*/ 	.word	0x00000900


	//   ....[8]....
        /*00b0*/ 	.word	0x00000930


	//   ....[9]....
        /*00b4*/ 	.word	0x00000940


	//   ....[10]....
        /*00b8*/ 	.word	0x00000b50


	//   ....[11]....
        /*00bc*/ 	.word	0x00000bc0


	//   ....[12]....
        /*00c0*/ 	.word	0x00000c20


	//   ....[13]....
        /*00c4*/ 	.word	0x00000c80


	//   ....[14]....
        /*00c8*/ 	.word	0x00000cf0


	//   ....[15]....
        /*00cc*/ 	.word	0x00000d60


	//   ....[16]....
        /*00d0*/ 	.word	0x00000dc0


	//   ....[17]....
        /*00d4*/ 	.word	0x00000e20


	//   ....[18]....
        /*00d8*/ 	.word	0x00000e80


	//   ....[19]....
        /*00dc*/ 	.word	0x00000ee0


	//----- nvinfo : EIATTR_EXIT_INSTR_OFFSETS
	.align		4
.L_2229:
        /*00e0*/ 	.byte	0x04, 0x1c
        /*00e2*/ 	.short	(.L_2231 - .L_2230)


	//   ....[0]....
.L_2230:
        /*00e4*/ 	.word	0x00000070


	//   ....[1]....
        /*00e8*/ 	.word	0x00000af0


	//----- nvinfo : EIATTR_MAX_THREADS
	.align		4
.L_2231:
        /*00ec*/ 	.byte	0x04, 0x05
        /*00ee*/ 	.short	(.L_2233 - .L_2232)
.L_2232:
        /*00f0*/ 	.word	0x00000400
        /*00f4*/ 	.word	0x00000001
        /*00f8*/ 	.word	0x00000001


	//----- nvinfo : EIATTR_CRS_STACK_SIZE
	.align		4
.L_2233:
        /*00fc*/ 	.byte	0x04, 0x1e
        /*00fe*/ 	.short	(.L_2235 - .L_2234)
.L_2234:
        /*0100*/ 	.word	0x00000000
.L_2235:


//--------------------- .nv.info._ZN10layer_norm40ln_parallel_residual_bwd_finalize_kernelINS_22Kernel_traits_finalizeILj3072E6__halfS2_fS2_fjLb0ELj1024ELj4ENS_18Kernel_traits_baseILj3072ES2_S2_fS2_fjLj1024EEEEELb0EEEvNS_9BwdParamsE --------------------------
	.section	.nv.info._ZN10layer_norm40ln_parallel_residual_bwd_finalize_kernelINS_22Kernel_traits_finalizeILj3072E6__halfS2_fS2_fjLb0ELj1024ELj4ENS_18Kernel_traits_baseILj3072ES2_S2_fS2_fjLj1024EEEEELb0EEEvNS_9BwdParamsE,"",@"SHT_CUDA_INFO"
	.sectionflags	@""
	.align	4


	//----- nvinfo : EIATTR_CUDA_API_VERSION
	.align		4
        /*0000*/ 	.byte	0x04, 0x37
        /*0002*/ 	.short	(.L_2237 - .L_2236)
.L_2236:
        /*0004*/ 	.word	0x00000082


	//----- nvinfo : EIATTR_SW2861232_WAR
	.align		4
.L_2237:
        /*0008*/ 	.byte	0x01, 0x35
	.zero		2


	//----- nvinfo : EIATTR_PARAM_CBANK
	.align		4
        /*000c*/ 	.byte	0x04, 0x0a
        /*000e*/ 	.short	(.L_2239 - .L_2238)
	.align		4
.L_2238:
        /*0010*/ 	.word	index@(.nv.constant0._ZN10layer_norm40ln_parallel_residual_bwd_finalize_kernelINS_22Kernel_traits_finalizeILj3072E6__halfS2_fS2_fjLb0ELj1024ELj4ENS_18Kernel_traits_baseILj3072ES2_S2_fS2_fjLj1024EEEEELb0EEEvNS_9BwdParamsE)
        /*0014*/ 	.short	0x0160
        /*0016*/ 	.short	0x0128


	//----- nvinfo : EIATTR_CBANK_PARAM_SIZE
	.align		4
.L_2239:
        /*0018*/ 	.byte	0x03, 0x19
        /*001a*/ 	.short	0x0128


	//----- nvinfo : EIATTR_KPARAM_INFO
	.align		4
        /*001c*/ 	.byte	0x04, 0x17
        /*001e*/ 	.short	(.L_2241 - .L_2240)
.L_2240:
        /*0020*/ 	.word	0x00000000
        /*0024*/ 	.short	0x0000
        /*0026*/ 	.short	0x0000
        /*0028*/ 	.byte	0x00, 0xf0, 0xa1, 0x04


	//----- nvinfo : EIATTR_MAXREG_COUNT
	.align		4
.L_2241:
        /*002c*/ 	.byte	0x03, 0x1b
        /*002e*/ 	.short	0x0040


	//----- nvinfo : EIATTR_NUM_BARRIERS
	.align		4
        /*0030*/ 	.byte	0x02, 0x4c
        /*0032*/ 	.byte	0x01
	.zero		1


	//----- nvinfo : EIATTR_MERCURY_ISA_VERSION
	.align		4
        /*0034*/ 	.byte	0x03, 0x5f
        /*0036*/ 	.short	0x0000


	//----- nvinfo : EIATTR_COOP_GROUP_MASK_REGIDS
	.align		4
        /*0038*/ 	.byte	0x04, 0x29
        /*003a*/ 	.short	(.L_2243 - .L_2242)


	//   ....[0]....
.L_2242:
        /*003c*/ 	.word	0xffffffff


	//   ....[1]....
        /*0040*/ 	.word	0xffffffff


	//   ....[2]....
        /*0044*/ 	.word	0xffffffff


	//   ....[3]....
        /*0048*/ 	.word	0xffffffff


	//   ....[4]....
        /*004c*/ 	.word	0xffffffff


	//   ....[5]....
        /*0050*/ 	.word	0xffffffff


	//   ....[6]....
        /*0054*/ 	.word	0xffffffff


	//   ....[7]....
        /*0058*/ 	.word	0xffffffff


	//   ....[8]....
        /*005c*/ 	.word	0xffffffff


	//   ....[9]....
        /*0060*/ 	.word	0xffffffff


	//   ....[10]....
        /*0064*/ 	.word	0xffffffff


	//   ....[11]....
        /*0068*/ 	.word	0xffffffff


	//   ....[12]....
        /*006c*/ 	.word	0xffffffff


	//   ....[13]....
        /*0070*/ 	.word	0xffffffff


	//   ....[14]....
        /*0074*/ 	.word	0xffffffff


	//   ....[15]....
        /*0078*/ 	.word	0xffffffff


	//   ....[16]....
        /*007c*/ 	.word	0xffffffff


	//   ....[17]....
        /*0080*/ 	.word	0xffffffff


	//   ....[18]....
        /*0084*/ 	.word	0xffffffff


	//   ....[19]....
        /*0088*/ 	.word	0xffffffff


	//   ....[20]....
        /*008c*/ 	.word	0xffffffff


	//   ....[21]....
        /*0090*/ 	.word	0xffffffff


	//   ....[22]....
        /*0094*/ 	.word	0xffffffff


	//   ....[23]....
        /*0098*/ 	.word	0xffffffff


	//   ....[24]....
        /*009c*/ 	.word	0xffffffff


	//   ....[25]....
        /*00a0*/ 	.word	0xffffffff


	//   ....[26]....
        /*00a4*/ 	.word	0xffffffff


	//   ....[27]....
        /*00a8*/ 	.word	0xffffffff


	//   ....[28]....
        /*00ac*/ 	.word	0xffffffff


	//   ....[29]....
        /*00b0*/ 	.word	0xffffffff


	//   ....[30]....
        /*00b4*/ 	.word	0xffffffff


	//   ....[31]....
        /*00b8*/ 	.word	0xffffffff


	//   ....[32]....
        /*00bc*/ 	.word	0xffffffff


	//   ....[33]....
        /*00c0*/ 	.word	0xffffffff


	//   ....[34]....
        /*00c4*/ 	.word	0xffffffff


	//   ....[35]....
        /*00c8*/ 	.word	0xffffffff


	//   ....[36]....
        /*00cc*/ 	.word	0xffffffff


	//   ....[37]....
        /*00d0*/ 	.word	0xffffffff


	//   ....[38]....
        /*00d4*/ 	.word	0xffffffff


	//   ....[39]....
        /*00d8*/ 	.word	0xffffffff


	//----- nvinfo : EIATTR_COOP_GROUP_INSTR_OFFSETS
	.align		4
.L_2243:
        /*00dc*/ 	.byte	0x04, 0x28
        /*00de*/ 	.short	(.L_2245 - .L_2244)


	//   ....[0]....
.L_2244:
        /*00e0*/ 	.word	0x00000b70


	//   ....[1]....
        /*00e4*/ 	.word	0x00000ba0


	//   ....[2]....
        /*00e8*/ 	.word	0x00000bb0


	//   ....[3]....
        /*00ec*/ 	.word	0x00000bc0


	//   ....[4]....
        /*00f0*/ 	.word	0x00000bf0


	//   ....[5]....
        /*00f4*/ 	.word	0x00000c10


	//   ....[6]....
        /*00f8*/ 	.word	0x00000c20


	//   ....[7]....
        /*00fc*/ 	.word	0x00000c30


	//   ....[8]....
        /*0100*/ 	.word	0x00000c60


	//   ....[9]....
        /*0104*/ 	.word	0x00000c80


	//   ....[10]....
        /*0108*/ 	.word	0x00000ca0


	//   ....[11]....
        /*010c*/ 	.word	0x00000cb0


	//   ....[12]....
        /*0110*/ 	.word	0x00000ce0


	//   ....[13]....
        /*0114*/ 	.word	0x00000d00


	//   ....[14]....
        /*0118*/ 	.word	0x00000d20


	//   ....[15]....
        /*011c*/ 	.word	0x00000d30


	//   ....[16]....
        /*0120*/ 	.word	0x00000d60


	//   ....[17]....
        /*0124*/ 	.word	0x00000d90


	//   ....[18]....
        /*0128*/ 	.word	0x00000da0


	//   ....[19]....
        /*012c*/ 	.word	0x00000db0


	//   ....[20]....
        /*0130*/ 	.word	0x000010c0


	//   ....[21]....
        /*0134*/ 	.word	0x00001130


	//   ....[22]....
        /*0138*/ 	.word	0x00001190


	//   ....[23]....
        /*013c*/ 	.word	0x000011f0


	//   ....[24]....
        /*0140*/ 	.word	0x00001260


	//   ....[25]....
        /*0144*/ 	.word	0x000012d0


	//   ....[26]....
        /*0148*/ 	.word	0x00001330


	//   ....[27]....
        /*014c*/ 	.word	0x00001390


	//   ....[28]....
        /*0150*/ 	.word	0x000013f0


	//   ....[29]....
        /*0154*/ 	.word	0x00001460


	//   ....[30]....
        /*0158*/ 	.word	0x000014d0


	//   ....[31]....
        /*015c*/ 	.word	0x00001530


	//   ....[32]....
        /*0160*/ 	.word	0x00001590


	//   ....[33]....
        /*0164*/ 	.word	0x000015f0


	//   ....[34]....
        /*0168*/ 	.word	0x00001660


	//   ....[35]....
        /*016c*/ 	.word	0x000016d0


	//   ....[36]....
        /*0170*/ 	.word	0x00001730


	//   ....[37]....
        /*0174*/ 	.word	0x00001790


	//   ....[38]....
        /*0178*/ 	.word	0x000017f0


	//   ....[39]....
        /*017c*/ 	.word	0x00001850


	//----- nvinfo : EIATTR_EXIT_INSTR_OFFSETS
	.align		4
.L_2245:
        /*0180*/ 	.byte	0x04, 0x1c
        /*0182*/ 	.short	(.L_2247 - .L_2246)


	//   ....[0]....
.L_2246:
        /*0184*/ 	.word	0x00000070


	//   ....[1]....
        /*0188*/ 	.word	0x00001060


	//----- nvinfo : EIATTR_MAX_THREADS
	.align		4
.L_2247:
        /*018c*/ 	.byte	0x04, 0x05
        /*018e*/ 	.short	(.L_2249 - .L_2248)
.L_2248:
        /*0190*/ 	.word	0x00000400
        /*0194*/ 	.word	0x00000001
        /*0198*/ 	.word	0x00000001


	//----- nvinfo : EIATTR_CRS_STACK_SIZE
	.align		4
.L_2249:
        /*019c*/ 	.byte	0x04, 0x1e
        /*019e*/ 	.short	(.L_2251 - .L_2250)
.L_2250:
        /*01a0*/ 	.word	0x00000000
.L_2251:


//--------------------- .nv.info._ZN10layer_norm31ln_parallel_residual_bwd_kernelINS_13Kernel_traitsI6__halfS2_fS2_fjLj3072ELj1ELj1ELj4ELj16ENS_18Kernel_traits_baseILj3072ES2_S2_fS2_fjLj128EEEEELb1ELb1ELb0EEEvNS_9BwdParamsE --------------------------
	.section	.nv.info._ZN10layer_norm31ln_parallel_residual_bwd_kernelINS_13Kernel_traitsI6__halfS2_fS2_fjLj3072ELj1ELj1ELj4ELj16ENS_18Kernel_traits_baseILj3072ES2_S2_fS2_fjLj128EEEEELb1ELb1ELb0EEEvNS_9BwdParamsE,"",@"SHT_CUDA_INFO"
	.sectionflags	@""
	.align	4


	//----- nvinfo : EIATTR_CUDA_API_VERSION
	.align		4
        /*0000*/ 	.byte	0x04, 0x37
        /*0002*/ 	.short	(.L_2253 - .L_2252)
.L_2252:
        /*0004*/ 	.word	0x00000082


	//----- nvinfo : EIATTR_SW2861232_WAR
	.align		4
.L_2253:
        /*0008*/ 	.byte	0x01, 0x35
	.zero		2


	//----- nvinfo : EIATTR_PARAM_CBANK
	.align		4
        /*000c*/ 	.byte	0x04, 0x0a
        /*000e*/ 	.short	(.L_2255 - .L_2254)
	.align		4
.L_2254:
        /*0010*/ 	.word	index@(.nv.constant0._ZN10layer_norm31ln_parallel_residual_bwd_kernelINS_13Kernel_traitsI6__halfS2_fS2_fjLj3072ELj1ELj1ELj4ELj16ENS_18Kernel_traits_baseILj3072ES2_S2_fS2_fjLj128EEEEELb1ELb1ELb0EEEvNS_9BwdParamsE)
        /*0014*/ 	.short	0x0160
        /*0016*/ 	.short	0x0128


	//----- nvinfo : EIATTR_CBANK_PARAM_SIZE
	.align		4
.L_2255:
        /*0018*/ 	.byte	0x03, 0x19
        /*001a*/ 	.short	0x0128


	//----- nvinfo : EIATTR_KPARAM_INFO
	.align		4
        /*001c*/ 	.byte	0x04, 0x17
        /*001e*/ 	.short	(.L_2257 - .L_2256)
.L_2256:
        /*0020*/ 	.word	0x00000000
        /*0024*/ 	.short	0x0000
        /*0026*/ 	.short	0x0000
        /*0028*/ 	.byte	0x00, 0xf0, 0xa1, 0x04


	//----- nvinfo : EIATTR_MAXREG_COUNT
	.align		4
.L_2257:
        /*002c*/ 	.byte	0x03, 0x1b
        /*002e*/ 	.short	0x00ff


	//----- nvinfo : EIATTR_NUM_BARRIERS
	.align		4
        /*0030*/ 	.byte	0x02, 0x4c
        /*0032*/ 	.byte	0x01
	.zero		1


	//----- nvinfo : EIATTR_MERCURY_ISA_VERSION
	.align		4
        /*0034*/ 	.byte	0x03, 0x5f
        /*0036*/ 	.short	0x0000


	//----- nvinfo : EIATTR_COOP_GROUP_MASK_REGIDS
	.align		4
        /*0038*/ 	.byte	0x04, 0x29
        /*003a*/ 	.short	(.L_2259 - .L_2258)


	//   ....[0]....
.L_2258:
        /*003c*/ 	.word	0xffffffff


	//   ....[1]....
        /*0040*/ 	.word	0xffffffff


	//   ....[2]....
        /*0044*/ 	.word	0xffffffff


	//   ....[3]....
        /*0048*/ 	.word	0xffffffff


	//   ....[4]....
        /*004c*/ 	.word	0xffffffff


	//   ....[5]....
        /*0050*/ 	.word	0xffffffff


	//   ....[6]....
        /*0054*/ 	.word	0xffffffff


	//   ....[7]....
        /*0058*/ 	.word	0xffffffff


	//   ....[8]....
        /*005c*/ 	.word	0xffffffff


	//   ....[9]....
        /*0060*/ 	.word	0xffffffff


	//   ....[10]....
        /*0064*/ 	.word	0xffffffff


	//   ....[11]....
        /*0068*/ 	.word	0xffffffff


	//   ....[12]....
        /*006c*/ 	.word	0xffffffff


	//   ....[13]....
        /*0070*/ 	.word	0xffffffff


	//   ....[14]....
        /*0074*/ 	.word	0xffffffff


	//   ....[15]....
        /*0078*/ 	.word	0xffffffff


	//   ....[16]....
        /*007c*/ 	.word	0xffffffff


	//   ....[17]....
        /*0080*/ 	.word	0xffffffff


	//   ....[18]....
        /*0084*/ 	.word	0xffffffff


	//   ....[19]....
        /*0088*/ 	.word	0xffffffff


	//----- nvinfo : EIATTR_COOP_GROUP_INSTR_OFFSETS
	.align		4
.L_2259:
        /*008c*/ 	.byte	0x04, 0x28
        /*008e*/ 	.short	(.L_2261 - .L_2260)


	//   ....[0]....
.L_2260:
        /*0090*/ 	.word	0x00001740


	//   ....[1]....
        /*0094*/ 	.word	0x00001760


	//   ....[2]....
        /*0098*/ 	.word	0x00001780


	//   ....[3]....
        /*009c*/ 	.word	0x000017a0


	//   ....[4]....
        /*00a0*/ 	.word	0x000017c0


	//   ....[5]....
        /*00a4*/ 	.word	0x000017e0


	//   ....[6]....
        /*00a8*/ 	.word	0x00001800


	//   ....[7]....
        /*00ac*/ 	.word	0x00001820


	//   ....[8]....
        /*00b0*/ 	.word	0x00001840


	//   ....[9]....
        /*00b4*/ 	.word	0x00001860


	//   ....[10]....
        /*00b8*/ 	.word	0x00003350


	//   ....[11]....
        /*00bc*/ 	.word	0x000033d0


	//   ....[12]....
        /*00c0*/ 	.word	0x00003450


	//   ....[13]....
        /*00c4*/ 	.word	0x000034c0


	//   ....[14]....
        /*00c8*/ 	.word	0x00003540


	//   ....[15]....
        /*00cc*/ 	.word	0x000035b0


	//   ....[16]....
        /*00d0*/ 	.word	0x00003630


	//   ....[17]....
        /*00d4*/ 	.word	0x000036a0


	//   ....[18]....
        /*00d8*/ 	.word	0x00003720


	//   ....[19]....
        /*00dc*/ 	.word	0x00003790


	//----- nvinfo : EIATTR_EXIT_INSTR_OFFSETS
	.align		4
.L_2261:
        /*00e0*/ 	.byte	0x04, 0x1c
        /*00e2*/ 	.short	(.L_2263 - .L_2262)


	//   ....[0]....
.L_2262:
        /*00e4*/ 	.word	0x00003270


	//   ....[1]....
        /*00e8*/ 	.word	0x000032f0


	//----- nvinfo : EIATTR_MAX_THREADS
	.align		4
.L_2263:
        /*00ec*/ 	.byte	0x04, 0x05
        /*00ee*/ 	.short	(.L_2265 - .L_2264)
.L_2264:
        /*00f0*/ 	.word	0x00000080
        /*00f4*/ 	.word	0x00000001
        /*00f8*/ 	.word	0x00000001


	//----- nvinfo : EIATTR_CRS_STACK_SIZE
	.align		4
.L_2265:
        /*00fc*/ 	.byte	0x04, 0x1e
        /*00fe*/ 	.short	(.L_2267 - .L_2266)
.L_2266:
        /*0100*/ 	.word	0x00000000
.L_2267:


//--------------------- .nv.info._ZN10layer_norm22ln_bwd_finalize_kernelINS_22Kernel_traits_finalizeILj3072E6__halfS2_fS2_fjLb0ELj1024ELj4ENS_18Kernel_traits_baseILj3072ES2_S2_fS2_fjLj1024EEEEELb0ELb1EEEvNS_9BwdParamsE --------------------------
	.section	.nv.info._ZN10layer_norm22ln_bwd_finalize_kernelINS_22Kernel_traits_finalizeILj3072E6__halfS2_fS2_fjLb0ELj1024ELj4ENS_18Kernel_traits_baseILj3072ES2_S2_fS2_fjLj1024EEEEELb0ELb1EEEvNS_9BwdParamsE,"",@"SHT_CUDA_INFO"
	.sectionflags	@""
	.align	4


	//----- nvinfo : EIATTR_CUDA_API_VERSION
	.align		4
        /*0000*/ 	.byte	0x04, 0x37
        /*0002*/ 	.short	(.L_2269 - .L_2268)
.L_2268:
        /*0004*/ 	.word	0x00000082


	//----- nvinfo : EIATTR_SW2861232_WAR
	.align		4
.L_2269:
        /*0008*/ 	.byte	0x01, 0x35
	.zero		2


	//----- nvinfo : EIATTR_PARAM_CBANK
	.align		4
        /*000c*/ 	.byte	0x04, 0x0a
        /*000e*/ 	.short	(.L_2271 - .L_2270)
	.align		4
.L_2270:
        /*0010*/ 	.word	index@(.nv.constant0._ZN10layer_norm22ln_bwd_finalize_kernelINS_22Kernel_traits_finalizeILj3072E6__halfS2_fS2_fjLb0ELj1024ELj4ENS_18Kernel_traits_baseILj3072ES2_S2_fS2_fjLj1024EEEEELb0ELb1EEEvNS_9BwdParamsE)
        /*0014*/ 	.short	0x0160
        /*0016*/ 	.short	0x0128


	//----- nvinfo : EIATTR_CBANK_PARAM_SIZE
	.align		4
.L_2271:
        /*0018*/ 	.byte	0x03, 0x19
        /*001a*/ 	.short	0x0128


	//----- nvinfo : EIATTR_KPARAM_INFO
	.align		4
        /*001c*/ 	.byte	0x04, 0x17
        /*001e*/ 	.short	(.L_2273 - .L_2272)
.L_2272:
        /*0020*/ 	.word	0x00000000
        /*0024*/ 	.short	0x0000
        /*0026*/ 	.short	0x0000
        /*0028*/ 	.byte	0x00, 0xf0, 0xa1, 0x04


	//----- nvinfo : EIATTR_MAXREG_COUNT
	.align		4
.L_2273:
        /*002c*/ 	.byte	0x03, 0x1b
        /*002e*/ 	.short	0x0040


	//----- nvinfo : EIATTR_NUM_BARRIERS
	.align		4
        /*0030*/ 	.byte	0x02, 0x4c
        /*0032*/ 	.byte	0x01
	.zero		1


	//----- nvinfo : EIATTR_MERCURY_ISA_VERSION
	.align		4
        /*0034*/ 	.byte	0x03, 0x5f
        /*0036*/ 	.short	0x0000


	//----- nvinfo : EIATTR_COOP_GROUP_MASK_REGIDS
	.align		4
        /*0038*/ 	.byte	0x04, 0x29
        /*003a*/ 	.short	(.L_2275 - .L_2274)


	//   ....[0]....
.L_2274:
        /*003c*/ 	.word	0xffffffff


	//   ....[1]....
        /*0040*/ 	.word	0xffffffff


	//   ....[2]....
        /*0044*/ 	.word	0xffffffff


	//   ....[3]....
        /*0048*/ 	.word	0xffffffff


	//   ....[4]....
        /*004c*/ 	.word	0xffffffff


	//   ....[5]....
        /*0050*/ 	.word	0xffffffff


	//   ....[6]....
        /*0054*/ 	.word	0xffffffff


	//   ....[7]....
        /*0058*/ 	.word	0xffffffff


	//   ....[8]....
        /*005c*/ 	.word	0xffffffff


	//   ....[9]....
        /*0060*/ 	.word	0xffffffff


	//   ....[10]....
        /*0064*/ 	.word	0xffffffff


	//   ....[11]....
        /*0068*/ 	.word	0xffffffff


	//   ....[12]....
        /*006c*/ 	.word	0xffffffff


	//   ....[13]....
        /*0070*/ 	.word	0xffffffff


	//   ....[14]....
        /*0074*/ 	.word	0xffffffff


	//   ....[15]....
        /*0078*/ 	.word	0xffffffff


	//   ....[16]....
        /*007c*/ 	.word	0xffffffff


	//   ....[17]....
        /*0080*/ 	.word	0xffffffff


	//   ....[18]....
        /*0084*/ 	.word	0xffffffff


	//   ....[19]....
        /*0088*/ 	.word	0xffffffff


	//----- nvinfo : EIATTR_COOP_GROUP_INSTR_OFFSETS
	.align		4
.L_2275:
        /*008c*/ 	.byte	0x04, 0x28
        /*008e*/ 	.short	(.L_2277 - .L_2276)


	//   ....[0]....
.L_2276:
        /*0090*/ 	.word	0x000007f0


	//   ....[1]....
        /*0094*/ 	.word	0x00000820


	//   ....[2]....
        /*0098*/ 	.word	0x00000840


	//   ....[3]....
        /*009c*/ 	.word	0x00000850


	//   ....[4]....
        /*00a0*/ 	.word	0x00000880


	//   ....[5]....
        /*00a4*/ 	.word	0x00000890


	//   ....[6]....
        /*00a8*/ 	.word	0x000008c0


	//   ....[7]....
        /*00ac*/ 	.word	0x000008d0


	//   ....[8]....
        /*00b0*/ 	.word	0x00000900


	//   ....[9]....
        /*00b4*/ 	.word	0x00000910


	//   ....[10]....
        /*00b8*/ 	.word	0x00000b00


	//   ....[11]....
        /*00bc*/ 	.word	0x00000b80


	//   ....[12]....
        /*00c0*/ 	.word	0x00000be0


	//   ....[13]....
        /*00c4*/ 	.word	0x00000c40


	//   ....[14]....
        /*00c8*/ 	.word	0x00000cb0


	//   ....[15]....
        /*00cc*/ 	.word	0x00000d20


	//   ....[16]....
        /*00d0*/ 	.word	0x00000d80


	//   ....[17]....
        /*00d4*/ 	.word	0x00000de0


	//   ....[18]....
        /*00d8*/ 	.word	0x00000e40


	//   ....[19]....
        /*00dc*/ 	.word	0x00000ea0


	//----- nvinfo : EIATTR_EXIT_INSTR_OFFSETS
	.align		4
.L_2277:
        /*00e0*/ 	.byte	0x04, 0x1c
        /*00e2*/ 	.short	(.L_2279 - .L_2278)


	//   ....[0]....
.L_2278:
        /*00e4*/ 	.word	0x00000070


	//   ....[1]....
        /*00e8*/ 	.word	0x00000aa0


	//----- nvinfo : EIATTR_MAX_THREADS
	.align		4
.L_2279:
        /*00ec*/ 	.byte	0x04, 0x05
        /*00ee*/ 	.short	(.L_2281 - .L_2280)
.L_2280:
        /*00f0*/ 	.word	0x00000400
        /*00f4*/ 	.word	0x00000001
        /*00f8*/ 	.word	0x00000001


	//----- nvinfo : EIATTR_CRS_STACK_SIZE
	.align		4
.L_2281:
        /*00fc*/ 	.byte	0x04, 0x1e
        /*00fe*/ 	.short	(.L_2283 - .L_2282)
.L_2282:
        /*0100*/ 	.word	0x00000000
.L_2283:


//--------------------- .nv.info._ZN10layer_norm40ln_parallel_residual_bwd_finalize_kernelINS_22Kernel_traits_finalizeILj3072E6__halfS2_fS2_fjLb0ELj1024ELj4ENS_18Kernel_traits_baseILj3072ES2_S2_fS2_fjLj1024EEEEELb1EEEvNS_9BwdParamsE --------------------------
	.section	.nv.info._ZN10layer_norm40ln_parallel_residual_bwd_finalize_kernelINS_22Kernel_traits_finalizeILj3072E6__halfS2_fS2_fjLb0ELj1024ELj4ENS_18Kernel_traits_baseILj3072ES2_S2_fS2_fjLj1024EEEEELb1EEEvNS_9BwdParamsE,"",@"SHT_CUDA_INFO"
	.sectionflags	@""
	.align	4


	//----- nvinfo : EIATTR_CUDA_API_VERSION
	.align		4
        /*0000*/ 	.byte	0x04, 0x37
        /*0002*/ 	.short	(.L_2285 - .L_2284)
.L_2284:
        /*0004*/ 	.word	0x00000082


	//----- nvinfo : EIATTR_SW2861232_WAR
	.align		4
.L_2285:
        /*0008*/ 	.byte	0x01, 0x35
	.zero		2


	//----- nvinfo : EIATTR_PARAM_CBANK
	.align		4
        /*000c*/ 	.byte	0x04, 0x0a
        /*000e*/ 	.short	(.L_2287 - .L_2286)
	.align		4
.L_2286:
        /*0010*/ 	.word	index@(.nv.constant0._ZN10layer_norm40ln_parallel_residual_bwd_finalize_kernelINS_22Kernel_traits_finalizeILj3072E6__halfS2_fS2_fjLb0ELj1024ELj4ENS_18Kernel_traits_baseILj3072ES2_S2_fS2_fjLj1024EEEEELb1EEEvNS_9BwdParamsE)
        /*0014*/ 	.short	0x0160
        /*0016*/ 	.short	0x0128


	//----- nvinfo : EIATTR_CBANK_PARAM_SIZE
	.align		4
.L_2287:
        /*0018*/ 	.byte	0x03, 0x19
        /*001a*/ 	.short	0x0128


	//----- nvinfo : EIATTR_KPARAM_INFO
	.align		4
        /*001c*/ 	.byte	0x04, 0x17
        /*001e*/ 	.short	(.L_2289 - .L_2288)
.L_2288:
        /*0020*/ 	.word	0x00000000
        /*0024*/ 	.short	0x0000
        /*0026*/ 	.short	0x0000
        /*0028*/ 	.byte	0x00, 0xf0, 0xa1, 0x04


	//----- nvinfo : EIATTR_MAXREG_COUNT
	.align		4
.L_2289:
        /*002c*/ 	.byte	0x03, 0x1b
        /*002e*/ 	.short	0x0040


	//----- nvinfo : EIATTR_NUM_BARRIERS
	.align		4
        /*0030*/ 	.byte	0x02, 0x4c
        /*0032*/ 	.byte	0x01
	.zero		1


	//----- nvinfo : EIATTR_MERCURY_ISA_VERSION
	.align		4
        /*0034*/ 	.byte	0x03, 0x5f
        /*0036*/ 	.short	0x0000


	//----- nvinfo : EIATTR_COOP_GROUP_MASK_REGIDS
	.align		4
        /*0038*/ 	.byte	0x04, 0x29
        /*003a*/ 	.short	(.L_2291 - .L_2290)


	//   ....[0]....
.L_2290:
        /*003c*/ 	.word	0xffffffff


	//   ....[1]....
        /*0040*/ 	.word	0xffffffff


	//   ....[2]....
        /*0044*/ 	.word	0xffffffff


	//   ....[3]....
        /*0048*/ 	.word	0xffffffff


	//   ....[4]....
        /*004c*/ 	.word	0xffffffff


	//   ....[5]....
        /*0050*/ 	.word	0xffffffff


	//   ....[6]....
        /*0054*/ 	.word	0xffffffff


	//   ....[7]....
        /*0058*/ 	.word	0xffffffff


	//   ....[8]....
        /*005c*/ 	.word	0xffffffff


	//   ....[9]....
        /*0060*/ 	.word	0xffffffff


	//   ....[10]....
        /*0064*/ 	.word	0xffffffff


	//   ....[11]....
        /*0068*/ 	.word	0xffffffff


	//   ....[12]....
        /*006c*/ 	.word	0xffffffff


	//   ....[13]....
        /*0070*/ 	.word	0xffffffff


	//   ....[14]....
        /*0074*/ 	.word	0xffffffff


	//   ....[15]....
        /*0078*/ 	.word	0xffffffff


	//   ....[16]....
        /*007c*/ 	.word	0xffffffff


	//   ....[17]....
        /*0080*/ 	.word	0xffffffff


	//   ....[18]....
        /*0084*/ 	.word	0xffffffff


	//   ....[19]....
        /*0088*/ 	.word	0xffffffff


	//   ....[20]....
        /*008c*/ 	.word	0xffffffff


	//   ....[21]....
        /*0090*/ 	.word	0xffffffff


	//   ....[22]....
        /*0094*/ 	.word	0xffffffff


	//   ....[23]....
        /*0098*/ 	.word	0xffffffff


	//   ....[24]....
        /*009c*/ 	.word	0xffffffff


	//   ....[25]....
        /*00a0*/ 	.word	0xffffffff


	//   ....[26]....
        /*00a4*/ 	.word	0xffffffff


	//   ....[27]....
        /*00a8*/ 	.word	0xffffffff


	//   ....[28]....
        /*00ac*/ 	.word	0xffffffff


	//   ....[29]....
        /*00b0*/ 	.word	0xffffffff


	//   ....[30]....
        /*00b4*/ 	.word	0xffffffff


	//   ....[31]....
        /*00b8*/ 	.word	0xffffffff


	//   ....[32]....
        /*00bc*/ 	.word	0xffffffff


	//   ....[33]....
        /*00c0*/ 	.word	0xffffffff


	//   ....[34]....
        /*00c4*/ 	.word	0xffffffff


	//   ....[35]....
        /*00c8*/ 	.word	0xffffffff


	//   ....[36]....
        /*00cc*/ 	.word	0xffffffff


	//   ....[37]....
        /*00d0*/ 	.word	0xffffffff


	//   ....[38]....
        /*00d4*/ 	.word	0xffffffff


	//   ....[39]....
        /*00d8*/ 	.word	0xffffffff


	//----- nvinfo : EIATTR_COOP_GROUP_INSTR_OFFSETS
	.align		4
.L_2291:
        /*00dc*/ 	.byte	0x04, 0x28
        /*00de*/ 	.short	(.L_2293 - .L_2292)


	//   ....[0]....
.L_2292:
        /*00e0*/ 	.word	0x00000b60


	//   ....[1]....
        /*00e4*/ 	.word	0x00000b90


	//   ....[2]....
        /*00e8*/ 	.word	0x00000ba0


	//   ....[3]....
        /*00ec*/ 	.word	0x00000bb0


	//   ....[4]....
        /*00f0*/ 	.word	0x00000be0


	//   ....[5]....
        /*00f4*/ 	.word	0x00000c00


	//   ....[6]....
        /*00f8*/ 	.word	0x00000c10


	//   ....[7]....
        /*00fc*/ 	.word	0x00000c20


	//   ....[8]....
        /*0100*/ 	.word	0x00000c50


	//   ....[9]....
        /*0104*/ 	.word	0x00000c70


	//   ....[10]....
        /*0108*/ 	.word	0x00000c90


	//   ....[11]....
        /*010c*/ 	.word	0x00000ca0


	//   ....[12]....
        /*0110*/ 	.word	0x00000cd0


	//   ....[13]....
        /*0114*/ 	.word	0x00000cf0


	//   ....[14]....
        /*0118*/ 	.word	0x00000d10


	//   ....[15]....
        /*011c*/ 	.word	0x00000d20


	//   ....[16]....
        /*0120*/ 	.word	0x00000d50


	//   ....[17]....
        /*0124*/ 	.word	0x00000d80


	//   ....[18]....
        /*0128*/ 	.word	0x00000d90


	//   ....[19]....
        /*012c*/ 	.word	0x00000da0


	//   ....[20]....
        /*0130*/ 	.word	0x00001090


	//   ....[21]....
        /*0134*/ 	.word	0x00001100


	//   ....[22]....
        /*0138*/ 	.word	0x00001160


	//   ....[23]....
        /*013c*/ 	.word	0x000011c0


	//   ....[24]....
        /*0140*/ 	.word	0x00001230


	//   ....[25]....
        /*0144*/ 	.word	0x000012a0


	//   ....[26]....
        /*0148*/ 	.word	0x00001300


	//   ....[27]....
        /*014c*/ 	.word	0x00001360


	//   ....[28]....
        /*0150*/ 	.word	0x000013c0


	//   ....[29]....
        /*0154*/ 	.word	0x00001430


	//   ....[30]....
        /*0158*/ 	.word	0x000014a0


	//   ....[31]....
        /*015c*/ 	.word	0x00001500


	//   ....[32]....
        /*0160*/ 	.word	0x00001560


	//   ....[33]....
        /*0164*/ 	.word	0x000015c0


	//   ....[34]....
        /*0168*/ 	.word	0x00001630


	//   ....[35]....
        /*016c*/ 	.word	0x000016a0


	//   ....[36]....
        /*0170*/ 	.word	0x00001700


	//   ....[37]....
        /*0174*/ 	.word	0x00001760


	//   ....[38]....
        /*0178*/ 	.word	0x000017c0


	//   ....[39]....
        /*017c*/ 	.word	0x00001820


	//----- nvinfo : EIATTR_EXIT_INSTR_OFFSETS
	.align		4
.L_2293:
        /*0180*/ 	.byte	0x04, 0x1c
        /*0182*/ 	.short	(.L_2295 - .L_2294)


	//   ....[0]....
.L_2294:
        /*0184*/ 	.word	0x00000070


	//   ....[1]....
        /*0188*/ 	.word	0x00001030


	//----- nvinfo : EIATTR_MAX_THREADS
	.align		4
.L_2295:
        /*018c*/ 	.byte	0x04, 0x05
        /*018e*/ 	.short	(.L_2297 - .L_2296)
.L_2296:
        /*0190*/ 	.word	0x00000400
        /*0194*/ 	.word	0x00000001
        /*0198*/ 	.word	0x00000001


	//----- nvinfo : EIATTR_CRS_STACK_SIZE
	.align		4
.L_2297:
        /*019c*/ 	.byte	0x04, 0x1e
        /*019e*/ 	.short	(.L_2299 - .L_2298)
.L_2298:
        /*01a0*/ 	.word	0x00000000
.L_2299:


//--------------------- .nv.info._ZN10layer_norm31ln_parallel_residual_bwd_kernelINS_13Kernel_traitsI6__halfS2_fS2_fjLj3072ELj1ELj1ELj4ELj16ENS_18Kernel_traits_baseILj3072ES2_S2_fS2_fjLj128EEEEELb1ELb1ELb1EEEvNS_9BwdParamsE --------------------------
	.section	.nv.info._ZN10layer_norm31ln_parallel_residual_bwd_kernelINS_13Kernel_traitsI6__halfS2_fS2_fjLj3072ELj1ELj1ELj4ELj16ENS_18Kernel_traits_baseILj3072ES2_S2_fS2_fjLj128EEEEELb1ELb1ELb1EEEvNS_9BwdParamsE,"",@"SHT_CUDA_INFO"
	.sectionflags	@""
	.align	4


	//----- nvinfo : EIATTR_CUDA_API_VERSION
	.align		4
        /*0000*/ 	.byte	0x04, 0x37
        /*0002*/ 	.short	(.L_2301 - .L_2300)
.L_2300:
        /*0004*/ 	.word	0x00000082


	//----- nvinfo : EIATTR_SW2861232_WAR
	.align		4
.L_2301:
        /*0008*/ 	.byte	0x01, 0x35
	.zero		2


	//----- nvinfo : EIATTR_PARAM_CBANK
	.align		4
        /*000c*/ 	.byte	0x04, 0x0a
        /*000e*/ 	.short	(.L_2303 - .L_2302)
	.align		4
.L_2302:
        /*0010*/ 	.word	index@(.nv.constant0._ZN10layer_norm31ln_parallel_residual_bwd_kernelINS_13Kernel_traitsI6__halfS2_fS2_fjLj3072ELj1ELj1ELj4ELj16ENS_18Kernel_traits_baseILj3072ES2_S2_fS2_fjLj128EEEEELb1ELb1ELb1EEEvNS_9BwdParamsE)
        /*0014*/ 	.short	0x0160
        /*0016*/ 	.short	0x0128


	//----- nvinfo : EIATTR_CBANK_PARAM_SIZE
	.align		4
.L_2303:
        /*0018*/ 	.byte	0x03, 0x19
        /*001a*/ 	.short	0x0128


	//----- nvinfo : EIATTR_KPARAM_INFO
	.align		4
        /*001c*/ 	.byte	0x04, 0x17
        /*001e*/ 	.short	(.L_2305 - .L_2304)
.L_2304:
        /*0020*/ 	.word	0x00000000
        /*0024*/ 	.short	0x0000
        /*0026*/ 	.short	0x0000
        /*0028*/ 	.byte	0x00, 0xf0, 0xa1, 0x04


	//----- nvinfo : EIATTR_MAXREG_COUNT
	.align		4
.L_2305:
        /*002c*/ 	.byte	0x03, 0x1b
        /*002e*/ 	.short	0x00ff


	//----- nvinfo : EIATTR_NUM_BARRIERS
	.align		4
        /*0030*/ 	.byte	0x02, 0x4c
        /*0032*/ 	.byte	0x01
	.zero		1


	//----- nvinfo : EIATTR_MERCURY_ISA_VERSION
	.align		4
        /*0034*/ 	.byte	0x03, 0x5f
        /*0036*/ 	.short	0x0000


	//----- nvinfo : EIATTR_COOP_GROUP_MASK_REGIDS
	.align		4
        /*0038*/ 	.byte	0x04, 0x29
        /*003a*/ 	.short	(.L_2307 - .L_2306)


	//   ....[0]....
.L_2306:
        /*003c*/ 	.word	0xffffffff


	//   ....[1]....
        /*0040*/ 	.word	0xffffffff


	//   ....[2]....
        /*0044*/ 	.word	0xffffffff


	//   ....[3]....
        /*0048*/ 	.word	0xffffffff


	//   ....[4]....
        /*004c*/ 	.word	0xffffffff


	//   ....[5]....
        /*0050*/ 	.word	0xffffffff


	//   ....[6]....
        /*0054*/ 	.word	0xffffffff


	//   ....[7]....
        /*0058*/ 	.word	0xffffffff


	//   ....[8]....
        /*005c*/ 	.word	0xffffffff


	//   ....[9]....
        /*0060*/ 	.word	0xffffffff


	//   ....[10]....
        /*0064*/ 	.word	0xffffffff


	//   ....[11]....
        /*0068*/ 	.word	0xffffffff


	//   ....[12]....
        /*006c*/ 	.word	0xffffffff


	//   ....[13]....
        /*0070*/ 	.word	0xffffffff


	//   ....[14]....
        /*0074*/ 	.word	0xffffffff


	//   ....[15]....
        /*0078*/ 	.word	0xffffffff


	//   ....[16]....
        /*007c*/ 	.word	0xffffffff


	//   ....[17]....
        /*0080*/ 	.word	0xffffffff


	//   ....[18]....
        /*0084*/ 	.word	0xffffffff


	//   ....[19]....
        /*0088*/ 	.word	0xffffffff


	//----- nvinfo : EIATTR_COOP_GROUP_INSTR_OFFSETS
	.align		4
.L_2307:
        /*008c*/ 	.byte	0x04, 0x28
        /*008e*/ 	.short	(.L_2309 - .L_2308)


	//   ....[0]....
.L_2308:
        /*0090*/ 	.word	0x000015a0


	//   ....[1]....
        /*0094*/ 	.word	0x000015c0


	//   ....[2]....
        /*0098*/ 	.word	0x000015e0


	//   ....[3]....
        /*009c*/ 	.word	0x00001600


	//   ....[4]....
        /*00a0*/ 	.word	0x00001620


	//   ....[5]....
        /*00a4*/ 	.word	0x00001640


	//   ....[6]....
        /*00a8*/ 	.word	0x00001660


	//   ....[7]....
        /*00ac*/ 	.word	0x00001680


	//   ....[8]....
        /*00b0*/ 	.word	0x000016a0


	//   ....[9]....
        /*00b4*/ 	.word	0x000016c0


	//   ....[10]....
        /*00b8*/ 	.word	0x00003240


	//   ....[11]....
        /*00bc*/ 	.word	0x000032c0


	//   ....[12]....
        /*00c0*/ 	.word	0x00003340


	//   ....[13]....
        /*00c4*/ 	.word	0x000033b0


	//   ....[14]....
        /*00c8*/ 	.word	0x00003430


	//   ....[15]....
        /*00cc*/ 	.word	0x000034a0


	//   ....[16]....
        /*00d0*/ 	.word	0x00003520


	//   ....[17]....
        /*00d4*/ 	.word	0x00003590


	//   ....[18]....
        /*00d8*/ 	.word	0x00003610


	//   ....[19]....
        /*00dc*/ 	.word	0x00003680


	//----- nvinfo : EIATTR_EXIT_INSTR_OFFSETS
	.align		4
.L_2309:
        /*00e0*/ 	.byte	0x04, 0x1c
        /*00e2*/ 	.short	(.L_2311 - .L_2310)


	//   ....[0]....
.L_2310:
        /*00e4*/ 	.word	0x000031e0


	//----- nvinfo : EIATTR_MAX_THREADS
	.align		4
.L_2311:
        /*00e8*/ 	.byte	0x04, 0x05
        /*00ea*/ 	.short	(.L_2313 - .L_2312)
.L_2312:
        /*00ec*/ 	.word	0x00000080
        /*00f0*/ 	.word	0x00000001
        /*00f4*/ 	.word	0x00000001


	//----- nvinfo : EIATTR_CRS_STACK_SIZE
	.align		4
.L_2313:
        /*00f8*/ 	.byte	0x04, 0x1e
        /*00fa*/ 	.short	(.L_2315 - .L_2314)
.L_2314:
        /*00fc*/ 	.word	0x00000000
.L_2315:


//--------------------- .nv.info._ZN10layer_norm31ln_parallel_residual_bwd_kernelINS_13Kernel_traitsIf6__halffS2_fjLj3072ELj1ELj1ELj4ELj16ENS_18Kernel_traits_baseILj3072EfS2_fS2_fjLj128EEEEELb0ELb0ELb0EEEvNS_9BwdParamsE --------------------------
	.section	.nv.info._ZN10layer_norm31ln_parallel_residual_bwd_kernelINS_13Kernel_traitsIf6__halffS2_fjLj3072ELj1ELj1ELj4ELj16ENS_18Kernel_traits_baseILj3072EfS2_fS2_fjLj128EEEEELb0ELb0ELb0EEEvNS_9BwdParamsE,"",@"SHT_CUDA_INFO"
	.sectionflags	@""
	.align	4


	//----- nvinfo : EIATTR_CUDA_API_VERSION
	.align		4
        /*0000*/ 	.byte	0x04, 0x37
        /*0002*/ 	.short	(.L_2317 - .L_2316)
.L_2316:
        /*0004*/ 	.word	0x00000082


	//----- nvinfo : EIATTR_SW2861232_WAR
	.align		4
.L_2317:
        /*0008*/ 	.byte	0x01, 0x35
	.zero		2


	//----- nvinfo : EIATTR_PARAM_CBANK
	.align		4
        /*000c*/ 	.byte	0x04, 0x0a
        /*000e*/ 	.short	(.L_2319 - .L_2318)
	.align		4
.L_2318:
        /*0010*/ 	.word	index@(.nv.constant0._ZN10layer_norm31ln_parallel_residual_bwd_kernelINS_13Kernel_traitsIf6__halffS2_fjLj3072ELj1ELj1ELj4ELj16ENS_18Kernel_traits_baseILj3072EfS2_fS2_fjLj128EEEEELb0ELb0ELb0EEEvNS_9BwdParamsE)
        /*0014*/ 	.short	0x0160
        /*0016*/ 	.short	0x0128


	//----- nvinfo : EIATTR_CBANK_PARAM_SIZE
	.align		4
.L_2319:
        /*0018*/ 	.byte	0x03, 0x19
        /*001a*/ 	.short	0x0128


	//----- nvinfo : EIATTR_KPARAM_INFO
	.align		4
        /*001c*/ 	.byte	0x04, 0x17
        /*001e*/ 	.short	(.L_2321 - .L_2320)
.L_2320:
        /*0020*/ 	.word	0x00000000
        /*0024*/ 	.short	0x0000
        /*0026*/ 	.short	0x0000
        /*0028*/ 	.byte	0x00, 0xf0, 0xa1, 0x04


	//----- nvinfo : EIATTR_MAXREG_COUNT
	.align		4
.L_2321:
        /*002c*/ 	.byte	0x03, 0x1b
        /*002e*/ 	.short	0x00ff


	//----- nvinfo : EIATTR_NUM_BARRIERS
	.align		4
        /*0030*/ 	.byte	0x02, 0x4c
        /*0032*/ 	.byte	0x01
	.zero		1


	//----- nvinfo : EIATTR_MERCURY_ISA_VERSION
	.align		4
        /*0034*/ 	.byte	0x03, 0x5f
        /*0036*/ 	.short	0x0000


	//----- nvinfo : EIATTR_COOP_GROUP_MASK_REGIDS
	.align		4
        /*0038*/ 	.byte	0x04, 0x29
        /*003a*/ 	.short	(.L_2323 - .L_2322)


	//   ....[0]....
.L_2322:
        /*003c*/ 	.word	0xffffffff


	//   ....[1]....
        /*0040*/ 	.word	0xffffffff


	//   ....[2]....
        /*0044*/ 	.word	0xffffffff


	//   ....[3]....
        /*0048*/ 	.word	0xffffffff


	//   ....[4]....
        /*004c*/ 	.word	0xffffffff


	//   ....[5]....
        /*0050*/ 	.word	0xffffffff


	//   ....[6]....
        /*0054*/ 	.word	0xffffffff


	//   ....[7]....
        /*0058*/ 	.word	0xffffffff


	//   ....[8]....
        /*005c*/ 	.word	0xffffffff


	//   ....[9]....
        /*0060*/ 	.word	0xffffffff


	//   ....[10]....
        /*0064*/ 	.word	0xffffffff


	//   ....[11]....
        /*0068*/ 	.word	0xffffffff


	//   ....[12]....
        /*006c*/ 	.word	0xffffffff


	//   ....[13]....
        /*0070*/ 	.word	0xffffffff


	//   ....[14]....
        /*0074*/ 	.word	0xffffffff


	//   ....[15]....
        /*0078*/ 	.word	0xffffffff


	//   ....[16]....
        /*007c*/ 	.word	0xffffffff


	//   ....[17]....
        /*0080*/ 	.word	0xffffffff


	//   ....[18]....
        /*0084*/ 	.word	0xffffffff


	//   ....[19]....
        /*0088*/ 	.word	0xffffffff


	//----- nvinfo : EIATTR_COOP_GROUP_INSTR_OFFSETS
	.align		4
.L_2323:
        /*008c*/ 	.byte	0x04, 0x28
        /*008e*/ 	.short	(.L_2325 - .L_2324)


	//   ....[0]....
.L_2324:
        /*0090*/ 	.word	0x00001cb0


	//   ....[1]....
        /*0094*/ 	.word	0x00001cd0


	//   ....[2]....
        /*0098*/ 	.word	0x00001cf0


	//   ....[3]....
        /*009c*/ 	.word	0x00001d10


	//   ....[4]....
        /*00a0*/ 	.word	0x00001d30


	//   ....[5]....
        /*00a4*/ 	.word	0x00001d50


	//   ....[6]....
        /*00a8*/ 	.word	0x00001d70


	//   ....[7]....
        /*00ac*/ 	.word	0x00001d90


	//   ....[8]....
        /*00b0*/ 	.word	0x00001db0


	//   ....[9]....
        /*00b4*/ 	.word	0x00001dd0


	//   ....[10]....
        /*00b8*/ 	.word	0x00003240


	//   ....[11]....
        /*00bc*/ 	.word	0x000032c0


	//   ....[12]....
        /*00c0*/ 	.word	0x00003340


	//   ....[13]....
        /*00c4*/ 	.word	0x000033b0


	//   ....[14]....
        /*00c8*/ 	.word	0x00003430


	//   ....[15]....
        /*00cc*/ 	.word	0x000034a0


	//   ....[16]....
        /*00d0*/ 	.word	0x00003520


	//   ....[17]....
        /*00d4*/ 	.word	0x00003590


	//   ....[18]....
        /*00d8*/ 	.word	0x00003610


	//   ....[19]....
        /*00dc*/ 	.word	0x00003680


	//----- nvinfo : EIATTR_EXIT_INSTR_OFFSETS
	.align		4
.L_2325:
        /*00e0*/ 	.byte	0x04, 0x1c
        /*00e2*/ 	.short	(.L_2327 - .L_2326)


	//   ....[0]....
.L_2326:
        /*00e4*/ 	.word	0x00003100


	//   ....[1]....
        /*00e8*/ 	.word	0x000031e0


	//----- nvinfo : EIATTR_MAX_THREADS
	.align		4
.L_2327:
        /*00ec*/ 	.byte	0x04, 0x05
        /*00ee*/ 	.short	(.L_2329 - .L_2328)
.L_2328:
        /*00f0*/ 	.word	0x00000080
        /*00f4*/ 	.word	0x00000001
        /*00f8*/ 	.word	0x00000001


	//----- nvinfo : EIATTR_CRS_STACK_SIZE
	.align		4
.L_2329:
        /*00fc*/ 	.byte	0x04, 0x1e
        /*00fe*/ 	.short	(.L_2331 - .L_2330)
.L_2330:
        /*0100*/ 	.word	0x00000000
.L_2331:


//--------------------- .nv.info._ZN10layer_norm31ln_parallel_residual_bwd_kernelINS_13Kernel_traitsIf6__halffS2_fjLj3072ELj1ELj1ELj4ELj16ENS_18Kernel_traits_baseILj3072EfS2_fS2_fjLj128EEEEELb0ELb0ELb1EEEvNS_9BwdParamsE --------------------------
	.section	.nv.info._ZN10layer_norm31ln_parallel_residual_bwd_kernelINS_13Kernel_traitsIf6__halffS2_fjLj3072ELj1ELj1ELj4ELj16ENS_18Kernel_traits_baseILj3072EfS2_fS2_fjLj128EEEEELb0ELb0ELb1EEEvNS_9BwdParamsE,"",@"SHT_CUDA_INFO"
	.sectionflags	@""
	.align	4


	//----- nvinfo : EIATTR_CUDA_API_VERSION
	.align		4
        /*0000*/ 	.byte	0x04, 0x37
        /*0002*/ 	.short	(.L_2333 - .L_2332)
.L_2332:
        /*0004*/ 	.word	0x00000082


	//----- nvinfo : EIATTR_SW2861232_WAR
	.align		4
.L_2333:
        /*0008*/ 	.byte	0x01, 0x35
	.zero		2


	//----- nvinfo : EIATTR_PARAM_CBANK
	.align		4
        /*000c*/ 	.byte	0x04, 0x0a
        /*000e*/ 	.short	(.L_2335 - .L_2334)
	.align		4
.L_2334:
        /*0010*/ 	.word	index@(.nv.constant0._ZN10layer_norm31ln_parallel_residual_bwd_kernelINS_13Kernel_traitsIf6__halffS2_fjLj3072ELj1ELj1ELj4ELj16ENS_18Kernel_traits_baseILj3072EfS2_fS2_fjLj128EEEEELb0ELb0ELb1EEEvNS_9BwdParamsE)
        /*0014*/ 	.short	0x0160
        /*0016*/ 	.short	0x0128


	//----- nvinfo : EIATTR_CBANK_PARAM_SIZE
	.align		4
.L_2335:
        /*0018*/ 	.byte	0x03, 0x19
        /*001a*/ 	.short	0x0128


	//----- nvinfo : EIATTR_KPARAM_INFO
	.align		4
        /*001c*/ 	.byte	0x04, 0x17
        /*001e*/ 	.short	(.L_2337 - .L_2336)
.L_2336:
        /*0020*/ 	.word	0x00000000
        /*0024*/ 	.short	0x0000
        /*0026*/ 	.short	0x0000
        /*0028*/ 	.byte	0x00, 0xf0, 0xa1, 0x04


	//----- nvinfo : EIATTR_MAXREG_COUNT
	.align		4
.L_2337:
        /*002c*/ 	.byte	0x03, 0x1b
        /*002e*/ 	.short	0x00ff


	//----- nvinfo : EIATTR_NUM_BARRIERS
	.align		4
        /*0030*/ 	.byte	0x02, 0x4c
        /*0032*/ 	.byte	0x01
	.zero		1


	//----- nvinfo : EIATTR_MERCURY_ISA_VERSION
	.align		4
        /*0034*/ 	.byte	0x03, 0x5f
        /*0036*/ 	.short	0x0000


	//----- nvinfo : EIATTR_COOP_GROUP_MASK_REGIDS
	.align		4
        /*0038*/ 	.byte	0x04, 0x29
        /*003a*/ 	.short	(.L_2339 - .L_2338)


	//   ....[0]....
.L_2338:
        /*003c*/ 	.word	0xffffffff


	//   ....[1]....
        /*0040*/ 	.word	0xffffffff


	//   ....[2]....
        /*0044*/ 	.word	0xffffffff


	//   ....[3]....
        /*0048*/ 	.word	0xffffffff


	//   ....[4]....
        /*004c*/ 	.word	0xffffffff


	//   ....[5]....
        /*0050*/ 	.word	0xffffffff


	//   ....[6]....
        /*0054*/ 	.word	0xffffffff


	//   ....[7]....
        /*0058*/ 	.word	0xffffffff


	//   ....[8]....
        /*005c*/ 	.word	0xffffffff


	//   ....[9]....
        /*0060*/ 	.word	0xffffffff


	//   ....[10]....
        /*0064*/ 	.word	0xffffffff


	//   ....[11]....
        /*0068*/ 	.word	0xffffffff


	//   ....[12]....
        /*006c*/ 	.word	0xffffffff


	//   ....[13]....
        /*0070*/ 	.word	0xffffffff


	//   ....[14]....
        /*0074*/ 	.word	0xffffffff


	//   ....[15]....
        /*0078*/ 	.word	0xffffffff


	//   ....[16]....
        /*007c*/ 	.word	0xffffffff


	//   ....[17]....
        /*0080*/ 	.word	0xffffffff


	//   ....[18]....
        /*0084*/ 	.word	0xffffffff


	//   ....[19]....
        /*0088*/ 	.word	0xffffffff


	//----- nvinfo : EIATTR_COOP_GROUP_INSTR_OFFSETS
	.align		4
.L_2339:
        /*008c*/ 	.byte	0x04, 0x28
        /*008e*/ 	.short	(.L_2341 - .L_2340)


	//   ....[0]....
.L_2340:
        /*0090*/ 	.word	0x00001d40


	//   ....[1]....
        /*0094*/ 	.word	0x00001d60


	//   ....[2]....
        /*0098*/ 	.word	0x00001d80


	//   ....[3]....
        /*009c*/ 	.word	0x00001da0


	//   ....[4]....
        /*00a0*/ 	.word	0x00001dc0


	//   ....[5]....
        /*00a4*/ 	.word	0x00001de0


	//   ....[6]....
        /*00a8*/ 	.word	0x00001e00


	//   ....[7]....
        /*00ac*/ 	.word	0x00001e20


	//   ....[8]....
        /*00b0*/ 	.word	0x00001e40


	//   ....[9]....
        /*00b4*/ 	.word	0x00001e60


	//   ....[10]....
        /*00b8*/ 	.word	0x00003600


	//   ....[11]....
        /*00bc*/ 	.word	0x00003680


	//   ....[12]....
        /*00c0*/ 	.word	0x00003700


	//   ....[13]....
        /*00c4*/ 	.word	0x00003770


	//   ....[14]....
        /*00c8*/ 	.word	0x000037f0


	//   ....[15]....
        /*00cc*/ 	.word	0x00003860


	//   ....[16]....
        /*00d0*/ 	.word	0x000038e0


	//   ....[17]....
        /*00d4*/ 	.word	0x00003950


	//   ....[18]....
        /*00d8*/ 	.word	0x000039d0


	//   ....[19]....
        /*00dc*/ 	.word	0x00003a40


	//----- nvinfo : EIATTR_EXIT_INSTR_OFFSETS
	.align		4
.L_2341:
        /*00e0*/ 	.byte	0x04, 0x1c
        /*00e2*/ 	.short	(.L_2343 - .L_2342)


	//   ....[0]....
.L_2342:
        /*00e4*/ 	.word	0x000035a0


	//----- nvinfo : EIATTR_MAX_THREADS
	.align		4
.L_2343:
        /*00e8*/ 	.byte	0x04, 0x05
        /*00ea*/ 	.short	(.L_2345 - .L_2344)
.L_2344:
        /*00ec*/ 	.word	0x00000080
        /*00f0*/ 	.word	0x00000001
        /*00f4*/ 	.word	0x00000001


	//----- nvinfo : EIATTR_CRS_STACK_SIZE
	.align		4
.L_2345:
        /*00f8*/ 	.byte	0x04, 0x1e
        /*00fa*/ 	.short	(.L_2347 - .L_2346)
.L_2346:
        /*00fc*/ 	.word	0x00000000
.L_2347:


//--------------------- .nv.info._ZN10layer_norm31ln_parallel_residual_bwd_kernelINS_13Kernel_traitsIf6__halffS2_fjLj3072ELj1ELj1ELj4ELj16ENS_18Kernel_traits_baseILj3072EfS2_fS2_fjLj128EEEEELb0ELb1ELb0EEEvNS_9BwdParamsE --------------------------
	.section	.nv.info._ZN10layer_norm31ln_parallel_residual_bwd_kernelINS_13Kernel_traitsIf6__halffS2_fjLj3072ELj1ELj1ELj4ELj16ENS_18Kernel_traits_baseILj3072EfS2_fS2_fjLj128EEEEELb0ELb1ELb0EEEvNS_9BwdParamsE,"",@"SHT_CUDA_INFO"
	.sectionflags	@""
	.align	4


	//----- nvinfo : EIATTR_CUDA_API_VERSION
	.align		4
        /*0000*/ 	.byte	0x04, 0x37
        /*0002*/ 	.short	(.L_2349 - .L_2348)
.L_2348:
        /*0004*/ 	.word	0x00000082


	//----- nvinfo : EIATTR_SW2861232_WAR
	.align		4
.L_2349:
        /*0008*/ 	.byte	0x01, 0x35
	.zero		2


	//----- nvinfo : EIATTR_PARAM_CBANK
	.align		4
        /*000c*/ 	.byte	0x04, 0x0a
        /*000e*/ 	.short	(.L_2351 - .L_2350)
	.align		4
.L_2350:
        /*0010*/ 	.word	index@(.nv.constant0._ZN10layer_norm31ln_parallel_residual_bwd_kernelINS_13Kernel_traitsIf6__halffS2_fjLj3072ELj1ELj1ELj4ELj16ENS_18Kernel_traits_baseILj3072EfS2_fS2_fjLj128EEEEELb0ELb1ELb0EEEvNS_9BwdParamsE)
        /*0014*/ 	.short	0x0160
        /*0016*/ 	.short	0x0128


	//----- nvinfo : EIATTR_CBANK_PARAM_SIZE
	.align		4
.L_2351:
        /*0018*/ 	.byte	0x03, 0x19
        /*001a*/ 	.short	0x0128


	//----- nvinfo : EIATTR_KPARAM_INFO
	.align		4
        /*001c*/ 	.byte	0x04, 0x17
        /*001e*/ 	.short	(.L_2353 - .L_2352)
.L_2352:
        /*0020*/ 	.word	0x00000000
        /*0024*/ 	.short	0x0000
        /*0026*/ 	.short	0x0000
        /*0028*/ 	.byte	0x00, 0xf0, 0xa1, 0x04


	//----- nvinfo : EIATTR_MAXREG_COUNT
	.align		4
.L_2353:
        /*002c*/ 	.byte	0x03, 0x1b
        /*002e*/ 	.short	0x00ff


	//----- nvinfo : EIATTR_NUM_BARRIERS
	.align		4
        /*0030*/ 	.byte	0x02, 0x4c
        /*0032*/ 	.byte	0x01
	.zero		1


	//----- nvinfo : EIATTR_MERCURY_ISA_VERSION
	.align		4
        /*0034*/ 	.byte	0x03, 0x5f
        /*0036*/ 	.short	0x0000


	//----- nvinfo : EIATTR_COOP_GROUP_MASK_REGIDS
	.align		4
        /*0038*/ 	.byte	0x04, 0x29
        /*003a*/ 	.short	(.L_2355 - .L_2354)


	//   ....[0]....
.L_2354:
        /*003c*/ 	.word	0xffffffff


	//   ....[1]....
        /*0040*/ 	.word	0xffffffff


	//   ....[2]....
        /*0044*/ 	.word	0xffffffff


	//   ....[3]....
        /*0048*/ 	.word	0xffffffff


	//   ....[4]....
        /*004c*/ 	.word	0xffffffff


	//   ....[5]....
        /*0050*/ 	.word	0xffffffff


	//   ....[6]....
        /*0054*/ 	.word	0xffffffff


	//   ....[7]....
        /*0058*/ 	.word	0xffffffff


	//   ....[8]....
        /*005c*/ 	.word	0xffffffff


	//   ....[9]....
        /*0060*/ 	.word	0xffffffff


	//   ....[10]....
        /*0064*/ 	.word	0xffffffff


	//   ....[11]....
        /*0068*/ 	.word	0xffffffff


	//   ....[12]....
        /*006c*/ 	.word	0xffffffff


	//   ....[13]....
        /*0070*/ 	.word	0xffffffff


	//   ....[14]....
        /*0074*/ 	.word	0xffffffff


	//   ....[15]....
        /*0078*/ 	.word	0xffffffff


	//   ....[16]....
        /*007c*/ 	.word	0xffffffff


	//   ....[17]....
        /*0080*/ 	.word	0xffffffff


	//   ....[18]....
        /*0084*/ 	.word	0xffffffff


	//   ....[19]....
        /*0088*/ 	.word	0xffffffff


	//----- nvinfo : EIATTR_COOP_GROUP_INSTR_OFFSETS
	.align		4
.L_2355:
        /*008c*/ 	.byte	0x04, 0x28
        /*008e*/ 	.short	(.L_2357 - .L_2356)


	//   ....[0]....
.L_2356:
        /*0090*/ 	.word	0x000013f0


	//   ....[1]....
        /*0094*/ 	.word	0x00001410


	//   ....[2]....
        /*0098*/ 	.word	0x00001430


	//   ....[3]....
        /*009c*/ 	.word	0x00001450


	//   ....[4]....
        /*00a0*/ 	.word	0x00001470


	//   ....[5]....
        /*00a4*/ 	.word	0x00001490


	//   ....[6]....
        /*00a8*/ 	.word	0x000014b0


	//   ....[7]....
        /*00ac*/ 	.word	0x000014d0


	//   ....[8]....
        /*00b0*/ 	.word	0x000014f0


	//   ....[9]....
        /*00b4*/ 	.word	0x00001510


	//   ....[10]....
        /*00b8*/ 	.word	0x00002810


	//   ....[11]....
        /*00bc*/ 	.word	0x00002890


	//   ....[12]....
        /*00c0*/ 	.word	0x00002910


	//   ....[13]....
        /*00c4*/ 	.word	0x00002980


	//   ....[14]....
        /*00c8*/ 	.word	0x00002a00


	//   ....[15]....
        /*00cc*/ 	.word	0x00002a70


	//   ....[16]....
        /*00d0*/ 	.word	0x00002af0


	//   ....[17]....
        /*00d4*/ 	.word	0x00002b60


	//   ....[18]....
        /*00d8*/ 	.word	0x00002be0


	//   ....[19]....
        /*00dc*/ 	.word	0x00002c50


	//----- nvinfo : EIATTR_EXIT_INSTR_OFFSETS
	.align		4
.L_2357:
        /*00e0*/ 	.byte	0x04, 0x1c
        /*00e2*/ 	.short	(.L_2359 - .L_2358)


	//   ....[0]....
.L_2358:
        /*00e4*/ 	.word	0x00002730


	//   ....[1]....
        /*00e8*/ 	.word	0x000027b0


	//----- nvinfo : EIATTR_MAX_THREADS
	.align		4
.L_2359:
        /*00ec*/ 	.byte	0x04, 0x05
        /*00ee*/ 	.short	(.L_2361 - .L_2360)
.L_2360:
        /*00f0*/ 	.word	0x00000080
        /*00f4*/ 	.word	0x00000001
        /*00f8*/ 	.word	0x00000001


	//----- nvinfo : EIATTR_CRS_STACK_SIZE
	.align		4
.L_2361:
        /*00fc*/ 	.byte	0x04, 0x1e
        /*00fe*/ 	.short	(.L_2363 - .L_2362)
.L_2362:
        /*0100*/ 	.word	0x00000000
.L_2363:


//--------------------- .nv.info._ZN10layer_norm31ln_parallel_residual_bwd_kernelINS_13Kernel_traitsIf6__halffS2_fjLj3072ELj1ELj1ELj4ELj16ENS_18Kernel_traits_baseILj3072EfS2_fS2_fjLj128EEEEELb0ELb1ELb1EEEvNS_9BwdParamsE --------------------------
	.section	.nv.info._ZN10layer_norm31ln_parallel_residual_bwd_kernelINS_13Kernel_traitsIf6__halffS2_fjLj3072ELj1ELj1ELj4ELj16ENS_18Kernel_traits_baseILj3072EfS2_fS2_fjLj128EEEEELb0ELb1ELb1EEEvNS_9BwdParamsE,"",@"SHT_CUDA_INFO"
	.sectionflags	@""
	.align	4


	//----- nvinfo : EIATTR_CUDA_API_VERSION
	.align		4
        /*0000*/ 	.byte	0x04, 0x37
        /*0002*/ 	.short	(.L_2365 - .L_2364)
.L_2364:
        /*0004*/ 	.word	0x00000082


	//----- nvinfo : EIATTR_SW2861232_WAR
	.align		4
.L_2365:
        /*0008*/ 	.byte	0x01, 0x35
	.zero		2


	//----- nvinfo : EIATTR_PARAM_CBANK
	.align		4
        /*000c*/ 	.byte	0x04, 0x0a
        /*000e*/ 	.short	(.L_2367 - .L_2366)
	.align		4
.L_2366:
        /*0010*/ 	.word	index@(.nv.constant0._ZN10layer_norm31ln_parallel_residual_bwd_kernelINS_13Kernel_traitsIf6__halffS2_fjLj3072ELj1ELj1ELj4ELj16ENS_18Kernel_traits_baseILj3072EfS2_fS2_fjLj128EEEEELb0ELb1ELb1EEEvNS_9BwdParamsE)
        /*0014*/ 	.short	0x0160
        /*0016*/ 	.short	0x0128


	//----- nvinfo : EIATTR_CBANK_PARAM_SIZE
	.align		4
.L_2367:
        /*0018*/ 	.byte	0x03, 0x19
        /*001a*/ 	.short	0x0128


	//----- nvinfo : EIATTR_KPARAM_INFO
	.align		4
        /*001c*/ 	.byte	0x04, 0x17
        /*001e*/ 	.short	(.L_2369 - .L_2368)
.L_2368:
        /*0020*/ 	.word	0x00000000
        /*0024*/ 	.short	0x0000
        /*0026*/ 	.short	0x0000
        /*0028*/ 	.byte	0x00, 0xf0, 0xa1, 0x04


	//----- nvinfo : EIATTR_MAXREG_COUNT
	.align		4
.L_2369:
        /*002c*/ 	.byte	0x03, 0x1b
        /*002e*/ 	.short	0x00ff


	//----- nvinfo : EIATTR_NUM_BARRIERS
	.align		4
        /*0030*/ 	.byte	0x02, 0x4c
        /*0032*/ 	.byte	0x01
	.zero		1


	//----- nvinfo : EIATTR_MERCURY_ISA_VERSION
	.align		4
        /*0034*/ 	.byte	0x03, 0x5f
        /*0036*/ 	.short	0x0000


	//----- nvinfo : EIATTR_COOP_GROUP_MASK_REGIDS
	.align		4
        /*0038*/ 	.byte	0x04, 0x29
        /*003a*/ 	.short	(.L_2371 - .L_2370)


	//   ....[0]....
.L_2370:
        /*003c*/ 	.word	0xffffffff


	//   ....[1]....
        /*0040*/ 	.word	0xffffffff


	//   ....[2]....
        /*0044*/ 	.word	0xffffffff


	//   ....[3]....
        /*0048*/ 	.word	0xffffffff


	//   ....[4]....
        /*004c*/ 	.word	0xffffffff


	//   ....[5]....
        /*0050*/ 	.word	0xffffffff


	//   ....[6]....
        /*0054*/ 	.word	0xffffffff


	//   ....[7]....
        /*0058*/ 	.word	0xffffffff


	//   ....[8]....
        /*005c*/ 	.word	0xffffffff


	//   ....[9]....
        /*0060*/ 	.word	0xffffffff


	//   ....[10]....
        /*0064*/ 	.word	0xffffffff


	//   ....[11]....
        /*0068*/ 	.word	0xffffffff


	//   ....[12]....
        /*006c*/ 	.word	0xffffffff


	//   ....[13]....
        /*0070*/ 	.word	0xffffffff


	//   ....[14]....
        /*0074*/ 	.word	0xffffffff


	//   ....[15]....
        /*0078*/ 	.word	0xffffffff


	//   ....[16]....
        /*007c*/ 	.word	0xffffffff


	//   ....[17]....
        /*0080*/ 	.word	0xffffffff


	//   ....[18]....
        /*0084*/ 	.word	0xffffffff


	//   ....[19]....
        /*0088*/ 	.word	0xffffffff


	//----- nvinfo : EIATTR_COOP_GROUP_INSTR_OFFSETS
	.align		4
.L_2371:
        /*008c*/ 	.byte	0x04, 0x28
        /*008e*/ 	.short	(.L_2373 - .L_2372)


	//   ....[0]....
.L_2372:
        /*0090*/ 	.word	0x00001370


	//   ....[1]....
        /*0094*/ 	.word	0x00001390


	//   ....[2]....
        /*0098*/ 	.word	0x000013b0


	//   ....[3]....
        /*009c*/ 	.word	0x000013d0


	//   ....[4]....
        /*00a0*/ 	.word	0x000013f0


	//   ....[5]....
        /*00a4*/ 	.word	0x00001410


	//   ....[6]....
        /*00a8*/ 	.word	0x00001430


	//   ....[7]....
        /*00ac*/ 	.word	0x00001450


	//   ....[8]....
        /*00b0*/ 	.word	0x00001470


	//   ....[9]....
        /*00b4*/ 	.word	0x00001490


	//   ....[10]....
        /*00b8*/ 	.word	0x00002840


	//   ....[11]....
        /*00bc*/ 	.word	0x000028c0


	//   ....[12]....
        /*00c0*/ 	.word	0x00002940


	//   ....[13]....
        /*00c4*/ 	.word	0x000029b0


	//   ....[14]....
        /*00c8*/ 	.word	0x00002a30


	//   ....[15]....
        /*00cc*/ 	.word	0x00002aa0


	//   ....[16]....
        /*00d0*/ 	.word	0x00002b20


	//   ....[17]....
        /*00d4*/ 	.word	0x00002b90


	//   ....[18]....
        /*00d8*/ 	.word	0x00002c10


	//   ....[19]....
        /*00dc*/ 	.word	0x00002c80


	//----- nvinfo : EIATTR_EXIT_INSTR_OFFSETS
	.align		4
.L_2373:
        /*00e0*/ 	.byte	0x04, 0x1c
        /*00e2*/ 	.short	(.L_2375 - .L_2374)


	//   ....[0]....
.L_2374:
        /*00e4*/ 	.word	0x000027e0


	//----- nvinfo : EIATTR_MAX_THREADS
	.align		4
.L_2375:
        /*00e8*/ 	.byte	0x04, 0x05
        /*00ea*/ 	.short	(.L_2377 - .L_2376)
.L_2376:
        /*00ec*/ 	.word	0x00000080
        /*00f0*/ 	.word	0x00000001
        /*00f4*/ 	.word	0x00000001


	//----- nvinfo : EIATTR_CRS_STACK_SIZE
	.align		4
.L_2377:
        /*00f8*/ 	.byte	0x04, 0x1e
        /*00fa*/ 	.short	(.L_2379 - .L_2378)
.L_2378:
        /*00fc*/ 	.word	0x00000000
.L_2379:


//--------------------- .nv.info._ZN10layer_norm31ln_parallel_residual_bwd_kernelINS_13Kernel_traitsIf6__halffS2_fjLj3072ELj1ELj1ELj4ELj16ENS_18Kernel_traits_baseILj3072EfS2_fS2_fjLj128EEEEELb1ELb0ELb0EEEvNS_9BwdParamsE --------------------------
	.section	.nv.info._ZN10layer_norm31ln_parallel_residual_bwd_kernelINS_13Kernel_traitsIf6__halffS2_fjLj3072ELj1ELj1ELj4ELj16ENS_18Kernel_traits_baseILj3072EfS2_fS2_fjLj128EEEEELb1ELb0ELb0EEEvNS_9BwdParamsE,"",@"SHT_CUDA_INFO"
	.sectionflags	@""
	.align	4


	//----- nvinfo : EIATTR_CUDA_API_VERSION
	.align		4
        /*0000*/ 	.byte	0x04, 0x37
        /*0002*/ 	.short	(.L_2381 - .L_2380)
.L_2380:
        /*0004*/ 	.word	0x00000082


	//----- nvinfo : EIATTR_SW2861232_WAR
	.align		4
.L_2381:
        /*0008*/ 	.byte	0x01, 0x35
	.zero		2


	//----- nvinfo : EIATTR_PARAM_CBANK
	.align		4
        /*000c*/ 	.byte	0x04, 0x0a
        /*000e*/ 	.short	(.L_2383 - .L_2382)
	.align		4
.L_2382:
        /*0010*/ 	.word	index@(.nv.constant0._ZN10layer_norm31ln_parallel_residual_bwd_kernelINS_13Kernel_traitsIf6__halffS2_fjLj3072ELj1ELj1ELj4ELj16ENS_18Kernel_traits_baseILj3072EfS2_fS2_fjLj128EEEEELb1ELb0ELb0EEEvNS_9BwdParamsE)
        /*0014*/ 	.short	0x0160
        /*0016*/ 	.short	0x0128


	//----- nvinfo : EIATTR_CBANK_PARAM_SIZE
	.align		4
.L_2383:
        /*0018*/ 	.byte	0x03, 0x19
        /*001a*/ 	.short	0x0128


	//----- nvinfo : EIATTR_KPARAM_INFO
	.align		4
        /*001c*/ 	.byte	0x04, 0x17
        /*001e*/ 	.short	(.L_2385 - .L_2384)
.L_2384:
        /*0020*/ 	.word	0x00000000
        /*0024*/ 	.short	0x0000
        /*0026*/ 	.short	0x0000
        /*0028*/ 	.byte	0x00, 0xf0, 0xa1, 0x04


	//----- nvinfo : EIATTR_MAXREG_COUNT
	.align		4
.L_2385:
        /*002c*/ 	.byte	0x03, 0x1b
        /*002e*/ 	.short	0x00ff


	//----- nvinfo : EIATTR_NUM_BARRIERS
	.align		4
        /*0030*/ 	.byte	0x02, 0x4c
        /*0032*/ 	.byte	0x01
	.zero		1


	//----- nvinfo : EIATTR_ANNOTATIONS
	.align		4
        /*0034*/ 	.byte	0x04, 0x55
        /*0036*/ 	.short	(.L_2387 - .L_2386)


	//   ....[0]....
.L_2386:
        /* <DEDUP_REMOVED lines=14> */


	//----- nvinfo : EIATTR_MERCURY_ISA_VERSION
	.align		4
.L_2387:
        /*0108*/ 	.byte	0x03, 0x5f
        /*010a*/ 	.short	0x0000


	//----- nvinfo : EIATTR_COOP_GROUP_MASK_REGIDS
	.align		4
        /*010c*/ 	.byte	0x04, 0x29
        /*010e*/ 	.short	(.L_2389 - .L_2388)


	//   ....[0]....
.L_2388:
        /*0110*/ 	.word	0xffffffff


	//   ....[1]....
        /*0114*/ 	.word	0xffffffff


	//   ....[2]....
        /*0118*/ 	.word	0xffffffff


	//   ....[3]....
        /*011c*/ 	.word	0xffffffff


	//   ....[4]....
        /*0120*/ 	.word	0xffffffff


	//   ....[5]....
        /*0124*/ 	.word	0xffffffff


	//   ....[6]....
        /*0128*/ 	.word	0xffffffff


	//   ....[7]....
        /*012c*/ 	.word	0xffffffff


	//   ....[8]....
        /*0130*/ 	.word	0xffffffff


	//   ....[9]....
        /*0134*/ 	.word	0xffffffff


	//   ....[10]....
        /*0138*/ 	.word	0xffffffff


	//   ....[11]....
        /*013c*/ 	.word	0xffffffff


	//   ....[12]....
        /*0140*/ 	.word	0xffffffff


	//   ....[13]....
        /*0144*/ 	.word	0xffffffff


	//   ....[14]....
        /*0148*/ 	.word	0xffffffff


	//   ....[15]....
        /*014c*/ 	.word	0xffffffff


	//   ....[16]....
        /*0150*/ 	.word	0xffffffff


	//   ....[17]....
        /*0154*/ 	.word	0xffffffff


	//   ....[18]....
        /*0158*/ 	.word	0xffffffff


	//   ....[19]....
        /*015c*/ 	.word	0xffffffff


	//----- nvinfo : EIATTR_COOP_GROUP_INSTR_OFFSETS
	.align		4
.L_2389:
        /*0160*/ 	.byte	0x04, 0x28
        /*0162*/ 	.short	(.L_2391 - .L_2390)


	//   ....[0]....
.L_2390:
        /*0164*/ 	.word	0x00002030


	//   ....[1]....
        /*0168*/ 	.word	0x00002050


	//   ....[2]....
        /*016c*/ 	.word	0x00002070


	//   ....[3]....
        /*0170*/ 	.word	0x00002090


	//   ....[4]....
        /*0174*/ 	.word	0x000020b0


	//   ....[5]....
        /*0178*/ 	.word	0x000020d0


	//   ....[6]....
        /*017c*/ 	.word	0x000020f0


	//   ....[7]....
        /*0180*/ 	.word	0x00002110


	//   ....[8]....
        /*0184*/ 	.word	0x00002130


	//   ....[9]....
        /*0188*/ 	.word	0x00002150


	//   ....[10]....
        /*018c*/ 	.word	0x00003fa0


	//   ....[11]....
        /*0190*/ 	.word	0x00004020


	//   ....[12]....
        /*0194*/ 	.word	0x000040a0


	//   ....[13]....
        /*0198*/ 	.word	0x00004110


	//   ....[14]....
        /*019c*/ 	.word	0x00004190


	//   ....[15]....
        /*01a0*/ 	.word	0x00004200


	//   ....[16]....
        /*01a4*/ 	.word	0x00004280


	//   ....[17]....
        /*01a8*/ 	.word	0x000042f0


	//   ....[18]....
        /*01ac*/ 	.word	0x00004370


	//   ....[19]....
        /*01b0*/ 	.word	0x000043e0


	//----- nvinfo : EIATTR_EXIT_INSTR_OFFSETS
	.align		4
.L_2391:
        /*01b4*/ 	.byte	0x04, 0x1c
        /*01b6*/ 	.short	(.L_2393 - .L_2392)


	//   ....[0]....
.L_2392:
        /*01b8*/ 	.word	0x00003e60


	//   ....[1]....
        /*01bc*/ 	.word	0x00003f40


	//----- nvinfo : EIATTR_MAX_THREADS
	.align		4
.L_2393:
        /*01c0*/ 	.byte	0x04, 0x05
        /*01c2*/ 	.short	(.L_2395 - .L_2394)
.L_2394:
        /*01c4*/ 	.word	0x00000080
        /*01c8*/ 	.word	0x00000001
        /*01cc*/ 	.word	0x00000001


	//----- nvinfo : EIATTR_CRS_STACK_SIZE
	.align		4
.L_2395:
        /*01d0*/ 	.byte	0x04, 0x1e
        /*01d2*/ 	.short	(.L_2397 - .L_2396)
.L_2396:
        /*01d4*/ 	.word	0x00000000
.L_2397:


//--------------------- .nv.info._ZN10layer_norm31ln_parallel_residual_bwd_kernelINS_13Kernel_traitsIf6__halffS2_fjLj3072ELj1ELj1ELj4ELj16ENS_18Kernel_traits_baseILj3072EfS2_fS2_fjLj128EEEEELb1ELb0ELb1EEEvNS_9BwdParamsE --------------------------
	.section	.nv.info._ZN10layer_norm31ln_parallel_residual_bwd_kernelINS_13Kernel_traitsIf6__halffS2_fjLj3072ELj1ELj1ELj4ELj16ENS_18Kernel_traits_baseILj3072EfS2_fS2_fjLj128EEEEELb1ELb0ELb1EEEvNS_9BwdParamsE,"",@"SHT_CUDA_INFO"
	.sectionflags	@""
	.align	4


	//----- nvinfo : EIATTR_CUDA_API_VERSION
	.align		4
        /*0000*/ 	.byte	0x04, 0x37
        /*0002*/ 	.short	(.L_2399 - .L_2398)
.L_2398:
        /*0004*/ 	.word	0x00000082


	//----- nvinfo : EIATTR_SW2861232_WAR
	.align		4
.L_2399:
        /*0008*/ 	.byte	0x01, 0x35
	.zero		2


	//----- nvinfo : EIATTR_PARAM_CBANK
	.align		4
        /*000c*/ 	.byte	0x04, 0x0a
        /*000e*/ 	.short	(.L_2401 - .L_2400)
	.align		4
.L_2400:
        /*0010*/ 	.word	index@(.nv.constant0._ZN10layer_norm31ln_parallel_residual_bwd_kernelINS_13Kernel_traitsIf6__halffS2_fjLj3072ELj1ELj1ELj4ELj16ENS_18Kernel_traits_baseILj3072EfS2_fS2_fjLj128EEEEELb1ELb0ELb1EEEvNS_9BwdParamsE)
        /*0014*/ 	.short	0x0160
        /*0016*/ 	.short	0x0128


	//----- nvinfo : EIATTR_CBANK_PARAM_SIZE
	.align		4
.L_2401:
        /*0018*/ 	.byte	0x03, 0x19
        /*001a*/ 	.short	0x0128


	//----- nvinfo : EIATTR_KPARAM_INFO
	.align		4
        /*001c*/ 	.byte	0x04, 0x17
        /*001e*/ 	.short	(.L_2403 - .L_2402)
.L_2402:
        /*0020*/ 	.word	0x00000000
        /*0024*/ 	.short	0x0000
        /*0026*/ 	.short	0x0000
        /*0028*/ 	.byte	0x00, 0xf0, 0xa1, 0x04


	//----- nvinfo : EIATTR_MAXREG_COUNT
	.align		4
.L_2403:
        /*002c*/ 	.byte	0x03, 0x1b
        /*002e*/ 	.short	0x00ff


	//----- nvinfo : EIATTR_NUM_BARRIERS
	.align		4
        /*0030*/ 	.byte	0x02, 0x4c
        /*0032*/ 	.byte	0x01
	.zero		1


	//----- nvinfo : EIATTR_ANNOTATIONS
	.align		4
        /*0034*/ 	.byte	0x04, 0x55
        /*0036*/ 	.short	(.L_2405 - .L_2404)


	//   ....[0]....
.L_2404:
        /*0038*/ 	.word	0x00000001
        /*003c*/ 	.byte	0x90, 0x03, 0x00, 0x00, 0x01, 0x00, 0x00, 0x00, 0xb0, 0x03, 0x00, 0x00, 0x01, 0x00, 0x00, 0x00
        /*004c*/ 	.byte	0x70, 0x15, 0x00, 0x00, 0x01, 0x00, 0x00, 0x00, 0x10, 0x16, 0x00, 0x00, 0x01, 0x00, 0x00, 0x00
        /*005c*/ 	.byte	0x50, 0x1b, 0x00, 0x00, 0x01, 0x00, 0x00, 0x00, 0x70, 0x1d, 0x00, 0x00, 0x01, 0x00, 0x00, 0x00
        /*006c*/ 	.byte	0x00, 0x37, 0x00, 0x00, 0x01, 0x00, 0x00, 0x00, 0x30, 0x37, 0x00, 0x00, 0x01, 0x00, 0x00, 0x00
        /*007c*/ 	.byte	0xc0, 0x42, 0x00, 0x00, 0x01, 0x00, 0x00, 0x00, 0x00, 0x43, 0x00, 0x00


	//----- nvinfo : EIATTR_MERCURY_ISA_VERSION
	.align		4
.L_2405:
        /*0088*/ 	.byte	0x03, 0x5f
        /*008a*/ 	.short	0x0000


	//----- nvinfo : EIATTR_COOP_GROUP_MASK_REGIDS
	.align		4
        /*008c*/ 	.byte	0x04, 0x29
        /*008e*/ 	.short	(.L_2407 - .L_2406)


	//   ....[0]....
.L_2406:
        /*0090*/ 	.word	0xffffffff


	//   ....[1]....
        /*0094*/ 	.word	0xffffffff


	//   ....[2]....
        /*0098*/ 	.word	0xffffffff


	//   ....[3]....
        /*009c*/ 	.word	0xffffffff


	//   ....[4]....
        /*00a0*/ 	.word	0xffffffff


	//   ....[5]....
        /*00a4*/ 	.word	0xffffffff


	//   ....[6]....
        /*00a8*/ 	.word	0xffffffff


	//   ....[7]....
        /*00ac*/ 	.word	0xffffffff


	//   ....[8]....
        /*00b0*/ 	.word	0xffffffff


	//   ....[9]....
        /*00b4*/ 	.word	0xffffffff


	//   ....[10]....
        /*00b8*/ 	.word	0xffffffff


	//   ....[11]....
        /*00bc*/ 	.word	0xffffffff


	//   ....[12]....
        /*00c0*/ 	.word	0xffffffff


	//   ....[13]....
        /*00c4*/ 	.word	0xffffffff


	//   ....[14]....
        /*00c8*/ 	.word	0xffffffff


	//   ....[15]....
        /*00cc*/ 	.word	0xffffffff


	//   ....[16]....
        /*00d0*/ 	.word	0xffffffff


	//   ....[17]....
        /*00d4*/ 	.word	0xffffffff


	//   ....[18]....
        /*00d8*/ 	.word	0xffffffff


	//   ....[19]....
        /*00dc*/ 	.word	0xffffffff


	//----- nvinfo : EIATTR_COOP_GROUP_INSTR_OFFSETS
	.align		4
.L_2407:
        /*00e0*/ 	.byte	0x04, 0x28
        /*00e2*/ 	.short	(.L_2409 - .L_2408)


	//   ....[0]....
.L_2408:
        /*00e4*/ 	.word	0x00001f00


	//   ....[1]....
        /*00e8*/ 	.word	0x00001f20


	//   ....[2]....
        /*00ec*/ 	.word	0x00001f40


	//   ....[3]....
        /*00f0*/ 	.word	0x00001f60


	//   ....[4]....
        /*00f4*/ 	.word	0x00001f90


	//   ....[5]....
        /*00f8*/ 	.word	0x00001fb0


	//   ....[6]....
        /*00fc*/ 	.word	0x00001fc0


	//   ....[7]....
        /*0100*/ 	.word	0x00001ff0


	//   ....[8]....
        /*0104*/ 	.word	0x00002010


	//   ....[9]....
        /*0108*/ 	.word	0x00002020


	//   ....[10]....
        /*010c*/ 	.word	0x00003f60


	//   ....[11]....
        /*0110*/ 	.word	0x00003fc0


	//   ....[12]....
        /*0114*/ 	.word	0x00004020


	//   ....[13]....
        /*0118*/ 	.word	0x00004070


	//   ....[14]....
        /*011c*/ 	.word	0x000040d0


	//   ....[15]....
        /*0120*/ 	.word	0x00004120


	//   ....[16]....
        /*0124*/ 	.word	0x00004180


	//   ....[17]....
        /*0128*/ 	.word	0x000041d0


	//   ....[18]....
        /*012c*/ 	.word	0x00004230


	//   ....[19]....
        /*0130*/ 	.word	0x00004280


	//----- nvinfo : EIATTR_EXIT_INSTR_OFFSETS
	.align		4
.L_2409:
        /*0134*/ 	.byte	0x04, 0x1c
        /*0136*/ 	.short	(.L_2411 - .L_2410)


	//   ....[0]....
.L_2410:
        /*0138*/ 	.word	0x00003f20


	//----- nvinfo : EIATTR_MAX_THREADS
	.align		4
.L_2411:
        /*013c*/ 	.byte	0x04, 0x05
        /*013e*/ 	.short	(.L_2413 - .L_2412)
.L_2412:
        /*0140*/ 	.word	0x00000080
        /*0144*/ 	.word	0x00000001
        /*0148*/ 	.word	0x00000001


	//----- nvinfo : EIATTR_CRS_STACK_SIZE
	.align		4
.L_2413:
        /*014c*/ 	.byte	0x04, 0x1e
        /*014e*/ 	.short	(.L_2415 - .L_2414)
.L_2414:
        /*0150*/ 	.word	0x00000000
.L_2415:


//--------------------- .nv.info._ZN10layer_norm22ln_bwd_finalize_kernelINS_22Kernel_traits_finalizeILj3072Ef6__halffS2_fjLb0ELj1024ELj4ENS_18Kernel_traits_baseILj3072EfS2_fS2_fjLj1024EEEEELb0ELb0EEEvNS_9BwdParamsE --------------------------
	.section	.nv.info._ZN10layer_norm22ln_bwd_finalize_kernelINS_22Kernel_traits_finalizeILj3072Ef6__halffS2_fjLb0ELj1024ELj4ENS_18Kernel_traits_baseILj3072EfS2_fS2_fjLj1024EEEEELb0ELb0EEEvNS_9BwdParamsE,"",@"SHT_CUDA_INFO"
	.sectionflags	@""
	.align	4


	//----- nvinfo : EIATTR_CUDA_API_VERSION
	.align		4
        /*0000*/ 	.byte	0x04, 0x37
        /*0002*/ 	.short	(.L_2417 - .L_2416)
.L_2416:
        /*0004*/ 	.word	0x00000082


	//----- nvinfo : EIATTR_SW2861232_WAR
	.align		4
.L_2417:
        /*0008*/ 	.byte	0x01, 0x35
	.zero		2


	//----- nvinfo : EIATTR_PARAM_CBANK
	.align		4
        /*000c*/ 	.byte	0x04, 0x0a
        /*000e*/ 	.short	(.L_2419 - .L_2418)
	.align		4
.L_2418:
        /*0010*/ 	.word	index@(.nv.constant0._ZN10layer_norm22ln_bwd_finalize_kernelINS_22Kernel_traits_finalizeILj3072Ef6__halffS2_fjLb0ELj1024ELj4ENS_18Kernel_traits_baseILj3072EfS2_fS2_fjLj1024EEEEELb0ELb0EEEvNS_9BwdParamsE)
        /*0014*/ 	.short	0x0160
        /*0016*/ 	.short	0x0128


	//----- nvinfo : EIATTR_CBANK_PARAM_SIZE
	.align		4
.L_2419:
        /*0018*/ 	.byte	0x03, 0x19
        /*001a*/ 	.short	0x0128


	//----- nvinfo : EIATTR_KPARAM_INFO
	.align		4
        /*001c*/ 	.byte	0x04, 0x17
        /*001e*/ 	.short	(.L_2421 - .L_2420)
.L_2420:
        /*0020*/ 	.word	0x00000000
        /*0024*/ 	.short	0x0000
        /*0026*/ 	.short	0x0000
        /*0028*/ 	.byte	0x00, 0xf0, 0xa1, 0x04


	//----- nvinfo : EIATTR_MAXREG_COUNT
	.align		4
.L_2421:
        /*002c*/ 	.byte	0x03, 0x1b
        /*002e*/ 	.short	0x0040


	//----- nvinfo : EIATTR_NUM_BARRIERS
	.align		4
        /*0030*/ 	.byte	0x02, 0x4c
        /*0032*/ 	.byte	0x01
	.zero		1


	//----- nvinfo : EIATTR_MERCURY_ISA_VERSION
	.align		4
        /*0034*/ 	.byte	0x03, 0x5f
        /*0036*/ 	.short	0x0000


	//----- nvinfo : EIATTR_COOP_GROUP_MASK_REGIDS
	.align		4
        /*0038*/ 	.byte	0x04, 0x29
        /*003a*/ 	.short	(.L_2423 - .L_2422)


	//   ....[0]....
.L_2422:
        /*003c*/ 	.word	0xffffffff


	//   ....[1]....
        /*0040*/ 	.word	0xffffffff


	//   ....[2]....
        /*0044*/ 	.word	0xffffffff


	//   ....[3]....
        /*0048*/ 	.word	0xffffffff


	//   ....[4]....
        /*004c*/ 	.word	0xffffffff


	//   ....[5]....
        /*0050*/ 	.word	0xffffffff


	//   ....[6]....
        /*0054*/ 	.word	0xffffffff


	//   ....[7]....
        /*0058*/ 	.word	0xffffffff


	//   ....[8]....
        /*005c*/ 	.word	0xffffffff


	//   ....[9]....
        /*0060*/ 	.word	0xffffffff


	//   ....[10]....
        /*0064*/ 	.word	0xffffffff


	//   ....[11]....
        /*0068*/ 	.word	0xffffffff


	//   ....[12]....
        /*006c*/ 	.word	0xffffffff


	//   ....[13]....
        /*0070*/ 	.word	0xffffffff


	//   ....[14]....
        /*0074*/ 	.word	0xffffffff


	//   ....[15]....
        /*0078*/ 	.word	0xffffffff


	//   ....[16]....
        /*007c*/ 	.word	0xffffffff


	//   ....[17]....
        /*0080*/ 	.word	0xffffffff


	//   ....[18]....
        /*0084*/ 	.word	0xffffffff


	//   ....[19]....
        /*0088*/ 	.word	0xffffffff


	//----- nvinfo : EIATTR_COOP_GROUP_INSTR_OFFSETS
	.align		4
.L_2423:
        /*008c*/ 	.byte	0x04, 0x28
        /*008e*/ 	.short	(.L_2425 - .L_2424)


	//   ....[0]....
.L_2424:
        /*0090*/ 	.word	0x00000820


	//   ....[1]....
        /*0094*/ 	.word	0x00000850


	//   ....[2]....
        /*0098*/ 	.word	0x00000860


	//   ....[3]....
        /*009c*/ 	.word	0x00000890


	//   ....[4]....
        /*00a0*/ 	.word	0x000008a0


	//   ....[5]....
        /*00a4*/ 	.word	0x000008d0


	//   ....[6]....
        /*00a8*/ 	.word	0x000008f0


	//   ....[7]....
        /*00ac*/ 	.word	0x00000900


	//   ....[8]....
        /*00b0*/ 	.word	0x00000930


	//   ....[9]....
        /*00b4*/ 	.word	0x00000940


	//   ....[10]....
        /*00b8*/ 	.word	0x00000b30


	//   ....[11]....
        /*00bc*/ 	.word	0x00000ba0


	//   ....[12]....
        /*00c0*/ 	.word	0x00000c00


	//   ....[13]....
        /*00c4*/ 	.word	0x00000c60


	//   ....[14]....
        /*00c8*/ 	.word	0x00000cd0


	//   ....[15]....
        /*00cc*/ 	.word	0x00000d40


	//   ....[16]....
        /*00d0*/ 	.word	0x00000da0


	//   ....[17]....
        /*00d4*/ 	.word	0x00000e00


	//   ....[18]....
        /*00d8*/ 	.word	0x00000e60


	//   ....[19]....
        /*00dc*/ 	.word	0x00000ec0


	//----- nvinfo : EIATTR_EXIT_INSTR_OFFSETS
	.align		4
.L_2425:
        /*00e0*/ 	.byte	0x04, 0x1c
        /*00e2*/ 	.short	(.L_2427 - .L_2426)


	//   ....[0]....
.L_2426:
        /*00e4*/ 	.word	0x00000070


	//   ....[1]....
        /*00e8*/ 	.word	0x00000ad0


	//----- nvinfo : EIATTR_MAX_THREADS
	.align		4
.L_2427:
        /*00ec*/ 	.byte	0x04, 0x05
        /*00ee*/ 	.short	(.L_2429 - .L_2428)
.L_2428:
        /*00f0*/ 	.word	0x00000400
        /*00f4*/ 	.word	0x00000001
        /*00f8*/ 	.word	0x00000001


	//----- nvinfo : EIATTR_CRS_STACK_SIZE
	.align		4
.L_2429:
        /*00fc*/ 	.byte	0x04, 0x1e
        /*00fe*/ 	.short	(.L_2431 - .L_2430)
.L_2430:
        /*0100*/ 	.word	0x00000000
.L_2431:


//--------------------- .nv.info._ZN10layer_norm40ln_parallel_residual_bwd_finalize_kernelINS_22Kernel_traits_finalizeILj3072Ef6__halffS2_fjLb0ELj1024ELj4ENS_18Kernel_traits_baseILj3072EfS2_fS2_fjLj1024EEEEELb0EEEvNS_9BwdParamsE --------------------------
	.section	.nv.info._ZN10layer_norm40ln_parallel_residual_bwd_finalize_kernelINS_22Kernel_traits_finalizeILj3072Ef6__halffS2_fjLb0ELj1024ELj4ENS_18Kernel_traits_baseILj3072EfS2_fS2_fjLj1024EEEEELb0EEEvNS_9BwdParamsE,"",@"SHT_CUDA_INFO"
	.sectionflags	@""
	.align	4


	//----- nvinfo : EIATTR_CUDA_API_VERSION
	.align		4
        /*0000*/ 	.byte	0x04, 0x37
        /*0002*/ 	.short	(.L_2433 - .L_2432)
.L_2432:
        /*0004*/ 	.word	0x00000082


	//----- nvinfo : EIATTR_SW2861232_WAR
	.align		4
.L_2433:
        /*0008*/ 	.byte	0x01, 0x35
	.zero		2


	//----- nvinfo : EIATTR_PARAM_CBANK
	.align		4
        /*000c*/ 	.byte	0x04, 0x0a
        /*000e*/ 	.short	(.L_2435 - .L_2434)
	.align		4
.L_2434:
        /*0010*/ 	.word	index@(.nv.constant0._ZN10layer_norm40ln_parallel_residual_bwd_finalize_kernelINS_22Kernel_traits_finalizeILj3072Ef6__halffS2_fjLb0ELj1024ELj4ENS_18Kernel_traits_baseILj3072EfS2_fS2_fjLj1024EEEEELb0EEEvNS_9BwdParamsE)
        /*0014*/ 	.short	0x0160
        /*0016*/ 	.short	0x0128


	//----- nvinfo : EIATTR_CBANK_PARAM_SIZE
	.align		4
.L_2435:
        /*0018*/ 	.byte	0x03, 0x19
        /*001a*/ 	.short	0x0128


	//----- nvinfo : EIATTR_KPARAM_INFO
	.align		4
        /*001c*/ 	.byte	0x04, 0x17
        /*001e*/ 	.short	(.L_2437 - .L_2436)
.L_2436:
        /*0020*/ 	.word	0x00000000
        /*0024*/ 	.short	0x0000
        /*0026*/ 	.short	0x0000
        /*0028*/ 	.byte	0x00, 0xf0, 0xa1, 0x04


	//----- nvinfo : EIATTR_MAXREG_COUNT
	.align		4
.L_2437:
        /*002c*/ 	.byte	0x03, 0x1b
        /*002e*/ 	.short	0x0040


	//----- nvinfo : EIATTR_NUM_BARRIERS
	.align		4
        /*0030*/ 	.byte	0x02, 0x4c
        /*0032*/ 	.byte	0x01
	.zero		1


	//----- nvinfo : EIATTR_MERCURY_ISA_VERSION
	.align		4
        /*0034*/ 	.byte	0x03, 0x5f
        /*0036*/ 	.short	0x0000


	//----- nvinfo : EIATTR_COOP_GROUP_MASK_REGIDS
	.align		4
        /*0038*/ 	.byte	0x04, 0x29
        /*003a*/ 	.short	(.L_2439 - .L_2438)


	//   ....[0]....
.L_2438:
        /*003c*/ 	.word	0xffffffff


	//   ....[1]....
        /*0040*/ 	.word	0xffffffff


	//   ....[2]....
        /*0044*/ 	.word	0xffffffff


	//   ....[3]....
        /*0048*/ 	.word	0xffffffff


	//   ....[4]....
        /*004c*/ 	.word	0xffffffff


	//   ....[5]....
        /*0050*/ 	.word	0xffffffff


	//   ....[6]....
        /*0054*/ 	.word	0xffffffff


	//   ....[7]....
        /*0058*/ 	.word	0xffffffff


	//   ....[8]....
        /*005c*/ 	.word	0xffffffff


	//   ....[9]....
        /*0060*/ 	.word	0xffffffff


	//   ....[10]....
        /*0064*/ 	.word	0xffffffff


	//   ....[11]....
        /*0068*/ 	.word	0xffffffff


	//   ....[12]....
        /*006c*/ 	.word	0xffffffff


	//   ....[13]....
        /*0070*/ 	.word	0xffffffff


	//   ....[14]....
        /*0074*/ 	.word	0xffffffff


	//   ....[15]....
        /*0078*/ 	.word	0xffffffff


	//   ....[16]....
        /*007c*/ 	.word	0xffffffff


	//   ....[17]....
        /*0080*/ 	.word	0xffffffff


	//   ....[18]....
        /*0084*/ 	.word	0xffffffff


	//   ....[19]....
        /*0088*/ 	.word	0xffffffff


	//   ....[20]....
        /*008c*/ 	.word	0xffffffff


	//   ....[21]....
        /*0090*/ 	.word	0xffffffff


	//   ....[22]....
        /*0094*/ 	.word	0xffffffff


	//   ....[23]....
        /*0098*/ 	.word	0xffffffff


	//   ....[24]....
        /*009c*/ 	.word	0xffffffff


	//   ....[25]....
        /*00a0*/ 	.word	0xffffffff


	//   ....[26]....
        /*00a4*/ 	.word	0xffffffff


	//   ....[27]....
        /*00a8*/ 	.word	0xffffffff


	//   ....[28]....
        /*00ac*/ 	.word	0xffffffff


	//   ....[29]....
        /*00b0*/ 	.word	0xffffffff


	//   ....[30]....
        /*00b4*/ 	.word	0xffffffff


	//   ....[31]....
        /*00b8*/ 	.word	0xffffffff


	//   ....[32]....
        /*00bc*/ 	.word	0xffffffff


	//   ....[33]....
        /*00c0*/ 	.word	0xffffffff


	//   ....[34]....
        /*00c4*/ 	.word	0xffffffff


	//   ....[35]....
        /*00c8*/ 	.word	0xffffffff


	//   ....[36]....
        /*00cc*/ 	.word	0xffffffff


	//   ....[37]....
        /*00d0*/ 	.word	0xffffffff


	//   ....[38]....
        /*00d4*/ 	.word	0xffffffff


	//   ....[39]....
        /*00d8*/ 	.word	0xffffffff


	//----- nvinfo : EIATTR_COOP_GROUP_INSTR_OFFSETS
	.align		4
.L_2439:
        /*00dc*/ 	.byte	0x04, 0x28
        /*00de*/ 	.short	(.L_2441 - .L_2440)


	//   ....[0]....
.L_2440:
        /*00e0*/ 	.word	0x00000b70


	//   ....[1]....
        /*00e4*/ 	.word	0x00000ba0


	//   ....[2]....
        /*00e8*/ 	.word	0x00000bb0


	//   ....[3]....
        /*00ec*/ 	.word	0x00000bc0


	//   ....[4]....
        /*00f0*/ 	.word	0x00000bf0


	//   ....[5]....
        /*00f4*/ 	.word	0x00000c10


	//   ....[6]....
        /*00f8*/ 	.word	0x00000c20


	//   ....[7]....
        /*00fc*/ 	.word	0x00000c30


	//   ....[8]....
        /*0100*/ 	.word	0x00000c60


	//   ....[9]....
        /*0104*/ 	.word	0x00000c80


	//   ....[10]....
        /*0108*/ 	.word	0x00000ca0


	//   ....[11]....
        /*010c*/ 	.word	0x00000cb0


	//   ....[12]....
        /*0110*/ 	.word	0x00000ce0


	//   ....[13]....
        /*0114*/ 	.word	0x00000d00


	//   ....[14]....
        /*0118*/ 	.word	0x00000d20


	//   ....[15]....
        /*011c*/ 	.word	0x00000d30


	//   ....[16]....
        /*0120*/ 	.word	0x00000d60


	//   ....[17]....
        /*0124*/ 	.word	0x00000d90


	//   ....[18]....
        /*0128*/ 	.word	0x00000da0


	//   ....[19]....
        /*012c*/ 	.word	0x00000db0


	//   ....[20]....
        /*0130*/ 	.word	0x00001080


	//   ....[21]....
        /*0134*/ 	.word	0x000010f0


	//   ....[22]....
        /*0138*/ 	.word	0x00001150


	//   ....[23]....
        /*013c*/ 	.word	0x000011b0


	//   ....[24]....
        /*0140*/ 	.word	0x00001220


	//   ....[25]....
        /*0144*/ 	.word	0x00001290


	//   ....[26]....
        /*0148*/ 	.word	0x000012f0


	//   ....[27]....
        /*014c*/ 	.word	0x00001350


	//   ....[28]....
        /*0150*/ 	.word	0x000013b0


	//   ....[29]....
        /*0154*/ 	.word	0x00001420


	//   ....[30]....
        /*0158*/ 	.word	0x00001490


	//   ....[31]....
        /*015c*/ 	.word	0x000014f0


	//   ....[32]....
        /*0160*/ 	.word	0x00001550


	//   ....[33]....
        /*0164*/ 	.word	0x000015b0


	//   ....[34]....
        /*0168*/ 	.word	0x00001620


	//   ....[35]....
        /*016c*/ 	.word	0x00001690


	//   ....[36]....
        /*0170*/ 	.word	0x000016f0


	//   ....[37]....
        /*0174*/ 	.word	0x00001750


	//   ....[38]....
        /*0178*/ 	.word	0x000017b0


	//   ....[39]....
        /*017c*/ 	.word	0x00001810


	//----- nvinfo : EIATTR_EXIT_INSTR_OFFSETS
	.align		4
.L_2441:
        /*0180*/ 	.byte	0x04, 0x1c
        /*0182*/ 	.short	(.L_2443 - .L_2442)


	//   ....[0]....
.L_2442:
        /*0184*/ 	.word	0x00000070


	//   ....[1]....
        /*0188*/ 	.word	0x00001020


	//----- nvinfo : EIATTR_MAX_THREADS
	.align		4
.L_2443:
        /*018c*/ 	.byte	0x04, 0x05
        /*018e*/ 	.short	(.L_2445 - .L_2444)
.L_2444:
        /*0190*/ 	.word	0x00000400
        /*0194*/ 	.word	0x00000001
        /*0198*/ 	.word	0x00000001


	//----- nvinfo : EIATTR_CRS_STACK_SIZE
	.align		4
.L_2445:
        /*019c*/ 	.byte	0x04, 0x1e
        /*019e*/ 	.short	(.L_2447 - .L_2446)
.L_2446:
        /*01a0*/ 	.word	0x00000000
.L_2447:


//--------------------- .nv.info._ZN10layer_norm31ln_parallel_residual_bwd_kernelINS_13Kernel_traitsIf6__halffS2_fjLj3072ELj1ELj1ELj4ELj16ENS_18Kernel_traits_baseILj3072EfS2_fS2_fjLj128EEEEELb1ELb1ELb0EEEvNS_9BwdParamsE --------------------------
	.section	.nv.info._ZN10layer_norm31ln_parallel_residual_bwd_kernelINS_13Kernel_traitsIf6__halffS2_fjLj3072ELj1ELj1ELj4ELj16ENS_18Kernel_traits_baseILj3072EfS2_fS2_fjLj128EEEEELb1ELb1ELb0EEEvNS_9BwdParamsE,"",@"SHT_CUDA_INFO"
	.sectionflags	@""
	.align	4


	//----- nvinfo : EIATTR_CUDA_API_VERSION
	.align		4
        /*0000*/ 	.byte	0x04, 0x37
        /*0002*/ 	.short	(.L_2449 - .L_2448)
.L_2448:
        /*0004*/ 	.word	0x00000082


	//----- nvinfo : EIATTR_SW2861232_WAR
	.align		4
.L_2449:
        /*0008*/ 	.byte	0x01, 0x35
	.zero		2


	//----- nvinfo : EIATTR_PARAM_CBANK
	.align		4
        /*000c*/ 	.byte	0x04, 0x0a
        /*000e*/ 	.short	(.L_2451 - .L_2450)
	.align		4
.L_2450:
        /*0010*/ 	.word	index@(.nv.constant0._ZN10layer_norm31ln_parallel_residual_bwd_kernelINS_13Kernel_traitsIf6__halffS2_fjLj3072ELj1ELj1ELj4ELj16ENS_18Kernel_traits_baseILj3072EfS2_fS2_fjLj128EEEEELb1ELb1ELb0EEEvNS_9BwdParamsE)
        /*0014*/ 	.short	0x0160
        /*0016*/ 	.short	0x0128


	//----- nvinfo : EIATTR_CBANK_PARAM_SIZE
	.align		4
.L_2451:
        /*0018*/ 	.byte	0x03, 0x19
        /*001a*/ 	.short	0x0128


	//----- nvinfo : EIATTR_KPARAM_INFO
	.align		4
        /*001c*/ 	.byte	0x04, 0x17
        /*001e*/ 	.short	(.L_2453 - .L_2452)
.L_2452:
        /*0020*/ 	.word	0x00000000
        /*0024*/ 	.short	0x0000
        /*0026*/ 	.short	0x0000
        /*0028*/ 	.byte	0x00, 0xf0, 0xa1, 0x04


	//----- nvinfo : EIATTR_MAXREG_COUNT
	.align		4
.L_2453:
        /*002c*/ 	.byte	0x03, 0x1b
        /*002e*/ 	.short	0x00ff


	//----- nvinfo : EIATTR_NUM_BARRIERS
	.align		4
        /*0030*/ 	.byte	0x02, 0x4c
        /*0032*/ 	.byte	0x01
	.zero		1


	//----- nvinfo : EIATTR_MERCURY_ISA_VERSION
	.align		4
        /*0034*/ 	.byte	0x03, 0x5f
        /*0036*/ 	.short	0x0000


	//----- nvinfo : EIATTR_COOP_GROUP_MASK_REGIDS
	.align		4
        /*0038*/ 	.byte	0x04, 0x29
        /*003a*/ 	.short	(.L_2455 - .L_2454)


	//   ....[0]....
.L_2454:
        /*003c*/ 	.word	0xffffffff


	//   ....[1]....
        /*0040*/ 	.word	0xffffffff


	//   ....[2]....
        /*0044*/ 	.word	0xffffffff


	//   ....[3]....
        /*0048*/ 	.word	0xffffffff


	//   ....[4]....
        /*004c*/ 	.word	0xffffffff


	//   ....[5]....
        /*0050*/ 	.word	0xffffffff


	//   ....[6]....
        /*0054*/ 	.word	0xffffffff


	//   ....[7]....
        /*0058*/ 	.word	0xffffffff


	//   ....[8]....
        /*005c*/ 	.word	0xffffffff


	//   ....[9]....
        /*0060*/ 	.word	0xffffffff


	//   ....[10]....
        /*0064*/ 	.word	0xffffffff


	//   ....[11]....
        /*0068*/ 	.word	0xffffffff


	//   ....[12]....
        /*006c*/ 	.word	0xffffffff


	//   ....[13]....
        /*0070*/ 	.word	0xffffffff


	//   ....[14]....
        /*0074*/ 	.word	0xffffffff


	//   ....[15]....
        /*0078*/ 	.word	0xffffffff


	//   ....[16]....
        /*007c*/ 	.word	0xffffffff


	//   ....[17]....
        /*0080*/ 	.word	0xffffffff


	//   ....[18]....
        /*0084*/ 	.word	0xffffffff


	//   ....[19]....
        /*0088*/ 	.word	0xffffffff


	//----- nvinfo : EIATTR_COOP_GROUP_INSTR_OFFSETS
	.align		4
.L_2455:
        /*008c*/ 	.byte	0x04, 0x28
        /*008e*/ 	.short	(.L_2457 - .L_2456)


	//   ....[0]....
.L_2456:
        /*0090*/ 	.word	0x000015f0


	//   ....[1]....
        /*0094*/ 	.word	0x00001610


	//   ....[2]....
        /*0098*/ 	.word	0x00001630


	//   ....[3]....
        /*009c*/ 	.word	0x00001650


	//   ....[4]....
        /*00a0*/ 	.word	0x00001670


	//   ....[5]....
        /*00a4*/ 	.word	0x00001690


	//   ....[6]....
        /*00a8*/ 	.word	0x000016b0


	//   ....[7]....
        /*00ac*/ 	.word	0x000016d0


	//   ....[8]....
        /*00b0*/ 	.word	0x000016f0


	//   ....[9]....
        /*00b4*/ 	.word	0x00001710


	//   ....[10]....
        /*00b8*/ 	.word	0x00003200


	//   ....[11]....
        /*00bc*/ 	.word	0x00003280


	//   ....[12]....
        /*00c0*/ 	.word	0x00003300


	//   ....[13]....
        /*00c4*/ 	.word	0x00003370


	//   ....[14]....
        /*00c8*/ 	.word	0x000033f0


	//   ....[15]....
        /*00cc*/ 	.word	0x00003460


	//   ....[16]....
        /*00d0*/ 	.word	0x000034e0


	//   ....[17]....
        /*00d4*/ 	.word	0x00003550


	//   ....[18]....
        /*00d8*/ 	.word	0x000035d0


	//   ....[19]....
        /*00dc*/ 	.word	0x00003640


	//----- nvinfo : EIATTR_EXIT_INSTR_OFFSETS
	.align		4
.L_2457:
        /*00e0*/ 	.byte	0x04, 0x1c
        /*00e2*/ 	.short	(.L_2459 - .L_2458)


	//   ....[0]....
.L_2458:
        /*00e4*/ 	.word	0x00003120


	//   ....[1]....
        /*00e8*/ 	.word	0x000031a0


	//----- nvinfo : EIATTR_MAX_THREADS
	.align		4
.L_2459:
        /*00ec*/ 	.byte	0x04, 0x05
        /*00ee*/ 	.short	(.L_2461 - .L_2460)
.L_2460:
        /*00f0*/ 	.word	0x00000080
        /*00f4*/ 	.word	0x00000001
        /*00f8*/ 	.word	0x00000001


	//----- nvinfo : EIATTR_CRS_STACK_SIZE
	.align		4
.L_2461:
        /*00fc*/ 	.byte	0x04, 0x1e
        /*00fe*/ 	.short	(.L_2463 - .L_2462)
.L_2462:
        /*0100*/ 	.word	0x00000000
.L_2463:


//--------------------- .nv.info._ZN10layer_norm22ln_bwd_finalize_kernelINS_22Kernel_traits_finalizeILj3072Ef6__halffS2_fjLb0ELj1024ELj4ENS_18Kernel_traits_baseILj3072EfS2_fS2_fjLj1024EEEEELb0ELb1EEEvNS_9BwdParamsE --------------------------
	.section	.nv.info._ZN10layer_norm22ln_bwd_finalize_kernelINS_22Kernel_traits_finalizeILj3072Ef6__halffS2_fjLb0ELj1024ELj4ENS_18Kernel_traits_baseILj3072EfS2_fS2_fjLj1024EEEEELb0ELb1EEEvNS_9BwdParamsE,"",@"SHT_CUDA_INFO"
	.sectionflags	@""
	.align	4


	//----- nvinfo : EIATTR_CUDA_API_VERSION
	.align		4
        /*0000*/ 	.byte	0x04, 0x37
        /*0002*/ 	.short	(.L_2465 - .L_2464)
.L_2464:
        /*0004*/ 	.word	0x00000082


	//----- nvinfo : EIATTR_SW2861232_WAR
	.align		4
.L_2465:
        /*0008*/ 	.byte	0x01, 0x35
	.zero		2


	//----- nvinfo : EIATTR_PARAM_CBANK
	.align		4
        /*000c*/ 	.byte	0x04, 0x0a
        /*000e*/ 	.short	(.L_2467 - .L_2466)
	.align		4
.L_2466:
        /*0010*/ 	.word	index@(.nv.constant0._ZN10layer_norm22ln_bwd_finalize_kernelINS_22Kernel_traits_finalizeILj3072Ef6__halffS2_fjLb0ELj1024ELj4ENS_18Kernel_traits_baseILj3072EfS2_fS2_fjLj1024EEEEELb0ELb1EEEvNS_9BwdParamsE)
        /*0014*/ 	.short	0x0160
        /*0016*/ 	.short	0x0128


	//----- nvinfo : EIATTR_CBANK_PARAM_SIZE
	.align		4
.L_2467:
        /*0018*/ 	.byte	0x03, 0x19
        /*001a*/ 	.short	0x0128


	//----- nvinfo : EIATTR_KPARAM_INFO
	.align		4
        /*001c*/ 	.byte	0x04, 0x17
        /*001e*/ 	.short	(.L_2469 - .L_2468)
.L_2468:
        /*0020*/ 	.word	0x00000000
        /*0024*/ 	.short	0x0000
        /*0026*/ 	.short	0x0000
        /*0028*/ 	.byte	0x00, 0xf0, 0xa1, 0x04


	//----- nvinfo : EIATTR_MAXREG_COUNT
	.align		4
.L_2469:
        /*002c*/ 	.byte	0x03, 0x1b
        /*002e*/ 	.short	0x0040


	//----- nvinfo : EIATTR_NUM_BARRIERS
	.align		4
        /*0030*/ 	.byte	0x02, 0x4c
        /*0032*/ 	.byte	0x01
	.zero		1


	//----- nvinfo : EIATTR_MERCURY_ISA_VERSION
	.align		4
        /*0034*/ 	.byte	0x03, 0x5f
        /*0036*/ 	.short	0x0000


	//----- nvinfo : EIATTR_COOP_GROUP_MASK_REGIDS
	.align		4
        /*0038*/ 	.byte	0x04, 0x29
        /*003a*/ 	.short	(.L_2471 - .L_2470)


	//   ....[0]....
.L_2470:
        /*003c*/ 	.word	0xffffffff


	//   ....[1]....
        /*0040*/ 	.word	0xffffffff


	//   ....[2]....
        /*0044*/ 	.word	0xffffffff


	//   ....[3]....
        /*0048*/ 	.word	0xffffffff


	//   ....[4]....
        /*004c*/ 	.word	0xffffffff


	//   ....[5]....
        /*0050*/ 	.word	0xffffffff


	//   ....[6]....
        /*0054*/ 	.word	0xffffffff


	//   ....[7]....
        /*0058*/ 	.word	0xffffffff


	//   ....[8]....
        /*005c*/ 	.word	0xffffffff


	//   ....[9]....
        /*0060*/ 	.word	0xffffffff


	//   ....[10]....
        /*0064*/ 	.word	0xffffffff


	//   ....[11]....
        /*0068*/ 	.word	0xffffffff


	//   ....[12]....
        /*006c*/ 	.word	0xffffffff


	//   ....[13]....
        /*0070*/ 	.word	0xffffffff


	//   ....[14]....
        /*0074*/ 	.word	0xffffffff


	//   ....[15]....
        /*0078*/ 	.word	0xffffffff


	//   ....[16]....
        /*007c*/ 	.word	0xffffffff


	//   ....[17]....
        /*0080*/ 	.word	0xffffffff


	//   ....[18]....
        /*0084*/ 	.word	0xffffffff


	//   ....[19]....
        /*0088*/ 	.word	0xffffffff


	//----- nvinfo : EIATTR_COOP_GROUP_INSTR_OFFSETS
	.align		4
.L_2471:
        /*008c*/ 	.byte	0x04, 0x28
        /*008e*/ 	.short	(.L_2473 - .L_2472)


	//   ....[0]....
.L_2472:
        /*0090*/ 	.word	0x000007f0


	//   ....[1]....
        /*0094*/ 	.word	0x00000820


	//   ....[2]....
        /*0098*/ 	.word	0x00000840


	//   ....[3]....
        /*009c*/ 	.word	0x00000850


	//   ....[4]....
        /*00a0*/ 	.word	0x00000880


	//   ....[5]....
        /*00a4*/ 	.word	0x00000890


	//   ....[6]....
        /*00a8*/ 	.word	0x000008c0


	//   ....[7]....
        /*00ac*/ 	.word	0x000008d0


	//   ....[8]....
        /*00b0*/ 	.word	0x00000900


	//   ....[9]....
        /*00b4*/ 	.word	0x00000910


	//   ....[10]....
        /*00b8*/ 	.word	0x00000ab0


	//   ....[11]....
        /*00bc*/ 	.word	0x00000b30


	//   ....[12]....
        /*00c0*/ 	.word	0x00000b90


	//   ....[13]....
        /*00c4*/ 	.word	0x00000bf0


	//   ....[14]....
        /*00c8*/ 	.word	0x00000c60


	//   ....[15]....
        /*00cc*/ 	.word	0x00000cd0


	//   ....[16]....
        /*00d0*/ 	.word	0x00000d30


	//   ....[17]....
        /*00d4*/ 	.word	0x00000d90


	//   ....[18]....
        /*00d8*/ 	.word	0x00000df0


	//   ....[19]....
        /*00dc*/ 	.word	0x00000e50


	//----- nvinfo : EIATTR_EXIT_INSTR_OFFSETS
	.align		4
.L_2473:
        /*00e0*/ 	.byte	0x04, 0x1c
        /*00e2*/ 	.short	(.L_2475 - .L_2474)


	//   ....[0]....
.L_2474:
        /*00e4*/ 	.word	0x00000070


	//   ....[1]....
        /*00e8*/ 	.word	0x00000a50


	//----- nvinfo : EIATTR_MAX_THREADS
	.align		4
.L_2475:
        /*00ec*/ 	.byte	0x04, 0x05
        /*00ee*/ 	.short	(.L_2477 - .L_2476)
.L_2476:
        /*00f0*/ 	.word	0x00000400
        /*00f4*/ 	.word	0x00000001
        /*00f8*/ 	.word	0x00000001


	//----- nvinfo : EIATTR_CRS_STACK_SIZE
	.align		4
.L_2477:
        /*00fc*/ 	.byte	0x04, 0x1e
        /*00fe*/ 	.short	(.L_2479 - .L_2478)
.L_2478:
        /*0100*/ 	.word	0x00000000
.L_2479:


//--------------------- .nv.info._ZN10layer_norm40ln_parallel_residual_bwd_finalize_kernelINS_22Kernel_traits_finalizeILj3072Ef6__halffS2_fjLb0ELj1024ELj4ENS_18Kernel_traits_baseILj3072EfS2_fS2_fjLj1024EEEEELb1EEEvNS_9BwdParamsE --------------------------
	.section	.nv.info._ZN10layer_norm40ln_parallel_residual_bwd_finalize_kernelINS_22Kernel_traits_finalizeILj3072Ef6__halffS2_fjLb0ELj1024ELj4ENS_18Kernel_traits_baseILj3072EfS2_fS2_fjLj1024EEEEELb1EEEvNS_9BwdParamsE,"",@"SHT_CUDA_INFO"
	.sectionflags	@""
	.align	4


	//----- nvinfo : EIATTR_CUDA_API_VERSION
	.align		4
        /*0000*/ 	.byte	0x04, 0x37
        /*0002*/ 	.short	(.L_2481 - .L_2480)
.L_2480:
        /*0004*/ 	.word	0x00000082


	//----- nvinfo : EIATTR_SW2861232_WAR
	.align		4
.L_2481:
        /*0008*/ 	.byte	0x01, 0x35
	.zero		2


	//----- nvinfo : EIATTR_PARAM_CBANK
	.align		4
        /*000c*/ 	.byte	0x04, 0x0a
        /*000e*/ 	.short	(.L_2483 - .L_2482)
	.align		4
.L_2482:
        /*0010*/ 	.word	index@(.nv.constant0._ZN10layer_norm40ln_parallel_residual_bwd_finalize_kernelINS_22Kernel_traits_finalizeILj3072Ef6__halffS2_fjLb0ELj1024ELj4ENS_18Kernel_traits_baseILj3072EfS2_fS2_fjLj1024EEEEELb1EEEvNS_9BwdParamsE)
        /*0014*/ 	.short	0x0160
        /*0016*/ 	.short	0x0128


	//----- nvinfo : EIATTR_CBANK_PARAM_SIZE
	.align		4
.L_2483:
        /*0018*/ 	.byte	0x03, 0x19
        /*001a*/ 	.short	0x0128


	//----- nvinfo : EIATTR_KPARAM_INFO
	.align		4
        /*001c*/ 	.byte	0x04, 0x17
        /*001e*/ 	.short	(.L_2485 - .L_2484)
.L_2484:
        /*0020*/ 	.word	0x00000000
        /*0024*/ 	.short	0x0000
        /*0026*/ 	.short	0x0000
        /*0028*/ 	.byte	0x00, 0xf0, 0xa1, 0x04


	//----- nvinfo : EIATTR_MAXREG_COUNT
	.align		4
.L_2485:
        /*002c*/ 	.byte	0x03, 0x1b
        /*002e*/ 	.short	0x0040


	//----- nvinfo : EIATTR_NUM_BARRIERS
	.align		4
        /*0030*/ 	.byte	0x02, 0x4c
        /*0032*/ 	.byte	0x01
	.zero		1


	//----- nvinfo : EIATTR_MERCURY_ISA_VERSION
	.align		4
        /*0034*/ 	.byte	0x03, 0x5f
        /*0036*/ 	.short	0x0000


	//----- nvinfo : EIATTR_COOP_GROUP_MASK_REGIDS
	.align		4
        /*0038*/ 	.byte	0x04, 0x29
        /*003a*/ 	.short	(.L_2487 - .L_2486)


	//   ....[0]....
.L_2486:
        /*003c*/ 	.word	0xffffffff


	//   ....[1]....
        /*0040*/ 	.word	0xffffffff


	//   ....[2]....
        /*0044*/ 	.word	0xffffffff


	//   ....[3]....
        /*0048*/ 	.word	0xffffffff


	//   ....[4]....
        /*004c*/ 	.word	0xffffffff


	//   ....[5]....
        /*0050*/ 	.word	0xffffffff


	//   ....[6]....
        /*0054*/ 	.word	0xffffffff


	//   ....[7]....
        /*0058*/ 	.word	0xffffffff


	//   ....[8]....
        /*005c*/ 	.word	0xffffffff


	//   ....[9]....
        /*0060*/ 	.word	0xffffffff


	//   ....[10]....
        /*0064*/ 	.word	0xffffffff


	//   ....[11]....
        /*0068*/ 	.word	0xffffffff


	//   ....[12]....
        /*006c*/ 	.word	0xffffffff


	//   ....[13]....
        /*0070*/ 	.word	0xffffffff


	//   ....[14]....
        /*0074*/ 	.word	0xffffffff


	//   ....[15]....
        /*0078*/ 	.word	0xffffffff


	//   ....[16]....
        /*007c*/ 	.word	0xffffffff


	//   ....[17]....
        /*0080*/ 	.word	0xffffffff


	//   ....[18]....
        /*0084*/ 	.word	0xffffffff


	//   ....[19]....
        /*0088*/ 	.word	0xffffffff


	//   ....[20]....
        /*008c*/ 	.word	0xffffffff


	//   ....[21]....
        /*0090*/ 	.word	0xffffffff


	//   ....[22]....
        /*0094*/ 	.word	0xffffffff


	//   ....[23]....
        /*0098*/ 	.word	0xffffffff


	//   ....[24]....
        /*009c*/ 	.word	0xffffffff


	//   ....[25]....
        /*00a0*/ 	.word	0xffffffff


	//   ....[26]....
        /*00a4*/ 	.word	0xffffffff


	//   ....[27]....
        /*00a8*/ 	.word	0xffffffff


	//   ....[28]....
        /*00ac*/ 	.word	0xffffffff


	//   ....[29]....
        /*00b0*/ 	.word	0xffffffff


	//   ....[30]....
        /*00b4*/ 	.word	0xffffffff


	//   ....[31]....
        /*00b8*/ 	.word	0xffffffff


	//   ....[32]....
        /*00bc*/ 	.word	0xffffffff


	//   ....[33]....
        /*00c0*/ 	.word	0xffffffff


	//   ....[34]....
        /*00c4*/ 	.word	0xffffffff


	//   ....[35]....
        /*00c8*/ 	.word	0xffffffff


	//   ....[36]....
        /*00cc*/ 	.word	0xffffffff


	//   ....[37]....
        /*00d0*/ 	.word	0xffffffff


	//   ....[38]....
        /*00d4*/ 	.word	0xffffffff


	//   ....[39]....
        /*00d8*/ 	.word	0xffffffff


	//----- nvinfo : EIATTR_COOP_GROUP_INSTR_OFFSETS
	.align		4
.L_2487:
        /*00dc*/ 	.byte	0x04, 0x28
        /*00de*/ 	.short	(.L_2489 - .L_2488)


	//   ....[0]....
.L_2488:
        /*00e0*/ 	.word	0x00000b60


	//   ....[1]....
        /*00e4*/ 	.word	0x00000b90


	//   ....[2]....
        /*00e8*/ 	.word	0x00000ba0


	//   ....[3]....
        /*00ec*/ 	.word	0x00000bb0


	//   ....[4]....
        /*00f0*/ 	.word	0x00000be0


	//   ....[5]....
        /*00f4*/ 	.word	0x00000c00


	//   ....[6]....
        /*00f8*/ 	.word	0x00000c10


	//   ....[7]....
        /*00fc*/ 	.word	0x00000c20


	//   ....[8]....
        /*0100*/ 	.word	0x00000c50


	//   ....[9]....
        /*0104*/ 	.word	0x00000c70


	//   ....[10]....
        /*0108*/ 	.word	0x00000c90


	//   ....[11]....
        /*010c*/ 	.word	0x00000ca0


	//   ....[12]....
        /*0110*/ 	.word	0x00000cd0


	//   ....[13]....
        /*0114*/ 	.word	0x00000cf0


	//   ....[14]....
        /*0118*/ 	.word	0x00000d10


	//   ....[15]....
        /*011c*/ 	.word	0x00000d20


	//   ....[16]....
        /*0120*/ 	.word	0x00000d50


	//   ....[17]....
        /*0124*/ 	.word	0x00000d80


	//   ....[18]....
        /*0128*/ 	.word	0x00000d90


	//   ....[19]....
        /*012c*/ 	.word	0x00000da0


	//   ....[20]....
        /*0130*/ 	.word	0x00001050


	//   ....[21]....
        /*0134*/ 	.word	0x000010c0


	//   ....[22]....
        /*0138*/ 	.word	0x00001120


	//   ....[23]....
        /*013c*/ 	.word	0x00001180


	//   ....[24]....
        /*0140*/ 	.word	0x000011f0


	//   ....[25]....
        /*0144*/ 	.word	0x00001260


	//   ....[26]....
        /*0148*/ 	.word	0x000012c0


	//   ....[27]....
        /*014c*/ 	.word	0x00001320


	//   ....[28]....
        /*0150*/ 	.word	0x00001380


	//   ....[29]....
        /*0154*/ 	.word	0x000013f0


	//   ....[30]....
        /*0158*/ 	.word	0x00001460


	//   ....[31]....
        /*015c*/ 	.word	0x000014c0


	//   ....[32]....
        /*0160*/ 	.word	0x00001520


	//   ....[33]....
        /*0164*/ 	.word	0x00001580


	//   ....[34]....
        /*0168*/ 	.word	0x000015f0


	//   ....[35]....
        /*016c*/ 	.word	0x00001660


	//   ....[36]....
        /*0170*/ 	.word	0x000016c0


	//   ....[37]....
        /*0174*/ 	.word	0x00001720


	//   ....[38]....
        /*0178*/ 	.word	0x00001780


	//   ....[39]....
        /*017c*/ 	.word	0x000017e0


	//----- nvinfo : EIATTR_EXIT_INSTR_OFFSETS
	.align		4
.L_2489:
        /*0180*/ 	.byte	0x04, 0x1c
        /*0182*/ 	.short	(.L_2491 - .L_2490)


	//   ....[0]....
.L_2490:
        /*0184*/ 	.word	0x00000070


	//   ....[1]....
        /*0188*/ 	.word	0x00000ff0


	//----- nvinfo : EIATTR_MAX_THREADS
	.align		4
.L_2491:
        /*018c*/ 	.byte	0x04, 0x05
        /*018e*/ 	.short	(.L_2493 - .L_2492)
.L_2492:
        /*0190*/ 	.word	0x00000400
        /*0194*/ 	.word	0x00000001
        /*0198*/ 	.word	0x00000001


	//----- nvinfo : EIATTR_CRS_STACK_SIZE
	.align		4
.L_2493:
        /*019c*/ 	.byte	0x04, 0x1e
        /*019e*/ 	.short	(.L_2495 - .L_2494)
.L_2494:
        /*01a0*/ 	.word	0x00000000
.L_2495:


//--------------------- .nv.info._ZN10layer_norm31ln_parallel_residual_bwd_kernelINS_13Kernel_traitsIf6__halffS2_fjLj3072ELj1ELj1ELj4ELj16ENS_18Kernel_traits_baseILj3072EfS2_fS2_fjLj128EEEEELb1ELb1ELb1EEEvNS_9BwdParamsE --------------------------
	.section	.nv.info._ZN10layer_norm31ln_parallel_residual_bwd_kernelINS_13Kernel_traitsIf6__halffS2_fjLj3072ELj1ELj1ELj4ELj16ENS_18Kernel_traits_baseILj3072EfS2_fS2_fjLj128EEEEELb1ELb1ELb1EEEvNS_9BwdParamsE,"",@"SHT_CUDA_INFO"
	.sectionflags	@""
	.align	4


	//----- nvinfo : EIATTR_CUDA_API_VERSION
	.align		4
        /*0000*/ 	.byte	0x04, 0x37
        /*0002*/ 	.short	(.L_2497 - .L_2496)
.L_2496:
        /*0004*/ 	.word	0x00000082


	//----- nvinfo : EIATTR_SW2861232_WAR
	.align		4
.L_2497:
        /*0008*/ 	.byte	0x01, 0x35
	.zero		2


	//----- nvinfo : EIATTR_PARAM_CBANK
	.align		4
        /*000c*/ 	.byte	0x04, 0x0a
        /*000e*/ 	.short	(.L_2499 - .L_2498)
	.align		4
.L_2498:
        /*0010*/ 	.word	index@(.nv.constant0._ZN10layer_norm31ln_parallel_residual_bwd_kernelINS_13Kernel_traitsIf6__halffS2_fjLj3072ELj1ELj1ELj4ELj16ENS_18Kernel_traits_baseILj3072EfS2_fS2_fjLj128EEEEELb1ELb1ELb1EEEvNS_9BwdParamsE)
        /*0014*/ 	.short	0x0160
        /*0016*/ 	.short	0x0128


	//----- nvinfo : EIATTR_CBANK_PARAM_SIZE
	.align		4
.L_2499:
        /*0018*/ 	.byte	0x03, 0x19
        /*001a*/ 	.short	0x0128


	//----- nvinfo : EIATTR_KPARAM_INFO
	.align		4
        /*001c*/ 	.byte	0x04, 0x17
        /*001e*/ 	.short	(.L_2501 - .L_2500)
.L_2500:
        /*0020*/ 	.word	0x00000000
        /*0024*/ 	.short	0x0000
        /*0026*/ 	.short	0x0000
        /*0028*/ 	.byte	0x00, 0xf0, 0xa1, 0x04


	//----- nvinfo : EIATTR_MAXREG_COUNT
	.align		4
.L_2501:
        /*002c*/ 	.byte	0x03, 0x1b
        /*002e*/ 	.short	0x00ff


	//----- nvinfo : EIATTR_NUM_BARRIERS
	.align		4
        /*0030*/ 	.byte	0x02, 0x4c
        /*0032*/ 	.byte	0x01
	.zero		1


	//----- nvinfo : EIATTR_MERCURY_ISA_VERSION
	.align		4
        /*0034*/ 	.byte	0x03, 0x5f
        /*0036*/ 	.short	0x0000


	//----- nvinfo : EIATTR_COOP_GROUP_MASK_REGIDS
	.align		4
        /*0038*/ 	.byte	0x04, 0x29
        /*003a*/ 	.short	(.L_2503 - .L_2502)


	//   ....[0]....
.L_2502:
        /*003c*/ 	.word	0xffffffff


	//   ....[1]....
        /*0040*/ 	.word	0xffffffff


	//   ....[2]....
        /*0044*/ 	.word	0xffffffff


	//   ....[3]....
        /*0048*/ 	.word	0xffffffff


	//   ....[4]....
        /*004c*/ 	.word	0xffffffff


	//   ....[5]....
        /*0050*/ 	.word	0xffffffff


	//   ....[6]....
        /*0054*/ 	.word	0xffffffff


	//   ....[7]....
        /*0058*/ 	.word	0xffffffff


	//   ....[8]....
        /*005c*/ 	.word	0xffffffff


	//   ....[9]....
        /*0060*/ 	.word	0xffffffff


	//   ....[10]....
        /*0064*/ 	.word	0xffffffff


	//   ....[11]....
        /*0068*/ 	.word	0xffffffff


	//   ....[12]....
        /*006c*/ 	.word	0xffffffff


	//   ....[13]....
        /*0070*/ 	.word	0xffffffff


	//   ....[14]....
        /*0074*/ 	.word	0xffffffff


	//   ....[15]....
        /*0078*/ 	.word	0xffffffff


	//   ....[16]....
        /*007c*/ 	.word	0xffffffff


	//   ....[17]....
        /*0080*/ 	.word	0xffffffff


	//   ....[18]....
        /*0084*/ 	.word	0xffffffff


	//   ....[19]....
        /*0088*/ 	.word	0xffffffff


	//----- nvinfo : EIATTR_COOP_GROUP_INSTR_OFFSETS
	.align		4
.L_2503:
        /*008c*/ 	.byte	0x04, 0x28
        /*008e*/ 	.short	(.L_2505 - .L_2504)


	//   ....[0]....
.L_2504:
        /*0090*/ 	.word	0x00001460


	//   ....[1]....
        /*0094*/ 	.word	0x00001480


	//   ....[2]....
        /*0098*/ 	.word	0x000014a0


	//   ....[3]....
        /*009c*/ 	.word	0x000014c0


	//   ....[4]....
        /*00a0*/ 	.word	0x000014e0


	//   ....[5]....
        /*00a4*/ 	.word	0x00001500


	//   ....[6]....
        /*00a8*/ 	.word	0x00001520


	//   ....[7]....
        /*00ac*/ 	.word	0x00001540


	//   ....[8]....
        /*00b0*/ 	.word	0x00001560


	//   ....[9]....
        /*00b4*/ 	.word	0x00001580


	//   ....[10]....
        /*00b8*/ 	.word	0x000030f0


	//   ....[11]....
        /*00bc*/ 	.word	0x00003170


	//   ....[12]....
        /*00c0*/ 	.word	0x000031f0


	//   ....[13]....
        /*00c4*/ 	.word	0x00003260


	//   ....[14]....
        /*00c8*/ 	.word	0x000032e0


	//   ....[15]....
        /*00cc*/ 	.word	0x00003350


	//   ....[16]....
        /*00d0*/ 	.word	0x000033d0


	//   ....[17]....
        /*00d4*/ 	.word	0x00003440


	//   ....[18]....
        /*00d8*/ 	.word	0x000034c0


	//   ....[19]....
        /*00dc*/ 	.word	0x00003530


	//----- nvinfo : EIATTR_EXIT_INSTR_OFFSETS
	.align		4
.L_2505:
        /*00e0*/ 	.byte	0x04, 0x1c
        /*00e2*/ 	.short	(.L_2507 - .L_2506)


	//   ....[0]....
.L_2506:
        /*00e4*/ 	.word	0x00003090


	//----- nvinfo : EIATTR_MAX_THREADS
	.align		4
.L_2507:
        /*00e8*/ 	.byte	0x04, 0x05
        /*00ea*/ 	.short	(.L_2509 - .L_2508)
.L_2508:
        /*00ec*/ 	.word	0x00000080
        /*00f0*/ 	.word	0x00000001
        /*00f4*/ 	.word	0x00000001


	//----- nvinfo : EIATTR_CRS_STACK_SIZE
	.align		4
.L_2509:
        /*00f8*/ 	.byte	0x04, 0x1e
        /*00fa*/ 	.short	(.L_2511 - .L_2510)
.L_2510:
        /*00fc*/ 	.word	0x00000000
.L_2511:


//--------------------- .nv.info._ZN10layer_norm31ln_parallel_residual_bwd_kernelINS_13Kernel_traitsI6__halfffffjLj3072ELj1ELj1ELj4ELj16ENS_18Kernel_traits_baseILj3072ES2_ffffjLj128EEEEELb0ELb0ELb0EEEvNS_9BwdParamsE --------------------------
	.section	.nv.info._ZN10layer_norm31ln_parallel_residual_bwd_kernelINS_13Kernel_traitsI6__halfffffjLj3072ELj1ELj1ELj4ELj16ENS_18Kernel_traits_baseILj3072ES2_ffffjLj128EEEEELb0ELb0ELb0EEEvNS_9BwdParamsE,"",@"SHT_CUDA_INFO"
	.sectionflags	@""
	.align	4


	//----- nvinfo : EIATTR_CUDA_API_VERSION
	.align		4
        /*0000*/ 	.byte	0x04, 0x37
        /*0002*/ 	.short	(.L_2513 - .L_2512)
.L_2512:
        /*0004*/ 	.word	0x00000082


	//----- nvinfo : EIATTR_SW2861232_WAR
	.align		4
.L_2513:
        /*0008*/ 	.byte	0x01, 0x35
	.zero		2


	//----- nvinfo : EIATTR_PARAM_CBANK
	.align		4
        /*000c*/ 	.byte	0x04, 0x0a
        /*000e*/ 	.short	(.L_2515 - .L_2514)
	.align		4
.L_2514:
        /*0010*/ 	.word	index@(.nv.constant0._ZN10layer_norm31ln_parallel_residual_bwd_kernelINS_13Kernel_traitsI6__halfffffjLj3072ELj1ELj1ELj4ELj16ENS_18Kernel_traits_baseILj3072ES2_ffffjLj128EEEEELb0ELb0ELb0EEEvNS_9BwdParamsE)
        /*0014*/ 	.short	0x0160
        /*0016*/ 	.short	0x0128


	//----- nvinfo : EIATTR_CBANK_PARAM_SIZE
	.align		4
.L_2515:
        /*0018*/ 	.byte	0x03, 0x19
        /*001a*/ 	.short	0x0128


	//----- nvinfo : EIATTR_KPARAM_INFO
	.align		4
        /*001c*/ 	.byte	0x04, 0x17
        /*001e*/ 	.short	(.L_2517 - .L_2516)
.L_2516:
        /*0020*/ 	.word	0x00000000
        /*0024*/ 	.short	0x0000
        /*0026*/ 	.short	0x0000
        /*0028*/ 	.byte	0x00, 0xf0, 0xa1, 0x04


	//----- nvinfo : EIATTR_MAXREG_COUNT
	.align		4
.L_2517:
        /*002c*/ 	.byte	0x03, 0x1b
        /*002e*/ 	.short	0x00ff


	//----- nvinfo : EIATTR_NUM_BARRIERS
	.align		4
        /*0030*/ 	.byte	0x02, 0x4c
        /*0032*/ 	.byte	0x01
	.zero		1


	//----- nvinfo : EIATTR_MERCURY_ISA_VERSION
	.align		4
        /*0034*/ 	.byte	0x03, 0x5f
        /*0036*/ 	.short	0x0000


	//----- nvinfo : EIATTR_COOP_GROUP_MASK_REGIDS
	.align		4
        /*0038*/ 	.byte	0x04, 0x29
        /*003a*/ 	.short	(.L_2519 - .L_2518)


	//   ....[0]....
.L_2518:
        /*003c*/ 	.word	0xffffffff


	//   ....[1]....
        /*0040*/ 	.word	0xffffffff


	//   ....[2]....
        /*0044*/ 	.word	0xffffffff


	//   ....[3]....
        /*0048*/ 	.word	0xffffffff


	//   ....[4]....
        /*004c*/ 	.word	0xffffffff


	//   ....[5]....
        /*0050*/ 	.word	0xffffffff


	//   ....[6]....
        /*0054*/ 	.word	0xffffffff


	//   ....[7]....
        /*0058*/ 	.word	0xffffffff


	//   ....[8]....
        /*005c*/ 	.word	0xffffffff


	//   ....[9]....
        /*0060*/ 	.word	0xffffffff


	//   ....[10]....
        /*0064*/ 	.word	0xffffffff


	//   ....[11]....
        /*0068*/ 	.word	0xffffffff


	//   ....[12]....
        /*006c*/ 	.word	0xffffffff


	//   ....[13]....
        /*0070*/ 	.word	0xffffffff


	//   ....[14]....
        /*0074*/ 	.word	0xffffffff


	//   ....[15]....
        /*0078*/ 	.word	0xffffffff


	//   ....[16]....
        /*007c*/ 	.word	0xffffffff


	//   ....[17]....
        /*0080*/ 	.word	0xffffffff


	//   ....[18]....
        /*0084*/ 	.word	0xffffffff


	//   ....[19]....
        /*0088*/ 	.word	0xffffffff


	//----- nvinfo : EIATTR_COOP_GROUP_INSTR_OFFSETS
	.align		4
.L_2519:
        /*008c*/ 	.byte	0x04, 0x28
        /*008e*/ 	.short	(.L_2521 - .L_2520)


	//   ....[0]....
.L_2520:
        /*0090*/ 	.word	0x000023f0


	//   ....[1]....
        /*0094*/ 	.word	0x00002410


	//   ....[2]....
        /*0098*/ 	.word	0x00002430


	//   ....[3]....
        /*009c*/ 	.word	0x00002450


	//   ....[4]....
        /*00a0*/ 	.word	0x00002470


	//   ....[5]....
        /*00a4*/ 	.word	0x00002490


	//   ....[6]....
        /*00a8*/ 	.word	0x000024b0


	//   ....[7]....
        /*00ac*/ 	.word	0x000024d0


	//   ....[8]....
        /*00b0*/ 	.word	0x000024f0


	//   ....[9]....
        /*00b4*/ 	.word	0x00002510


	//   ....[10]....
        /*00b8*/ 	.word	0x00003cd0


	//   ....[11]....
        /*00bc*/ 	.word	0x00003d50


	//   ....[12]....
        /*00c0*/ 	.word	0x00003dd0


	//   ....[13]....
        /*00c4*/ 	.word	0x00003e40


	//   ....[14]....
        /*00c8*/ 	.word	0x00003ec0


	//   ....[15]....
        /*00cc*/ 	.word	0x00003f30


	//   ....[16]....
        /*00d0*/ 	.word	0x00003fb0


	//   ....[17]....
        /*00d4*/ 	.word	0x00004020


	//   ....[18]....
        /*00d8*/ 	.word	0x000040a0


	//   ....[19]....
        /*00dc*/ 	.word	0x00004110


	//----- nvinfo : EIATTR_EXIT_INSTR_OFFSETS
	.align		4
.L_2521:
        /*00e0*/ 	.byte	0x04, 0x1c
        /*00e2*/ 	.short	(.L_2523 - .L_2522)


	//   ....[0]....
.L_2522:
        /*00e4*/ 	.word	0x00003bd0


	//   ....[1]....
        /*00e8*/ 	.word	0x00003c70


	//----- nvinfo : EIATTR_MAX_THREADS
	.align		4
.L_2523:
        /*00ec*/ 	.byte	0x04, 0x05
        /*00ee*/ 	.short	(.L_2525 - .L_2524)
.L_2524:
        /*00f0*/ 	.word	0x00000080
        /*00f4*/ 	.word	0x00000001
        /*00f8*/ 	.word	0x00000001


	//----- nvinfo : EIATTR_CRS_STACK_SIZE
	.align		4
.L_2525:
        /*00fc*/ 	.byte	0x04, 0x1e
        /*00fe*/ 	.short	(.L_2527 - .L_2526)
.L_2526:
        /*0100*/ 	.word	0x00000000
.L_2527:


//--------------------- .nv.info._ZN10layer_norm31ln_parallel_residual_bwd_kernelINS_13Kernel_traitsI6__halfffffjLj3072ELj1ELj1ELj4ELj16ENS_18Kernel_traits_baseILj3072ES2_ffffjLj128EEEEELb0ELb0ELb1EEEvNS_9BwdParamsE --------------------------
	.section	.nv.info._ZN10layer_norm31ln_parallel_residual_bwd_kernelINS_13Kernel_traitsI6__halfffffjLj3072ELj1ELj1ELj4ELj16ENS_18Kernel_traits_baseILj3072ES2_ffffjLj128EEEEELb0ELb0ELb1EEEvNS_9BwdParamsE,"",@"SHT_CUDA_INFO"
	.sectionflags	@""
	.align	4


	//----- nvinfo : EIATTR_CUDA_API_VERSION
	.align		4
        /*0000*/ 	.byte	0x04, 0x37
        /*0002*/ 	.short	(.L_2529 - .L_2528)
.L_2528:
        /*0004*/ 	.word	0x00000082


	//----- nvinfo : EIATTR_SW2861232_WAR
	.align		4
.L_2529:
        /*0008*/ 	.byte	0x01, 0x35
	.zero		2


	//----- nvinfo : EIATTR_PARAM_CBANK
	.align		4
        /*000c*/ 	.byte	0x04, 0x0a
        /*000e*/ 	.short	(.L_2531 - .L_2530)
	.align		4
.L_2530:
        /*0010*/ 	.word	index@(.nv.constant0._ZN10layer_norm31ln_parallel_residual_bwd_kernelINS_13Kernel_traitsI6__halfffffjLj3072ELj1ELj1ELj4ELj16ENS_18Kernel_traits_baseILj3072ES2_ffffjLj128EEEEELb0ELb0ELb1EEEvNS_9BwdParamsE)
        /*0014*/ 	.short	0x0160
        /*0016*/ 	.short	0x0128


	//----- nvinfo : EIATTR_CBANK_PARAM_SIZE
	.align		4
.L_2531:
        /*0018*/ 	.byte	0x03, 0x19
        /*001a*/ 	.short	0x0128


	//----- nvinfo : EIATTR_KPARAM_INFO
	.align		4
        /*001c*/ 	.byte	0x04, 0x17
        /*001e*/ 	.short	(.L_2533 - .L_2532)
.L_2532:
        /*0020*/ 	.word	0x00000000
        /*0024*/ 	.short	0x0000
        /*0026*/ 	.short	0x0000
        /*0028*/ 	.byte	0x00, 0xf0, 0xa1, 0x04


	//----- nvinfo : EIATTR_MAXREG_COUNT
	.align		4
.L_2533:
        /*002c*/ 	.byte	0x03, 0x1b
        /*002e*/ 	.short	0x00ff


	//----- nvinfo : EIATTR_NUM_BARRIERS
	.align		4
        /*0030*/ 	.byte	0x02, 0x4c
        /*0032*/ 	.byte	0x01
	.zero		1


	//----- nvinfo : EIATTR_ANNOTATIONS
	.align		4
        /*0034*/ 	.byte	0x04, 0x55
        /*0036*/ 	.short	(.L_2535 - .L_2534)


	//   ....[0]....
.L_2534:
        /*0038*/ 	.word	0x00000001
        /*003c*/ 	.byte	0x90, 0x07, 0x00, 0x00, 0x01, 0x00, 0x00, 0x00, 0xb0, 0x07, 0x00, 0x00, 0x01, 0x00, 0x00, 0x00
        /*004c*/ 	.byte	0xf0, 0x07, 0x00, 0x00, 0x01, 0x00, 0x00, 0x00, 0x00, 0x08, 0x00, 0x00, 0x01, 0x00, 0x00, 0x00
        /*005c*/ 	.byte	0x10, 0x08, 0x00, 0x00, 0x01, 0x00, 0x00, 0x00, 0xe0, 0x0c, 0x00, 0x00, 0x01, 0x00, 0x00, 0x00
        /*006c*/ 	.byte	0x00, 0x0d, 0x00, 0x00, 0x01, 0x00, 0x00, 0x00, 0x40, 0x0d, 0x00, 0x00, 0x01, 0x00, 0x00, 0x00
        /*007c*/ 	.byte	0x60, 0x0d, 0x00, 0x00, 0x01, 0x00, 0x00, 0x00, 0x80, 0x0d, 0x00, 0x00


	//----- nvinfo : EIATTR_MERCURY_ISA_VERSION
	.align		4
.L_2535:
        /*0088*/ 	.byte	0x03, 0x5f
        /*008a*/ 	.short	0x0000


	//----- nvinfo : EIATTR_COOP_GROUP_MASK_REGIDS
	.align		4
        /*008c*/ 	.byte	0x04, 0x29
        /*008e*/ 	.short	(.L_2537 - .L_2536)


	//   ....[0]....
.L_2536:
        /*0090*/ 	.word	0xffffffff


	//   ....[1]....
        /*0094*/ 	.word	0xffffffff


	//   ....[2]....
        /*0098*/ 	.word	0xffffffff


	//   ....[3]....
        /*009c*/ 	.word	0xffffffff


	//   ....[4]....
        /*00a0*/ 	.word	0xffffffff


	//   ....[5]....
        /*00a4*/ 	.word	0xffffffff


	//   ....[6]....
        /*00a8*/ 	.word	0xffffffff


	//   ....[7]....
        /*00ac*/ 	.word	0xffffffff


	//   ....[8]....
        /*00b0*/ 	.word	0xffffffff


	//   ....[9]....
        /*00b4*/ 	.word	0xffffffff


	//   ....[10]....
        /*00b8*/ 	.word	0xffffffff


	//   ....[11]....
        /*00bc*/ 	.word	0xffffffff


	//   ....[12]....
        /*00c0*/ 	.word	0xffffffff


	//   ....[13]....
        /*00c4*/ 	.word	0xffffffff


	//   ....[14]....
        /*00c8*/ 	.word	0xffffffff


	//   ....[15]....
        /*00cc*/ 	.word	0xffffffff


	//   ....[16]....
        /*00d0*/ 	.word	0xffffffff


	//   ....[17]....
        /*00d4*/ 	.word	0xffffffff


	//   ....[18]....
        /*00d8*/ 	.word	0xffffffff


	//   ....[19]....
        /*00dc*/ 	.word	0xffffffff


	//----- nvinfo : EIATTR_COOP_GROUP_INSTR_OFFSETS
	.align		4
.L_2537:
        /*00e0*/ 	.byte	0x04, 0x28
        /*00e2*/ 	.short	(.L_2539 - .L_2538)


	//   ....[0]....
.L_2538:
        /*00e4*/ 	.word	0x000020c0


	//   ....[1]....
        /*00e8*/ 	.word	0x000020e0


	//   ....[2]....
        /*00ec*/ 	.word	0x00002100


	//   ....[3]....
        /*00f0*/ 	.word	0x00002120


	//   ....[4]....
        /*00f4*/ 	.word	0x00002140


	//   ....[5]....
        /*00f8*/ 	.word	0x00002160


	//   ....[6]....
        /*00fc*/ 	.word	0x00002180


	//   ....[7]....
        /*0100*/ 	.word	0x000021a0


	//   ....[8]....
        /*0104*/ 	.word	0x000021c0


	//   ....[9]....
        /*0108*/ 	.word	0x000021e0


	//   ....[10]....
        /*010c*/ 	.word	0x00003910


	//   ....[11]....
        /*0110*/ 	.word	0x00003990


	//   ....[12]....
        /*0114*/ 	.word	0x00003a10


	//   ....[13]....
        /*0118*/ 	.word	0x00003a80


	//   ....[14]....
        /*011c*/ 	.word	0x00003b00


	//   ....[15]....
        /*0120*/ 	.word	0x00003b70


	//   ....[16]....
        /*0124*/ 	.word	0x00003bf0


	//   ....[17]....
        /*0128*/ 	.word	0x00003c60


	//   ....[18]....
        /*012c*/ 	.word	0x00003ce0


	//   ....[19]....
        /*0130*/ 	.word	0x00003d50


	//----- nvinfo : EIATTR_EXIT_INSTR_OFFSETS
	.align		4
.L_2539:
        /*0134*/ 	.byte	0x04, 0x1c
        /*0136*/ 	.short	(.L_2541 - .L_2540)


	//   ....[0]....
.L_2540:
        /*0138*/ 	.word	0x000038b0


	//----- nvinfo : EIATTR_MAX_THREADS
	.align		4
.L_2541:
        /*013c*/ 	.byte	0x04, 0x05
        /*013e*/ 	.short	(.L_2543 - .L_2542)
.L_2542:
        /*0140*/ 	.word	0x00000080
        /*0144*/ 	.word	0x00000001
        /*0148*/ 	.word	0x00000001


	//----- nvinfo : EIATTR_CRS_STACK_SIZE
	.align		4
.L_2543:
        /*014c*/ 	.byte	0x04, 0x1e
        /*014e*/ 	.short	(.L_2545 - .L_2544)
.L_2544:
        /*0150*/ 	.word	0x00000000
.L_2545:


//--------------------- .nv.info._ZN10layer_norm31ln_parallel_residual_bwd_kernelINS_13Kernel_traitsI6__halfffffjLj3072ELj1ELj1ELj4ELj16ENS_18Kernel_traits_baseILj3072ES2_ffffjLj128EEEEELb0ELb1ELb0EEEvNS_9BwdParamsE --------------------------
	.section	.nv.info._ZN10layer_norm31ln_parallel_residual_bwd_kernelINS_13Kernel_traitsI6__halfffffjLj3072ELj1ELj1ELj4ELj16ENS_18Kernel_traits_baseILj3072ES2_ffffjLj128EEEEELb0ELb1ELb0EEEvNS_9BwdParamsE,"",@"SHT_CUDA_INFO"
	.sectionflags	@""
	.align	4


	//----- nvinfo : EIATTR_CUDA_API_VERSION
	.align		4
        /*0000*/ 	.byte	0x04, 0x37
        /*0002*/ 	.short	(.L_2547 - .L_2546)
.L_2546:
        /*0004*/ 	.word	0x00000082


	//----- nvinfo : EIATTR_SW2861232_WAR
	.align		4
.L_2547:
        /*0008*/ 	.byte	0x01, 0x35
	.zero		2


	//----- nvinfo : EIATTR_PARAM_CBANK
	.align		4
        /*000c*/ 	.byte	0x04, 0x0a
        /*000e*/ 	.short	(.L_2549 - .L_2548)
	.align		4
.L_2548:
        /*0010*/ 	.word	index@(.nv.constant0._ZN10layer_norm31ln_parallel_residual_bwd_kernelINS_13Kernel_traitsI6__halfffffjLj3072ELj1ELj1ELj4ELj16ENS_18Kernel_traits_baseILj3072ES2_ffffjLj128EEEEELb0ELb1ELb0EEEvNS_9BwdParamsE)
        /*0014*/ 	.short	0x0160
        /*0016*/ 	.short	0x0128


	//----- nvinfo : EIATTR_CBANK_PARAM_SIZE
	.align		4
.L_2549:
        /*0018*/ 	.byte	0x03, 0x19
        /*001a*/ 	.short	0x0128


	//----- nvinfo : EIATTR_KPARAM_INFO
	.align		4
        /*001c*/ 	.byte	0x04, 0x17
        /*001e*/ 	.short	(.L_2551 - .L_2550)
.L_2550:
        /*0020*/ 	.word	0x00000000
        /*0024*/ 	.short	0x0000
        /*0026*/ 	.short	0x0000
        /*0028*/ 	.byte	0x00, 0xf0, 0xa1, 0x04


	//----- nvinfo : EIATTR_MAXREG_COUNT
	.align		4
.L_2551:
        /*002c*/ 	.byte	0x03, 0x1b
        /*002e*/ 	.short	0x00ff


	//----- nvinfo : EIATTR_NUM_BARRIERS
	.align		4
        /*0030*/ 	.byte	0x02, 0x4c
        /*0032*/ 	.byte	0x01
	.zero		1


	//----- nvinfo : EIATTR_MERCURY_ISA_VERSION
	.align		4
        /*0034*/ 	.byte	0x03, 0x5f
        /*0036*/ 	.short	0x0000


	//----- nvinfo : EIATTR_COOP_GROUP_MASK_REGIDS
	.align		4
        /*0038*/ 	.byte	0x04, 0x29
        /*003a*/ 	.short	(.L_2553 - .L_2552)


	//   ....[0]....
.L_2552:
        /*003c*/ 	.word	0xffffffff


	//   ....[1]....
        /*0040*/ 	.word	0xffffffff


	//   ....[2]....
        /*0044*/ 	.word	0xffffffff


	//   ....[3]....
        /*0048*/ 	.word	0xffffffff


	//   ....[4]....
        /*004c*/ 	.word	0xffffffff


	//   ....[5]....
        /*0050*/ 	.word	0xffffffff


	//   ....[6]....
        /*0054*/ 	.word	0xffffffff


	//   ....[7]....
        /*0058*/ 	.word	0xffffffff


	//   ....[8]....
        /*005c*/ 	.word	0xffffffff


	//   ....[9]....
        /*0060*/ 	.word	0xffffffff


	//   ....[10]....
        /*0064*/ 	.word	0xffffffff


	//   ....[11]....
        /*0068*/ 	.word	0xffffffff


	//   ....[12]....
        /*006c*/ 	.word	0xffffffff


	//   ....[13]....
        /*0070*/ 	.word	0xffffffff


	//   ....[14]....
        /*0074*/ 	.word	0xffffffff


	//   ....[15]....
        /*0078*/ 	.word	0xffffffff


	//   ....[16]....
        /*007c*/ 	.word	0xffffffff


	//   ....[17]....
        /*0080*/ 	.word	0xffffffff


	//   ....[18]....
        /*0084*/ 	.word	0xffffffff


	//   ....[19]....
        /*0088*/ 	.word	0xffffffff


	//----- nvinfo : EIATTR_COOP_GROUP_INSTR_OFFSETS
	.align		4
.L_2553:
        /*008c*/ 	.byte	0x04, 0x28
        /*008e*/ 	.short	(.L_2555 - .L_2554)


	//   ....[0]....
.L_2554:
        /*0090*/ 	.word	0x00001960


	//   ....[1]....
        /*0094*/ 	.word	0x00001980


	//   ....[2]....
        /*0098*/ 	.word	0x000019a0


	//   ....[3]....
        /*009c*/ 	.word	0x000019c0


	//   ....[4]....
        /*00a0*/ 	.word	0x000019e0


	//   ....[5]....
        /*00a4*/ 	.word	0x00001a00


	//   ....[6]....
        /*00a8*/ 	.word	0x00001a20


	//   ....[7]....
        /*00ac*/ 	.word	0x00001a40


	//   ....[8]....
        /*00b0*/ 	.word	0x00001a60


	//   ....[9]....
        /*00b4*/ 	.word	0x00001a80


	//   ....[10]....
        /*00b8*/ 	.word	0x00002fd0


	//   ....[11]....
        /*00bc*/ 	.word	0x00003050


	//   ....[12]....
        /*00c0*/ 	.word	0x000030d0


	//   ....[13]....
        /*00c4*/ 	.word	0x00003140


	//   ....[14]....
        /*00c8*/ 	.word	0x000031c0


	//   ....[15]....
        /*00cc*/ 	.word	0x00003230


	//   ....[16]....
        /*00d0*/ 	.word	0x000032b0


	//   ....[17]....
        /*00d4*/ 	.word	0x00003320


	//   ....[18]....
        /*00d8*/ 	.word	0x000033a0


	//   ....[19]....
        /*00dc*/ 	.word	0x00003410


	//----- nvinfo : EIATTR_EXIT_INSTR_OFFSETS
	.align		4
.L_2555:
        /*00e0*/ 	.byte	0x04, 0x1c
        /*00e2*/ 	.short	(.L_2557 - .L_2556)


	//   ....[0]....
.L_2556:
        /*00e4*/ 	.word	0x00002f10


	//   ....[1]....
        /*00e8*/ 	.word	0x00002f70


	//----- nvinfo : EIATTR_MAX_THREADS
	.align		4
.L_2557:
        /*00ec*/ 	.byte	0x04, 0x05
        /*00ee*/ 	.short	(.L_2559 - .L_2558)
.L_2558:
        /*00f0*/ 	.word	0x00000080
        /*00f4*/ 	.word	0x00000001
        /*00f8*/ 	.word	0x00000001


	//----- nvinfo : EIATTR_CRS_STACK_SIZE
	.align		4
.L_2559:
        /*00fc*/ 	.byte	0x04, 0x1e
        /*00fe*/ 	.short	(.L_2561 - .L_2560)
.L_2560:
        /*0100*/ 	.word	0x00000000
.L_2561:


//--------------------- .nv.info._ZN10layer_norm31ln_parallel_residual_bwd_kernelINS_13Kernel_traitsI6__halfffffjLj3072ELj1ELj1ELj4ELj16ENS_18Kernel_traits_baseILj3072ES2_ffffjLj128EEEEELb0ELb1ELb1EEEvNS_9BwdParamsE --------------------------
	.section	.nv.info._ZN10layer_norm31ln_parallel_residual_bwd_kernelINS_13Kernel_traitsI6__halfffffjLj3072ELj1ELj1ELj4ELj16ENS_18Kernel_traits_baseILj3072ES2_ffffjLj128EEEEELb0ELb1ELb1EEEvNS_9BwdParamsE,"",@"SHT_CUDA_INFO"
	.sectionflags	@""
	.align	4


	//----- nvinfo : EIATTR_CUDA_API_VERSION
	.align		4
        /*0000*/ 	.byte	0x04, 0x37
        /*0002*/ 	.short	(.L_2563 - .L_2562)
.L_2562:
        /*0004*/ 	.word	0x00000082


	//----- nvinfo : EIATTR_SW2861232_WAR
	.align		4
.L_2563:
        /*0008*/ 	.byte	0x01, 0x35
	.zero		2


	//----- nvinfo : EIATTR_PARAM_CBANK
	.align		4
        /*000c*/ 	.byte	0x04, 0x0a
        /*000e*/ 	.short	(.L_2565 - .L_2564)
	.align		4
.L_2564:
        /*0010*/ 	.word	index@(.nv.constant0._ZN10layer_norm31ln_parallel_residual_bwd_kernelINS_13Kernel_traitsI6__halfffffjLj3072ELj1ELj1ELj4ELj16ENS_18Kernel_traits_baseILj3072ES2_ffffjLj128EEEEELb0ELb1ELb1EEEvNS_9BwdParamsE)
        /*0014*/ 	.short	0x0160
        /*0016*/ 	.short	0x0128


	//----- nvinfo : EIATTR_CBANK_PARAM_SIZE
	.align		4
.L_2565:
        /*0018*/ 	.byte	0x03, 0x19
        /*001a*/ 	.short	0x0128


	//----- nvinfo : EIATTR_KPARAM_INFO
	.align		4
        /*001c*/ 	.byte	0x04, 0x17
        /*001e*/ 	.short	(.L_2567 - .L_2566)
.L_2566:
        /*0020*/ 	.word	0x00000000
        /*0024*/ 	.short	0x0000
        /*0026*/ 	.short	0x0000
        /*0028*/ 	.byte	0x00, 0xf0, 0xa1, 0x04


	//----- nvinfo : EIATTR_MAXREG_COUNT
	.align		4
.L_2567:
        /*002c*/ 	.byte	0x03, 0x1b
        /*002e*/ 	.short	0x00ff


	//----- nvinfo : EIATTR_NUM_BARRIERS
	.align		4
        /*0030*/ 	.byte	0x02, 0x4c
        /*0032*/ 	.byte	0x01
	.zero		1


	//----- nvinfo : EIATTR_MERCURY_ISA_VERSION
	.align		4
        /*0034*/ 	.byte	0x03, 0x5f
        /*0036*/ 	.short	0x0000


	//----- nvinfo : EIATTR_COOP_GROUP_MASK_REGIDS
	.align		4
        /*0038*/ 	.byte	0x04, 0x29
        /*003a*/ 	.short	(.L_2569 - .L_2568)


	//   ....[0]....
.L_2568:
        /*003c*/ 	.word	0xffffffff


	//   ....[1]....
        /*0040*/ 	.word	0xffffffff


	//   ....[2]....
        /*0044*/ 	.word	0xffffffff


	//   ....[3]....
        /*0048*/ 	.word	0xffffffff


	//   ....[4]....
        /*004c*/ 	.word	0xffffffff


	//   ....[5]....
        /*0050*/ 	.word	0xffffffff


	//   ....[6]....
        /*0054*/ 	.word	0xffffffff


	//   ....[7]....
        /*0058*/ 	.word	0xffffffff


	//   ....[8]....
        /*005c*/ 	.word	0xffffffff


	//   ....[9]....
        /*0060*/ 	.word	0xffffffff


	//   ....[10]....
        /*0064*/ 	.word	0xffffffff


	//   ....[11]....
        /*0068*/ 	.word	0xffffffff


	//   ....[12]....
        /*006c*/ 	.word	0xffffffff


	//   ....[13]....
        /*0070*/ 	.word	0xffffffff


	//   ....[14]....
        /*0074*/ 	.word	0xffffffff


	//   ....[15]....
        /*0078*/ 	.word	0xffffffff


	//   ....[16]....
        /*007c*/ 	.word	0xffffffff


	//   ....[17]....
        /*0080*/ 	.word	0xffffffff


	//   ....[18]....
        /*0084*/ 	.word	0xffffffff


	//   ....[19]....
        /*0088*/ 	.word	0xffffffff


	//----- nvinfo : EIATTR_COOP_GROUP_INSTR_OFFSETS
	.align		4
.L_2569:
        /*008c*/ 	.byte	0x04, 0x28
        /*008e*/ 	.short	(.L_2571 - .L_2570)


	//   ....[0]....
.L_2570:
        /*0090*/ 	.word	0x00001580


	//   ....[1]....
        /*0094*/ 	.word	0x000015a0


	//   ....[2]....
        /*0098*/ 	.word	0x000015c0


	//   ....[3]....
        /*009c*/ 	.word	0x000015e0


	//   ....[4]....
        /*00a0*/ 	.word	0x00001600


	//   ....[5]....
        /*00a4*/ 	.word	0x00001620


	//   ....[6]....
        /*00a8*/ 	.word	0x00001640


	//   ....[7]....
        /*00ac*/ 	.word	0x00001660


	//   ....[8]....
        /*00b0*/ 	.word	0x00001680


	//   ....[9]....
        /*00b4*/ 	.word	0x000016a0


	//   ....[10]....
        /*00b8*/ 	.word	0x00002a00


	//   ....[11]....
        /*00bc*/ 	.word	0x00002a80


	//   ....[12]....
        /*00c0*/ 	.word	0x00002b00


	//   ....[13]....
        /*00c4*/ 	.word	0x00002b70


	//   ....[14]....
        /*00c8*/ 	.word	0x00002bf0


	//   ....[15]....
        /*00cc*/ 	.word	0x00002c60


	//   ....[16]....
        /*00d0*/ 	.word	0x00002ce0


	//   ....[17]....
        /*00d4*/ 	.word	0x00002d50


	//   ....[18]....
        /*00d8*/ 	.word	0x00002dd0


	//   ....[19]....
        /*00dc*/ 	.word	0x00002e40


	//----- nvinfo : EIATTR_EXIT_INSTR_OFFSETS
	.align		4
.L_2571:
        /*00e0*/ 	.byte	0x04, 0x1c
        /*00e2*/ 	.short	(.L_2573 - .L_2572)


	//   ....[0]....
.L_2572:
        /*00e4*/ 	.word	0x000029a0


	//----- nvinfo : EIATTR_MAX_THREADS
	.align		4
.L_2573:
        /*00e8*/ 	.byte	0x04, 0x05
        /*00ea*/ 	.short	(.L_2575 - .L_2574)
.L_2574:
        /*00ec*/ 	.word	0x00000080
        /*00f0*/ 	.word	0x00000001
        /*00f4*/ 	.word	0x00000001


	//----- nvinfo : EIATTR_CRS_STACK_SIZE
	.align		4
.L_2575:
        /*00f8*/ 	.byte	0x04, 0x1e
        /*00fa*/ 	.short	(.L_2577 - .L_2576)
.L_2576:
        /*00fc*/ 	.word	0x00000000
.L_2577:


//--------------------- .nv.info._ZN10layer_norm31ln_parallel_residual_bwd_kernelINS_13Kernel_traitsI6__halfffffjLj3072ELj1ELj1ELj4ELj16ENS_18Kernel_traits_baseILj3072ES2_ffffjLj128EEEEELb1ELb0ELb0EEEvNS_9BwdParamsE --------------------------
	.section	.nv.info._ZN10layer_norm31ln_parallel_residual_bwd_kernelINS_13Kernel_traitsI6__halfffffjLj3072ELj1ELj1ELj4ELj16ENS_18Kernel_traits_baseILj3072ES2_ffffjLj128EEEEELb1ELb0ELb0EEEvNS_9BwdParamsE,"",@"SHT_CUDA_INFO"
	.sectionflags	@""
	.align	4


	//----- nvinfo : EIATTR_CUDA_API_VERSION
	.align		4
        /*0000*/ 	.byte	0x04, 0x37
        /*0002*/ 	.short	(.L_2579 - .L_2578)
.L_2578:
        /*0004*/ 	.word	0x00000082


	//----- nvinfo : EIATTR_SW2861232_WAR
	.align		4
.L_2579:
        /*0008*/ 	.byte	0x01, 0x35
	.zero		2


	//----- nvinfo : EIATTR_PARAM_CBANK
	.align		4
        /*000c*/ 	.byte	0x04, 0x0a
        /*000e*/ 	.short	(.L_2581 - .L_2580)
	.align		4
.L_2580:
        /*0010*/ 	.word	index@(.nv.constant0._ZN10layer_norm31ln_parallel_residual_bwd_kernelINS_13Kernel_traitsI6__halfffffjLj3072ELj1ELj1ELj4ELj16ENS_18Kernel_traits_baseILj3072ES2_ffffjLj128EEEEELb1ELb0ELb0EEEvNS_9BwdParamsE)
        /*0014*/ 	.short	0x0160
        /*0016*/ 	.short	0x0128


	//----- nvinfo : EIATTR_CBANK_PARAM_SIZE
	.align		4
.L_2581:
        /*0018*/ 	.byte	0x03, 0x19
        /*001a*/ 	.short	0x0128


	//----- nvinfo : EIATTR_KPARAM_INFO
	.align		4
        /*001c*/ 	.byte	0x04, 0x17
        /*001e*/ 	.short	(.L_2583 - .L_2582)
.L_2582:
        /*0020*/ 	.word	0x00000000
        /*0024*/ 	.short	0x0000
        /*0026*/ 	.short	0x0000
        /*0028*/ 	.byte	0x00, 0xf0, 0xa1, 0x04


	//----- nvinfo : EIATTR_MAXREG_COUNT
	.align		4
.L_2583:
        /*002c*/ 	.byte	0x03, 0x1b
        /*002e*/ 	.short	0x00ff


	//----- nvinfo : EIATTR_NUM_BARRIERS
	.align		4
        /*0030*/ 	.byte	0x02, 0x4c
        /*0032*/ 	.byte	0x01
	.zero		1


	//----- nvinfo : EIATTR_ANNOTATIONS
	.align		4
        /*0034*/ 	.byte	0x04, 0x55
        /*0036*/ 	.short	(.L_2585 - .L_2584)


	//   ....[0]....
.L_2584:
        /*0038*/ 	.word	0x00000001
        /*003c*/ 	.byte	0x50, 0x07, 0x00, 0x00, 0x01, 0x00, 0x00, 0x00, 0xd0, 0x0d, 0x00, 0x00


	//----- nvinfo : EIATTR_MERCURY_ISA_VERSION
	.align		4
.L_2585:
        /*0048*/ 	.byte	0x03, 0x5f
        /*004a*/ 	.short	0x0000


	//----- nvinfo : EIATTR_COOP_GROUP_MASK_REGIDS
	.align		4
        /*004c*/ 	.byte	0x04, 0x29
        /*004e*/ 	.short	(.L_2587 - .L_2586)


	//   ....[0]....
.L_2586:
        /*0050*/ 	.word	0xffffffff


	//   ....[1]....
        /*0054*/ 	.word	0xffffffff


	//   ....[2]....
        /*0058*/ 	.word	0xffffffff


	//   ....[3]....
        /*005c*/ 	.word	0xffffffff


	//   ....[4]....
        /*0060*/ 	.word	0xffffffff


	//   ....[5]....
        /*0064*/ 	.word	0xffffffff


	//   ....[6]....
        /*0068*/ 	.word	0xffffffff


	//   ....[7]....
        /*006c*/ 	.word	0xffffffff


	//   ....[8]....
        /*0070*/ 	.word	0xffffffff


	//   ....[9]....
        /*0074*/ 	.word	0xffffffff


	//   ....[10]....
        /*0078*/ 	.word	0xffffffff


	//   ....[11]....
        /*007c*/ 	.word	0xffffffff


	//   ....[12]....
        /*0080*/ 	.word	0xffffffff


	//   ....[13]....
        /*0084*/ 	.word	0xffffffff


	//   ....[14]....
        /*0088*/ 	.word	0xffffffff


	//   ....[15]....
        /*008c*/ 	.word	0xffffffff


	//   ....[16]....
        /*0090*/ 	.word	0xffffffff


	//   ....[17]....
        /*0094*/ 	.word	0xffffffff


	//   ....[18]....
        /*0098*/ 	.word	0xffffffff


	//   ....[19]....
        /*009c*/ 	.word	0xffffffff


	//----- nvinfo : EIATTR_COOP_GROUP_INSTR_OFFSETS
	.align		4
.L_2587:
        /*00a0*/ 	.byte	0x04, 0x28
        /*00a2*/ 	.short	(.L_2589 - .L_2588)


	//   ....[0]....
.L_2588:
        /*00a4*/ 	.word	0x00002860


	//   ....[1]....
        /*00a8*/ 	.word	0x00002880


	//   ....[2]....
        /*00ac*/ 	.word	0x000028a0


	//   ....[3]....
        /*00b0*/ 	.word	0x000028c0


	//   ....[4]....
        /*00b4*/ 	.word	0x000028e0


	//   ....[5]....
        /*00b8*/ 	.word	0x00002900


	//   ....[6]....
        /*00bc*/ 	.word	0x00002930


	//   ....[7]....
        /*00c0*/ 	.word	0x00002940


	//   ....[8]....
        /*00c4*/ 	.word	0x00002970


	//   ....[9]....
        /*00c8*/ 	.word	0x00002980


	//   ....[10]....
        /*00cc*/ 	.word	0x00004990


	//   ....[11]....
        /*00d0*/ 	.word	0x00004a10


	//   ....[12]....
        /*00d4*/ 	.word	0x00004a90


	//   ....[13]....
        /*00d8*/ 	.word	0x00004b00


	//   ....[14]....
        /*00dc*/ 	.word	0x00004b80


	//   ....[15]....
        /*00e0*/ 	.word	0x00004bf0


	//   ....[16]....
        /*00e4*/ 	.word	0x00004c70


	//   ....[17]....
        /*00e8*/ 	.word	0x00004ce0


	//   ....[18]....
        /*00ec*/ 	.word	0x00004d60


	//   ....[19]....
        /*00f0*/ 	.word	0x00004dd0


	//----- nvinfo : EIATTR_EXIT_INSTR_OFFSETS
	.align		4
.L_2589:
        /*00f4*/ 	.byte	0x04, 0x1c
        /*00f6*/ 	.short	(.L_2591 - .L_2590)


	//   ....[0]....
.L_2590:
        /*00f8*/ 	.word	0x00004890


	//   ....[1]....
        /*00fc*/ 	.word	0x00004930


	//----- nvinfo : EIATTR_MAX_THREADS
	.align		4
.L_2591:
        /*0100*/ 	.byte	0x04, 0x05
        /*0102*/ 	.short	(.L_2593 - .L_2592)
.L_2592:
        /*0104*/ 	.word	0x00000080
        /*0108*/ 	.word	0x00000001
        /*010c*/ 	.word	0x00000001


	//----- nvinfo : EIATTR_CRS_STACK_SIZE
	.align		4
.L_2593:
        /*0110*/ 	.byte	0x04, 0x1e
        /*0112*/ 	.short	(.L_2595 - .L_2594)
.L_2594:
        /*0114*/ 	.word	0x00000000
.L_2595:


//--------------------- .nv.info._ZN10layer_norm31ln_parallel_residual_bwd_kernelINS_13Kernel_traitsI6__halfffffjLj3072ELj1ELj1ELj4ELj16ENS_18Kernel_traits_baseILj3072ES2_ffffjLj128EEEEELb1ELb0ELb1EEEvNS_9BwdParamsE --------------------------
	.section	.nv.info._ZN10layer_norm31ln_parallel_residual_bwd_kernelINS_13Kernel_traitsI6__halfffffjLj3072ELj1ELj1ELj4ELj16ENS_18Kernel_traits_baseILj3072ES2_ffffjLj128EEEEELb1ELb0ELb1EEEvNS_9BwdParamsE,"",@"SHT_CUDA_INFO"
	.sectionflags	@""
	.align	4


	//----- nvinfo : EIATTR_CUDA_API_VERSION
	.align		4
        /*0000*/ 	.byte	0x04, 0x37
        /*0002*/ 	.short	(.L_2597 - .L_2596)
.L_2596:
        /*0004*/ 	.word	0x00000082


	//----- nvinfo : EIATTR_SW2861232_WAR
	.align		4
.L_2597:
        /*0008*/ 	.byte	0x01, 0x35
	.zero		2


	//----- nvinfo : EIATTR_PARAM_CBANK
	.align		4
        /*000c*/ 	.byte	0x04, 0x0a
        /*000e*/ 	.short	(.L_2599 - .L_2598)
	.align		4
.L_2598:
        /*0010*/ 	.word	index@(.nv.constant0._ZN10layer_norm31ln_parallel_residual_bwd_kernelINS_13Kernel_traitsI6__halfffffjLj3072ELj1ELj1ELj4ELj16ENS_18Kernel_traits_baseILj3072ES2_ffffjLj128EEEEELb1ELb0ELb1EEEvNS_9BwdParamsE)
        /*0014*/ 	.short	0x0160
        /*0016*/ 	.short	0x0128


	//----- nvinfo : EIATTR_CBANK_PARAM_SIZE
	.align		4
.L_2599:
        /*0018*/ 	.byte	0x03, 0x19
        /*001a*/ 	.short	0x0128


	//----- nvinfo : EIATTR_KPARAM_INFO
	.align		4
        /*001c*/ 	.byte	0x04, 0x17
        /*001e*/ 	.short	(.L_2601 - .L_2600)
.L_2600:
        /*0020*/ 	.word	0x00000000
        /*0024*/ 	.short	0x0000
        /*0026*/ 	.short	0x0000
        /*0028*/ 	.byte	0x00, 0xf0, 0xa1, 0x04


	//----- nvinfo : EIATTR_MAXREG_COUNT
	.align		4
.L_2601:
        /*002c*/ 	.byte	0x03, 0x1b
        /*002e*/ 	.short	0x00ff


	//----- nvinfo : EIATTR_NUM_BARRIERS
	.align		4
        /*0030*/ 	.byte	0x02, 0x4c
        /*0032*/ 	.byte	0x01
	.zero		1


	//----- nvinfo : EIATTR_ANNOTATIONS
	.align		4
        /*0034*/ 	.byte	0x04, 0x55
        /*0036*/ 	.short	(.L_2603 - .L_2602)


	//   ....[0]....
.L_2602:
        /* <DEDUP_REMOVED lines=24> */


	//----- nvinfo : EIATTR_MERCURY_ISA_VERSION
	.align		4
.L_2603:
        /*01a8*/ 	.byte	0x03, 0x5f
        /*01aa*/ 	.short	0x0000


	//----- nvinfo : EIATTR_COOP_GROUP_MASK_REGIDS
	.align		4
        /*01ac*/ 	.byte	0x04, 0x29
        /*01ae*/ 	.short	(.L_2605 - .L_2604)


	//   ....[0]....
.L_2604:
        /*01b0*/ 	.word	0xffffffff


	//   ....[1]....
        /*01b4*/ 	.word	0xffffffff


	//   ....[2]....
        /*01b8*/ 	.word	0xffffffff


	//   ....[3]....
        /*01bc*/ 	.word	0xffffffff


	//   ....[4]....
        /*01c0*/ 	.word	0xffffffff


	//   ....[5]....
        /*01c4*/ 	.word	0xffffffff


	//   ....[6]....
        /*01c8*/ 	.word	0xffffffff


	//   ....[7]....
        /*01cc*/ 	.word	0xffffffff


	//   ....[8]....
        /*01d0*/ 	.word	0xffffffff


	//   ....[9]....
        /*01d4*/ 	.word	0xffffffff


	//   ....[10]....
        /*01d8*/ 	.word	0xffffffff


	//   ....[11]....
        /*01dc*/ 	.word	0xffffffff


	//   ....[12]....
        /*01e0*/ 	.word	0xffffffff


	//   ....[13]....
        /*01e4*/ 	.word	0xffffffff


	//   ....[14]....
        /*01e8*/ 	.word	0xffffffff


	//   ....[15]....
        /*01ec*/ 	.word	0xffffffff


	//   ....[16]....
        /*01f0*/ 	.word	0xffffffff


	//   ....[17]....
        /*01f4*/ 	.word	0xffffffff


	//   ....[18]....
        /*01f8*/ 	.word	0xffffffff


	//   ....[19]....
        /*01fc*/ 	.word	0xffffffff


	//----- nvinfo : EIATTR_COOP_GROUP_INSTR_OFFSETS
	.align		4
.L_2605:
        /*0200*/ 	.byte	0x04, 0x28
        /*0202*/ 	.short	(.L_2607 - .L_2606)


	//   ....[0]....
.L_2606:
        /*0204*/ 	.word	0x000027e0


	//   ....[1]....
        /*0208*/ 	.word	0x00002800


	//   ....[2]....
        /*020c*/ 	.word	0x00002830


	//   ....[3]....
        /*0210*/ 	.word	0x00002850


	//   ....[4]....
        /*0214*/ 	.word	0x00002870


	//   ....[5]....
        /*0218*/ 	.word	0x00002890


	//   ....[6]....
        /*021c*/ 	.word	0x000028b0


	//   ....[7]....
        /*0220*/ 	.word	0x000028d0


	//   ....[8]....
        /*0224*/ 	.word	0x000028e0


	//   ....[9]....
        /*0228*/ 	.word	0x00002900


	//   ....[10]....
        /*022c*/ 	.word	0x000045e0


	//   ....[11]....
        /*0230*/ 	.word	0x00004660


	//   ....[12]....
        /*0234*/ 	.word	0x000046e0


	//   ....[13]....
        /*0238*/ 	.word	0x00004750


	//   ....[14]....
        /*023c*/ 	.word	0x000047d0


	//   ....[15]....
        /*0240*/ 	.word	0x00004840


	//   ....[16]....
        /*0244*/ 	.word	0x000048c0


	//   ....[17]....
        /*0248*/ 	.word	0x00004930


	//   ....[18]....
        /*024c*/ 	.word	0x000049b0


	//   ....[19]....
        /*0250*/ 	.word	0x00004a20


	//----- nvinfo : EIATTR_EXIT_INSTR_OFFSETS
	.align		4
.L_2607:
        /*0254*/ 	.byte	0x04, 0x1c
        /*0256*/ 	.short	(.L_2609 - .L_2608)


	//   ....[0]....
.L_2608:
        /*0258*/ 	.word	0x00004580


	//----- nvinfo : EIATTR_MAX_THREADS
	.align		4
.L_2609:
        /*025c*/ 	.byte	0x04, 0x05
        /*025e*/ 	.short	(.L_2611 - .L_2610)
.L_2610:
        /*0260*/ 	.word	0x00000080
        /*0264*/ 	.word	0x00000001
        /*0268*/ 	.word	0x00000001


	//----- nvinfo : EIATTR_CRS_STACK_SIZE
	.align		4
.L_2611:
        /*026c*/ 	.byte	0x04, 0x1e
        /*026e*/ 	.short	(.L_2613 - .L_2612)
.L_2612:
        /*0270*/ 	.word	0x00000000
.L_2613:


//--------------------- .nv.info._ZN10layer_norm22ln_bwd_finalize_kernelINS_22Kernel_traits_finalizeILj3072E6__halfffffjLb0ELj1024ELj4ENS_18Kernel_traits_baseILj3072ES2_ffffjLj1024EEEEELb0ELb0EEEvNS_9BwdParamsE --------------------------
	.section	.nv.info._ZN10layer_norm22ln_bwd_finalize_kernelINS_22Kernel_traits_finalizeILj3072E6__halfffffjLb0ELj1024ELj4ENS_18Kernel_traits_baseILj3072ES2_ffffjLj1024EEEEELb0ELb0EEEvNS_9BwdParamsE,"",@"SHT_CUDA_INFO"
	.sectionflags	@""
	.align	4


	//----- nvinfo : EIATTR_CUDA_API_VERSION
	.align		4
        /*0000*/ 	.byte	0x04, 0x37
        /*0002*/ 	.short	(.L_2615 - .L_2614)
.L_2614:
        /*0004*/ 	.word	0x00000082


	//----- nvinfo : EIATTR_SW2861232_WAR
	.align		4
.L_2615:
        /*0008*/ 	.byte	0x01, 0x35
	.zero		2


	//----- nvinfo : EIATTR_PARAM_CBANK
	.align		4
        /*000c*/ 	.byte	0x04, 0x0a
        /*000e*/ 	.short	(.L_2617 - .L_2616)
	.align		4
.L_2616:
        /*0010*/ 	.word	index@(.nv.constant0._ZN10layer_norm22ln_bwd_finalize_kernelINS_22Kernel_traits_finalizeILj3072E6__halfffffjLb0ELj1024ELj4ENS_18Kernel_traits_baseILj3072ES2_ffffjLj1024EEEEELb0ELb0EEEvNS_9BwdParamsE)
        /*0014*/ 	.short	0x0160
        /*0016*/ 	.short	0x0128


	//----- nvinfo : EIATTR_CBANK_PARAM_SIZE
	.align		4
.L_2617:
        /*0018*/ 	.byte	0x03, 0x19
        /*001a*/ 	.short	0x0128


	//----- nvinfo : EIATTR_KPARAM_INFO
	.align		4
        /*001c*/ 	.byte	0x04, 0x17
        /*001e*/ 	.short	(.L_2619 - .L_2618)
.L_2618:
        /*0020*/ 	.word	0x00000000
        /*0024*/ 	.short	0x0000
        /*0026*/ 	.short	0x0000
        /*0028*/ 	.byte	0x00, 0xf0, 0xa1, 0x04


	//----- nvinfo : EIATTR_MAXREG_COUNT
	.align		4
.L_2619:
        /*002c*/ 	.byte	0x03, 0x1b
        /*002e*/ 	.short	0x0040


	//----- nvinfo : EIATTR_NUM_BARRIERS
	.align		4
        /*0030*/ 	.byte	0x02, 0x4c
        /*0032*/ 	.byte	0x01
	.zero		1


	//----- nvinfo : EIATTR_MERCURY_ISA_VERSION
	.align		4
        /*0034*/ 	.byte	0x03, 0x5f
        /*0036*/ 	.short	0x0000


	//----- nvinfo : EIATTR_COOP_GROUP_MASK_REGIDS
	.align		4
        /*0038*/ 	.byte	0x04, 0x29
        /*003a*/ 	.short	(.L_2621 - .L_2620)


	//   ....[0]....
.L_2620:
        /*003c*/ 	.word	0xffffffff


	//   ....[1]....
        /*0040*/ 	.word	0xffffffff


	//   ....[2]....
        /*0044*/ 	.word	0xffffffff


	//   ....[3]....
        /*0048*/ 	.word	0xffffffff


	//   ....[4]....
        /*004c*/ 	.word	0xffffffff


	//   ....[5]....
        /*0050*/ 	.word	0xffffffff


	//   ....[6]....
        /*0054*/ 	.word	0xffffffff


	//   ....[7]....
        /*0058*/ 	.word	0xffffffff


	//   ....[8]....
        /*005c*/ 	.word	0xffffffff


	//   ....[9]....
        /*0060*/ 	.word	0xffffffff


	//   ....[10]....
        /*0064*/ 	.word	0xffffffff


	//   ....[11]....
        /*0068*/ 	.word	0xffffffff


	//   ....[12]....
        /*006c*/ 	.word	0xffffffff


	//   ....[13]....
        /*0070*/ 	.word	0xffffffff


	//   ....[14]....
        /*0074*/ 	.word	0xffffffff


	//   ....[15]....
        /*0078*/ 	.word	0xffffffff


	//   ....[16]....
        /*007c*/ 	.word	0xffffffff


	//   ....[17]....
        /*0080*/ 	.word	0xffffffff


	//   ....[18]....
        /*0084*/ 	.word	0xffffffff


	//   ....[19]....
        /*0088*/ 	.word	0xffffffff


	//----- nvinfo : EIATTR_COOP_GROUP_INSTR_OFFSETS
	.align		4
.L_2621:
        /*008c*/ 	.byte	0x04, 0x28
        /*008e*/ 	.short	(.L_2623 - .L_2622)


	//   ....[0]....
.L_2622:
        /*0090*/ 	.word	0x00000820


	//   ....[1]....
        /*0094*/ 	.word	0x00000850


	//   ....[2]....
        /*0098*/ 	.word	0x00000860


	//   ....[3]....
        /*009c*/ 	.word	0x00000890


	//   ....[4]....
        /*00a0*/ 	.word	0x000008a0


	//   ....[5]....
        /*00a4*/ 	.word	0x000008d0


	//   ....[6]....
        /*00a8*/ 	.word	0x000008f0


	//   ....[7]....
        /*00ac*/ 	.word	0x00000900


	//   ....[8]....
        /*00b0*/ 	.word	0x00000930


	//   ....[9]....
        /*00b4*/ 	.word	0x00000940


	//   ....[10]....
        /*00b8*/ 	.word	0x00000b50


	//   ....[11]....
        /*00bc*/ 	.word	0x00000bc0


	//   ....[12]....
        /*00c0*/ 	.word	0x00000c20


	//   ....[13]....
        /*00c4*/ 	.word	0x00000c80


	//   ....[14]....
        /*00c8*/ 	.word	0x00000cf0


	//   ....[15]....
        /*00cc*/ 	.word	0x00000d60


	//   ....[16]....
        /*00d0*/ 	.word	0x00000dc0


	//   ....[17]....
        /*00d4*/ 	.word	0x00000e20


	//   ....[18]....
        /*00d8*/ 	.word	0x00000e80


	//   ....[19]....
        /*00dc*/ 	.word	0x00000ee0


	//----- nvinfo : EIATTR_EXIT_INSTR_OFFSETS
	.align		4
.L_2623:
        /*00e0*/ 	.byte	0x04, 0x1c
        /*00e2*/ 	.short	(.L_2625 - .L_2624)


	//   ....[0]....
.L_2624:
        /*00e4*/ 	.word	0x00000070


	//   ....[1]....
        /*00e8*/ 	.word	0x00000af0


	//----- nvinfo : EIATTR_MAX_THREADS
	.align		4
.L_2625:
        /*00ec*/ 	.byte	0x04, 0x05
        /*00ee*/ 	.short	(.L_2627 - .L_2626)
.L_2626:
        /*00f0*/ 	.word	0x00000400
        /*00f4*/ 	.word	0x00000001
        /*00f8*/ 	.word	0x00000001


	//----- nvinfo : EIATTR_CRS_STACK_SIZE
	.align		4
.L_2627:
        /*00fc*/ 	.byte	0x04, 0x1e
        /*00fe*/ 	.short	(.L_2629 - .L_2628)
.L_2628:
        /*0100*/ 	.word	0x00000000
.L_2629:


//--------------------- .nv.info._ZN10layer_norm40ln_parallel_residual_bwd_finalize_kernelINS_22Kernel_traits_finalizeILj3072E6__halfffffjLb0ELj1024ELj4ENS_18Kernel_traits_baseILj3072ES2_ffffjLj1024EEEEELb0EEEvNS_9BwdParamsE --------------------------
	.section	.nv.info._ZN10layer_norm40ln_parallel_residual_bwd_finalize_kernelINS_22Kernel_traits_finalizeILj3072E6__halfffffjLb0ELj1024ELj4ENS_18Kernel_traits_baseILj3072ES2_ffffjLj1024EEEEELb0EEEvNS_9BwdParamsE,"",@"SHT_CUDA_INFO"
	.sectionflags	@""
	.align	4


	//----- nvinfo : EIATTR_CUDA_API_VERSION
	.align		4
        /*0000*/ 	.byte	0x04, 0x37
        /*0002*/ 	.short	(.L_2631 - .L_2630)
.L_2630:
        /*0004*/ 	.word	0x00000082


	//----- nvinfo : EIATTR_SW2861232_WAR
	.align		4
.L_2631:
        /*0008*/ 	.byte	0x01, 0x35
	.zero		2


	//----- nvinfo : EIATTR_PARAM_CBANK
	.align		4
        /*000c*/ 	.byte	0x04, 0x0a
        /*000e*/ 	.short	(.L_2633 - .L_2632)
	.align		4
.L_2632:
        /*0010*/ 	.word	index@(.nv.constant0._ZN10layer_norm40ln_parallel_residual_bwd_finalize_kernelINS_22Kernel_traits_finalizeILj3072E6__halfffffjLb0ELj1024ELj4ENS_18Kernel_traits_baseILj3072ES2_ffffjLj1024EEEEELb0EEEvNS_9BwdParamsE)
        /*0014*/ 	.short	0x0160
        /*0016*/ 	.short	0x0128


	//----- nvinfo : EIATTR_CBANK_PARAM_SIZE
	.align		4
.L_2633:
        /*0018*/ 	.byte	0x03, 0x19
        /*001a*/ 	.short	0x0128


	//----- nvinfo : EIATTR_KPARAM_INFO
	.align		4
        /*001c*/ 	.byte	0x04, 0x17
        /*001e*/ 	.short	(.L_2635 - .L_2634)
.L_2634:
        /*0020*/ 	.word	0x00000000
        /*0024*/ 	.short	0x0000
        /*0026*/ 	.short	0x0000
        /*0028*/ 	.byte	0x00, 0xf0, 0xa1, 0x04


	//----- nvinfo : EIATTR_MAXREG_COUNT
	.align		4
.L_2635:
        /*002c*/ 	.byte	0x03, 0x1b
        /*002e*/ 	.short	0x0040


	//----- nvinfo : EIATTR_NUM_BARRIERS
	.align		4
        /*0030*/ 	.byte	0x02, 0x4c
        /*0032*/ 	.byte	0x01
	.zero		1


	//----- nvinfo : EIATTR_MERCURY_ISA_VERSION
	.align		4
        /*0034*/ 	.byte	0x03, 0x5f
        /*0036*/ 	.short	0x0000


	//----- nvinfo : EIATTR_COOP_GROUP_MASK_REGIDS
	.align		4
        /*0038*/ 	.byte	0x04, 0x29
        /*003a*/ 	.short	(.L_2637 - .L_2636)


	//   ....[0]....
.L_2636:
        /*003c*/ 	.word	0xffffffff


	//   ....[1]....
        /*0040*/ 	.word	0xffffffff


	//   ....[2]....
        /*0044*/ 	.word	0xffffffff


	//   ....[3]....
        /*0048*/ 	.word	0xffffffff


	//   ....[4]....
        /*004c*/ 	.word	0xffffffff


	//   ....[5]....
        /*0050*/ 	.word	0xffffffff


	//   ....[6]....
        /*0054*/ 	.word	0xffffffff


	//   ....[7]....
        /*0058*/ 	.word	0xffffffff


	//   ....[8]....
        /*005c*/ 	.word	0xffffffff


	//   ....[9]....
        /*0060*/ 	.word	0xffffffff


	//   ....[10]....
        /*0064*/ 	.word	0xffffffff


	//   ....[11]....
        /*0068*/ 	.word	0xffffffff


	//   ....[12]....
        /*006c*/ 	.word	0xffffffff


	//   ....[13]....
        /*0070*/ 	.word	0xffffffff


	//   ....[14]....
        /*0074*/ 	.word	0xffffffff


	//   ....[15]....
        /*0078*/ 	.word	0xffffffff


	//   ....[16]....
        /*007c*/ 	.word	0xffffffff


	//   ....[17]....
        /*0080*/ 	.word	0xffffffff


	//   ....[18]....
        /*0084*/ 	.word	0xffffffff


	//   ....[19]....
        /*0088*/ 	.word	0xffffffff


	//   ....[20]....
        /*008c*/ 	.word	0xffffffff


	//   ....[21]....
        /*0090*/ 	.word	0xffffffff


	//   ....[22]....
        /*0094*/ 	.word	0xffffffff


	//   ....[23]....
        /*0098*/ 	.word	0xffffffff


	//   ....[24]....
        /*009c*/ 	.word	0xffffffff


	//   ....[25]....
        /*00a0*/ 	.word	0xffffffff


	//   ....[26]....
        /*00a4*/ 	.word	0xffffffff


	//   ....[27]....
        /*00a8*/ 	.word	0xffffffff


	//   ....[28]....
        /*00ac*/ 	.word	0xffffffff


	//   ....[29]....
        /*00b0*/ 	.word	0xffffffff


	//   ....[30]....
        /*00b4*/ 	.word	0xffffffff


	//   ....[31]....
        /*00b8*/ 	.word	0xffffffff


	//   ....[32]....
        /*00bc*/ 	.word	0xffffffff


	//   ....[33]....
        /*00c0*/ 	.word	0xffffffff


	//   ....[34]....
        /*00c4*/ 	.word	0xffffffff


	//   ....[35]....
        /*00c8*/ 	.word	0xffffffff


	//   ....[36]....
        /*00cc*/ 	.word	0xffffffff


	//   ....[37]....
        /*00d0*/ 	.word	0xffffffff


	//   ....[38]....
        /*00d4*/ 	.word	0xffffffff


	//   ....[39]....
        /*00d8*/ 	.word	0xffffffff


	//----- nvinfo : EIATTR_COOP_GROUP_INSTR_OFFSETS
	.align		4
.L_2637:
        /*00dc*/ 	.byte	0x04, 0x28
        /*00de*/ 	.short	(.L_2639 - .L_2638)


	//   ....[0]....
.L_2638:
        /*00e0*/ 	.word	0x00000b70


	//   ....[1]....
        /*00e4*/ 	.word	0x00000ba0


	//   ....[2]....
        /*00e8*/ 	.word	0x00000bb0


	//   ....[3]....
        /*00ec*/ 	.word	0x00000bc0


	//   ....[4]....
        /*00f0*/ 	.word	0x00000bf0


	//   ....[5]....
        /*00f4*/ 	.word	0x00000c10


	//   ....[6]....
        /*00f8*/ 	.word	0x00000c20


	//   ....[7]....
        /*00fc*/ 	.word	0x00000c30


	//   ....[8]....
        /*0100*/ 	.word	0x00000c60


	//   ....[9]....
        /*0104*/ 	.word	0x00000c80


	//   ....[10]....
        /*0108*/ 	.word	0x00000ca0


	//   ....[11]....
        /*010c*/ 	.word	0x00000cb0


	//   ....[12]....
        /*0110*/ 	.word	0x00000ce0


	//   ....[13]....
        /*0114*/ 	.word	0x00000d00


	//   ....[14]....
        /*0118*/ 	.word	0x00000d20


	//   ....[15]....
        /*011c*/ 	.word	0x00000d30


	//   ....[16]....
        /*0120*/ 	.word	0x00000d60


	//   ....[17]....
        /*0124*/ 	.word	0x00000d90


	//   ....[18]....
        /*0128*/ 	.word	0x00000da0


	//   ....[19]....
        /*012c*/ 	.word	0x00000db0


	//   ....[20]....
        /*0130*/ 	.word	0x000010c0


	//   ....[21]....
        /*0134*/ 	.word	0x00001130


	//   ....[22]....
        /*0138*/ 	.word	0x00001190


	//   ....[23]....
        /*013c*/ 	.word	0x000011f0


	//   ....[24]....
        /*0140*/ 	.word	0x00001260


	//   ....[25]....
        /*0144*/ 	.word	0x000012d0


	//   ....[26]....
        /*0148*/ 	.word	0x00001330


	//   ....[27]....
        /*014c*/ 	.word	0x00001390


	//   ....[28]....
        /*0150*/ 	.word	0x000013f0


	//   ....[29]....
        /*0154*/ 	.word	0x00001460


	//   ....[30]....
        /*0158*/ 	.word	0x000014d0


	//   ....[31]....
        /*015c*/ 	.word	0x00001530


	//   ....[32]....
        /*0160*/ 	.word	0x00001590


	//   ....[33]....
        /*0164*/ 	.word	0x000015f0


	//   ....[34]....
        /*0168*/ 	.word	0x00001660


	//   ....[35]....
        /*016c*/ 	.word	0x000016d0


	//   ....[36]....
        /*0170*/ 	.word	0x00001730


	//   ....[37]....
        /*0174*/ 	.word	0x00001790


	//   ....[38]....
        /*0178*/ 	.word	0x000017f0


	//   ....[39]....
        /*017c*/ 	.word	0x00001850


	//----- nvinfo : EIATTR_EXIT_INSTR_OFFSETS
	.align		4
.L_2639:
        /*0180*/ 	.byte	0x04, 0x1c
        /*0182*/ 	.short	(.L_2641 - .L_2640)


	//   ....[0]....
.L_2640:
        /*0184*/ 	.word	0x00000070


	//   ....[1]....
        /*0188*/ 	.word	0x00001060


	//----- nvinfo : EIATTR_MAX_THREADS
	.align		4
.L_2641:
        /*018c*/ 	.byte	0x04, 0x05
        /*018e*/ 	.short	(.L_2643 - .L_2642)
.L_2642:
        /*0190*/ 	.word	0x00000400
        /*0194*/ 	.word	0x00000001
        /*0198*/ 	.word	0x00000001


	//----- nvinfo : EIATTR_CRS_STACK_SIZE
	.align		4
.L_2643:
        /*019c*/ 	.byte	0x04, 0x1e
        /*019e*/ 	.short	(.L_2645 - .L_2644)
.L_2644:
        /*01a0*/ 	.word	0x00000000
.L_2645:


//--------------------- .nv.info._ZN10layer_norm31ln_parallel_residual_bwd_kernelINS_13Kernel_traitsI6__halfffffjLj3072ELj1ELj1ELj4ELj16ENS_18Kernel_traits_baseILj3072ES2_ffffjLj128EEEEELb1ELb1ELb0EEEvNS_9BwdParamsE --------------------------
	.section	.nv.info._ZN10layer_norm31ln_parallel_residual_bwd_kernelINS_13Kernel_traitsI6__halfffffjLj3072ELj1ELj1ELj4ELj16ENS_18Kernel_traits_baseILj3072ES2_ffffjLj128EEEEELb1ELb1ELb0EEEvNS_9BwdParamsE,"",@"SHT_CUDA_INFO"
	.sectionflags	@""
	.align	4


	//----- nvinfo : EIATTR_CUDA_API_VERSION
	.align		4
        /*0000*/ 	.byte	0x04, 0x37
        /*0002*/ 	.short	(.L_2647 - .L_2646)
.L_2646:
        /*0004*/ 	.word	0x00000082


	//----- nvinfo : EIATTR_SW2861232_WAR
	.align		4
.L_2647:
        /*0008*/ 	.byte	0x01, 0x35
	.zero		2


	//----- nvinfo : EIATTR_PARAM_CBANK
	.align		4
        /*000c*/ 	.byte	0x04, 0x0a
        /*000e*/ 	.short	(.L_2649 - .L_2648)
	.align		4
.L_2648:
        /*0010*/ 	.word	index@(.nv.constant0._ZN10layer_norm31ln_parallel_residual_bwd_kernelINS_13Kernel_traitsI6__halfffffjLj3072ELj1ELj1ELj4ELj16ENS_18Kernel_traits_baseILj3072ES2_ffffjLj128EEEEELb1ELb1ELb0EEEvNS_9BwdParamsE)
        /*0014*/ 	.short	0x0160
        /*0016*/ 	.short	0x0128


	//----- nvinfo : EIATTR_CBANK_PARAM_SIZE
	.align		4
.L_2649:
        /*0018*/ 	.byte	0x03, 0x19
        /*001a*/ 	.short	0x0128


	//----- nvinfo : EIATTR_KPARAM_INFO
	.align		4
        /*001c*/ 	.byte	0x04, 0x17
        /*001e*/ 	.short	(.L_2651 - .L_2650)
.L_2650:
        /*0020*/ 	.word	0x00000000
        /*0024*/ 	.short	0x0000
        /*0026*/ 	.short	0x0000
        /*0028*/ 	.byte	0x00, 0xf0, 0xa1, 0x04


	//----- nvinfo : EIATTR_MAXREG_COUNT
	.align		4
.L_2651:
        /*002c*/ 	.byte	0x03, 0x1b
        /*002e*/ 	.short	0x00ff


	//----- nvinfo : EIATTR_NUM_BARRIERS
	.align		4
        /*0030*/ 	.byte	0x02, 0x4c
        /*0032*/ 	.byte	0x01
	.zero		1


	//----- nvinfo : EIATTR_MERCURY_ISA_VERSION
	.align		4
        /*0034*/ 	.byte	0x03, 0x5f
        /*0036*/ 	.short	0x0000


	//----- nvinfo : EIATTR_COOP_GROUP_MASK_REGIDS
	.align		4
        /*0038*/ 	.byte	0x04, 0x29
        /*003a*/ 	.short	(.L_2653 - .L_2652)


	//   ....[0]....
.L_2652:
        /*003c*/ 	.word	0xffffffff


	//   ....[1]....
        /*0040*/ 	.word	0xffffffff


	//   ....[2]....
        /*0044*/ 	.word	0xffffffff


	//   ....[3]....
        /*0048*/ 	.word	0xffffffff


	//   ....[4]....
        /*004c*/ 	.word	0xffffffff


	//   ....[5]....
        /*0050*/ 	.word	0xffffffff


	//   ....[6]....
        /*0054*/ 	.word	0xffffffff


	//   ....[7]....
        /*0058*/ 	.word	0xffffffff


	//   ....[8]....
        /*005c*/ 	.word	0xffffffff


	//   ....[9]....
        /*0060*/ 	.word	0xffffffff


	//   ....[10]....
        /*0064*/ 	.word	0xffffffff


	//   ....[11]....
        /*0068*/ 	.word	0xffffffff


	//   ....[12]....
        /*006c*/ 	.word	0xffffffff


	//   ....[13]....
        /*0070*/ 	.word	0xffffffff


	//   ....[14]....
        /*0074*/ 	.word	0xffffffff


	//   ....[15]....
        /*0078*/ 	.word	0xffffffff


	//   ....[16]....
        /*007c*/ 	.word	0xffffffff


	//   ....[17]....
        /*0080*/ 	.word	0xffffffff


	//   ....[18]....
        /*0084*/ 	.word	0xffffffff


	//   ....[19]....
        /*0088*/ 	.word	0xffffffff


	//----- nvinfo : EIATTR_COOP_GROUP_INSTR_OFFSETS
	.align		4
.L_2653:
        /*008c*/ 	.byte	0x04, 0x28
        /*008e*/ 	.short	(.L_2655 - .L_2654)


	//   ....[0]....
.L_2654:
        /*0090*/ 	.word	0x00001d20


	//   ....[1]....
        /*0094*/ 	.word	0x00001d40


	//   ....[2]....
        /*0098*/ 	.word	0x00001d60


	//   ....[3]....
        /*009c*/ 	.word	0x00001d80


	//   ....[4]....
        /*00a0*/ 	.word	0x00001da0


	//   ....[5]....
        /*00a4*/ 	.word	0x00001dc0


	//   ....[6]....
        /*00a8*/ 	.word	0x00001de0


	//   ....[7]....
        /*00ac*/ 	.word	0x00001e00


	//   ....[8]....
        /*00b0*/ 	.word	0x00001e20


	//   ....[9]....
        /*00b4*/ 	.word	0x00001e40


	//   ....[10]....
        /*00b8*/ 	.word	0x00003bb0


	//   ....[11]....
        /*00bc*/ 	.word	0x00003c30


	//   ....[12]....
        /*00c0*/ 	.word	0x00003cb0


	//   ....[13]....
        /*00c4*/ 	.word	0x00003d20


	//   ....[14]....
        /*00c8*/ 	.word	0x00003da0


	//   ....[15]....
        /*00cc*/ 	.word	0x00003e10


	//   ....[16]....
        /*00d0*/ 	.word	0x00003e90


	//   ....[17]....
        /*00d4*/ 	.word	0x00003f00


	//   ....[18]....
        /*00d8*/ 	.word	0x00003f80


	//   ....[19]....
        /*00dc*/ 	.word	0x00003ff0


	//----- nvinfo : EIATTR_EXIT_INSTR_OFFSETS
	.align		4
.L_2655:
        /*00e0*/ 	.byte	0x04, 0x1c
        /*00e2*/ 	.short	(.L_2657 - .L_2656)


	//   ....[0]....
.L_2656:
        /*00e4*/ 	.word	0x00003af0


	//   ....[1]....
        /*00e8*/ 	.word	0x00003b50


	//----- nvinfo : EIATTR_MAX_THREADS
	.align		4
.L_2657:
        /*00ec*/ 	.byte	0x04, 0x05
        /*00ee*/ 	.short	(.L_2659 - .L_2658)
.L_2658:
        /*00f0*/ 	.word	0x00000080
        /*00f4*/ 	.word	0x00000001
        /*00f8*/ 	.word	0x00000001


	//----- nvinfo : EIATTR_CRS_STACK_SIZE
	.align		4
.L_2659:
        /*00fc*/ 	.byte	0x04, 0x1e
        /*00fe*/ 	.short	(.L_2661 - .L_2660)
.L_2660:
        /*0100*/ 	.word	0x00000000
.L_2661:


//--------------------- .nv.info._ZN10layer_norm22ln_bwd_finalize_kernelINS_22Kernel_traits_finalizeILj3072E6__halfffffjLb0ELj1024ELj4ENS_18Kernel_traits_baseILj3072ES2_ffffjLj1024EEEEELb0ELb1EEEvNS_9BwdParamsE --------------------------
	.section	.nv.info._ZN10layer_norm22ln_bwd_finalize_kernelINS_22Kernel_traits_finalizeILj3072E6__halfffffjLb0ELj1024ELj4ENS_18Kernel_traits_baseILj3072ES2_ffffjLj1024EEEEELb0ELb1EEEvNS_9BwdParamsE,"",@"SHT_CUDA_INFO"
	.sectionflags	@""
	.align	4


	//----- nvinfo : EIATTR_CUDA_API_VERSION
	.align		4
        /*0000*/ 	.byte	0x04, 0x37
        /*0002*/ 	.short	(.L_2663 - .L_2662)
.L_2662:
        /*0004*/ 	.word	0x00000082


	//----- nvinfo : EIATTR_SW2861232_WAR
	.align		4
.L_2663:
        /*0008*/ 	.byte	0x01, 0x35
	.zero		2


	//----- nvinfo : EIATTR_PARAM_CBANK
	.align		4
        /*000c*/ 	.byte	0x04, 0x0a
        /*000e*/ 	.short	(.L_2665 - .L_2664)
	.align		4
.L_2664:
        /*0010*/ 	.word	index@(.nv.constant0._ZN10layer_norm22ln_bwd_finalize_kernelINS_22Kernel_traits_finalizeILj3072E6__halfffffjLb0ELj1024ELj4ENS_18Kernel_traits_baseILj3072ES2_ffffjLj1024EEEEELb0ELb1EEEvNS_9BwdParamsE)
        /*0014*/ 	.short	0x0160
        /*0016*/ 	.short	0x0128


	//----- nvinfo : EIATTR_CBANK_PARAM_SIZE
	.align		4
.L_2665:
        /*0018*/ 	.byte	0x03, 0x19
        /*001a*/ 	.short	0x0128


	//----- nvinfo : EIATTR_KPARAM_INFO
	.align		4
        /*001c*/ 	.byte	0x04, 0x17
        /*001e*/ 	.short	(.L_2667 - .L_2666)
.L_2666:
        /*0020*/ 	.word	0x00000000
        /*0024*/ 	.short	0x0000
        /*0026*/ 	.short	0x0000
        /*0028*/ 	.byte	0x00, 0xf0, 0xa1, 0x04


	//----- nvinfo : EIATTR_MAXREG_COUNT
	.align		4
.L_2667:
        /*002c*/ 	.byte	0x03, 0x1b
        /*002e*/ 	.short	0x0040


	//----- nvinfo : EIATTR_NUM_BARRIERS
	.align		4
        /*0030*/ 	.byte	0x02, 0x4c
        /*0032*/ 	.byte	0x01
	.zero		1


	//----- nvinfo : EIATTR_MERCURY_ISA_VERSION
	.align		4
        /*0034*/ 	.byte	0x03, 0x5f
        /*0036*/ 	.short	0x0000


	//----- nvinfo : EIATTR_COOP_GROUP_MASK_REGIDS
	.align		4
        /*0038*/ 	.byte	0x04, 0x29
        /*003a*/ 	.short	(.L_2669 - .L_2668)


	//   ....[0]....
.L_2668:
        /*003c*/ 	.word	0xffffffff


	//   ....[1]....
        /*0040*/ 	.word	0xffffffff


	//   ....[2]....
        /*0044*/ 	.word	0xffffffff


	//   ....[3]....
        /*0048*/ 	.word	0xffffffff


	//   ....[4]....
        /*004c*/ 	.word	0xffffffff


	//   ....[5]....
        /*0050*/ 	.word	0xffffffff


	//   ....[6]....
        /*0054*/ 	.word	0xffffffff


	//   ....[7]....
        /*0058*/ 	.word	0xffffffff


	//   ....[8]....
        /*005c*/ 	.word	0xffffffff


	//   ....[9]....
        /*0060*/ 	.word	0xffffffff


	//   ....[10]....
        /*0064*/ 	.word	0xffffffff


	//   ....[11]....
        /*0068*/ 	.word	0xffffffff


	//   ....[12]....
        /*006c*/ 	.word	0xffffffff


	//   ....[13]....
        /*0070*/ 	.word	0xffffffff


	//   ....[14]....
        /*0074*/ 	.word	0xffffffff


	//   ....[15]....
        /*0078*/ 	.word	0xffffffff


	//   ....[16]....
        /*007c*/ 	.word	0xffffffff


	//   ....[17]....
        /*0080*/ 	.word	0xffffffff


	//   ....[18]....
        /*0084*/ 	.word	0xffffffff


	//   ....[19]....
        /*0088*/ 	.word	0xffffffff


	//----- nvinfo : EIATTR_COOP_GROUP_INSTR_OFFSETS
	.align		4
.L_2669:
        /*008c*/ 	.byte	0x04, 0x28
        /*008e*/ 	.short	(.L_2671 - .L_2670)


	//   ....[0]....
.L_2670:
        /*0090*/ 	.word	0x000007f0


	//   ....[1]....
        /*0094*/ 	.word	0x00000820


	//   ....[2]....
        /*0098*/ 	.word	0x00000840


	//   ....[3]....
        /*009c*/ 	.word	0x00000850


	//   ....[4]....
        /*00a0*/ 	.word	0x00000880


	//   ....[5]....
        /*00a4*/ 	.word	0x00000890


	//   ....[6]....
        /*00a8*/ 	.word	0x000008c0


	//   ....[7]....
        /*00ac*/ 	.word	0x000008d0


	//   ....[8]....
        /*00b0*/ 	.word	0x00000900


	//   ....[9]....
        /*00b4*/ 	.word	0x00000910


	//   ....[10]....
        /*00b8*/ 	.word	0x00000b00


	//   ....[11]....
        /*00bc*/ 	.word	0x00000b80


	//   ....[12]....
        /*00c0*/ 	.word	0x00000be0


	//   ....[13]....
        /*00c4*/ 	.word	0x00000c40


	//   ....[14]....
        /*00c8*/ 	.word	0x00000cb0


	//   ....[15]....
        /*00cc*/ 	.word	0x00000d20


	//   ....[16]....
        /*00d0*/ 	.word	0x00000d80


	//   ....[17]....
        /*00d4*/ 	.word	0x00000de0


	//   ....[18]....
        /*00d8*/ 	.word	0x00000e40


	//   ....[19]....
        /*00dc*/ 	.word	0x00000ea0


	//----- nvinfo : EIATTR_EXIT_INSTR_OFFSETS
	.align		4
.L_2671:
        /*00e0*/ 	.byte	0x04, 0x1c
        /*00e2*/ 	.short	(.L_2673 - .L_2672)


	//   ....[0]....
.L_2672:
        /*00e4*/ 	.word	0x00000070


	//   ....[1]....
        /*00e8*/ 	.word	0x00000aa0


	//----- nvinfo : EIATTR_MAX_THREADS
	.align		4
.L_2673:
        /*00ec*/ 	.byte	0x04, 0x05
        /*00ee*/ 	.short	(.L_2675 - .L_2674)
.L_2674:
        /*00f0*/ 	.word	0x00000400
        /*00f4*/ 	.word	0x00000001
        /*00f8*/ 	.word	0x00000001


	//----- nvinfo : EIATTR_CRS_STACK_SIZE
	.align		4
.L_2675:
        /*00fc*/ 	.byte	0x04, 0x1e
        /*00fe*/ 	.short	(.L_2677 - .L_2676)
.L_2676:
        /*0100*/ 	.word	0x00000000
.L_2677:


//--------------------- .nv.info._ZN10layer_norm40ln_parallel_residual_bwd_finalize_kernelINS_22Kernel_traits_finalizeILj3072E6__halfffffjLb0ELj1024ELj4ENS_18Kernel_traits_baseILj3072ES2_ffffjLj1024EEEEELb1EEEvNS_9BwdParamsE --------------------------
	.section	.nv.info._ZN10layer_norm40ln_parallel_residual_bwd_finalize_kernelINS_22Kernel_traits_finalizeILj3072E6__halfffffjLb0ELj1024ELj4ENS_18Kernel_traits_baseILj3072ES2_ffffjLj1024EEEEELb1EEEvNS_9BwdParamsE,"",@"SHT_CUDA_INFO"
	.sectionflags	@""
	.align	4


	//----- nvinfo : EIATTR_CUDA_API_VERSION
	.align		4
        /*0000*/ 	.byte	0x04, 0x37
        /*0002*/ 	.short	(.L_2679 - .L_2678)
.L_2678:
        /*0004*/ 	.word	0x00000082


	//----- nvinfo : EIATTR_SW2861232_WAR
	.align		4
.L_2679:
        /*0008*/ 	.byte	0x01, 0x35
	.zero		2


	//----- nvinfo : EIATTR_PARAM_CBANK
	.align		4
        /*000c*/ 	.byte	0x04, 0x0a
        /*000e*/ 	.short	(.L_2681 - .L_2680)
	.align		4
.L_2680:
        /*0010*/ 	.word	index@(.nv.constant0._ZN10layer_norm40ln_parallel_residual_bwd_finalize_kernelINS_22Kernel_traits_finalizeILj3072E6__halfffffjLb0ELj1024ELj4ENS_18Kernel_traits_baseILj3072ES2_ffffjLj1024EEEEELb1EEEvNS_9BwdParamsE)
        /*0014*/ 	.short	0x0160
        /*0016*/ 	.short	0x0128


	//----- nvinfo : EIATTR_CBANK_PARAM_SIZE
	.align		4
.L_2681:
        /*0018*/ 	.byte	0x03, 0x19
        /*001a*/ 	.short	0x0128


	//----- nvinfo : EIATTR_KPARAM_INFO
	.align		4
        /*001c*/ 	.byte	0x04, 0x17
        /*001e*/ 	.short	(.L_2683 - .L_2682)
.L_2682:
        /*0020*/ 	.word	0x00000000
        /*0024*/ 	.short	0x0000
        /*0026*/ 	.short	0x0000
        /*0028*/ 	.byte	0x00, 0xf0, 0xa1, 0x04


	//----- nvinfo : EIATTR_MAXREG_COUNT
	.align		4
.L_2683:
        /*002c*/ 	.byte	0x03, 0x1b
        /*002e*/ 	.short	0x0040


	//----- nvinfo : EIATTR_NUM_BARRIERS
	.align		4
        /*0030*/ 	.byte	0x02, 0x4c
        /*0032*/ 	.byte	0x01
	.zero		1


	//----- nvinfo : EIATTR_MERCURY_ISA_VERSION
	.align		4
        /*0034*/ 	.byte	0x03, 0x5f
        /*0036*/ 	.short	0x0000


	//----- nvinfo : EIATTR_COOP_GROUP_MASK_REGIDS
	.align		4
        /*0038*/ 	.byte	0x04, 0x29
        /*003a*/ 	.short	(.L_2685 - .L_2684)


	//   ....[0]....
.L_2684:
        /*003c*/ 	.word	0xffffffff


	//   ....[1]....
        /*0040*/ 	.word	0xffffffff


	//   ....[2]....
        /*0044*/ 	.word	0xffffffff


	//   ....[3]....
        /*0048*/ 	.word	0xffffffff


	//   ....[4]....
        /*004c*/ 	.word	0xffffffff


	//   ....[5]....
        /*0050*/ 	.word	0xffffffff


	//   ....[6]....
        /*0054*/ 	.word	0xffffffff


	//   ....[7]....
        /*0058*/ 	.word	0xffffffff


	//   ....[8]....
        /*005c*/ 	.word	0xffffffff


	//   ....[9]....
        /*0060*/ 	.word	0xffffffff


	//   ....[10]....
        /*0064*/ 	.word	0xffffffff


	//   ....[11]....
        /*0068*/ 	.word	0xffffffff


	//   ....[12]....
        /*006c*/ 	.word	0xffffffff


	//   ....[13]....
        /*0070*/ 	.word	0xffffffff


	//   ....[14]....
        /*0074*/ 	.word	0xffffffff


	//   ....[15]....
        /*0078*/ 	.word	0xffffffff


	//   ....[16]....
        /*007c*/ 	.word	0xffffffff


	//   ....[17]....
        /*0080*/ 	.word	0xffffffff


	//   ....[18]....
        /*0084*/ 	.word	0xffffffff


	//   ....[19]....
        /*0088*/ 	.word	0xffffffff


	//   ....[20]....
        /*008c*/ 	.word	0xffffffff


	//   ....[21]....
        /*0090*/ 	.word	0xffffffff


	//   ....[22]....
        /*0094*/ 	.word	0xffffffff


	//   ....[23]....
        /*0098*/ 	.word	0xffffffff


	//   ....[24]....
        /*009c*/ 	.word	0xffffffff


	//   ....[25]....
        /*00a0*/ 	.word	0xffffffff


	//   ....[26]....
        /*00a4*/ 	.word	0xffffffff


	//   ....[27]....
        /*00a8*/ 	.word	0xffffffff


	//   ....[28]....
        /*00ac*/ 	.word	0xffffffff


	//   ....[29]....
        /*00b0*/ 	.word	0xffffffff


	//   ....[30]....
        /*00b4*/ 	.word	0xffffffff


	//   ....[31]....
        /*00b8*/ 	.word	0xffffffff


	//   ....[32]....
        /*00bc*/ 	.word	0xffffffff


	//   ....[33]....
        /*00c0*/ 	.word	0xffffffff


	//   ....[34]....
        /*00c4*/ 	.word	0xffffffff


	//   ....[35]....
        /*00c8*/ 	.word	0xffffffff


	//   ....[36]....
        /*00cc*/ 	.word	0xffffffff


	//   ....[37]....
        /*00d0*/ 	.word	0xffffffff


	//   ....[38]....
        /*00d4*/ 	.word	0xffffffff


	//   ....[39]....
        /*00d8*/ 	.word	0xffffffff


	//----- nvinfo : EIATTR_COOP_GROUP_INSTR_OFFSETS
	.align		4
.L_2685:
        /*00dc*/ 	.byte	0x04, 0x28
        /*00de*/ 	.short	(.L_2687 - .L_2686)


	//   ....[0]....
.L_2686:
        /*00e0*/ 	.word	0x00000b60


	//   ....[1]....
        /*00e4*/ 	.word	0x00000b90


	//   ....[2]....
        /*00e8*/ 	.word	0x00000ba0


	//   ....[3]....
        /*00ec*/ 	.word	0x00000bb0


	//   ....[4]....
        /*00f0*/ 	.word	0x00000be0


	//   ....[5]....
        /*00f4*/ 	.word	0x00000c00


	//   ....[6]....
        /*00f8*/ 	.word	0x00000c10


	//   ....[7]....
        /*00fc*/ 	.word	0x00000c20


	//   ....[8]....
        /*0100*/ 	.word	0x00000c50


	//   ....[9]....
        /*0104*/ 	.word	0x00000c70


	//   ....[10]....
        /*0108*/ 	.word	0x00000c90


	//   ....[11]....
        /*010c*/ 	.word	0x00000ca0


	//   ....[12]....
        /*0110*/ 	.word	0x00000cd0


	//   ....[13]....
        /*0114*/ 	.word	0x00000cf0


	//   ....[14]....
        /*0118*/ 	.word	0x00000d10


	//   ....[15]....
        /*011c*/ 	.word	0x00000d20


	//   ....[16]....
        /*0120*/ 	.word	0x00000d50


	//   ....[17]....
        /*0124*/ 	.word	0x00000d80


	//   ....[18]....
        /*0128*/ 	.word	0x00000d90


	//   ....[19]....
        /*012c*/ 	.word	0x00000da0


	//   ....[20]....
        /*0130*/ 	.word	0x00001090


	//   ....[21]....
        /*0134*/ 	.word	0x00001100


	//   ....[22]....
        /*0138*/ 	.word	0x00001160


	//   ....[23]....
        /*013c*/ 	.word	0x000011c0


	//   ....[24]....
        /*0140*/ 	.word	0x00001230


	//   ....[25]....
        /*0144*/ 	.word	0x000012a0


	//   ....[26]....
        /*0148*/ 	.word	0x00001300


	//   ....[27]....
        /*014c*/ 	.word	0x00001360


	//   ....[28]....
        /*0150*/ 	.word	0x000013c0


	//   ....[29]....
        /*0154*/ 	.word	0x00001430


	//   ....[30]....
        /*0158*/ 	.word	0x000014a0


	//   ....[31]....
        /*015c*/ 	.word	0x00001500


	//   ....[32]....
        /*0160*/ 	.word	0x00001560


	//   ....[33]....
        /*0164*/ 	.word	0x000015c0


	//   ....[34]....
        /*0168*/ 	.word	0x00001630


	//   ....[35]....
        /*016c*/ 	.word	0x000016a0


	//   ....[36]....
        /*0170*/ 	.word	0x00001700


	//   ....[37]....
        /*0174*/ 	.word	0x00001760


	//   ....[38]....
        /*0178*/ 	.word	0x000017c0


	//   ....[39]....
        /*017c*/ 	.word	0x00001820


	//----- nvinfo : EIATTR_EXIT_INSTR_OFFSETS
	.align		4
.L_2687:
        /*0180*/ 	.byte	0x04, 0x1c
        /*0182*/ 	.short	(.L_2689 - .L_2688)


	//   ....[0]....
.L_2688:
        /*0184*/ 	.word	0x00000070


	//   ....[1]....
        /*0188*/ 	.word	0x00001030


	//----- nvinfo : EIATTR_MAX_THREADS
	.align		4
.L_2689:
        /*018c*/ 	.byte	0x04, 0x05
        /*018e*/ 	.short	(.L_2691 - .L_2690)
.L_2690:
        /*0190*/ 	.word	0x00000400
        /*0194*/ 	.word	0x00000001
        /*0198*/ 	.word	0x00000001


	//----- nvinfo : EIATTR_CRS_STACK_SIZE
	.align		4
.L_2691:
        /*019c*/ 	.byte	0x04, 0x1e
        /*019e*/ 	.short	(.L_2693 - .L_2692)
.L_2692:
        /*01a0*/ 	.word	0x00000000
.L_2693:


//--------------------- .nv.info._ZN10layer_norm31ln_parallel_residual_bwd_kernelINS_13Kernel_traitsI6__halfffffjLj3072ELj1ELj1ELj4ELj16ENS_18Kernel_traits_baseILj3072ES2_ffffjLj128EEEEELb1ELb1ELb1EEEvNS_9BwdParamsE --------------------------
	.section	.nv.info._ZN10layer_norm31ln_parallel_residual_bwd_kernelINS_13Kernel_traitsI6__halfffffjLj3072ELj1ELj1ELj4ELj16ENS_18Kernel_traits_baseILj3072ES2_ffffjLj128EEEEELb1ELb1ELb1EEEvNS_9BwdParamsE,"",@"SHT_CUDA_INFO"
	.sectionflags	@""
	.align	4


	//----- nvinfo : EIATTR_CUDA_API_VERSION
	.align		4
        /*0000*/ 	.byte	0x04, 0x37
        /*0002*/ 	.short	(.L_2695 - .L_2694)
.L_2694:
        /*0004*/ 	.word	0x00000082


	//----- nvinfo : EIATTR_SW2861232_WAR
	.align		4
.L_2695:
        /*0008*/ 	.byte	0x01, 0x35
	.zero		2


	//----- nvinfo : EIATTR_PARAM_CBANK
	.align		4
        /*000c*/ 	.byte	0x04, 0x0a
        /*000e*/ 	.short	(.L_2697 - .L_2696)
	.align		4
.L_2696:
        /*0010*/ 	.word	index@(.nv.constant0._ZN10layer_norm31ln_parallel_residual_bwd_kernelINS_13Kernel_traitsI6__halfffffjLj3072ELj1ELj1ELj4ELj16ENS_18Kernel_traits_baseILj3072ES2_ffffjLj128EEEEELb1ELb1ELb1EEEvNS_9BwdParamsE)
        /*0014*/ 	.short	0x0160
        /*0016*/ 	.short	0x0128


	//----- nvinfo : EIATTR_CBANK_PARAM_SIZE
	.align		4
.L_2697:
        /*0018*/ 	.byte	0x03, 0x19
        /*001a*/ 	.short	0x0128


	//----- nvinfo : EIATTR_KPARAM_INFO
	.align		4
        /*001c*/ 	.byte	0x04, 0x17
        /*001e*/ 	.short	(.L_2699 - .L_2698)
.L_2698:
        /*0020*/ 	.word	0x00000000
        /*0024*/ 	.short	0x0000
        /*0026*/ 	.short	0x0000
        /*0028*/ 	.byte	0x00, 0xf0, 0xa1, 0x04


	//----- nvinfo : EIATTR_MAXREG_COUNT
	.align		4
.L_2699:
        /*002c*/ 	.byte	0x03, 0x1b
        /*002e*/ 	.short	0x00ff


	//----- nvinfo : EIATTR_NUM_BARRIERS
	.align		4
        /*0030*/ 	.byte	0x02, 0x4c
        /*0032*/ 	.byte	0x01
	.zero		1


	//----- nvinfo : EIATTR_MERCURY_ISA_VERSION
	.align		4
        /*0034*/ 	.byte	0x03, 0x5f
        /*0036*/ 	.short	0x0000


	//----- nvinfo : EIATTR_COOP_GROUP_MASK_REGIDS
	.align		4
        /*0038*/ 	.byte	0x04, 0x29
        /*003a*/ 	.short	(.L_2701 - .L_2700)


	//   ....[0]....
.L_2700:
        /*003c*/ 	.word	0xffffffff


	//   ....[1]....
        /*0040*/ 	.word	0xffffffff


	//   ....[2]....
        /*0044*/ 	.word	0xffffffff


	//   ....[3]....
        /*0048*/ 	.word	0xffffffff


	//   ....[4]....
        /*004c*/ 	.word	0xffffffff


	//   ....[5]....
        /*0050*/ 	.word	0xffffffff


	//   ....[6]....
        /*0054*/ 	.word	0xffffffff


	//   ....[7]....
        /*0058*/ 	.word	0xffffffff


	//   ....[8]....
        /*005c*/ 	.word	0xffffffff


	//   ....[9]....
        /*0060*/ 	.word	0xffffffff


	//   ....[10]....
        /*0064*/ 	.word	0xffffffff


	//   ....[11]....
        /*0068*/ 	.word	0xffffffff


	//   ....[12]....
        /*006c*/ 	.word	0xffffffff


	//   ....[13]....
        /*0070*/ 	.word	0xffffffff


	//   ....[14]....
        /*0074*/ 	.word	0xffffffff


	//   ....[15]....
        /*0078*/ 	.word	0xffffffff


	//   ....[16]....
        /*007c*/ 	.word	0xffffffff


	//   ....[17]....
        /*0080*/ 	.word	0xffffffff


	//   ....[18]....
        /*0084*/ 	.word	0xffffffff


	//   ....[19]....
        /*0088*/ 	.word	0xffffffff


	//----- nvinfo : EIATTR_COOP_GROUP_INSTR_OFFSETS
	.align		4
.L_2701:
        /*008c*/ 	.byte	0x04, 0x28
        /*008e*/ 	.short	(.L_2703 - .L_2702)


	//   ....[0]....
.L_2702:
        /*0090*/ 	.word	0x000019c0


	//   ....[1]....
        /*0094*/ 	.word	0x000019e0


	//   ....[2]....
        /*0098*/ 	.word	0x00001a00


	//   ....[3]....
        /*009c*/ 	.word	0x00001a20


	//   ....[4]....
        /*00a0*/ 	.word	0x00001a40


	//   ....[5]....
        /*00a4*/ 	.word	0x00001a60


	//   ....[6]....
        /*00a8*/ 	.word	0x00001a80


	//   ....[7]....
        /*00ac*/ 	.word	0x00001aa0


	//   ....[8]....
        /*00b0*/ 	.word	0x00001ac0


	//   ....[9]....
        /*00b4*/ 	.word	0x00001ae0


	//   ....[10]....
        /*00b8*/ 	.word	0x000035c0


	//   ....[11]....
        /*00bc*/ 	.word	0x00003640


	//   ....[12]....
        /*00c0*/ 	.word	0x000036c0


	//   ....[13]....
        /*00c4*/ 	.word	0x00003730


	//   ....[14]....
        /*00c8*/ 	.word	0x000037b0


	//   ....[15]....
        /*00cc*/ 	.word	0x00003820


	//   ....[16]....
        /*00d0*/ 	.word	0x000038a0


	//   ....[17]....
        /*00d4*/ 	.word	0x00003910


	//   ....[18]....
        /*00d8*/ 	.word	0x00003990


	//   ....[19]....
        /*00dc*/ 	.word	0x00003a00


	//----- nvinfo : EIATTR_EXIT_INSTR_OFFSETS
	.align		4
.L_2703:
        /*00e0*/ 	.byte	0x04, 0x1c
        /*00e2*/ 	.short	(.L_2705 - .L_2704)


	//   ....[0]....
.L_2704:
        /*00e4*/ 	.word	0x00003560


	//----- nvinfo : EIATTR_MAX_THREADS
	.align		4
.L_2705:
        /*00e8*/ 	.byte	0x04, 0x05
        /*00ea*/ 	.short	(.L_2707 - .L_2706)
.L_2706:
        /*00ec*/ 	.word	0x00000080
        /*00f0*/ 	.word	0x00000001
        /*00f4*/ 	.word	0x00000001


	//----- nvinfo : EIATTR_CRS_STACK_SIZE
	.align		4
.L_2707:
        /*00f8*/ 	.byte	0x04, 0x1e
        /*00fa*/ 	.short	(.L_2709 - .L_2708)
.L_2708:
        /*00fc*/ 	.word	0x00000000
.L_2709:


//--------------------- .nv.info._ZN10layer_norm31ln_parallel_residual_bwd_kernelINS_13Kernel_traitsIfffffjLj3072ELj1ELj1ELj4ELj16ENS_18Kernel_traits_baseILj3072EfffffjLj128EEEEELb0ELb0ELb0EEEvNS_9BwdParamsE --------------------------
	.section	.nv.info._ZN10layer_norm31ln_parallel_residual_bwd_kernelINS_13Kernel_traitsIfffffjLj3072ELj1ELj1ELj4ELj16ENS_18Kernel_traits_baseILj3072EfffffjLj128EEEEELb0ELb0ELb0EEEvNS_9BwdParamsE,"",@"SHT_CUDA_INFO"
	.sectionflags	@""
	.align	4


	//----- nvinfo : EIATTR_CUDA_API_VERSION
	.align		4
        /*0000*/ 	.byte	0x04, 0x37
        /*0002*/ 	.short	(.L_2711 - .L_2710)
.L_2710:
        /*0004*/ 	.word	0x00000082


	//----- nvinfo : EIATTR_SW2861232_WAR
	.align		4
.L_2711:
        /*0008*/ 	.byte	0x01, 0x35
	.zero		2


	//----- nvinfo : EIATTR_PARAM_CBANK
	.align		4
        /*000c*/ 	.byte	0x04, 0x0a
        /*000e*/ 	.short	(.L_2713 - .L_2712)
	.align		4
.L_2712:
        /*0010*/ 	.word	index@(.nv.constant0._ZN10layer_norm31ln_parallel_residual_bwd_kernelINS_13Kernel_traitsIfffffjLj3072ELj1ELj1ELj4ELj16ENS_18Kernel_traits_baseILj3072EfffffjLj128EEEEELb0ELb0ELb0EEEvNS_9BwdParamsE)
        /*0014*/ 	.short	0x0160
        /*0016*/ 	.short	0x0128


	//----- nvinfo : EIATTR_CBANK_PARAM_SIZE
	.align		4
.L_2713:
        /*0018*/ 	.byte	0x03, 0x19
        /*001a*/ 	.short	0x0128


	//----- nvinfo : EIATTR_KPARAM_INFO
	.align		4
        /*001c*/ 	.byte	0x04, 0x17
        /*001e*/ 	.short	(.L_2715 - .L_2714)
.L_2714:
        /*0020*/ 	.word	0x00000000
        /*0024*/ 	.short	0x0000
        /*0026*/ 	.short	0x0000
        /*0028*/ 	.byte	0x00, 0xf0, 0xa1, 0x04


	//----- nvinfo : EIATTR_MAXREG_COUNT
	.align		4
.L_2715:
        /*002c*/ 	.byte	0x03, 0x1b
        /*002e*/ 	.short	0x00ff


	//----- nvinfo : EIATTR_NUM_BARRIERS
	.align		4
        /*0030*/ 	.byte	0x02, 0x4c
        /*0032*/ 	.byte	0x01
	.zero		1


	//----- nvinfo : EIATTR_MERCURY_ISA_VERSION
	.align		4
        /*0034*/ 	.byte	0x03, 0x5f
        /*0036*/ 	.short	0x0000


	//----- nvinfo : EIATTR_COOP_GROUP_MASK_REGIDS
	.align		4
        /*0038*/ 	.byte	0x04, 0x29
        /*003a*/ 	.short	(.L_2717 - .L_2716)


	//   ....[0]....
.L_2716:
        /*003c*/ 	.word	0xffffffff


	//   ....[1]....
        /*0040*/ 	.word	0xffffffff


	//   ....[2]....
        /*0044*/ 	.word	0xffffffff


	//   ....[3]....
        /*0048*/ 	.word	0xffffffff


	//   ....[4]....
        /*004c*/ 	.word	0xffffffff


	//   ....[5]....
        /*0050*/ 	.word	0xffffffff


	//   ....[6]....
        /*0054*/ 	.word	0xffffffff


	//   ....[7]....
        /*0058*/ 	.word	0xffffffff


	//   ....[8]....
        /*005c*/ 	.word	0xffffffff


	//   ....[9]....
        /*0060*/ 	.word	0xffffffff


	//   ....[10]....
        /*0064*/ 	.word	0xffffffff


	//   ....[11]....
        /*0068*/ 	.word	0xffffffff


	//   ....[12]....
        /*006c*/ 	.word	0xffffffff


	//   ....[13]....
        /*0070*/ 	.word	0xffffffff


	//   ....[14]....
        /*0074*/ 	.word	0xffffffff


	//   ....[15]....
        /*0078*/ 	.word	0xffffffff


	//   ....[16]....
        /*007c*/ 	.word	0xffffffff


	//   ....[17]....
        /*0080*/ 	.word	0xffffffff


	//   ....[18]....
        /*0084*/ 	.word	0xffffffff


	//   ....[19]....
        /*0088*/ 	.word	0xffffffff


	//----- nvinfo : EIATTR_COOP_GROUP_INSTR_OFFSETS
	.align		4
.L_2717:
        /*008c*/ 	.byte	0x04, 0x28
        /*008e*/ 	.short	(.L_2719 - .L_2718)


	//   ....[0]....
.L_2718:
        /*0090*/ 	.word	0x00001df0


	//   ....[1]....
        /*0094*/ 	.word	0x00001e10


	//   ....[2]....
        /*0098*/ 	.word	0x00001e30


	//   ....[3]....
        /*009c*/ 	.word	0x00001e50


	//   ....[4]....
        /*00a0*/ 	.word	0x00001e70


	//   ....[5]....
        /*00a4*/ 	.word	0x00001e90


	//   ....[6]....
        /*00a8*/ 	.word	0x00001eb0


	//   ....[7]....
        /*00ac*/ 	.word	0x00001ed0


	//   ....[8]....
        /*00b0*/ 	.word	0x00001ef0


	//   ....[9]....
        /*00b4*/ 	.word	0x00001f10


	//   ....[10]....
        /*00b8*/ 	.word	0x000036d0


	//   ....[11]....
        /*00bc*/ 	.word	0x00003750


	//   ....[12]....
        /*00c0*/ 	.word	0x000037d0


	//   ....[13]....
        /*00c4*/ 	.word	0x00003840


	//   ....[14]....
        /*00c8*/ 	.word	0x000038c0


	//   ....[15]....
        /*00cc*/ 	.word	0x00003930


	//   ....[16]....
        /*00d0*/ 	.word	0x000039b0


	//   ....[17]....
        /*00d4*/ 	.word	0x00003a20


	//   ....[18]....
        /*00d8*/ 	.word	0x00003aa0


	//   ....[19]....
        /*00dc*/ 	.word	0x00003b10


	//----- nvinfo : EIATTR_EXIT_INSTR_OFFSETS
	.align		4
.L_2719:
        /*00e0*/ 	.byte	0x04, 0x1c
        /*00e2*/ 	.short	(.L_2721 - .L_2720)


	//   ....[0]....
.L_2720:
        /*00e4*/ 	.word	0x000035d0


	//   ....[1]....
        /*00e8*/ 	.word	0x00003670


	//----- nvinfo : EIATTR_MAX_THREADS
	.align		4
.L_2721:
        /*00ec*/ 	.byte	0x04, 0x05
        /*00ee*/ 	.short	(.L_2723 - .L_2722)
.L_2722:
        /*00f0*/ 	.word	0x00000080
        /*00f4*/ 	.word	0x00000001
        /*00f8*/ 	.word	0x00000001


	//----- nvinfo : EIATTR_CRS_STACK_SIZE
	.align		4
.L_2723:
        /*00fc*/ 	.byte	0x04, 0x1e
        /*00fe*/ 	.short	(.L_2725 - .L_2724)
.L_2724:
        /*0100*/ 	.word	0x00000000
.L_2725:


//--------------------- .nv.info._ZN10layer_norm31ln_parallel_residual_bwd_kernelINS_13Kernel_traitsIfffffjLj3072ELj1ELj1ELj4ELj16ENS_18Kernel_traits_baseILj3072EfffffjLj128EEEEELb0ELb0ELb1EEEvNS_9BwdParamsE --------------------------
	.section	.nv.info._ZN10layer_norm31ln_parallel_residual_bwd_kernelINS_13Kernel_traitsIfffffjLj3072ELj1ELj1ELj4ELj16ENS_18Kernel_traits_baseILj3072EfffffjLj128EEEEELb0ELb0ELb1EEEvNS_9BwdParamsE,"",@"SHT_CUDA_INFO"
	.sectionflags	@""
	.align	4


	//----- nvinfo : EIATTR_CUDA_API_VERSION
	.align		4
        /*0000*/ 	.byte	0x04, 0x37
        /*0002*/ 	.short	(.L_2727 - .L_2726)
.L_2726:
        /*0004*/ 	.word	0x00000082


	//----- nvinfo : EIATTR_SW2861232_WAR
	.align		4
.L_2727:
        /*0008*/ 	.byte	0x01, 0x35
	.zero		2


	//----- nvinfo : EIATTR_PARAM_CBANK
	.align		4
        /*000c*/ 	.byte	0x04, 0x0a
        /*000e*/ 	.short	(.L_2729 - .L_2728)
	.align		4
.L_2728:
        /*0010*/ 	.word	index@(.nv.constant0._ZN10layer_norm31ln_parallel_residual_bwd_kernelINS_13Kernel_traitsIfffffjLj3072ELj1ELj1ELj4ELj16ENS_18Kernel_traits_baseILj3072EfffffjLj128EEEEELb0ELb0ELb1EEEvNS_9BwdParamsE)
        /*0014*/ 	.short	0x0160
        /*0016*/ 	.short	0x0128


	//----- nvinfo : EIATTR_CBANK_PARAM_SIZE
	.align		4
.L_2729:
        /*0018*/ 	.byte	0x03, 0x19
        /*001a*/ 	.short	0x0128


	//----- nvinfo : EIATTR_KPARAM_INFO
	.align		4
        /*001c*/ 	.byte	0x04, 0x17
        /*001e*/ 	.short	(.L_2731 - .L_2730)
.L_2730:
        /*0020*/ 	.word	0x00000000
        /*0024*/ 	.short	0x0000
        /*0026*/ 	.short	0x0000
        /*0028*/ 	.byte	0x00, 0xf0, 0xa1, 0x04


	//----- nvinfo : EIATTR_MAXREG_COUNT
	.align		4
.L_2731:
        /*002c*/ 	.byte	0x03, 0x1b
        /*002e*/ 	.short	0x00ff


	//----- nvinfo : EIATTR_NUM_BARRIERS
	.align		4
        /*0030*/ 	.byte	0x02, 0x4c
        /*0032*/ 	.byte	0x01
	.zero		1


	//----- nvinfo : EIATTR_ANNOTATIONS
	.align		4
        /*0034*/ 	.byte	0x04, 0x55
        /*0036*/ 	.short	(.L_2733 - .L_2732)


	//   ....[0]....
.L_2732:
        /*0038*/ 	.word	0x00000001
        /*003c*/ 	.byte	0x50, 0x19, 0x00, 0x00, 0x01, 0x00, 0x00, 0x00, 0x80, 0x19, 0x00, 0x00, 0x01, 0x00, 0x00, 0x00
        /*004c*/ 	.byte	0x50, 0x21, 0x00, 0x00, 0x01, 0x00, 0x00, 0x00, 0x60, 0x21, 0x00, 0x00


	//----- nvinfo : EIATTR_MERCURY_ISA_VERSION
	.align		4
.L_2733:
        /*0058*/ 	.byte	0x03, 0x5f
        /*005a*/ 	.short	0x0000


	//----- nvinfo : EIATTR_COOP_GROUP_MASK_REGIDS
	.align		4
        /*005c*/ 	.byte	0x04, 0x29
        /*005e*/ 	.short	(.L_2735 - .L_2734)


	//   ....[0]....
.L_2734:
        /*0060*/ 	.word	0xffffffff


	//   ....[1]....
        /*0064*/ 	.word	0xffffffff


	//   ....[2]....
        /*0068*/ 	.word	0xffffffff


	//   ....[3]....
        /*006c*/ 	.word	0xffffffff


	//   ....[4]....
        /*0070*/ 	.word	0xffffffff


	//   ....[5]....
        /*0074*/ 	.word	0xffffffff


	//   ....[6]....
        /*0078*/ 	.word	0xffffffff


	//   ....[7]....
        /*007c*/ 	.word	0xffffffff


	//   ....[8]....
        /*0080*/ 	.word	0xffffffff


	//   ....[9]....
        /*0084*/ 	.word	0xffffffff


	//   ....[10]....
        /*0088*/ 	.word	0xffffffff


	//   ....[11]....
        /*008c*/ 	.word	0xffffffff


	//   ....[12]....
        /*0090*/ 	.word	0xffffffff


	//   ....[13]....
        /*0094*/ 	.word	0xffffffff


	//   ....[14]....
        /*0098*/ 	.word	0xffffffff


	//   ....[15]....
        /*009c*/ 	.word	0xffffffff


	//   ....[16]....
        /*00a0*/ 	.word	0xffffffff


	//   ....[17]....
        /*00a4*/ 	.word	0xffffffff


	//   ....[18]....
        /*00a8*/ 	.word	0xffffffff


	//   ....[19]....
        /*00ac*/ 	.word	0xffffffff


	//----- nvinfo : EIATTR_COOP_GROUP_INSTR_OFFSETS
	.align		4
.L_2735:
        /*00b0*/ 	.byte	0x04, 0x28
        /*00b2*/ 	.short	(.L_2737 - .L_2736)


	//   ....[0]....
.L_2736:
        /*00b4*/ 	.word	0x00001b90


	//   ....[1]....
        /*00b8*/ 	.word	0x00001bb0


	//   ....[2]....
        /*00bc*/ 	.word	0x00001bd0


	//   ....[3]....
        /*00c0*/ 	.word	0x00001bf0


	//   ....[4]....
        /*00c4*/ 	.word	0x00001c10


	//   ....[5]....
        /*00c8*/ 	.word	0x00001c30


	//   ....[6]....
        /*00cc*/ 	.word	0x00001c50


	//   ....[7]....
        /*00d0*/ 	.word	0x00001c70


	//   ....[8]....
        /*00d4*/ 	.word	0x00001c90


	//   ....[9]....
        /*00d8*/ 	.word	0x00001cb0


	//   ....[10]....
        /*00dc*/ 	.word	0x00003370


	//   ....[11]....
        /*00e0*/ 	.word	0x000033f0


	//   ....[12]....
        /*00e4*/ 	.word	0x00003470


	//   ....[13]....
        /*00e8*/ 	.word	0x000034e0


	//   ....[14]....
        /*00ec*/ 	.word	0x00003560


	//   ....[15]....
        /*00f0*/ 	.word	0x000035d0


	//   ....[16]....
        /*00f4*/ 	.word	0x00003650


	//   ....[17]....
        /*00f8*/ 	.word	0x000036c0


	//   ....[18]....
        /*00fc*/ 	.word	0x00003740


	//   ....[19]....
        /*0100*/ 	.word	0x000037b0


	//----- nvinfo : EIATTR_EXIT_INSTR_OFFSETS
	.align		4
.L_2737:
        /*0104*/ 	.byte	0x04, 0x1c
        /*0106*/ 	.short	(.L_2739 - .L_2738)


	//   ....[0]....
.L_2738:
        /*0108*/ 	.word	0x00003310


	//----- nvinfo : EIATTR_MAX_THREADS
	.align		4
.L_2739:
        /*010c*/ 	.byte	0x04, 0x05
        /*010e*/ 	.short	(.L_2741 - .L_2740)
.L_2740:
        /*0110*/ 	.word	0x00000080
        /*0114*/ 	.word	0x00000001
        /*0118*/ 	.word	0x00000001


	//----- nvinfo : EIATTR_CRS_STACK_SIZE
	.align		4
.L_2741:
        /*011c*/ 	.byte	0x04, 0x1e
        /*011e*/ 	.short	(.L_2743 - .L_2742)
.L_2742:
        /*0120*/ 	.word	0x00000000
.L_2743:


//--------------------- .nv.info._ZN10layer_norm31ln_parallel_residual_bwd_kernelINS_13Kernel_traitsIfffffjLj3072ELj1ELj1ELj4ELj16ENS_18Kernel_traits_baseILj3072EfffffjLj128EEEEELb0ELb1ELb0EEEvNS_9BwdParamsE --------------------------
	.section	.nv.info._ZN10layer_norm31ln_parallel_residual_bwd_kernelINS_13Kernel_traitsIfffffjLj3072ELj1ELj1ELj4ELj16ENS_18Kernel_traits_baseILj3072EfffffjLj128EEEEELb0ELb1ELb0EEEvNS_9BwdParamsE,"",@"SHT_CUDA_INFO"
	.sectionflags	@""
	.align	4


	//----- nvinfo : EIATTR_CUDA_API_VERSION
	.align		4
        /*0000*/ 	.byte	0x04, 0x37
        /*0002*/ 	.short	(.L_2745 - .L_2744)
.L_2744:
        /*0004*/ 	.word	0x00000082


	//----- nvinfo : EIATTR_SW2861232_WAR
	.align		4
.L_2745:
        /*0008*/ 	.byte	0x01, 0x35
	.zero		2


	//----- nvinfo : EIATTR_PARAM_CBANK
	.align		4
        /*000c*/ 	.byte	0x04, 0x0a
        /*000e*/ 	.short	(.L_2747 - .L_2746)
	.align		4
.L_2746:
        /*0010*/ 	.word	index@(.nv.constant0._ZN10layer_norm31ln_parallel_residual_bwd_kernelINS_13Kernel_traitsIfffffjLj3072ELj1ELj1ELj4ELj16ENS_18Kernel_traits_baseILj3072EfffffjLj128EEEEELb0ELb1ELb0EEEvNS_9BwdParamsE)
        /*0014*/ 	.short	0x0160
        /*0016*/ 	.short	0x0128


	//----- nvinfo : EIATTR_CBANK_PARAM_SIZE
	.align		4
.L_2747:
        /*0018*/ 	.byte	0x03, 0x19
        /*001a*/ 	.short	0x0128


	//----- nvinfo : EIATTR_KPARAM_INFO
	.align		4
        /*001c*/ 	.byte	0x04, 0x17
        /*001e*/ 	.short	(.L_2749 - .L_2748)
.L_2748:
        /*0020*/ 	.word	0x00000000
        /*0024*/ 	.short	0x0000
        /*0026*/ 	.short	0x0000
        /*0028*/ 	.byte	0x00, 0xf0, 0xa1, 0x04


	//----- nvinfo : EIATTR_MAXREG_COUNT
	.align		4
.L_2749:
        /*002c*/ 	.byte	0x03, 0x1b
        /*002e*/ 	.short	0x00ff


	//----- nvinfo : EIATTR_NUM_BARRIERS
	.align		4
        /*0030*/ 	.byte	0x02, 0x4c
        /*0032*/ 	.byte	0x01
	.zero		1


	//----- nvinfo : EIATTR_MERCURY_ISA_VERSION
	.align		4
        /*0034*/ 	.byte	0x03, 0x5f
        /*0036*/ 	.short	0x0000


	//----- nvinfo : EIATTR_COOP_GROUP_MASK_REGIDS
	.align		4
        /*0038*/ 	.byte	0x04, 0x29
        /*003a*/ 	.short	(.L_2751 - .L_2750)


	//   ....[0]....
.L_2750:
        /*003c*/ 	.word	0xffffffff


	//   ....[1]....
        /*0040*/ 	.word	0xffffffff


	//   ....[2]....
        /*0044*/ 	.word	0xffffffff


	//   ....[3]....
        /*0048*/ 	.word	0xffffffff


	//   ....[4]....
        /*004c*/ 	.word	0xffffffff


	//   ....[5]....
        /*0050*/ 	.word	0xffffffff


	//   ....[6]....
        /*0054*/ 	.word	0xffffffff


	//   ....[7]....
        /*0058*/ 	.word	0xffffffff


	//   ....[8]....
        /*005c*/ 	.word	0xffffffff


	//   ....[9]....
        /*0060*/ 	.word	0xffffffff


	//   ....[10]....
        /*0064*/ 	.word	0xffffffff


	//   ....[11]....
        /*0068*/ 	.word	0xffffffff


	//   ....[12]....
        /*006c*/ 	.word	0xffffffff


	//   ....[13]....
        /*0070*/ 	.word	0xffffffff


	//   ....[14]....
        /*0074*/ 	.word	0xffffffff


	//   ....[15]....
        /*0078*/ 	.word	0xffffffff


	//   ....[16]....
        /*007c*/ 	.word	0xffffffff


	//   ....[17]....
        /*0080*/ 	.word	0xffffffff


	//   ....[18]....
        /*0084*/ 	.word	0xffffffff


	//   ....[19]....
        /*0088*/ 	.word	0xffffffff


	//----- nvinfo : EIATTR_COOP_GROUP_INSTR_OFFSETS
	.align		4
.L_2751:
        /*008c*/ 	.byte	0x04, 0x28
        /*008e*/ 	.short	(.L_2753 - .L_2752)


	//   ....[0]....
.L_2752:
        /*0090*/ 	.word	0x00001660


	//   ....[1]....
        /*0094*/ 	.word	0x00001680


	//   ....[2]....
        /*0098*/ 	.word	0x000016a0


	//   ....[3]....
        /*009c*/ 	.word	0x000016c0


	//   ....[4]....
        /*00a0*/ 	.word	0x000016e0


	//   ....[5]....
        /*00a4*/ 	.word	0x00001700


	//   ....[6]....
        /*00a8*/ 	.word	0x00001720


	//   ....[7]....
        /*00ac*/ 	.word	0x00001740


	//   ....[8]....
        /*00b0*/ 	.word	0x00001760


	//   ....[9]....
        /*00b4*/ 	.word	0x00001780


	//   ....[10]....
        /*00b8*/ 	.word	0x00002cd0


	//   ....[11]....
        /*00bc*/ 	.word	0x00002d50


	//   ....[12]....
        /*00c0*/ 	.word	0x00002dd0


	//   ....[13]....
        /*00c4*/ 	.word	0x00002e40


	//   ....[14]....
        /*00c8*/ 	.word	0x00002ec0


	//   ....[15]....
        /*00cc*/ 	.word	0x00002f30


	//   ....[16]....
        /*00d0*/ 	.word	0x00002fb0


	//   ....[17]....
        /*00d4*/ 	.word	0x00003020


	//   ....[18]....
        /*00d8*/ 	.word	0x000030a0


	//   ....[19]....
        /*00dc*/ 	.word	0x00003110


	//----- nvinfo : EIATTR_EXIT_INSTR_OFFSETS
	.align		4
.L_2753:
        /*00e0*/ 	.byte	0x04, 0x1c
        /*00e2*/ 	.short	(.L_2755 - .L_2754)


	//   ....[0]....
.L_2754:
        /*00e4*/ 	.word	0x00002c10


	//   ....[1]....
        /*00e8*/ 	.word	0x00002c70


	//----- nvinfo : EIATTR_MAX_THREADS
	.align		4
.L_2755:
        /*00ec*/ 	.byte	0x04, 0x05
        /*00ee*/ 	.short	(.L_2757 - .L_2756)
.L_2756:
        /*00f0*/ 	.word	0x00000080
        /*00f4*/ 	.word	0x00000001
        /*00f8*/ 	.word	0x00000001


	//----- nvinfo : EIATTR_CRS_STACK_SIZE
	.align		4
.L_2757:
        /*00fc*/ 	.byte	0x04, 0x1e
        /*00fe*/ 	.short	(.L_2759 - .L_2758)
.L_2758:
        /*0100*/ 	.word	0x00000000
.L_2759:


//--------------------- .nv.info._ZN10layer_norm31ln_parallel_residual_bwd_kernelINS_13Kernel_traitsIfffffjLj3072ELj1ELj1ELj4ELj16ENS_18Kernel_traits_baseILj3072EfffffjLj128EEEEELb0ELb1ELb1EEEvNS_9BwdParamsE --------------------------
	.section	.nv.info._ZN10layer_norm31ln_parallel_residual_bwd_kernelINS_13Kernel_traitsIfffffjLj3072ELj1ELj1ELj4ELj16ENS_18Kernel_traits_baseILj3072EfffffjLj128EEEEELb0ELb1ELb1EEEvNS_9BwdParamsE,"",@"SHT_CUDA_INFO"
	.sectionflags	@""
	.align	4


	//----- nvinfo : EIATTR_CUDA_API_VERSION
	.align		4
        /*0000*/ 	.byte	0x04, 0x37
        /*0002*/ 	.short	(.L_2761 - .L_2760)
.L_2760:
        /*0004*/ 	.word	0x00000082


	//----- nvinfo : EIATTR_SW2861232_WAR
	.align		4
.L_2761:
        /*0008*/ 	.byte	0x01, 0x35
	.zero		2


	//----- nvinfo : EIATTR_PARAM_CBANK
	.align		4
        /*000c*/ 	.byte	0x04, 0x0a
        /*000e*/ 	.short	(.L_2763 - .L_2762)
	.align		4
.L_2762:
        /*0010*/ 	.word	index@(.nv.constant0._ZN10layer_norm31ln_parallel_residual_bwd_kernelINS_13Kernel_traitsIfffffjLj3072ELj1ELj1ELj4ELj16ENS_18Kernel_traits_baseILj3072EfffffjLj128EEEEELb0ELb1ELb1EEEvNS_9BwdParamsE)
        /*0014*/ 	.short	0x0160
        /*0016*/ 	.short	0x0128


	//----- nvinfo : EIATTR_CBANK_PARAM_SIZE
	.align		4
.L_2763:
        /*0018*/ 	.byte	0x03, 0x19
        /*001a*/ 	.short	0x0128


	//----- nvinfo : EIATTR_KPARAM_INFO
	.align		4
        /*001c*/ 	.byte	0x04, 0x17
        /*001e*/ 	.short	(.L_2765 - .L_2764)
.L_2764:
        /*0020*/ 	.word	0x00000000
        /*0024*/ 	.short	0x0000
        /*0026*/ 	.short	0x0000
        /*0028*/ 	.byte	0x00, 0xf0, 0xa1, 0x04


	//----- nvinfo : EIATTR_MAXREG_COUNT
	.align		4
.L_2765:
        /*002c*/ 	.byte	0x03, 0x1b
        /*002e*/ 	.short	0x00ff


	//----- nvinfo : EIATTR_NUM_BARRIERS
	.align		4
        /*0030*/ 	.byte	0x02, 0x4c
        /*0032*/ 	.byte	0x01
	.zero		1


	//----- nvinfo : EIATTR_MERCURY_ISA_VERSION
	.align		4
        /*0034*/ 	.byte	0x03, 0x5f
        /*0036*/ 	.short	0x0000


	//----- nvinfo : EIATTR_COOP_GROUP_MASK_REGIDS
	.align		4
        /*0038*/ 	.byte	0x04, 0x29
        /*003a*/ 	.short	(.L_2767 - .L_2766)


	//   ....[0]....
.L_2766:
        /*003c*/ 	.word	0xffffffff


	//   ....[1]....
        /*0040*/ 	.word	0xffffffff


	//   ....[2]....
        /*0044*/ 	.word	0xffffffff


	//   ....[3]....
        /*0048*/ 	.word	0xffffffff


	//   ....[4]....
        /*004c*/ 	.word	0xffffffff


	//   ....[5]....
        /*0050*/ 	.word	0xffffffff


	//   ....[6]....
        /*0054*/ 	.word	0xffffffff


	//   ....[7]....
        /*0058*/ 	.word	0xffffffff


	//   ....[8]....
        /*005c*/ 	.word	0xffffffff


	//   ....[9]....
        /*0060*/ 	.word	0xffffffff


	//   ....[10]....
        /*0064*/ 	.word	0xffffffff


	//   ....[11]....
        /*0068*/ 	.word	0xffffffff


	//   ....[12]....
        /*006c*/ 	.word	0xffffffff


	//   ....[13]....
        /*0070*/ 	.word	0xffffffff


	//   ....[14]....
        /*0074*/ 	.word	0xffffffff


	//   ....[15]....
        /*0078*/ 	.word	0xffffffff


	//   ....[16]....
        /*007c*/ 	.word	0xffffffff


	//   ....[17]....
        /*0080*/ 	.word	0xffffffff


	//   ....[18]....
        /*0084*/ 	.word	0xffffffff


	//   ....[19]....
        /*0088*/ 	.word	0xffffffff


	//----- nvinfo : EIATTR_COOP_GROUP_INSTR_OFFSETS
	.align		4
.L_2767:
        /*008c*/ 	.byte	0x04, 0x28
        /*008e*/ 	.short	(.L_2769 - .L_2768)


	//   ....[0]....
.L_2768:
        /*0090*/ 	.word	0x000012c0


	//   ....[1]....
        /*0094*/ 	.word	0x000012e0


	//   ....[2]....
        /*0098*/ 	.word	0x00001300


	//   ....[3]....
        /*009c*/ 	.word	0x00001320


	//   ....[4]....
        /*00a0*/ 	.word	0x00001340


	//   ....[5]....
        /*00a4*/ 	.word	0x00001360


	//   ....[6]....
        /*00a8*/ 	.word	0x00001380


	//   ....[7]....
        /*00ac*/ 	.word	0x000013a0


	//   ....[8]....
        /*00b0*/ 	.word	0x000013c0


	//   ....[9]....
        /*00b4*/ 	.word	0x000013e0


	//   ....[10]....
        /*00b8*/ 	.word	0x000026f0


	//   ....[11]....
        /*00bc*/ 	.word	0x00002770


	//   ....[12]....
        /*00c0*/ 	.word	0x000027f0


	//   ....[13]....
        /*00c4*/ 	.word	0x00002860


	//   ....[14]....
        /*00c8*/ 	.word	0x000028e0


	//   ....[15]....
        /*00cc*/ 	.word	0x00002950


	//   ....[16]....
        /*00d0*/ 	.word	0x000029d0


	//   ....[17]....
        /*00d4*/ 	.word	0x00002a40


	//   ....[18]....
        /*00d8*/ 	.word	0x00002ac0


	//   ....[19]....
        /*00dc*/ 	.word	0x00002b30


	//----- nvinfo : EIATTR_EXIT_INSTR_OFFSETS
	.align		4
.L_2769:
        /*00e0*/ 	.byte	0x04, 0x1c
        /*00e2*/ 	.short	(.L_2771 - .L_2770)


	//   ....[0]....
.L_2770:
        /*00e4*/ 	.word	0x00002690


	//----- nvinfo : EIATTR_MAX_THREADS
	.align		4
.L_2771:
        /*00e8*/ 	.byte	0x04, 0x05
        /*00ea*/ 	.short	(.L_2773 - .L_2772)
.L_2772:
        /*00ec*/ 	.word	0x00000080
        /*00f0*/ 	.word	0x00000001
        /*00f4*/ 	.word	0x00000001


	//----- nvinfo : EIATTR_CRS_STACK_SIZE
	.align		4
.L_2773:
        /*00f8*/ 	.byte	0x04, 0x1e
        /*00fa*/ 	.short	(.L_2775 - .L_2774)
.L_2774:
        /*00fc*/ 	.word	0x00000000
.L_2775:


//--------------------- .nv.info._ZN10layer_norm31ln_parallel_residual_bwd_kernelINS_13Kernel_traitsIfffffjLj3072ELj1ELj1ELj4ELj16ENS_18Kernel_traits_baseILj3072EfffffjLj128EEEEELb1ELb0ELb0EEEvNS_9BwdParamsE --------------------------
	.section	.nv.info._ZN10layer_norm31ln_parallel_residual_bwd_kernelINS_13Kernel_traitsIfffffjLj3072ELj1ELj1ELj4ELj16ENS_18Kernel_traits_baseILj3072EfffffjLj128EEEEELb1ELb0ELb0EEEvNS_9BwdParamsE,"",@"SHT_CUDA_INFO"
	.sectionflags	@""
	.align	4


	//----- nvinfo : EIATTR_CUDA_API_VERSION
	.align		4
        /*0000*/ 	.byte	0x04, 0x37
        /*0002*/ 	.short	(.L_2777 - .L_2776)
.L_2776:
        /*0004*/ 	.word	0x00000082


	//----- nvinfo : EIATTR_SW2861232_WAR
	.align		4
.L_2777:
        /*0008*/ 	.byte	0x01, 0x35
	.zero		2


	//----- nvinfo : EIATTR_PARAM_CBANK
	.align		4
        /*000c*/ 	.byte	0x04, 0x0a
        /*000e*/ 	.short	(.L_2779 - .L_2778)
	.align		4
.L_2778:
        /*0010*/ 	.word	index@(.nv.constant0._ZN10layer_norm31ln_parallel_residual_bwd_kernelINS_13Kernel_traitsIfffffjLj3072ELj1ELj1ELj4ELj16ENS_18Kernel_traits_baseILj3072EfffffjLj128EEEEELb1ELb0ELb0EEEvNS_9BwdParamsE)
        /*0014*/ 	.short	0x0160
        /*0016*/ 	.short	0x0128


	//----- nvinfo : EIATTR_CBANK_PARAM_SIZE
	.align		4
.L_2779:
        /*0018*/ 	.byte	0x03, 0x19
        /*001a*/ 	.short	0x0128


	//----- nvinfo : EIATTR_KPARAM_INFO
	.align		4
        /*001c*/ 	.byte	0x04, 0x17
        /*001e*/ 	.short	(.L_2781 - .L_2780)
.L_2780:
        /*0020*/ 	.word	0x00000000
        /*0024*/ 	.short	0x0000
        /*0026*/ 	.short	0x0000
        /*0028*/ 	.byte	0x00, 0xf0, 0xa1, 0x04


	//----- nvinfo : EIATTR_MAXREG_COUNT
	.align		4
.L_2781:
        /*002c*/ 	.byte	0x03, 0x1b
        /*002e*/ 	.short	0x00ff


	//----- nvinfo : EIATTR_NUM_BARRIERS
	.align		4
        /*0030*/ 	.byte	0x02, 0x4c
        /*0032*/ 	.byte	0x01
	.zero		1


	//----- nvinfo : EIATTR_ANNOTATIONS
	.align		4
        /*0034*/ 	.byte	0x04, 0x55
        /*0036*/ 	.short	(.L_2783 - .L_2782)


	//   ....[0]....
.L_2782:
        /*0038*/ 	.word	0x00000001
        /*003c*/ 	.byte	0x90, 0x06, 0x00, 0x00, 0x01, 0x00, 0x00, 0x00, 0x10, 0x1f, 0x00, 0x00, 0x01, 0x00, 0x00, 0x00
        /*004c*/ 	.byte	0x10, 0x20, 0x00, 0x00, 0x01, 0x00, 0x00, 0x00, 0x10, 0x22, 0x00, 0x00, 0x01, 0x00, 0x00, 0x00
        /*005c*/ 	.byte	0xe0, 0x39, 0x00, 0x00, 0x01, 0x00, 0x00, 0x00, 0xf0, 0x39, 0x00, 0x00, 0x01, 0x00, 0x00, 0x00
        /*006c*/ 	.byte	0xf0, 0x3d, 0x00, 0x00, 0x01, 0x00, 0x00, 0x00, 0x40, 0x3e, 0x00, 0x00


	//----- nvinfo : EIATTR_MERCURY_ISA_VERSION
	.align		4
.L_2783:
        /*0078*/ 	.byte	0x03, 0x5f
        /*007a*/ 	.short	0x0000


	//----- nvinfo : EIATTR_COOP_GROUP_MASK_REGIDS
	.align		4
        /*007c*/ 	.byte	0x04, 0x29
        /*007e*/ 	.short	(.L_2785 - .L_2784)


	//   ....[0]....
.L_2784:
        /*0080*/ 	.word	0xffffffff


	//   ....[1]....
        /*0084*/ 	.word	0xffffffff


	//   ....[2]....
        /*0088*/ 	.word	0xffffffff


	//   ....[3]....
        /*008c*/ 	.word	0xffffffff


	//   ....[4]....
        /*0090*/ 	.word	0xffffffff


	//   ....[5]....
        /*0094*/ 	.word	0xffffffff


	//   ....[6]....
        /*0098*/ 	.word	0xffffffff


	//   ....[7]....
        /*009c*/ 	.word	0xffffffff


	//   ....[8]....
        /*00a0*/ 	.word	0xffffffff


	//   ....[9]....
        /*00a4*/ 	.word	0xffffffff


	//   ....[10]....
        /*00a8*/ 	.word	0xffffffff


	//   ....[11]....
        /*00ac*/ 	.word	0xffffffff


	//   ....[12]....
        /*00b0*/ 	.word	0xffffffff


	//   ....[13]....
        /*00b4*/ 	.word	0xffffffff


	//   ....[14]....
        /*00b8*/ 	.word	0xffffffff


	//   ....[15]....
        /*00bc*/ 	.word	0xffffffff


	//   ....[16]....
        /*00c0*/ 	.word	0xffffffff


	//   ....[17]....
        /*00c4*/ 	.word	0xffffffff


	//   ....[18]....
        /*00c8*/ 	.word	0xffffffff


	//   ....[19]....
        /*00cc*/ 	.word	0xffffffff


	//----- nvinfo : EIATTR_COOP_GROUP_INSTR_OFFSETS
	.align		4
.L_2785:
        /*00d0*/ 	.byte	0x04, 0x28
        /*00d2*/ 	.short	(.L_2787 - .L_2786)


	//   ....[0]....
.L_2786:
        /*00d4*/ 	.word	0x00002290


	//   ....[1]....
        /*00d8*/ 	.word	0x000022b0


	//   ....[2]....
        /*00dc*/ 	.word	0x000022d0


	//   ....[3]....
        /*00e0*/ 	.word	0x000022f0


	//   ....[4]....
        /*00e4*/ 	.word	0x00002310


	//   ....[5]....
        /*00e8*/ 	.word	0x00002330


	//   ....[6]....
        /*00ec*/ 	.word	0x00002350


	//   ....[7]....
        /*00f0*/ 	.word	0x00002370


	//   ....[8]....
        /*00f4*/ 	.word	0x000023a0


	//   ....[9]....
        /*00f8*/ 	.word	0x000023b0


	//   ....[10]....
        /*00fc*/ 	.word	0x00004400


	//   ....[11]....
        /*0100*/ 	.word	0x00004480


	//   ....[12]....
        /*0104*/ 	.word	0x00004500


	//   ....[13]....
        /*0108*/ 	.word	0x00004570


	//   ....[14]....
        /*010c*/ 	.word	0x000045f0


	//   ....[15]....
        /*0110*/ 	.word	0x00004660


	//   ....[16]....
        /*0114*/ 	.word	0x000046e0


	//   ....[17]....
        /*0118*/ 	.word	0x00004750


	//   ....[18]....
        /*011c*/ 	.word	0x000047d0


	//   ....[19]....
        /*0120*/ 	.word	0x00004840


	//----- nvinfo : EIATTR_EXIT_INSTR_OFFSETS
	.align		4
.L_2787:
        /*0124*/ 	.byte	0x04, 0x1c
        /*0126*/ 	.short	(.L_2789 - .L_2788)


	//   ....[0]....
.L_2788:
        /*0128*/ 	.word	0x00004300


	//   ....[1]....
        /*012c*/ 	.word	0x000043a0


	//----- nvinfo : EIATTR_MAX_THREADS
	.align		4
.L_2789:
        /*0130*/ 	.byte	0x04, 0x05
        /*0132*/ 	.short	(.L_2791 - .L_2790)
.L_2790:
        /*0134*/ 	.word	0x00000080
        /*0138*/ 	.word	0x00000001
        /*013c*/ 	.word	0x00000001


	//----- nvinfo : EIATTR_CRS_STACK_SIZE
	.align		4
.L_2791:
        /*0140*/ 	.byte	0x04, 0x1e
        /*0142*/ 	.short	(.L_2793 - .L_2792)
.L_2792:
        /*0144*/ 	.word	0x00000000
.L_2793:


//--------------------- .nv.info._ZN10layer_norm31ln_parallel_residual_bwd_kernelINS_13Kernel_traitsIfffffjLj3072ELj1ELj1ELj4ELj16ENS_18Kernel_traits_baseILj3072EfffffjLj128EEEEELb1ELb0ELb1EEEvNS_9BwdParamsE --------------------------
	.section	.nv.info._ZN10layer_norm31ln_parallel_residual_bwd_kernelINS_13Kernel_traitsIfffffjLj3072ELj1ELj1ELj4ELj16ENS_18Kernel_traits_baseILj3072EfffffjLj128EEEEELb1ELb0ELb1EEEvNS_9BwdParamsE,"",@"SHT_CUDA_INFO"
	.sectionflags	@""
	.align	4


	//----- nvinfo : EIATTR_CUDA_API_VERSION
	.align		4
        /*0000*/ 	.byte	0x04, 0x37
        /*0002*/ 	.short	(.L_2795 - .L_2794)
.L_2794:
        /*0004*/ 	.word	0x00000082


	//----- nvinfo : EIATTR_SW2861232_WAR
	.align		4
.L_2795:
        /*0008*/ 	.byte	0x01, 0x35
	.zero		2


	//----- nvinfo : EIATTR_PARAM_CBANK
	.align		4
        /*000c*/ 	.byte	0x04, 0x0a
        /*000e*/ 	.short	(.L_2797 - .L_2796)
	.align		4
.L_2796:
        /*0010*/ 	.word	index@(.nv.constant0._ZN10layer_norm31ln_parallel_residual_bwd_kernelINS_13Kernel_traitsIfffffjLj3072ELj1ELj1ELj4ELj16ENS_18Kernel_traits_baseILj3072EfffffjLj128EEEEELb1ELb0ELb1EEEvNS_9BwdParamsE)
        /*0014*/ 	.short	0x0160
        /*0016*/ 	.short	0x0128


	//----- nvinfo : EIATTR_CBANK_PARAM_SIZE
	.align		4
.L_2797:
        /*0018*/ 	.byte	0x03, 0x19
        /*001a*/ 	.short	0x0128


	//----- nvinfo : EIATTR_KPARAM_INFO
	.align		4
        /*001c*/ 	.byte	0x04, 0x17
        /*001e*/ 	.short	(.L_2799 - .L_2798)
.L_2798:
        /*0020*/ 	.word	0x00000000
        /*0024*/ 	.short	0x0000
        /*0026*/ 	.short	0x0000
        /*0028*/ 	.byte	0x00, 0xf0, 0xa1, 0x04


	//----- nvinfo : EIATTR_MAXREG_COUNT
	.align		4
.L_2799:
        /*002c*/ 	.byte	0x03, 0x1b
        /*002e*/ 	.short	0x00ff


	//----- nvinfo : EIATTR_NUM_BARRIERS
	.align		4
        /*0030*/ 	.byte	0x02, 0x4c
        /*0032*/ 	.byte	0x01
	.zero		1


	//----- nvinfo : EIATTR_ANNOTATIONS
	.align		4
        /*0034*/ 	.byte	0x04, 0x55
        /*0036*/ 	.short	(.L_2801 - .L_2800)


	//   ....[0]....
.L_2800:
        /* <DEDUP_REMOVED lines=37> */


	//----- nvinfo : EIATTR_MERCURY_ISA_VERSION
	.align		4
.L_2801:
        /*0278*/ 	.byte	0x03, 0x5f
        /*027a*/ 	.short	0x0000


	//----- nvinfo : EIATTR_COOP_GROUP_MASK_REGIDS
	.align		4
        /*027c*/ 	.byte	0x04, 0x29
        /*027e*/ 	.short	(.L_2803 - .L_2802)


	//   ....[0]....
.L_2802:
        /*0280*/ 	.word	0xffffffff


	//   ....[1]....
        /*0284*/ 	.word	0xffffffff


	//   ....[2]....
        /*0288*/ 	.word	0xffffffff


	//   ....[3]....
        /*028c*/ 	.word	0xffffffff


	//   ....[4]....
        /*0290*/ 	.word	0xffffffff


	//   ....[5]....
        /*0294*/ 	.word	0xffffffff


	//   ....[6]....
        /*0298*/ 	.word	0xffffffff


	//   ....[7]....
        /*029c*/ 	.word	0xffffffff


	//   ....[8]....
        /*02a0*/ 	.word	0xffffffff


	//   ....[9]....
        /*02a4*/ 	.word	0xffffffff


	//   ....[10]....
        /*02a8*/ 	.word	0xffffffff


	//   ....[11]....
        /*02ac*/ 	.word	0xffffffff


	//   ....[12]....
        /*02b0*/ 	.word	0xffffffff


	//   ....[13]....
        /*02b4*/ 	.word	0xffffffff


	//   ....[14]....
        /*02b8*/ 	.word	0xffffffff


	//   ....[15]....
        /*02bc*/ 	.word	0xffffffff


	//   ....[16]....
        /*02c0*/ 	.word	0xffffffff


	//   ....[17]....
        /*02c4*/ 	.word	0xffffffff


	//   ....[18]....
        /*02c8*/ 	.word	0xffffffff


	//   ....[19]....
        /*02cc*/ 	.word	0xffffffff


	//----- nvinfo : EIATTR_COOP_GROUP_INSTR_OFFSETS
	.align		4
.L_2803:
        /*02d0*/ 	.byte	0x04, 0x28
        /*02d2*/ 	.short	(.L_2805 - .L_2804)


	//   ....[0]....
.L_2804:
        /*02d4*/ 	.word	0x00002350


	//   ....[1]....
        /*02d8*/ 	.word	0x00002370


	//   ....[2]....
        /*02dc*/ 	.word	0x000023a0


	//   ....[3]....
        /*02e0*/ 	.word	0x000023c0


	//   ....[4]....
        /*02e4*/ 	.word	0x000023e0


	//   ....[5]....
        /*02e8*/ 	.word	0x00002400


	//   ....[6]....
        /*02ec*/ 	.word	0x00002420


	//   ....[7]....
        /*02f0*/ 	.word	0x00002440


	//   ....[8]....
        /*02f4*/ 	.word	0x00002450


	//   ....[9]....
        /*02f8*/ 	.word	0x00002470


	//   ....[10]....
        /*02fc*/ 	.word	0x00004280


	//   ....[11]....
        /*0300*/ 	.word	0x00004300


	//   ....[12]....
        /*0304*/ 	.word	0x00004380


	//   ....[13]....
        /*0308*/ 	.word	0x000043f0


	//   ....[14]....
        /*030c*/ 	.word	0x00004470


	//   ....[15]....
        /*0310*/ 	.word	0x000044e0


	//   ....[16]....
        /*0314*/ 	.word	0x00004560


	//   ....[17]....
        /*0318*/ 	.word	0x000045d0


	//   ....[18]....
        /*031c*/ 	.word	0x00004650


	//   ....[19]....
        /*0320*/ 	.word	0x000046c0


	//----- nvinfo : EIATTR_EXIT_INSTR_OFFSETS
	.align		4
.L_2805:
        /*0324*/ 	.byte	0x04, 0x1c
        /*0326*/ 	.short	(.L_2807 - .L_2806)


	//   ....[0]....
.L_2806:
        /*0328*/ 	.word	0x00004220


	//----- nvinfo : EIATTR_MAX_THREADS
	.align		4
.L_2807:
        /*032c*/ 	.byte	0x04, 0x05
        /*032e*/ 	.short	(.L_2809 - .L_2808)
.L_2808:
        /*0330*/ 	.word	0x00000080
        /*0334*/ 	.word	0x00000001
        /*0338*/ 	.word	0x00000001


	//----- nvinfo : EIATTR_CRS_STACK_SIZE
	.align		4
.L_2809:
        /*033c*/ 	.byte	0x04, 0x1e
        /*033e*/ 	.short	(.L_2811 - .L_2810)
.L_2810:
        /*0340*/ 	.word	0x00000000
.L_2811:


//--------------------- .nv.info._ZN10layer_norm22ln_bwd_finalize_kernelINS_22Kernel_traits_finalizeILj3072EfffffjLb0ELj1024ELj4ENS_18Kernel_traits_baseILj3072EfffffjLj1024EEEEELb0ELb0EEEvNS_9BwdParamsE --------------------------
	.section	.nv.info._ZN10layer_norm22ln_bwd_finalize_kernelINS_22Kernel_traits_finalizeILj3072EfffffjLb0ELj1024ELj4ENS_18Kernel_traits_baseILj3072EfffffjLj1024EEEEELb0ELb0EEEvNS_9BwdParamsE,"",@"SHT_CUDA_INFO"
	.sectionflags	@""
	.align	4


	//----- nvinfo : EIATTR_CUDA_API_VERSION
	.align		4
        /*0000*/ 	.byte	0x04, 0x37
        /*0002*/ 	.short	(.L_2813 - .L_2812)
.L_2812:
        /*0004*/ 	.word	0x00000082


	//----- nvinfo : EIATTR_SW2861232_WAR
	.align		4
.L_2813:
        /*0008*/ 	.byte	0x01, 0x35
	.zero		2


	//----- nvinfo : EIATTR_PARAM_CBANK
	.align		4
        /*000c*/ 	.byte	0x04, 0x0a
        /*000e*/ 	.short	(.L_2815 - .L_2814)
	.align		4
.L_2814:
        /*0010*/ 	.word	index@(.nv.constant0._ZN10layer_norm22ln_bwd_finalize_kernelINS_22Kernel_traits_finalizeILj3072EfffffjLb0ELj1024ELj4ENS_18Kernel_traits_baseILj3072EfffffjLj1024EEEEELb0ELb0EEEvNS_9BwdParamsE)
        /*0014*/ 	.short	0x0160
        /*0016*/ 	.short	0x0128


	//----- nvinfo : EIATTR_CBANK_PARAM_SIZE
	.align		4
.L_2815:
        /*0018*/ 	.byte	0x03, 0x19
        /*001a*/ 	.short	0x0128


	//----- nvinfo : EIATTR_KPARAM_INFO
	.align		4
        /*001c*/ 	.byte	0x04, 0x17
        /*001e*/ 	.short	(.L_2817 - .L_2816)
.L_2816:
        /*0020*/ 	.word	0x00000000
        /*0024*/ 	.short	0x0000
        /*0026*/ 	.short	0x0000
        /*0028*/ 	.byte	0x00, 0xf0, 0xa1, 0x04


	//----- nvinfo : EIATTR_MAXREG_COUNT
	.align		4
.L_2817:
        /*002c*/ 	.byte	0x03, 0x1b
        /*002e*/ 	.short	0x0040


	//----- nvinfo : EIATTR_NUM_BARRIERS
	.align		4
        /*0030*/ 	.byte	0x02, 0x4c
        /*0032*/ 	.byte	0x01
	.zero		1


	//----- nvinfo : EIATTR_MERCURY_ISA_VERSION
	.align		4
        /*0034*/ 	.byte	0x03, 0x5f
        /*0036*/ 	.short	0x0000


	//----- nvinfo : EIATTR_COOP_GROUP_MASK_REGIDS
	.align		4
        /*0038*/ 	.byte	0x04, 0x29
        /*003a*/ 	.short	(.L_2819 - .L_2818)


	//   ....[0]....
.L_2818:
        /*003c*/ 	.word	0xffffffff


	//   ....[1]....
        /*0040*/ 	.word	0xffffffff


	//   ....[2]....
        /*0044*/ 	.word	0xffffffff


	//   ....[3]....
        /*0048*/ 	.word	0xffffffff


	//   ....[4]....
        /*004c*/ 	.word	0xffffffff


	//   ....[5]....
        /*0050*/ 	.word	0xffffffff


	//   ....[6]....
        /*0054*/ 	.word	0xffffffff


	//   ....[7]....
        /*0058*/ 	.word	0xffffffff


	//   ....[8]....
        /*005c*/ 	.word	0xffffffff


	//   ....[9]....
        /*0060*/ 	.word	0xffffffff


	//   ....[10]....
        /*0064*/ 	.word	0xffffffff


	//   ....[11]....
        /*0068*/ 	.word	0xffffffff


	//   ....[12]....
        /*006c*/ 	.word	0xffffffff


	//   ....[13]....
        /*0070*/ 	.word	0xffffffff


	//   ....[14]....
        /*0074*/ 	.word	0xffffffff


	//   ....[15]....
        /*0078*/ 	.word	0xffffffff


	//   ....[16]....
        /*007c*/ 	.word	0xffffffff


	//   ....[17]....
        /*0080*/ 	.word	0xffffffff


	//   ....[18]....
        /*0084*/ 	.word	0xffffffff


	//   ....[19]....
        /*0088*/ 	.word	0xffffffff


	//----- nvinfo : EIATTR_COOP_GROUP_INSTR_OFFSETS
	.align		4
.L_2819:
        /*008c*/ 	.byte	0x04, 0x28
        /*008e*/ 	.short	(.L_2821 - .L_2820)


	//   ....[0]....
.L_2820:
        /*0090*/ 	.word	0x00000820


	//   ....[1]....
        /*0094*/ 	.word	0x00000850


	//   ....[2]....
        /*0098*/ 	.word	0x00000860


	//   ....[3]....
        /*009c*/ 	.word	0x00000890


	//   ....[4]....
        /*00a0*/ 	.word	0x000008a0


	//   ....[5]....
        /*00a4*/ 	.word	0x000008d0


	//   ....[6]....
        /*00a8*/ 	.word	0x000008f0


	//   ....[7]....
        /*00ac*/ 	.word	0x00000900


	//   ....[8]....
        /*00b0*/ 	.word	0x00000930


	//   ....[9]....
        /*00b4*/ 	.word	0x00000940


	//   ....[10]....
        /*00b8*/ 	.word	0x00000b30


	//   ....[11]....
        /*00bc*/ 	.word	0x00000ba0


	//   ....[12]....
        /*00c0*/ 	.word	0x00000c00


	//   ....[13]....
        /*00c4*/ 	.word	0x00000c60


	//   ....[14]....
        /*00c8*/ 	.word	0x00000cd0


	//   ....[15]....
        /*00cc*/ 	.word	0x00000d40


	//   ....[16]....
        /*00d0*/ 	.word	0x00000da0


	//   ....[17]....
        /*00d4*/ 	.word	0x00000e00


	//   ....[18]....
        /*00d8*/ 	.word	0x00000e60


	//   ....[19]....
        /*00dc*/ 	.word	0x00000ec0


	//----- nvinfo : EIATTR_EXIT_INSTR_OFFSETS
	.align		4
.L_2821:
        /*00e0*/ 	.byte	0x04, 0x1c
        /*00e2*/ 	.short	(.L_2823 - .L_2822)


	//   ....[0]....
.L_2822:
        /*00e4*/ 	.word	0x00000070


	//   ....[1]....
        /*00e8*/ 	.word	0x00000ad0


	//----- nvinfo : EIATTR_MAX_THREADS
	.align		4
.L_2823:
        /*00ec*/ 	.byte	0x04, 0x05
        /*00ee*/ 	.short	(.L_2825 - .L_2824)
.L_2824:
        /*00f0*/ 	.word	0x00000400
        /*00f4*/ 	.word	0x00000001
        /*00f8*/ 	.word	0x00000001


	//----- nvinfo : EIATTR_CRS_STACK_SIZE
	.align		4
.L_2825:
        /*00fc*/ 	.byte	0x04, 0x1e
        /*00fe*/ 	.short	(.L_2827 - .L_2826)
.L_2826:
        /*0100*/ 	.word	0x00000000
.L_2827:


//--------------------- .nv.info._ZN10layer_norm40ln_parallel_residual_bwd_finalize_kernelINS_22Kernel_traits_finalizeILj3072EfffffjLb0ELj1024ELj4ENS_18Kernel_traits_baseILj3072EfffffjLj1024EEEEELb0EEEvNS_9BwdParamsE --------------------------
	.section	.nv.info._ZN10layer_norm40ln_parallel_residual_bwd_finalize_kernelINS_22Kernel_traits_finalizeILj3072EfffffjLb0ELj1024ELj4ENS_18Kernel_traits_baseILj3072EfffffjLj1024EEEEELb0EEEvNS_9BwdParamsE,"",@"SHT_CUDA_INFO"
	.sectionflags	@""
	.align	4


	//----- nvinfo : EIATTR_CUDA_API_VERSION
	.align		4
        /*0000*/ 	.byte	0x04, 0x37
        /*0002*/ 	.short	(.L_2829 - .L_2828)
.L_2828:
        /*0004*/ 	.word	0x00000082


	//----- nvinfo : EIATTR_SW2861232_WAR
	.align		4
.L_2829:
        /*0008*/ 	.byte	0x01, 0x35
	.zero		2


	//----- nvinfo : EIATTR_PARAM_CBANK
	.align		4
        /*000c*/ 	.byte	0x04, 0x0a
        /*000e*/ 	.short	(.L_2831 - .L_2830)
	.align		4
.L_2830:
        /*0010*/ 	.word	index@(.nv.constant0._ZN10layer_norm40ln_parallel_residual_bwd_finalize_kernelINS_22Kernel_traits_finalizeILj3072EfffffjLb0ELj1024ELj4ENS_18Kernel_traits_baseILj3072EfffffjLj1024EEEEELb0EEEvNS_9BwdParamsE)
        /*0014*/ 	.short	0x0160
        /*0016*/ 	.short	0x0128


	//----- nvinfo : EIATTR_CBANK_PARAM_SIZE
	.align		4
.L_2831:
        /*0018*/ 	.byte	0x03, 0x19
        /*001a*/ 	.short	0x0128


	//----- nvinfo : EIATTR_KPARAM_INFO
	.align		4
        /*001c*/ 	.byte	0x04, 0x17
        /*001e*/ 	.short	(.L_2833 - .L_2832)
.L_2832:
        /*0020*/ 	.word	0x00000000
        /*0024*/ 	.short	0x0000
        /*0026*/ 	.short	0x0000
        /*0028*/ 	.byte	0x00, 0xf0, 0xa1, 0x04


	//----- nvinfo : EIATTR_MAXREG_COUNT
	.align		4
.L_2833:
        /*002c*/ 	.byte	0x03, 0x1b
        /*002e*/ 	.short	0x0040


	//----- nvinfo : EIATTR_NUM_BARRIERS
	.align		4
        /*0030*/ 	.byte	0x02, 0x4c
        /*0032*/ 	.byte	0x01
	.zero		1


	//----- nvinfo : EIATTR_MERCURY_ISA_VERSION
	.align		4
        /*0034*/ 	.byte	0x03, 0x5f
        /*0036*/ 	.short	0x0000


	//----- nvinfo : EIATTR_COOP_GROUP_MASK_REGIDS
	.align		4
        /*0038*/ 	.byte	0x04, 0x29
        /*003a*/ 	.short	(.L_2835 - .L_2834)


	//   ....[0]....
.L_2834:
        /*003c*/ 	.word	0xffffffff


	//   ....[1]....
        /*0040*/ 	.word	0xffffffff


	//   ....[2]....
        /*0044*/ 	.word	0xffffffff


	//   ....[3]....
        /*0048*/ 	.word	0xffffffff


	//   ....[4]....
        /*004c*/ 	.word	0xffffffff


	//   ....[5]....
        /*0050*/ 	.word	0xffffffff


	//   ....[6]....
        /*0054*/ 	.word	0xffffffff


	//   ....[7]....
        /*0058*/ 	.word	0xffffffff


	//   ....[8]....
        /*005c*/ 	.word	0xffffffff


	//   ....[9]....
        /*0060*/ 	.word	0xffffffff


	//   ....[10]....
        /*0064*/ 	.word	0xffffffff


	//   ....[11]....
        /*0068*/ 	.word	0xffffffff


	//   ....[12]....
        /*006c*/ 	.word	0xffffffff


	//   ....[13]....
        /*0070*/ 	.word	0xffffffff


	//   ....[14]....
        /*0074*/ 	.word	0xffffffff


	//   ....[15]....
        /*0078*/ 	.word	0xffffffff


	//   ....[16]....
        /*007c*/ 	.word	0xffffffff


	//   ....[17]....
        /*0080*/ 	.word	0xffffffff


	//   ....[18]....
        /*0084*/ 	.word	0xffffffff


	//   ....[19]....
        /*0088*/ 	.word	0xffffffff


	//   ....[20]....
        /*008c*/ 	.word	0xffffffff


	//   ....[21]....
        /*0090*/ 	.word	0xffffffff


	//   ....[22]....
        /*0094*/ 	.word	0xffffffff


	//   ....[23]....
        /*0098*/ 	.word	0xffffffff


	//   ....[24]....
        /*009c*/ 	.word	0xffffffff


	//   ....[25]....
        /*00a0*/ 	.word	0xffffffff


	//   ....[26]....
        /*00a4*/ 	.word	0xffffffff


	//   ....[27]....
        /*00a8*/ 	.word	0xffffffff


	//   ....[28]....
        /*00ac*/ 	.word	0xffffffff


	//   ....[29]....
        /*00b0*/ 	.word	0xffffffff


	//   ....[30]....
        /*00b4*/ 	.word	0xffffffff


	//   ....[31]....
        /*00b8*/ 	.word	0xffffffff


	//   ....[32]....
        /*00bc*/ 	.word	0xffffffff


	//   ....[33]....
        /*00c0*/ 	.word	0xffffffff


	//   ....[34]....
        /*00c4*/ 	.word	0xffffffff


	//   ....[35]....
        /*00c8*/ 	.word	0xffffffff


	//   ....[36]....
        /*00cc*/ 	.word	0xffffffff


	//   ....[37]....
        /*00d0*/ 	.word	0xffffffff


	//   ....[38]....
        /*00d4*/ 	.word	0xffffffff


	//   ....[39]....
        /*00d8*/ 	.word	0xffffffff


	//----- nvinfo : EIATTR_COOP_GROUP_INSTR_OFFSETS
	.align		4
.L_2835:
        /*00dc*/ 	.byte	0x04, 0x28
        /*00de*/ 	.short	(.L_2837 - .L_2836)


	//   ....[0]....
.L_2836:
        /*00e0*/ 	.word	0x00000b70


	//   ....[1]....
        /*00e4*/ 	.word	0x00000ba0


	//   ....[2]....
        /*00e8*/ 	.word	0x00000bb0


	//   ....[3]....
        /*00ec*/ 	.word	0x00000bc0


	//   ....[4]....
        /*00f0*/ 	.word	0x00000bf0


	//   ....[5]....
        /*00f4*/ 	.word	0x00000c10


	//   ....[6]....
        /*00f8*/ 	.word	0x00000c20


	//   ....[7]....
        /*00fc*/ 	.word	0x00000c30


	//   ....[8]....
        /*0100*/ 	.word	0x00000c60


	//   ....[9]....
        /*0104*/ 	.word	0x00000c80


	//   ....[10]....
        /*0108*/ 	.word	0x00000ca0


	//   ....[11]....
        /*010c*/ 	.word	0x00000cb0


	//   ....[12]....
        /*0110*/ 	.word	0x00000ce0


	//   ....[13]....
        /*0114*/ 	.word	0x00000d00


	//   ....[14]....
        /*0118*/ 	.word	0x00000d20


	//   ....[15]....
        /*011c*/ 	.word	0x00000d30


	//   ....[16]....
        /*0120*/ 	.word	0x00000d60


	//   ....[17]....
        /*0124*/ 	.word	0x00000d90


	//   ....[18]....
        /*0128*/ 	.word	0x00000da0


	//   ....[19]....
        /*012c*/ 	.word	0x00000db0


	//   ....[20]....
        /*0130*/ 	.word	0x00001080


	//   ....[21]....
        /*0134*/ 	.word	0x000010f0


	//   ....[22]....
        /*0138*/ 	.word	0x00001150


	//   ....[23]....
        /*013c*/ 	.word	0x000011b0


	//   ....[24]....
        /*0140*/ 	.word	0x00001220


	//   ....[25]....
        /*0144*/ 	.word	0x00001290


	//   ....[26]....
        /*0148*/ 	.word	0x000012f0


	//   ....[27]....
        /*014c*/ 	.word	0x00001350


	//   ....[28]....
        /*0150*/ 	.word	0x000013b0


	//   ....[29]....
        /*0154*/ 	.word	0x00001420


	//   ....[30]....
        /*0158*/ 	.word	0x00001490


	//   ....[31]....
        /*015c*/ 	.word	0x000014f0


	//   ....[32]....
        /*0160*/ 	.word	0x00001550


	//   ....[33]....
        /*0164*/ 	.word	0x000015b0


	//   ....[34]....
        /*0168*/ 	.word	0x00001620


	//   ....[35]....
        /*016c*/ 	.word	0x00001690


	//   ....[36]....
        /*0170*/ 	.word	0x000016f0


	//   ....[37]....
        /*0174*/ 	.word	0x00001750


	//   ....[38]....
        /*0178*/ 	.word	0x000017b0


	//   ....[39]....
        /*017c*/ 	.word	0x00001810


	//----- nvinfo : EIATTR_EXIT_INSTR_OFFSETS
	.align		4
.L_2837:
        /*0180*/ 	.byte	0x04, 0x1c
        /*0182*/ 	.short	(.L_2839 - .L_2838)


	//   ....[0]....
.L_2838:
        /*0184*/ 	.word	0x00000070


	//   ....[1]....
        /*0188*/ 	.word	0x00001020


	//----- nvinfo : EIATTR_MAX_THREADS
	.align		4
.L_2839:
        /*018c*/ 	.byte	0x04, 0x05
        /*018e*/ 	.short	(.L_2841 - .L_2840)
.L_2840:
        /*0190*/ 	.word	0x00000400
        /*0194*/ 	.word	0x00000001
        /*0198*/ 	.word	0x00000001


	//----- nvinfo : EIATTR_CRS_STACK_SIZE
	.align		4
.L_2841:
        /*019c*/ 	.byte	0x04, 0x1e
        /*019e*/ 	.short	(.L_2843 - .L_2842)
.L_2842:
        /*01a0*/ 	.word	0x00000000
.L_2843:


//--------------------- .nv.info._ZN10layer_norm31ln_parallel_residual_bwd_kernelINS_13Kernel_traitsIfffffjLj3072ELj1ELj1ELj4ELj16ENS_18Kernel_traits_baseILj3072EfffffjLj128EEEEELb1ELb1ELb0EEEvNS_9BwdParamsE --------------------------
	.section	.nv.info._ZN10layer_norm31ln_parallel_residual_bwd_kernelINS_13Kernel_traitsIfffffjLj3072ELj1ELj1ELj4ELj16ENS_18Kernel_traits_baseILj3072EfffffjLj128EEEEELb1ELb1ELb0EEEvNS_9BwdParamsE,"",@"SHT_CUDA_INFO"
	.sectionflags	@""
	.align	4


	//----- nvinfo : EIATTR_CUDA_API_VERSION
	.align		4
        /*0000*/ 	.byte	0x04, 0x37
        /*0002*/ 	.short	(.L_2845 - .L_2844)
.L_2844:
        /*0004*/ 	.word	0x00000082


	//----- nvinfo : EIATTR_SW2861232_WAR
	.align		4
.L_2845:
        /*0008*/ 	.byte	0x01, 0x35
	.zero		2


	//----- nvinfo : EIATTR_PARAM_CBANK
	.align		4
        /*000c*/ 	.byte	0x04, 0x0a
        /*000e*/ 	.short	(.L_2847 - .L_2846)
	.align		4
.L_2846:
        /*0010*/ 	.word	index@(.nv.constant0._ZN10layer_norm31ln_parallel_residual_bwd_kernelINS_13Kernel_traitsIfffffjLj3072ELj1ELj1ELj4ELj16ENS_18Kernel_traits_baseILj3072EfffffjLj128EEEEELb1ELb1ELb0EEEvNS_9BwdParamsE)
        /*0014*/ 	.short	0x0160
        /*0016*/ 	.short	0x0128


	//----- nvinfo : EIATTR_CBANK_PARAM_SIZE
	.align		4
.L_2847:
        /*0018*/ 	.byte	0x03, 0x19
        /*001a*/ 	.short	0x0128


	//----- nvinfo : EIATTR_KPARAM_INFO
	.align		4
        /*001c*/ 	.byte	0x04, 0x17
        /*001e*/ 	.short	(.L_2849 - .L_2848)
.L_2848:
        /*0020*/ 	.word	0x00000000
        /*0024*/ 	.short	0x0000
        /*0026*/ 	.short	0x0000
        /*0028*/ 	.byte	0x00, 0xf0, 0xa1, 0x04


	//----- nvinfo : EIATTR_MAXREG_COUNT
	.align		4
.L_2849:
        /*002c*/ 	.byte	0x03, 0x1b
        /*002e*/ 	.short	0x00ff


	//----- nvinfo : EIATTR_NUM_BARRIERS
	.align		4
        /*0030*/ 	.byte	0x02, 0x4c
        /*0032*/ 	.byte	0x01
	.zero		1


	//----- nvinfo : EIATTR_MERCURY_ISA_VERSION
	.align		4
        /*0034*/ 	.byte	0x03, 0x5f
        /*0036*/ 	.short	0x0000


	//----- nvinfo : EIATTR_COOP_GROUP_MASK_REGIDS
	.align		4
        /*0038*/ 	.byte	0x04, 0x29
        /*003a*/ 	.short	(.L_2851 - .L_2850)


	//   ....[0]....
.L_2850:
        /*003c*/ 	.word	0xffffffff


	//   ....[1]....
        /*0040*/ 	.word	0xffffffff


	//   ....[2]....
        /*0044*/ 	.word	0xffffffff


	//   ....[3]....
        /*0048*/ 	.word	0xffffffff


	//   ....[4]....
        /*004c*/ 	.word	0xffffffff


	//   ....[5]....
        /*0050*/ 	.word	0xffffffff


	//   ....[6]....
        /*0054*/ 	.word	0xffffffff


	//   ....[7]....
        /*0058*/ 	.word	0xffffffff


	//   ....[8]....
        /*005c*/ 	.word	0xffffffff


	//   ....[9]....
        /*0060*/ 	.word	0xffffffff


	//   ....[10]....
        /*0064*/ 	.word	0xffffffff


	//   ....[11]....
        /*0068*/ 	.word	0xffffffff


	//   ....[12]....
        /*006c*/ 	.word	0xffffffff


	//   ....[13]....
        /*0070*/ 	.word	0xffffffff


	//   ....[14]....
        /*0074*/ 	.word	0xffffffff


	//   ....[15]....
        /*0078*/ 	.word	0xffffffff


	//   ....[16]....
        /*007c*/ 	.word	0xffffffff


	//   ....[17]....
        /*0080*/ 	.word	0xffffffff


	//   ....[18]....
        /*0084*/ 	.word	0xffffffff


	//   ....[19]....
        /*0088*/ 	.word	0xffffffff


	//----- nvinfo : EIATTR_COOP_GROUP_INSTR_OFFSETS
	.align		4
.L_2851:
        /*008c*/ 	.byte	0x04, 0x28
        /*008e*/ 	.short	(.L_2853 - .L_2852)


	//   ....[0]....
.L_2852:
        /*0090*/ 	.word	0x00001a30


	//   ....[1]....
        /*0094*/ 	.word	0x00001a50


	//   ....[2]....
        /*0098*/ 	.word	0x00001a70


	//   ....[3]....
        /*009c*/ 	.word	0x00001a90


	//   ....[4]....
        /*00a0*/ 	.word	0x00001ab0


	//   ....[5]....
        /*00a4*/ 	.word	0x00001ad0


	//   ....[6]....
        /*00a8*/ 	.word	0x00001af0


	//   ....[7]....
        /*00ac*/ 	.word	0x00001b10


	//   ....[8]....
        /*00b0*/ 	.word	0x00001b30


	//   ....[9]....
        /*00b4*/ 	.word	0x00001b50


	//   ....[10]....
        /*00b8*/ 	.word	0x000038c0


	//   ....[11]....
        /*00bc*/ 	.word	0x00003940


	//   ....[12]....
        /*00c0*/ 	.word	0x000039c0


	//   ....[13]....
        /*00c4*/ 	.word	0x00003a30


	//   ....[14]....
        /*00c8*/ 	.word	0x00003ab0


	//   ....[15]....
        /*00cc*/ 	.word	0x00003b20


	//   ....[16]....
        /*00d0*/ 	.word	0x00003ba0


	//   ....[17]....
        /*00d4*/ 	.word	0x00003c10


	//   ....[18]....
        /*00d8*/ 	.word	0x00003c90


	//   ....[19]....
        /*00dc*/ 	.word	0x00003d00


	//----- nvinfo : EIATTR_EXIT_INSTR_OFFSETS
	.align		4
.L_2853:
        /*00e0*/ 	.byte	0x04, 0x1c
        /*00e2*/ 	.short	(.L_2855 - .L_2854)


	//   ....[0]....
.L_2854:
        /*00e4*/ 	.word	0x00003800


	//   ....[1]....
        /*00e8*/ 	.word	0x00003860


	//----- nvinfo : EIATTR_MAX_THREADS
	.align		4
.L_2855:
        /*00ec*/ 	.byte	0x04, 0x05
        /*00ee*/ 	.short	(.L_2857 - .L_2856)
.L_2856:
        /*00f0*/ 	.word	0x00000080
        /*00f4*/ 	.word	0x00000001
        /*00f8*/ 	.word	0x00000001


	//----- nvinfo : EIATTR_CRS_STACK_SIZE
	.align		4
.L_2857:
        /*00fc*/ 	.byte	0x04, 0x1e
        /*00fe*/ 	.short	(.L_2859 - .L_2858)
.L_2858:
        /*0100*/ 	.word	0x00000000
.L_2859:


//--------------------- .nv.info._ZN10layer_norm22ln_bwd_finalize_kernelINS_22Kernel_traits_finalizeILj3072EfffffjLb0ELj1024ELj4ENS_18Kernel_traits_baseILj3072EfffffjLj1024EEEEELb0ELb1EEEvNS_9BwdParamsE --------------------------
	.section	.nv.info._ZN10layer_norm22ln_bwd_finalize_kernelINS_22Kernel_traits_finalizeILj3072EfffffjLb0ELj1024ELj4ENS_18Kernel_traits_baseILj3072EfffffjLj1024EEEEELb0ELb1EEEvNS_9BwdParamsE,"",@"SHT_CUDA_INFO"
	.sectionflags	@""
	.align	4


	//----- nvinfo : EIATTR_CUDA_API_VERSION
	.align		4
        /*0000*/ 	.byte	0x04, 0x37
        /*0002*/ 	.short	(.L_2861 - .L_2860)
.L_2860:
        /*0004*/ 	.word	0x00000082


	//----- nvinfo : EIATTR_SW2861232_WAR
	.align		4
.L_2861:
        /*0008*/ 	.byte	0x01, 0x35
	.zero		2


	//----- nvinfo : EIATTR_PARAM_CBANK
	.align		4
        /*000c*/ 	.byte	0x04, 0x0a
        /*000e*/ 	.short	(.L_2863 - .L_2862)
	.align		4
.L_2862:
        /*0010*/ 	.word	index@(.nv.constant0._ZN10layer_norm22ln_bwd_finalize_kernelINS_22Kernel_traits_finalizeILj3072EfffffjLb0ELj1024ELj4ENS_18Kernel_traits_baseILj3072EfffffjLj1024EEEEELb0ELb1EEEvNS_9BwdParamsE)
        /*0014*/ 	.short	0x0160
        /*0016*/ 	.short	0x0128


	//----- nvinfo : EIATTR_CBANK_PARAM_SIZE
	.align		4
.L_2863:
        /*0018*/ 	.byte	0x03, 0x19
        /*001a*/ 	.short	0x0128


	//----- nvinfo : EIATTR_KPARAM_INFO
	.align		4
        /*001c*/ 	.byte	0x04, 0x17
        /*001e*/ 	.short	(.L_2865 - .L_2864)
.L_2864:
        /*0020*/ 	.word	0x00000000
        /*0024*/ 	.short	0x0000
        /*0026*/ 	.short	0x0000
        /*0028*/ 	.byte	0x00, 0xf0, 0xa1, 0x04


	//----- nvinfo : EIATTR_MAXREG_COUNT
	.align		4
.L_2865:
        /*002c*/ 	.byte	0x03, 0x1b
        /*002e*/ 	.short	0x0040


	//----- nvinfo : EIATTR_NUM_BARRIERS
	.align		4
        /*0030*/ 	.byte	0x02, 0x4c
        /*0032*/ 	.byte	0x01
	.zero		1


	//----- nvinfo : EIATTR_MERCURY_ISA_VERSION
	.align		4
        /*0034*/ 	.byte	0x03, 0x5f
        /*0036*/ 	.short	0x0000


	//----- nvinfo : EIATTR_COOP_GROUP_MASK_REGIDS
	.align		4
        /*0038*/ 	.byte	0x04, 0x29
        /*003a*/ 	.short	(.L_2867 - .L_2866)


	//   ....[0]....
.L_2866:
        /*003c*/ 	.word	0xffffffff


	//   ....[1]....
        /*0040*/ 	.word	0xffffffff


	//   ....[2]....
        /*0044*/ 	.word	0xffffffff


	//   ....[3]....
        /*0048*/ 	.word	0xffffffff


	//   ....[4]....
        /*004c*/ 	.word	0xffffffff


	//   ....[5]....
        /*0050*/ 	.word	0xffffffff


	//   ....[6]....
        /*0054*/ 	.word	0xffffffff


	//   ....[7]....
        /*0058*/ 	.word	0xffffffff


	//   ....[8]....
        /*005c*/ 	.word	0xffffffff


	//   ....[9]....
        /*0060*/ 	.word	0xffffffff


	//   ....[10]....
        /*0064*/ 	.word	0xffffffff


	//   ....[11]....
        /*0068*/ 	.word	0xffffffff


	//   ....[12]....
        /*006c*/ 	.word	0xffffffff


	//   ....[13]....
        /*0070*/ 	.word	0xffffffff


	//   ....[14]....
        /*0074*/ 	.word	0xffffffff


	//   ....[15]....
        /*0078*/ 	.word	0xffffffff


	//   ....[16]....
        /*007c*/ 	.word	0xffffffff


	//   ....[17]....
        /*0080*/ 	.word	0xffffffff


	//   ....[18]....
        /*0084*/ 	.word	0xffffffff


	//   ....[19]....
        /*0088*/ 	.word	0xffffffff


	//----- nvinfo : EIATTR_COOP_GROUP_INSTR_OFFSETS
	.align		4
.L_2867:
        /*008c*/ 	.byte	0x04, 0x28
        /*008e*/ 	.short	(.L_2869 - .L_2868)


	//   ....[0]....
.L_2868:
        /*0090*/ 	.word	0x000007f0


	//   ....[1]....
        /*0094*/ 	.word	0x00000820


	//   ....[2]....
        /*0098*/ 	.word	0x00000840


	//   ....[3]....
        /*009c*/ 	.word	0x00000850


	//   ....[4]....
        /*00a0*/ 	.word	0x00000880


	//   ....[5]....
        /*00a4*/ 	.word	0x00000890


	//   ....[6]....
        /*00a8*/ 	.word	0x000008c0


	//   ....[7]....
        /*00ac*/ 	.word	0x000008d0


	//   ....[8]....
        /*00b0*/ 	.word	0x00000900


	//   ....[9]....
        /*00b4*/ 	.word	0x00000910


	//   ....[10]....
        /*00b8*/ 	.word	0x00000ab0


	//   ....[11]....
        /*00bc*/ 	.word	0x00000b30


	//   ....[12]....
        /*00c0*/ 	.word	0x00000b90


	//   ....[13]....
        /*00c4*/ 	.word	0x00000bf0


	//   ....[14]....
        /*00c8*/ 	.word	0x00000c60


	//   ....[15]....
        /*00cc*/ 	.word	0x00000cd0


	//   ....[16]....
        /*00d0*/ 	.word	0x00000d30


	//   ....[17]....
        /*00d4*/ 	.word	0x00000d90


	//   ....[18]....
        /*00d8*/ 	.word	0x00000df0


	//   ....[19]....
        /*00dc*/ 	.word	0x00000e50


	//----- nvinfo : EIATTR_EXIT_INSTR_OFFSETS
	.align		4
.L_2869:
        /*00e0*/ 	.byte	0x04, 0x1c
        /*00e2*/ 	.short	(.L_2871 - .L_2870)


	//   ....[0]....
.L_2870:
        /*00e4*/ 	.word	0x00000070


	//   ....[1]....
        /*00e8*/ 	.word	0x00000a50


	//----- nvinfo : EIATTR_MAX_THREADS
	.align		4
.L_2871:
        /*00ec*/ 	.byte	0x04, 0x05
        /*00ee*/ 	.short	(.L_2873 - .L_2872)
.L_2872:
        /*00f0*/ 	.word	0x00000400
        /*00f4*/ 	.word	0x00000001
        /*00f8*/ 	.word	0x00000001


	//----- nvinfo : EIATTR_CRS_STACK_SIZE
	.align		4
.L_2873:
        /*00fc*/ 	.byte	0x04, 0x1e
        /*00fe*/ 	.short	(.L_2875 - .L_2874)
.L_2874:
        /*0100*/ 	.word	0x00000000
.L_2875:


//--------------------- .nv.info._ZN10layer_norm40ln_parallel_residual_bwd_finalize_kernelINS_22Kernel_traits_finalizeILj3072EfffffjLb0ELj1024ELj4ENS_18Kernel_traits_baseILj3072EfffffjLj1024EEEEELb1EEEvNS_9BwdParamsE --------------------------
	.section	.nv.info._ZN10layer_norm40ln_parallel_residual_bwd_finalize_kernelINS_22Kernel_traits_finalizeILj3072EfffffjLb0ELj1024ELj4ENS_18Kernel_traits_baseILj3072EfffffjLj1024EEEEELb1EEEvNS_9BwdParamsE,"",@"SHT_CUDA_INFO"
	.sectionflags	@""
	.align	4


	//----- nvinfo : EIATTR_CUDA_API_VERSION
	.align		4
        /*0000*/ 	.byte	0x04, 0x37
        /*0002*/ 	.short	(.L_2877 - .L_2876)
.L_2876:
        /*0004*/ 	.word	0x00000082


	//----- nvinfo : EIATTR_SW2861232_WAR
	.align		4
.L_2877:
        /*0008*/ 	.byte	0x01, 0x35
	.zero		2


	//----- nvinfo : EIATTR_PARAM_CBANK
	.align		4
        /*000c*/ 	.byte	0x04, 0x0a
        /*000e*/ 	.short	(.L_2879 - .L_2878)
	.align		4
.L_2878:
        /*0010*/ 	.word	index@(.nv.constant0._ZN10layer_norm40ln_parallel_residual_bwd_finalize_kernelINS_22Kernel_traits_finalizeILj3072EfffffjLb0ELj1024ELj4ENS_18Kernel_traits_baseILj3072EfffffjLj1024EEEEELb1EEEvNS_9BwdParamsE)
        /*0014*/ 	.short	0x0160
        /*0016*/ 	.short	0x0128


	//----- nvinfo : EIATTR_CBANK_PARAM_SIZE
	.align		4
.L_2879:
        /*0018*/ 	.byte	0x03, 0x19
        /*001a*/ 	.short	0x0128


	//----- nvinfo : EIATTR_KPARAM_INFO
	.align		4
        /*001c*/ 	.byte	0x04, 0x17
        /*001e*/ 	.short	(.L_2881 - .L_2880)
.L_2880:
        /*0020*/ 	.word	0x00000000
        /*0024*/ 	.short	0x0000
        /*0026*/ 	.short	0x0000
        /*0028*/ 	.byte	0x00, 0xf0, 0xa1, 0x04


	//----- nvinfo : EIATTR_MAXREG_COUNT
	.align		4
.L_2881:
        /*002c*/ 	.byte	0x03, 0x1b
        /*002e*/ 	.short	0x0040


	//----- nvinfo : EIATTR_NUM_BARRIERS
	.align		4
        /*0030*/ 	.byte	0x02, 0x4c
        /*0032*/ 	.byte	0x01
	.zero		1


	//----- nvinfo : EIATTR_MERCURY_ISA_VERSION
	.align		4
        /*0034*/ 	.byte	0x03, 0x5f
        /*0036*/ 	.short	0x0000


	//----- nvinfo : EIATTR_COOP_GROUP_MASK_REGIDS
	.align		4
        /*0038*/ 	.byte	0x04, 0x29
        /*003a*/ 	.short	(.L_2883 - .L_2882)


	//   ....[0]....
.L_2882:
        /*003c*/ 	.word	0xffffffff


	//   ....[1]....
        /*0040*/ 	.word	0xffffffff


	//   ....[2]....
        /*0044*/ 	.word	0xffffffff


	//   ....[3]....
        /*0048*/ 	.word	0xffffffff


	//   ....[4]....
        /*004c*/ 	.word	0xffffffff


	//   ....[5]....
        /*0050*/ 	.word	0xffffffff


	//   ....[6]....
        /*0054*/ 	.word	0xffffffff


	//   ....[7]....
        /*0058*/ 	.word	0xffffffff


	//   ....[8]....
        /*005c*/ 	.word	0xffffffff


	//   ....[9]....
        /*0060*/ 	.word	0xffffffff


	//   ....[10]....
        /*0064*/ 	.word	0xffffffff


	//   ....[11]....
        /*0068*/ 	.word	0xffffffff


	//   ....[12]....
        /*006c*/ 	.word	0xffffffff


	//   ....[13]....
        /*0070*/ 	.word	0xffffffff


	//   ....[14]....
        /*0074*/ 	.word	0xffffffff


	//   ....[15]....
        /*0078*/ 	.word	0xffffffff


	//   ....[16]....
        /*007c*/ 	.word	0xffffffff


	//   ....[17]....
        /*0080*/ 	.word	0xffffffff


	//   ....[18]....
        /*0084*/ 	.word	0xffffffff


	//   ....[19]....
        /*0088*/ 	.word	0xffffffff


	//   ....[20]....
        /*008c*/ 	.word	0xffffffff


	//   ....[21]....
        /*0090*/ 	.word	0xffffffff


	//   ....[22]....
        /*0094*/ 	.word	0xffffffff


	//   ....[23]....
        /*0098*/ 	.word	0xffffffff


	//   ....[24]....
        /*009c*/ 	.word	0xffffffff


	//   ....[25]....
        /*00a0*/ 	.word	0xffffffff


	//   ....[26]....
        /*00a4*/ 	.word	0xffffffff


	//   ....[27]....
        /*00a8*/ 	.word	0xffffffff


	//   ....[28]....
        /*00ac*/ 	.word	0xffffffff


	//   ....[29]....
        /*00b0*/ 	.word	0xffffffff


	//   ....[30]....
        /*00b4*/ 	.word	0xffffffff


	//   ....[31]....
        /*00b8*/ 	.word	0xffffffff


	//   ....[32]....
        /*00bc*/ 	.word	0xffffffff


	//   ....[33]....
        /*00c0*/ 	.word	0xffffffff


	//   ....[34]....
        /*00c4*/ 	.word	0xffffffff


	//   ....[35]....
        /*00c8*/ 	.word	0xffffffff


	//   ....[36]....
        /*00cc*/ 	.word	0xffffffff


	//   ....[37]....
        /*00d0*/ 	.word	0xffffffff


	//   ....[38]....
        /*00d4*/ 	.word	0xffffffff


	//   ....[39]....
        /*00d8*/ 	.word	0xffffffff


	//----- nvinfo : EIATTR_COOP_GROUP_INSTR_OFFSETS
	.align		4
.L_2883:
        /*00dc*/ 	.byte	0x04, 0x28
        /*00de*/ 	.short	(.L_2885 - .L_2884)


	//   ....[0]....
.L_2884:
        /*00e0*/ 	.word	0x00000b60


	//   ....[1]....
        /*00e4*/ 	.word	0x00000b90


	//   ....[2]....
        /*00e8*/ 	.word	0x00000ba0


	//   ....[3]....
        /*00ec*/ 	.word	0x00000bb0


	//   ....[4]....
        /*00f0*/ 	.word	0x00000be0


	//   ....[5]....
        /*00f4*/ 	.word	0x00000c00


	//   ....[6]....
        /*00f8*/ 	.word	0x00000c10


	//   ....[7]....
        /*00fc*/ 	.word	0x00000c20


	//   ....[8]....
        /*0100*/ 	.word	0x00000c50


	//   ....[9]....
        /*0104*/ 	.word	0x00000c70


	//   ....[10]....
        /*0108*/ 	.word	0x00000c90


	//   ....[11]....
        /*010c*/ 	.word	0x00000ca0


	//   ....[12]....
        /*0110*/ 	.word	0x00000cd0


	//   ....[13]....
        /*0114*/ 	.word	0x00000cf0


	//   ....[14]....
        /*0118*/ 	.word	0x00000d10


	//   ....[15]....
        /*011c*/ 	.word	0x00000d20


	//   ....[16]....
        /*0120*/ 	.word	0x00000d50


	//   ....[17]....
        /*0124*/ 	.word	0x00000d80


	//   ....[18]....
        /*0128*/ 	.word	0x00000d90


	//   ....[19]....
        /*012c*/ 	.word	0x00000da0


	//   ....[20]....
        /*0130*/ 	.word	0x00001050


	//   ....[21]....
        /*0134*/ 	.word	0x000010c0


	//   ....[22]....
        /*0138*/ 	.word	0x00001120


	//   ....[23]....
        /*013c*/ 	.word	0x00001180


	//   ....[24]....
        /*0140*/ 	.word	0x000011f0


	//   ....[25]....
        /*0144*/ 	.word	0x00001260


	//   ....[26]....
        /*0148*/ 	.word	0x000012c0


	//   ....[27]....
        /*014c*/ 	.word	0x00001320


	//   ....[28]....
        /*0150*/ 	.word	0x00001380


	//   ....[29]....
        /*0154*/ 	.word	0x000013f0


	//   ....[30]....
        /*0158*/ 	.word	0x00001460


	//   ....[31]....
        /*015c*/ 	.word	0x000014c0


	//   ....[32]....
        /*0160*/ 	.word	0x00001520


	//   ....[33]....
        /*0164*/ 	.word	0x00001580


	//   ....[34]....
        /*0168*/ 	.word	0x000015f0


	//   ....[35]....
        /*016c*/ 	.word	0x00001660


	//   ....[36]....
        /*0170*/ 	.word	0x000016c0


	//   ....[37]....
        /*0174*/ 	.word	0x00001720


	//   ....[38]....
        /*0178*/ 	.word	0x00001780


	//   ....[39]....
        /*017c*/ 	.word	0x000017e0


	//----- nvinfo : EIATTR_EXIT_INSTR_OFFSETS
	.align		4
.L_2885:
        /*0180*/ 	.byte	0x04, 0x1c
        /*0182*/ 	.short	(.L_2887 - .L_2886)


	//   ....[0]....
.L_2886:
        /*0184*/ 	.word	0x00000070


	//   ....[1]....
        /*0188*/ 	.word	0x00000ff0


	//----- nvinfo : EIATTR_MAX_THREADS
	.align		4
.L_2887:
        /*018c*/ 	.byte	0x04, 0x05
        /*018e*/ 	.short	(.L_2889 - .L_2888)
.L_2888:
        /*0190*/ 	.word	0x00000400
        /*0194*/ 	.word	0x00000001
        /*0198*/ 	.word	0x00000001


	//----- nvinfo : EIATTR_CRS_STACK_SIZE
	.align		4
.L_2889:
        /*019c*/ 	.byte	0x04, 0x1e
        /*019e*/ 	.short	(.L_2891 - .L_2890)
.L_2890:
        /*01a0*/ 	.word	0x00000000
.L_2891:


//--------------------- .nv.info._ZN10layer_norm31ln_parallel_residual_bwd_kernelINS_13Kernel_traitsIfffffjLj3072ELj1ELj1ELj4ELj16ENS_18Kernel_traits_baseILj3072EfffffjLj128EEEEELb1ELb1ELb1EEEvNS_9BwdParamsE --------------------------
	.section	.nv.info._ZN10layer_norm31ln_parallel_residual_bwd_kernelINS_13Kernel_traitsIfffffjLj3072ELj1ELj1ELj4ELj16ENS_18Kernel_traits_baseILj3072EfffffjLj128EEEEELb1ELb1ELb1EEEvNS_9BwdParamsE,"",@"SHT_CUDA_INFO"
	.sectionflags	@""
	.align	4


	//----- nvinfo : EIATTR_CUDA_API_VERSION
	.align		4
        /*0000*/ 	.byte	0x04, 0x37
        /*0002*/ 	.short	(.L_2893 - .L_2892)
.L_2892:
        /*0004*/ 	.word	0x00000082


	//----- nvinfo : EIATTR_SW2861232_WAR
	.align		4
.L_2893:
        /*0008*/ 	.byte	0x01, 0x35
	.zero		2


	//----- nvinfo : EIATTR_PARAM_CBANK
	.align		4
        /*000c*/ 	.byte	0x04, 0x0a
        /*000e*/ 	.short	(.L_2895 - .L_2894)
	.align		4
.L_2894:
        /*0010*/ 	.word	index@(.nv.constant0._ZN10layer_norm31ln_parallel_residual_bwd_kernelINS_13Kernel_traitsIfffffjLj3072ELj1ELj1ELj4ELj16ENS_18Kernel_traits_baseILj3072EfffffjLj128EEEEELb1ELb1ELb1EEEvNS_9BwdParamsE)
        /*0014*/ 	.short	0x0160
        /*0016*/ 	.short	0x0128


	//----- nvinfo : EIATTR_CBANK_PARAM_SIZE
	.align		4
.L_2895:
        /*0018*/ 	.byte	0x03, 0x19
        /*001a*/ 	.short	0x0128


	//----- nvinfo : EIATTR_KPARAM_INFO
	.align		4
        /*001c*/ 	.byte	0x04, 0x17
        /*001e*/ 	.short	(.L_2897 - .L_2896)
.L_2896:
        /*0020*/ 	.word	0x00000000
        /*0024*/ 	.short	0x0000
        /*0026*/ 	.short	0x0000
        /*0028*/ 	.byte	0x00, 0xf0, 0xa1, 0x04


	//----- nvinfo : EIATTR_MAXREG_COUNT
	.align		4
.L_2897:
        /*002c*/ 	.byte	0x03, 0x1b
        /*002e*/ 	.short	0x00ff


	//----- nvinfo : EIATTR_NUM_BARRIERS
	.align		4
        /*0030*/ 	.byte	0x02, 0x4c
        /*0032*/ 	.byte	0x01
	.zero		1


	//----- nvinfo : EIATTR_MERCURY_ISA_VERSION
	.align		4
        /*0034*/ 	.byte	0x03, 0x5f
        /*0036*/ 	.short	0x0000


	//----- nvinfo : EIATTR_COOP_GROUP_MASK_REGIDS
	.align		4
        /*0038*/ 	.byte	0x04, 0x29
        /*003a*/ 	.short	(.L_2899 - .L_2898)


	//   ....[0]....
.L_2898:
        /*003c*/ 	.word	0xffffffff


	//   ....[1]....
        /*0040*/ 	.word	0xffffffff


	//   ....[2]....
        /*0044*/ 	.word	0xffffffff


	//   ....[3]....
        /*0048*/ 	.word	0xffffffff


	//   ....[4]....
        /*004c*/ 	.word	0xffffffff


	//   ....[5]....
        /*0050*/ 	.word	0xffffffff


	//   ....[6]....
        /*0054*/ 	.word	0xffffffff


	//   ....[7]....
        /*0058*/ 	.word	0xffffffff


	//   ....[8]....
        /*005c*/ 	.word	0xffffffff


	//   ....[9]....
        /*0060*/ 	.word	0xffffffff


	//   ....[10]....
        /*0064*/ 	.word	0xffffffff


	//   ....[11]....
        /*0068*/ 	.word	0xffffffff


	//   ....[12]....
        /*006c*/ 	.word	0xffffffff


	//   ....[13]....
        /*0070*/ 	.word	0xffffffff


	//   ....[14]....
        /*0074*/ 	.word	0xffffffff


	//   ....[15]....
        /*0078*/ 	.word	0xffffffff


	//   ....[16]....
        /*007c*/ 	.word	0xffffffff


	//   ....[17]....
        /*0080*/ 	.word	0xffffffff


	//   ....[18]....
        /*0084*/ 	.word	0xffffffff


	//   ....[19]....
        /*0088*/ 	.word	0xffffffff


	//----- nvinfo : EIATTR_COOP_GROUP_INSTR_OFFSETS
	.align		4
.L_2899:
        /*008c*/ 	.byte	0x04, 0x28
        /*008e*/ 	.short	(.L_2901 - .L_2900)


	//   ....[0]....
.L_2900:
        /*0090*/ 	.word	0x00001780


	//   ....[1]....
        /*0094*/ 	.word	0x000017a0


	//   ....[2]....
        /*0098*/ 	.word	0x000017c0


	//   ....[3]....
        /*009c*/ 	.word	0x000017e0


	//   ....[4]....
        /*00a0*/ 	.word	0x00001800


	//   ....[5]....
        /*00a4*/ 	.word	0x00001820


	//   ....[6]....
        /*00a8*/ 	.word	0x00001840


	//   ....[7]....
        /*00ac*/ 	.word	0x00001860


	//   ....[8]....
        /*00b0*/ 	.word	0x00001880


	//   ....[9]....
        /*00b4*/ 	.word	0x000018a0


	//   ....[10]....
        /*00b8*/ 	.word	0x000033b0


	//   ....[11]....
        /*00bc*/ 	.word	0x00003430


	//   ....[12]....
        /*00c0*/ 	.word	0x000034b0


	//   ....[13]....
        /*00c4*/ 	.word	0x00003520


	//   ....[14]....
        /*00c8*/ 	.word	0x000035a0


	//   ....[15]....
        /*00cc*/ 	.word	0x00003610


	//   ....[16]....
        /*00d0*/ 	.word	0x00003690


	//   ....[17]....
        /*00d4*/ 	.word	0x00003700


	//   ....[18]....
        /*00d8*/ 	.word	0x00003780


	//   ....[19]....
        /*00dc*/ 	.word	0x000037f0


	//----- nvinfo : EIATTR_EXIT_INSTR_OFFSETS
	.align		4
.L_2901:
        /*00e0*/ 	.byte	0x04, 0x1c
        /*00e2*/ 	.short	(.L_2903 - .L_2902)


	//   ....[0]....
.L_2902:
        /*00e4*/ 	.word	0x00003350


	//----- nvinfo : EIATTR_MAX_THREADS
	.align		4
.L_2903:
        /*00e8*/ 	.byte	0x04, 0x05
        /*00ea*/ 	.short	(.L_2905 - .L_2904)
.L_2904:
        /*00ec*/ 	.word	0x00000080
        /*00f0*/ 	.word	0x00000001
        /*00f4*/ 	.word	0x00000001


	//----- nvinfo : EIATTR_CRS_STACK_SIZE
	.align		4
.L_2905:
        /*00f8*/ 	.byte	0x04, 0x1e
        /*00fa*/ 	.short	(.L_2907 - .L_2906)
.L_2906:
        /*00fc*/ 	.word	0x00000000
.L_2907:


//--------------------- .nv.callgraph             --------------------------
	.section	.nv.callgraph,"",@"SHT_CUDA_CALLGRAPH"
	.align	4
	.sectionentsize	8
	.align		4
        /*0000*/ 	.word	0x00000000
	.align		4
        /*0004*/ 	.word	0xffffffff
	.align		4
        /*0008*/ 	.word	0x00000000
	.align		4
        /*000c*/ 	.word	0xfffffffe
	.align		4
        /*0010*/ 	.word	0x00000000
	.align		4
        /*0014*/ 	.word	0xfffffffd
	.align		4
        /*0018*/ 	.word	0x00000000
	.align		4
        /*001c*/ 	.word	0xfffffffc


//--------------------- .nv.rel.action            --------------------------
	.section	.nv.rel.action,"",@"SHT_CUDA_RELOCINFO"
	.align	8
	.sectionentsize	8
        /*0000*/ 	.byte	0x73, 0x00, 0x00, 0x00, 0x00, 0x00, 0x00, 0x00, 0x00, 0x00, 0x00, 0x11, 0x25, 0x00, 0x05, 0x36


//--------------------- .nv.constant0._ZN10layer_norm31ln_parallel_residual_bwd_kernelINS_13Kernel_traitsI13__nv_bfloat16S2_S2_S2_fjLj3072ELj1ELj1ELj4ELj16ENS_18Kernel_traits_baseILj3072ES2_S2_S2_S2_fjLj128EEEEELb0ELb0ELb0EEEvNS_9BwdParamsE --------------------------
	.section	.nv.constant0._ZN10layer_norm31ln_parallel_residual_bwd_kernelINS_13Kernel_traitsI13__nv_bfloat16S2_S2_S2_fjLj3072ELj1ELj1ELj4ELj16ENS_18Kernel_traits_baseILj3072ES2_S2_S2_S2_fjLj128EEEEELb0ELb0ELb0EEEvNS_9BwdParamsE,"a",@progbits
	.sectionflags	@""
	.align	4
.nv.constant0._ZN10layer_norm31ln_parallel_residual_bwd_kernelINS_13Kernel_traitsI13__nv_bfloat16S2_S2_S2_fjLj3072ELj1ELj1ELj4ELj16ENS_18Kernel_traits_baseILj3072ES2_S2_S2_S2_fjLj128EEEEELb0ELb0ELb0EEEvNS_9BwdParamsE:
	.zero		648


//--------------------- .nv.constant0._ZN10layer_norm31ln_parallel_residual_bwd_kernelINS_13Kernel_traitsI13__nv_bfloat16S2_S2_S2_fjLj3072ELj1ELj1ELj4ELj16ENS_18Kernel_traits_baseILj3072ES2_S2_S2_S2_fjLj128EEEEELb0ELb0ELb1EEEvNS_9BwdParamsE --------------------------
	.section	.nv.constant0._ZN10layer_norm31ln_parallel_residual_bwd_kernelINS_13Kernel_traitsI13__nv_bfloat16S2_S2_S2_fjLj3072ELj1ELj1ELj4ELj16ENS_18Kernel_traits_baseILj3072ES2_S2_S2_S2_fjLj128EEEEELb0ELb0ELb1EEEvNS_9BwdParamsE,"a",@progbits
	.sectionflags	@""
	.align	4
.nv.constant0._ZN10layer_norm31ln_parallel_residual_bwd_kernelINS_13Kernel_traitsI13__nv_bfloat16S2_S2_S2_fjLj3072ELj1ELj1ELj4ELj16ENS_18Kernel_traits_baseILj3072ES2_S2_S2_S2_fjLj128EEEEELb0ELb0ELb1EEEvNS_9BwdParamsE:
	.zero		648


//--------------------- .nv.constant0._ZN10layer_norm31ln_parallel_residual_bwd_kernelINS_13Kernel_traitsI13__nv_bfloat16S2_S2_S2_fjLj3072ELj1ELj1ELj4ELj16ENS_18Kernel_traits_baseILj3072ES2_S2_S2_S2_fjLj128EEEEELb0ELb1ELb0EEEvNS_9BwdParamsE --------------------------
	.section	.nv.constant0._ZN10layer_norm31ln_parallel_residual_bwd_kernelINS_13Kernel_traitsI13__nv_bfloat16S2_S2_S2_fjLj3072ELj1ELj1ELj4ELj16ENS_18Kernel_traits_baseILj3072ES2_S2_S2_S2_fjLj128EEEEELb0ELb1ELb0EEEvNS_9BwdParamsE,"a",@progbits
	.sectionflags	@""
	.align	4
.nv.constant0._ZN10layer_norm31ln_parallel_residual_bwd_kernelINS_13Kernel_traitsI13__nv_bfloat16S2_S2_S2_fjLj3072ELj1ELj1ELj4ELj16ENS_18Kernel_traits_baseILj3072ES2_S2_S2_S2_fjLj128EEEEELb0ELb1ELb0EEEvNS_9BwdParamsE:
	.zero		648


//--------------------- .nv.constant0._ZN10layer_norm31ln_parallel_residual_bwd_kernelINS_13Kernel_traitsI13__nv_bfloat16S2_S2_S2_fjLj3072ELj1ELj1ELj4ELj16ENS_18Kernel_traits_baseILj3072ES2_S2_S2_S2_fjLj128EEEEELb0ELb1ELb1EEEvNS_9BwdParamsE --------------------------
	.section	.nv.constant0._ZN10layer_norm31ln_parallel_residual_bwd_kernelINS_13Kernel_traitsI13__nv_bfloat16S2_S2_S2_fjLj3072ELj1ELj1ELj4ELj16ENS_18Kernel_traits_baseILj3072ES2_S2_S2_S2_fjLj128EEEEELb0ELb1ELb1EEEvNS_9BwdParamsE,"a",@progbits
	.sectionflags	@""
	.align	4
.nv.constant0._ZN10layer_norm31ln_parallel_residual_bwd_kernelINS_13Kernel_traitsI13__nv_bfloat16S2_S2_S2_fjLj3072ELj1ELj1ELj4ELj16ENS_18Kernel_traits_baseILj3072ES2_S2_S2_S2_fjLj128EEEEELb0ELb1ELb1EEEvNS_9BwdParamsE:
	.zero		648


//--------------------- .nv.constant0._ZN10layer_norm31ln_parallel_residual_bwd_kernelINS_13Kernel_traitsI13__nv_bfloat16S2_S2_S2_fjLj3072ELj1ELj1ELj4ELj16ENS_18Kernel_traits_baseILj3072ES2_S2_S2_S2_fjLj128EEEEELb1ELb0ELb0EEEvNS_9BwdParamsE --------------------------
	.section	.nv.constant0._ZN10layer_norm31ln_parallel_residual_bwd_kernelINS_13Kernel_traitsI13__nv_bfloat16S2_S2_S2_fjLj3072ELj1ELj1ELj4ELj16ENS_18Kernel_traits_baseILj3072ES2_S2_S2_S2_fjLj128EEEEELb1ELb0ELb0EEEvNS_9BwdParamsE,"a",@progbits
	.sectionflags	@""
	.align	4
.nv.constant0._ZN10layer_norm31ln_parallel_residual_bwd_kernelINS_13Kernel_traitsI13__nv_bfloat16S2_S2_S2_fjLj3072ELj1ELj1ELj4ELj16ENS_18Kernel_traits_baseILj3072ES2_S2_S2_S2_fjLj128EEEEELb1ELb0ELb0EEEvNS_9BwdParamsE:
	.zero		648


//--------------------- .nv.constant0._ZN10layer_norm31ln_parallel_residual_bwd_kernelINS_13Kernel_traitsI13__nv_bfloat16S2_S2_S2_fjLj3072ELj1ELj1ELj4ELj16ENS_18Kernel_traits_baseILj3072ES2_S2_S2_S2_fjLj128EEEEELb1ELb0ELb1EEEvNS_9BwdParamsE --------------------------
	.section	.nv.constant0._ZN10layer_norm31ln_parallel_residual_bwd_kernelINS_13Kernel_traitsI13__nv_bfloat16S2_S2_S2_fjLj3072ELj1ELj1ELj4ELj16ENS_18Kernel_traits_baseILj3072ES2_S2_S2_S2_fjLj128EEEEELb1ELb0ELb1EEEvNS_9BwdParamsE,"a",@progbits
	.sectionflags	@""
	.align	4
.nv.constant0._ZN10layer_norm31ln_parallel_residual_bwd_kernelINS_13Kernel_traitsI13__nv_bfloat16S2_S2_S2_fjLj3072ELj1ELj1ELj4ELj16ENS_18Kernel_traits_baseILj3072ES2_S2_S2_S2_fjLj128EEEEELb1ELb0ELb1EEEvNS_9BwdParamsE:
	.zero		648


//--------------------- .nv.constant0._ZN10layer_norm22ln_bwd_finalize_kernelINS_22Kernel_traits_finalizeILj3072E13__nv_bfloat16S2_S2_S2_fjLb0ELj1024ELj4ENS_18Kernel_traits_baseILj3072ES2_S2_S2_S2_fjLj1024EEEEELb0ELb0EEEvNS_9BwdParamsE --------------------------
	.section	.nv.constant0._ZN10layer_norm22ln_bwd_finalize_kernelINS_22Kernel_traits_finalizeILj3072E13__nv_bfloat16S2_S2_S2_fjLb0ELj1024ELj4ENS_18Kernel_traits_baseILj3072ES2_S2_S2_S2_fjLj1024EEEEELb0ELb0EEEvNS_9BwdParamsE,"a",@progbits
	.sectionflags	@""
	.align	4
.nv.constant0._ZN10layer_norm22ln_bwd_finalize_kernelINS_22Kernel_traits_finalizeILj3072E13__nv_bfloat16S2_S2_S2_fjLb0ELj1024ELj4ENS_18Kernel_traits_baseILj3072ES2_S2_S2_S2_fjLj1024EEEEELb0ELb0EEEvNS_9BwdParamsE:
	.zero		648


//--------------------- .nv.constant0._ZN10layer_norm40ln_parallel_residual_bwd_finalize_kernelINS_22Kernel_traits_finalizeILj3072E13__nv_bfloat16S2_S2_S2_fjLb0ELj1024ELj4ENS_18Kernel_traits_baseILj3072ES2_S2_S2_S2_fjLj1024EEEEELb0EEEvNS_9BwdParamsE --------------------------
	.section	.nv.constant0._ZN10layer_norm40ln_parallel_residual_bwd_finalize_kernelINS_22Kernel_traits_finalizeILj3072E13__nv_bfloat16S2_S2_S2_fjLb0ELj1024ELj4ENS_18Kernel_traits_baseILj3072ES2_S2_S2_S2_fjLj1024EEEEELb0EEEvNS_9BwdParamsE,"a",@progbits
	.sectionflags	@""
	.align	4
.nv.constant0._ZN10layer_norm40ln_parallel_residual_bwd_finalize_kernelINS_22Kernel_traits_finalizeILj3072E13__nv_bfloat16S2_S2_S2_fjLb0ELj1024ELj4ENS_18Kernel_traits_baseILj3072ES2_S2_S2_S2_fjLj1024EEEEELb0EEEvNS_9BwdParamsE:
	.zero		648


//--------------------- .nv.constant0._ZN10layer_norm31ln_parallel_residual_bwd_kernelINS_13Kernel_traitsI13__nv_bfloat16S2_S2_S2_fjLj3072ELj1ELj1ELj4ELj16ENS_18Kernel_traits_baseILj3072ES2_S2_S2_S2_fjLj128EEEEELb1ELb1ELb0EEEvNS_9BwdParamsE --------------------------
	.section	.nv.constant0._ZN10layer_norm31ln_parallel_residual_bwd_kernelINS_13Kernel_traitsI13__nv_bfloat16S2_S2_S2_fjLj3072ELj1ELj1ELj4ELj16ENS_18Kernel_traits_baseILj3072ES2_S2_S2_S2_fjLj128EEEEELb1ELb1ELb0EEEvNS_9BwdParamsE,"a",@progbits
	.sectionflags	@""
	.align	4
.nv.constant0._ZN10layer_norm31ln_parallel_residual_bwd_kernelINS_13Kernel_traitsI13__nv_bfloat16S2_S2_S2_fjLj3072ELj1ELj1ELj4ELj16ENS_18Kernel_traits_baseILj3072ES2_S2_S2_S2_fjLj128EEEEELb1ELb1ELb0EEEvNS_9BwdParamsE:
	.zero		648


//--------------------- .nv.constant0._ZN10layer_norm22ln_bwd_finalize_kernelINS_22Kernel_traits_finalizeILj3072E13__nv_bfloat16S2_S2_S2_fjLb0ELj1024ELj4ENS_18Kernel_traits_baseILj3072ES2_S2_S2_S2_fjLj1024EEEEELb0ELb1EEEvNS_9BwdParamsE --------------------------
	.section	.nv.constant0._ZN10layer_norm22ln_bwd_finalize_kernelINS_22Kernel_traits_finalizeILj3072E13__nv_bfloat16S2_S2_S2_fjLb0ELj1024ELj4ENS_18Kernel_traits_baseILj3072ES2_S2_S2_S2_fjLj1024EEEEELb0ELb1EEEvNS_9BwdParamsE,"a",@progbits
	.sectionflags	@""
	.align	4
.nv.constant0._ZN10layer_norm22ln_bwd_finalize_kernelINS_22Kernel_traits_finalizeILj3072E13__nv_bfloat16S2_S2_S2_fjLb0ELj1024ELj4ENS_18Kernel_traits_baseILj3072ES2_S2_S2_S2_fjLj1024EEEEELb0ELb1EEEvNS_9BwdParamsE:
	.zero		648


//--------------------- .nv.constant0._ZN10layer_norm40ln_parallel_residual_bwd_finalize_kernelINS_22Kernel_traits_finalizeILj3072E13__nv_bfloat16S2_S2_S2_fjLb0ELj1024ELj4ENS_18Kernel_traits_baseILj3072ES2_S2_S2_S2_fjLj1024EEEEELb1EEEvNS_9BwdParamsE --------------------------
	.section	.nv.constant0._ZN10layer_norm40ln_parallel_residual_bwd_finalize_kernelINS_22Kernel_traits_finalizeILj3072E13__nv_bfloat16S2_S2_S2_fjLb0ELj1024ELj4ENS_18Kernel_traits_baseILj3072ES2_S2_S2_S2_fjLj1024EEEEELb1EEEvNS_9BwdParamsE,"a",@progbits
	.sectionflags	@""
	.align	4
.nv.constant0._ZN10layer_norm40ln_parallel_residual_bwd_finalize_kernelINS_22Kernel_traits_finalizeILj3072E13__nv_bfloat16S2_S2_S2_fjLb0ELj1024ELj4ENS_18Kernel_traits_baseILj3072ES2_S2_S2_S2_fjLj1024EEEEELb1EEEvNS_9BwdParamsE:
	.zero		648


//--------------------- .nv.constant0._ZN10layer_norm31ln_parallel_residual_bwd_kernelINS_13Kernel_traitsI13__nv_bfloat16S2_S2_S2_fjLj3072ELj1ELj1ELj4ELj16ENS_18Kernel_traits_baseILj3072ES2_S2_S2_S2_fjLj128EEEEELb1ELb1ELb1EEEvNS_9BwdParamsE --------------------------
	.section	.nv.constant0._ZN10layer_norm31ln_parallel_residual_bwd_kernelINS_13Kernel_traitsI13__nv_bfloat16S2_S2_S2_fjLj3072ELj1ELj1ELj4ELj16ENS_18Kernel_traits_baseILj3072ES2_S2_S2_S2_fjLj128EEEEELb1ELb1ELb1EEEvNS_9BwdParamsE,"a",@progbits
	.sectionflags	@""
	.align	4
.nv.constant0._ZN10layer_norm31ln_parallel_residual_bwd_kernelINS_13Kernel_traitsI13__nv_bfloat16S2_S2_S2_fjLj3072ELj1ELj1ELj4ELj16ENS_18Kernel_traits_baseILj3072ES2_S2_S2_S2_fjLj128EEEEELb1ELb1ELb1EEEvNS_9BwdParamsE:
	.zero		648


//--------------------- .nv.constant0._ZN10layer_norm31ln_parallel_residual_bwd_kernelINS_13Kernel_traitsI6__halfS2_S2_S2_fjLj3072ELj1ELj1ELj4ELj16ENS_18Kernel_traits_baseILj3072ES2_S2_S2_S2_fjLj128EEEEELb0ELb0ELb0EEEvNS_9BwdParamsE --------------------------
	.section	.nv.constant0._ZN10layer_norm31ln_parallel_residual_bwd_kernelINS_13Kernel_traitsI6__halfS2_S2_S2_fjLj3072ELj1ELj1ELj4ELj16ENS_18Kernel_traits_baseILj3072ES2_S2_S2_S2_fjLj128EEEEELb0ELb0ELb0EEEvNS_9BwdParamsE,"a",@progbits
	.sectionflags	@""
	.align	4
.nv.constant0._ZN10layer_norm31ln_parallel_residual_bwd_kernelINS_13Kernel_traitsI6__halfS2_S2_S2_fjLj3072ELj1ELj1ELj4ELj16ENS_18Kernel_traits_baseILj3072ES2_S2_S2_S2_fjLj128EEEEELb0ELb0ELb0EEEvNS_9BwdParamsE:
	.zero		648


//--------------------- .nv.constant0._ZN10layer_norm31ln_parallel_residual_bwd_kernelINS_13Kernel_traitsI6__halfS2_S2_S2_fjLj3072ELj1ELj1ELj4ELj16ENS_18Kernel_traits_baseILj3072ES2_S2_S2_S2_fjLj128EEEEELb0ELb0ELb1EEEvNS_9BwdParamsE --------------------------
	.section	.nv.constant0._ZN10layer_norm31ln_parallel_residual_bwd_kernelINS_13Kernel_traitsI6__halfS2_S2_S2_fjLj3072ELj1ELj1ELj4ELj16ENS_18Kernel_traits_baseILj3072ES2_S2_S2_S2_fjLj128EEEEELb0ELb0ELb1EEEvNS_9BwdParamsE,"a",@progbits
	.sectionflags	@""
	.align	4
.nv.constant0._ZN10layer_norm31ln_parallel_residual_bwd_kernelINS_13Kernel_traitsI6__halfS2_S2_S2_fjLj3072ELj1ELj1ELj4ELj16ENS_18Kernel_traits_baseILj3072ES2_S2_S2_S2_fjLj128EEEEELb0ELb0ELb1EEEvNS_9BwdParamsE:
	.zero		648


//--------------------- .nv.constant0._ZN10layer_norm31ln_parallel_residual_bwd_kernelINS_13Kernel_traitsI6__halfS2_S2_S2_fjLj3072ELj1ELj1ELj4ELj16ENS_18Kernel_traits_baseILj3072ES2_S2_S2_S2_fjLj128EEEEELb0ELb1ELb0EEEvNS_9BwdParamsE --------------------------
	.section	.nv.constant0._ZN10layer_norm31ln_parallel_residual_bwd_kernelINS_13Kernel_traitsI6__halfS2_S2_S2_fjLj3072ELj1ELj1ELj4ELj16ENS_18Kernel_traits_baseILj3072ES2_S2_S2_S2_fjLj128EEEEELb0ELb1ELb0EEEvNS_9BwdParamsE,"a",@progbits
	.sectionflags	@""
	.align	4
.nv.constant0._ZN10layer_norm31ln_parallel_residual_bwd_kernelINS_13Kernel_traitsI6__halfS2_S2_S2_fjLj3072ELj1ELj1ELj4ELj16ENS_18Kernel_traits_baseILj3072ES2_S2_S2_S2_fjLj128EEEEELb0ELb1ELb0EEEvNS_9BwdParamsE:
	.zero		648


//--------------------- .nv.constant0._ZN10layer_norm31ln_parallel_residual_bwd_kernelINS_13Kernel_traitsI6__halfS2_S2_S2_fjLj3072ELj1ELj1ELj4ELj16ENS_18Kernel_traits_baseILj3072ES2_S2_S2_S2_fjLj128EEEEELb0ELb1ELb1EEEvNS_9BwdParamsE --------------------------
	.section	.nv.constant0._ZN10layer_norm31ln_parallel_residual_bwd_kernelINS_13Kernel_traitsI6__halfS2_S2_S2_fjLj3072ELj1ELj1ELj4ELj16ENS_18Kernel_traits_baseILj3072ES2_S2_S2_S2_fjLj128EEEEELb0ELb1ELb1EEEvNS_9BwdParamsE,"a",@progbits
	.sectionflags	@""
	.align	4
.nv.constant0._ZN10layer_norm31ln_parallel_residual_bwd_kernelINS_13Kernel_traitsI6__halfS2_S2_S2_fjLj3072ELj1ELj1ELj4ELj16ENS_18Kernel_traits_baseILj3072ES2_S2_S2_S2_fjLj128EEEEELb0ELb1ELb1EEEvNS_9BwdParamsE:
	.zero		648


//--------------------- .nv.constant0._ZN10layer_norm31ln_parallel_residual_bwd_kernelINS_13Kernel_traitsI6__halfS2_S2_S2_fjLj3072ELj1ELj1ELj4ELj16ENS_18Kernel_traits_baseILj3072ES2_S2_S2_S2_fjLj128EEEEELb1ELb0ELb0EEEvNS_9BwdParamsE --------------------------
	.section	.nv.constant0._ZN10layer_norm31ln_parallel_residual_bwd_kernelINS_13Kernel_traitsI6__halfS2_S2_S2_fjLj3072ELj1ELj1ELj4ELj16ENS_18Kernel_traits_baseILj3072ES2_S2_S2_S2_fjLj128EEEEELb1ELb0ELb0EEEvNS_9BwdParamsE,"a",@progbits
	.sectionflags	@""
	.align	4
.nv.constant0._ZN10layer_norm31ln_parallel_residual_bwd_kernelINS_13Kernel_traitsI6__halfS2_S2_S2_fjLj3072ELj1ELj1ELj4ELj16ENS_18Kernel_traits_baseILj3072ES2_S2_S2_S2_fjLj128EEEEELb1ELb0ELb0EEEvNS_9BwdParamsE:
	.zero		648


//--------------------- .nv.constant0._ZN10layer_norm31ln_parallel_residual_bwd_kernelINS_13Kernel_traitsI6__halfS2_S2_S2_fjLj3072ELj1ELj1ELj4ELj16ENS_18Kernel_traits_baseILj3072ES2_S2_S2_S2_fjLj128EEEEELb1ELb0ELb1EEEvNS_9BwdParamsE --------------------------
	.section	.nv.constant0._ZN10layer_norm31ln_parallel_residual_bwd_kernelINS_13Kernel_traitsI6__halfS2_S2_S2_fjLj3072ELj1ELj1ELj4ELj16ENS_18Kernel_traits_baseILj3072ES2_S2_S2_S2_fjLj128EEEEELb1ELb0ELb1EEEvNS_9BwdParamsE,"a",@progbits
	.sectionflags	@""
	.align	4
.nv.constant0._ZN10layer_norm31ln_parallel_residual_bwd_kernelINS_13Kernel_traitsI6__halfS2_S2_S2_fjLj3072ELj1ELj1ELj4ELj16ENS_18Kernel_traits_baseILj3072ES2_S2_S2_S2_fjLj128EEEEELb1ELb0ELb1EEEvNS_9BwdParamsE:
	.zero		648


//--------------------- .nv.constant0._ZN10layer_norm22ln_bwd_finalize_kernelINS_22Kernel_traits_finalizeILj3072E6__halfS2_S2_S2_fjLb0ELj1024ELj4ENS_18Kernel_traits_baseILj3072ES2_S2_S2_S2_fjLj1024EEEEELb0ELb0EEEvNS_9BwdParamsE --------------------------
	.section	.nv.constant0._ZN10layer_norm22ln_bwd_finalize_kernelINS_22Kernel_traits_finalizeILj3072E6__halfS2_S2_S2_fjLb0ELj1024ELj4ENS_18Kernel_traits_baseILj3072ES2_S2_S2_S2_fjLj1024EEEEELb0ELb0EEEvNS_9BwdParamsE,"a",@progbits
	.sectionflags	@""
	.align	4
.nv.constant0._ZN10layer_norm22ln_bwd_finalize_kernelINS_22Kernel_traits_finalizeILj3072E6__halfS2_S2_S2_fjLb0ELj1024ELj4ENS_18Kernel_traits_baseILj3072ES2_S2_S2_S2_fjLj1024EEEEELb0ELb0EEEvNS_9BwdParamsE:
	.zero		648


//--------------------- .nv.constant0._ZN10layer_norm40ln_parallel_residual_bwd_finalize_kernelINS_22Kernel_traits_finalizeILj3072E6__halfS2_S2_S2_fjLb0ELj1024ELj4ENS_18Kernel_traits_baseILj3072ES2_S2_S2_S2_fjLj1024EEEEELb0EEEvNS_9BwdParamsE --------------------------
	.section	.nv.constant0._ZN10layer_norm40ln_parallel_residual_bwd_finalize_kernelINS_22Kernel_traits_finalizeILj3072E6__halfS2_S2_S2_fjLb0ELj1024ELj4ENS_18Kernel_traits_baseILj3072ES2_S2_S2_S2_fjLj1024EEEEELb0EEEvNS_9BwdParamsE,"a",@progbits
	.sectionflags	@""
	.align	4
.nv.constant0._ZN10layer_norm40ln_parallel_residual_bwd_finalize_kernelINS_22Kernel_traits_finalizeILj3072E6__halfS2_S2_S2_fjLb0ELj1024ELj4ENS_18Kernel_traits_baseILj3072ES2_S2_S2_S2_fjLj1024EEEEELb0EEEvNS_9BwdParamsE:
	.zero		648


//--------------------- .nv.constant0._ZN10layer_norm31ln_parallel_residual_bwd_kernelINS_13Kernel_traitsI6__halfS2_S2_S2_fjLj3072ELj1ELj1ELj4ELj16ENS_18Kernel_traits_baseILj3072ES2_S2_S2_S2_fjLj128EEEEELb1ELb1ELb0EEEvNS_9BwdParamsE --------------------------
	.section	.nv.constant0._ZN10layer_norm31ln_parallel_residual_bwd_kernelINS_13Kernel_traitsI6__halfS2_S2_S2_fjLj3072ELj1ELj1ELj4ELj16ENS_18Kernel_traits_baseILj3072ES2_S2_S2_S2_fjLj128EEEEELb1ELb1ELb0EEEvNS_9BwdParamsE,"a",@progbits
	.sectionflags	@""
	.align	4
.nv.constant0._ZN10layer_norm31ln_parallel_residual_bwd_kernelINS_13Kernel_traitsI6__halfS2_S2_S2_fjLj3072ELj1ELj1ELj4ELj16ENS_18Kernel_traits_baseILj3072ES2_S2_S2_S2_fjLj128EEEEELb1ELb1ELb0EEEvNS_9BwdParamsE:
	.zero		648


//--------------------- .nv.constant0._ZN10layer_norm22ln_bwd_finalize_kernelINS_22Kernel_traits_finalizeILj3072E6__halfS2_S2_S2_fjLb0ELj1024ELj4ENS_18Kernel_traits_baseILj3072ES2_S2_S2_S2_fjLj1024EEEEELb0ELb1EEEvNS_9BwdParamsE --------------------------
	.section	.nv.constant0._ZN10layer_norm22ln_bwd_finalize_kernelINS_22Kernel_traits_finalizeILj3072E6__halfS2_S2_S2_fjLb0ELj1024ELj4ENS_18Kernel_traits_baseILj3072ES2_S2_S2_S2_fjLj1024EEEEELb0ELb1EEEvNS_9BwdParamsE,"a",@progbits
	.sectionflags	@""
	.align	4
.nv.constant0._ZN10layer_norm22ln_bwd_finalize_kernelINS_22Kernel_traits_finalizeILj3072E6__halfS2_S2_S2_fjLb0ELj1024ELj4ENS_18Kernel_traits_baseILj3072ES2_S2_S2_S2_fjLj1024EEEEELb0ELb1EEEvNS_9BwdParamsE:
	.zero		648


//--------------------- .nv.constant0._ZN10layer_norm40ln_parallel_residual_bwd_finalize_kernelINS_22Kernel_traits_finalizeILj3072E6__halfS2_S2_S2_fjLb0ELj1024ELj4ENS_18Kernel_traits_baseILj3072ES2_S2_S2_S2_fjLj1024EEEEELb1EEEvNS_9BwdParamsE --------------------------
	.section	.nv.constant0._ZN10layer_norm40ln_parallel_residual_bwd_finalize_kernelINS_22Kernel_traits_finalizeILj3072E6__halfS2_S2_S2_fjLb0ELj1024ELj4ENS_18Kernel_traits_baseILj3072ES2_S2_S2_S2_fjLj1024EEEEELb1EEEvNS_9BwdParamsE,"a",@progbits
	.sectionflags	@""
	.align	4
.nv.constant0._ZN10layer_norm40ln_parallel_residual_bwd_finalize_kernelINS_22Kernel_traits_finalizeILj3072E6__halfS2_S2_S2_fjLb0ELj1024ELj4ENS_18Kernel_traits_baseILj3072ES2_S2_S2_S2_fjLj1024EEEEELb1EEEvNS_9BwdParamsE:
	.zero		648


//--------------------- .nv.constant0._ZN10layer_norm31ln_parallel_residual_bwd_kernelINS_13Kernel_traitsI6__halfS2_S2_S2_fjLj3072ELj1ELj1ELj4ELj16ENS_18Kernel_traits_baseILj3072ES2_S2_S2_S2_fjLj128EEEEELb1ELb1ELb1EEEvNS_9BwdParamsE --------------------------
	.section	.nv.constant0._ZN10layer_norm31ln_parallel_residual_bwd_kernelINS_13Kernel_traitsI6__halfS2_S2_S2_fjLj3072ELj1ELj1ELj4ELj16ENS_18Kernel_traits_baseILj3072ES2_S2_S2_S2_fjLj128EEEEELb1ELb1ELb1EEEvNS_9BwdParamsE,"a",@progbits
	.sectionflags	@""
	.align	4
.nv.constant0._ZN10layer_norm31ln_parallel_residual_bwd_kernelINS_13Kernel_traitsI6__halfS2_S2_S2_fjLj3072ELj1ELj1ELj4ELj16ENS_18Kernel_traits_baseILj3072ES2_S2_S2_S2_fjLj128EEEEELb1ELb1ELb1EEEvNS_9BwdParamsE:
	.zero		648


//--------------------- .nv.constant0._ZN10layer_norm31ln_parallel_residual_bwd_kernelINS_13Kernel_traitsIf13__nv_bfloat16S2_S2_fjLj3072ELj1ELj1ELj4ELj16ENS_18Kernel_traits_baseILj3072EfS2_S2_S2_fjLj128EEEEELb0ELb0ELb0EEEvNS_9BwdParamsE --------------------------
	.section	.nv.constant0._ZN10layer_norm31ln_parallel_residual_bwd_kernelINS_13Kernel_traitsIf13__nv_bfloat16S2_S2_fjLj3072ELj1ELj1ELj4ELj16ENS_18Kernel_traits_baseILj3072EfS2_S2_S2_fjLj128EEEEELb0ELb0ELb0EEEvNS_9BwdParamsE,"a",@progbits
	.sectionflags	@""
	.align	4
.nv.constant0._ZN10layer_norm31ln_parallel_residual_bwd_kernelINS_13Kernel_traitsIf13__nv_bfloat16S2_S2_fjLj3072ELj1ELj1ELj4ELj16ENS_18Kernel_traits_baseILj3072EfS2_S2_S2_fjLj128EEEEELb0ELb0ELb0EEEvNS_9BwdParamsE:
	.zero		648


//--------------------- .nv.constant0._ZN10layer_norm31ln_parallel_residual_bwd_kernelINS_13Kernel_traitsIf13__nv_bfloat16S2_S2_fjLj3072ELj1ELj1ELj4ELj16ENS_18Kernel_traits_baseILj3072EfS2_S2_S2_fjLj128EEEEELb0ELb0ELb1EEEvNS_9BwdParamsE --------------------------
	.section	.nv.constant0._ZN10layer_norm31ln_parallel_residual_bwd_kernelINS_13Kernel_traitsIf13__nv_bfloat16S2_S2_fjLj3072ELj1ELj1ELj4ELj16ENS_18Kernel_traits_baseILj3072EfS2_S2_S2_fjLj128EEEEELb0ELb0ELb1EEEvNS_9BwdParamsE,"a",@progbits
	.sectionflags	@""
	.align	4
.nv.constant0._ZN10layer_norm31ln_parallel_residual_bwd_kernelINS_13Kernel_traitsIf13__nv_bfloat16S2_S2_fjLj3072ELj1ELj1ELj4ELj16ENS_18Kernel_traits_baseILj3072EfS2_S2_S2_fjLj128EEEEELb0ELb0ELb1EEEvNS_9BwdParamsE:
	.zero		648


//--------------------- .nv.constant0._ZN10layer_norm31ln_parallel_residual_bwd_kernelINS_13Kernel_traitsIf13__nv_bfloat16S2_S2_fjLj3072ELj1ELj1ELj4ELj16ENS_18Kernel_traits_baseILj3072EfS2_S2_S2_fjLj128EEEEELb0ELb1ELb0EEEvNS_9BwdParamsE --------------------------
	.section	.nv.constant0._ZN10layer_norm31ln_parallel_residual_bwd_kernelINS_13Kernel_traitsIf13__nv_bfloat16S2_S2_fjLj3072ELj1ELj1ELj4ELj16ENS_18Kernel_traits_baseILj3072EfS2_S2_S2_fjLj128EEEEELb0ELb1ELb0EEEvNS_9BwdParamsE,"a",@progbits
	.sectionflags	@""
	.align	4
.nv.constant0._ZN10layer_norm31ln_parallel_residual_bwd_kernelINS_13Kernel_traitsIf13__nv_bfloat16S2_S2_fjLj3072ELj1ELj1ELj4ELj16ENS_18Kernel_traits_baseILj3072EfS2_S2_S2_fjLj128EEEEELb0ELb1ELb0EEEvNS_9BwdParamsE:
	.zero		648


//--------------------- .nv.constant0._ZN10layer_norm31ln_parallel_residual_bwd_kernelINS_13Kernel_traitsIf13__nv_bfloat16S2_S2_fjLj3072ELj1ELj1ELj4ELj16ENS_18Kernel_traits_baseILj3072EfS2_S2_S2_fjLj128EEEEELb0ELb1ELb1EEEvNS_9BwdParamsE --------------------------
	.section	.nv.constant0._ZN10layer_norm31ln_parallel_residual_bwd_kernelINS_13Kernel_traitsIf13__nv_bfloat16S2_S2_fjLj3072ELj1ELj1ELj4ELj16ENS_18Kernel_traits_baseILj3072EfS2_S2_S2_fjLj128EEEEELb0ELb1ELb1EEEvNS_9BwdParamsE,"a",@progbits
	.sectionflags	@""
	.align	4
.nv.constant0._ZN10layer_norm31ln_parallel_residual_bwd_kernelINS_13Kernel_traitsIf13__nv_bfloat16S2_S2_fjLj3072ELj1ELj1ELj4ELj16ENS_18Kernel_traits_baseILj3072EfS2_S2_S2_fjLj128EEEEELb0ELb1ELb1EEEvNS_9BwdParamsE:
	.zero		648


//--------------------- .nv.constant0._ZN10layer_norm31ln_parallel_residual_bwd_kernelINS_13Kernel_traitsIf13__nv_bfloat16S2_S2_fjLj3072ELj1ELj1ELj4ELj16ENS_18Kernel_traits_baseILj3072EfS2_S2_S2_fjLj128EEEEELb1ELb0ELb0EEEvNS_9BwdParamsE --------------------------
	.section	.nv.constant0._ZN10layer_norm31ln_parallel_residual_bwd_kernelINS_13Kernel_traitsIf13__nv_bfloat16S2_S2_fjLj3072ELj1ELj1ELj4ELj16ENS_18Kernel_traits_baseILj3072EfS2_S2_S2_fjLj128EEEEELb1ELb0ELb0EEEvNS_9BwdParamsE,"a",@progbits
	.sectionflags	@""
	.align	4
.nv.constant0._ZN10layer_norm31ln_parallel_residual_bwd_kernelINS_13Kernel_traitsIf13__nv_bfloat16S2_S2_fjLj3072ELj1ELj1ELj4ELj16ENS_18Kernel_traits_baseILj3072EfS2_S2_S2_fjLj128EEEEELb1ELb0ELb0EEEvNS_9BwdParamsE:
	.zero		648


//--------------------- .nv.constant0._ZN10layer_norm31ln_parallel_residual_bwd_kernelINS_13Kernel_traitsIf13__nv_bfloat16S2_S2_fjLj3072ELj1ELj1ELj4ELj16ENS_18Kernel_traits_baseILj3072EfS2_S2_S2_fjLj128EEEEELb1ELb0ELb1EEEvNS_9BwdParamsE --------------------------
	.section	.nv.constant0._ZN10layer_norm31ln_parallel_residual_bwd_kernelINS_13Kernel_traitsIf13__nv_bfloat16S2_S2_fjLj3072ELj1ELj1ELj4ELj16ENS_18Kernel_traits_baseILj3072EfS2_S2_S2_fjLj128EEEEELb1ELb0ELb1EEEvNS_9BwdParamsE,"a",@progbits
	.sectionflags	@""
	.align	4
.nv.constant0._ZN10layer_norm31ln_parallel_residual_bwd_kernelINS_13Kernel_traitsIf13__nv_bfloat16S2_S2_fjLj3072ELj1ELj1ELj4ELj16ENS_18Kernel_traits_baseILj3072EfS2_S2_S2_fjLj128EEEEELb1ELb0ELb1EEEvNS_9BwdParamsE:
	.zero		648


//--------------------- .nv.constant0._ZN10layer_norm22ln_bwd_finalize_kernelINS_22Kernel_traits_finalizeILj3072Ef13__nv_bfloat16S2_S2_fjLb0ELj1024ELj4ENS_18Kernel_traits_baseILj3072EfS2_S2_S2_fjLj1024EEEEELb0ELb0EEEvNS_9BwdParamsE --------------------------
	.section	.nv.constant0._ZN10layer_norm22ln_bwd_finalize_kernelINS_22Kernel_traits_finalizeILj3072Ef13__nv_bfloat16S2_S2_fjLb0ELj1024ELj4ENS_18Kernel_traits_baseILj3072EfS2_S2_S2_fjLj1024EEEEELb0ELb0EEEvNS_9BwdParamsE,"a",@progbits
	.sectionflags	@""
	.align	4
.nv.constant0._ZN10layer_norm22ln_bwd_finalize_kernelINS_22Kernel_traits_finalizeILj3072Ef13__nv_bfloat16S2_S2_fjLb0ELj1024ELj4ENS_18Kernel_traits_baseILj3072EfS2_S2_S2_fjLj1024EEEEELb0ELb0EEEvNS_9BwdParamsE:
	.zero		648


//--------------------- .nv.constant0._ZN10layer_norm40ln_parallel_residual_bwd_finalize_kernelINS_22Kernel_traits_finalizeILj3072Ef13__nv_bfloat16S2_S2_fjLb0ELj1024ELj4ENS_18Kernel_traits_baseILj3072EfS2_S2_S2_fjLj1024EEEEELb0EEEvNS_9BwdParamsE --------------------------
	.section	.nv.constant0._ZN10layer_norm40ln_parallel_residual_bwd_finalize_kernelINS_22Kernel_traits_finalizeILj3072Ef13__nv_bfloat16S2_S2_fjLb0ELj1024ELj4ENS_18Kernel_traits_baseILj3072EfS2_S2_S2_fjLj1024EEEEELb0EEEvNS_9BwdParamsE,"a",@progbits
	.sectionflags	@""
	.align	4
.nv.constant0._ZN10layer_norm40ln_parallel_residual_bwd_finalize_kernelINS_22Kernel_traits_finalizeILj3072Ef13__nv_bfloat16S2_S2_fjLb0ELj1024ELj4ENS_18Kernel_traits_baseILj3072EfS2_S2_S2_fjLj1024EEEEELb0EEEvNS_9BwdParamsE:
	.zero		648


//--------------------- .nv.constant0._ZN10layer_norm31ln_parallel_residual_bwd_kernelINS_13Kernel_traitsIf13__nv_bfloat16S2_S2_fjLj3072ELj1ELj1ELj4ELj16ENS_18Kernel_traits_baseILj3072EfS2_S2_S2_fjLj128EEEEELb1ELb1ELb0EEEvNS_9BwdParamsE --------------------------
	.section	.nv.constant0._ZN10layer_norm31ln_parallel_residual_bwd_kernelINS_13Kernel_traitsIf13__nv_bfloat16S2_S2_fjLj3072ELj1ELj1ELj4ELj16ENS_18Kernel_traits_baseILj3072EfS2_S2_S2_fjLj128EEEEELb1ELb1ELb0EEEvNS_9BwdParamsE,"a",@progbits
	.sectionflags	@""
	.align	4
.nv.constant0._ZN10layer_norm31ln_parallel_residual_bwd_kernelINS_13Kernel_traitsIf13__nv_bfloat16S2_S2_fjLj3072ELj1ELj1ELj4ELj16ENS_18Kernel_traits_baseILj3072EfS2_S2_S2_fjLj128EEEEELb1ELb1ELb0EEEvNS_9BwdParamsE:
	.zero		648


//--------------------- .nv.constant0._ZN10layer_norm22ln_bwd_finalize_kernelINS_22Kernel_traits_finalizeILj3072Ef13__nv_bfloat16S2_S2_fjLb0ELj1024ELj4ENS_18Kernel_traits_baseILj3072EfS2_S2_S2_fjLj1024EEEEELb0ELb1EEEvNS_9BwdParamsE --------------------------
	.section	.nv.constant0._ZN10layer_norm22ln_bwd_finalize_kernelINS_22Kernel_traits_finalizeILj3072Ef13__nv_bfloat16S2_S2_fjLb0ELj1024ELj4ENS_18Kernel_traits_baseILj3072EfS2_S2_S2_fjLj1024EEEEELb0ELb1EEEvNS_9BwdParamsE,"a",@progbits
	.sectionflags	@""
	.align	4
.nv.constant0._ZN10layer_norm22ln_bwd_finalize_kernelINS_22Kernel_traits_finalizeILj3072Ef13__nv_bfloat16S2_S2_fjLb0ELj1024ELj4ENS_18Kernel_traits_baseILj3072EfS2_S2_S2_fjLj1024EEEEELb0ELb1EEEvNS_9BwdParamsE:
	.zero		648


//--------------------- .nv.constant0._ZN10layer_norm40ln_parallel_residual_bwd_finalize_kernelINS_22Kernel_traits_finalizeILj3072Ef13__nv_bfloat16S2_S2_fjLb0ELj1024ELj4ENS_18Kernel_traits_baseILj3072EfS2_S2_S2_fjLj1024EEEEELb1EEEvNS_9BwdParamsE --------------------------
	.section	.nv.constant0._ZN10layer_norm40ln_parallel_residual_bwd_finalize_kernelINS_22Kernel_traits_finalizeILj3072Ef13__nv_bfloat16S2_S2_fjLb0ELj1024ELj4ENS_18Kernel_traits_baseILj3072EfS2_S2_S2_fjLj1024EEEEELb1EEEvNS_9BwdParamsE,"a",@progbits
	.sectionflags	@""
	.align	4
.nv.constant0._ZN10layer_norm40ln_parallel_residual_bwd_finalize_kernelINS_22Kernel_traits_finalizeILj3072Ef13__nv_bfloat16S2_S2_fjLb0ELj1024ELj4ENS_18Kernel_traits_baseILj3072EfS2_S2_S2_fjLj1024EEEEELb1EEEvNS_9BwdParamsE:
	.zero		648


//--------------------- .nv.constant0._ZN10layer_norm31ln_parallel_residual_bwd_kernelINS_13Kernel_traitsIf13__nv_bfloat16S2_S2_fjLj3072ELj1ELj1ELj4ELj16ENS_18Kernel_traits_baseILj3072EfS2_S2_S2_fjLj128EEEEELb1ELb1ELb1EEEvNS_9BwdParamsE --------------------------
	.section	.nv.constant0._ZN10layer_norm31ln_parallel_residual_bwd_kernelINS_13Kernel_traitsIf13__nv_bfloat16S2_S2_fjLj3072ELj1ELj1ELj4ELj16ENS_18Kernel_traits_baseILj3072EfS2_S2_S2_fjLj128EEEEELb1ELb1ELb1EEEvNS_9BwdParamsE,"a",@progbits
	.sectionflags	@""
	.align	4
.nv.constant0._ZN10layer_norm31ln_parallel_residual_bwd_kernelINS_13Kernel_traitsIf13__nv_bfloat16S2_S2_fjLj3072ELj1ELj1ELj4ELj16ENS_18Kernel_traits_baseILj3072EfS2_S2_S2_fjLj128EEEEELb1ELb1ELb1EEEvNS_9BwdParamsE:
	.zero		648


//--------------------- .nv.constant0._ZN10layer_norm31ln_parallel_residual_bwd_kernelINS_13Kernel_traitsI13__nv_bfloat16S2_fS2_fjLj3072ELj1ELj1ELj4ELj16ENS_18Kernel_traits_baseILj3072ES2_S2_fS2_fjLj128EEEEELb0ELb0ELb0EEEvNS_9BwdParamsE --------------------------
	.section	.nv.constant0._ZN10layer_norm31ln_parallel_residual_bwd_kernelINS_13Kernel_traitsI13__nv_bfloat16S2_fS2_fjLj3072ELj1ELj1ELj4ELj16ENS_18Kernel_traits_baseILj3072ES2_S2_fS2_fjLj128EEEEELb0ELb0ELb0EEEvNS_9BwdParamsE,"a",@progbits
	.sectionflags	@""
	.align	4
.nv.constant0._ZN10layer_norm31ln_parallel_residual_bwd_kernelINS_13Kernel_traitsI13__nv_bfloat16S2_fS2_fjLj3072ELj1ELj1ELj4ELj16ENS_18Kernel_traits_baseILj3072ES2_S2_fS2_fjLj128EEEEELb0ELb0ELb0EEEvNS_9BwdParamsE:
	.zero		648


//--------------------- .nv.constant0._ZN10layer_norm31ln_parallel_residual_bwd_kernelINS_13Kernel_traitsI13__nv_bfloat16S2_fS2_fjLj3072ELj1ELj1ELj4ELj16ENS_18Kernel_traits_baseILj3072ES2_S2_fS2_fjLj128EEEEELb0ELb0ELb1EEEvNS_9BwdParamsE --------------------------
	.section	.nv.constant0._ZN10layer_norm31ln_parallel_residual_bwd_kernelINS_13Kernel_traitsI13__nv_bfloat16S2_fS2_fjLj3072ELj1ELj1ELj4ELj16ENS_18Kernel_traits_baseILj3072ES2_S2_fS2_fjLj128EEEEELb0ELb0ELb1EEEvNS_9BwdParamsE,"a",@progbits
	.sectionflags	@""
	.align	4
.nv.constant0._ZN10layer_norm31ln_parallel_residual_bwd_kernelINS_13Kernel_traitsI13__nv_bfloat16S2_fS2_fjLj3072ELj1ELj1ELj4ELj16ENS_18Kernel_traits_baseILj3072ES2_S2_fS2_fjLj128EEEEELb0ELb0ELb1EEEvNS_9BwdParamsE:
	.zero		648


//--------------------- .nv.constant0._ZN10layer_norm31ln_parallel_residual_bwd_kernelINS_13Kernel_traitsI13__nv_bfloat16S2_fS2_fjLj3072ELj1ELj1ELj4ELj16ENS_18Kernel_traits_baseILj3072ES2_S2_fS2_fjLj128EEEEELb0ELb1ELb0EEEvNS_9BwdParamsE --------------------------
	.section	.nv.constant0._ZN10layer_norm31ln_parallel_residual_bwd_kernelINS_13Kernel_traitsI13__nv_bfloat16S2_fS2_fjLj3072ELj1ELj1ELj4ELj16ENS_18Kernel_traits_baseILj3072ES2_S2_fS2_fjLj128EEEEELb0ELb1ELb0EEEvNS_9BwdParamsE,"a",@progbits
	.sectionflags	@""
	.align	4
.nv.constant0._ZN10layer_norm31ln_parallel_residual_bwd_kernelINS_13Kernel_traitsI13__nv_bfloat16S2_fS2_fjLj3072ELj1ELj1ELj4ELj16ENS_18Kernel_traits_baseILj3072ES2_S2_fS2_fjLj128EEEEELb0ELb1ELb0EEEvNS_9BwdParamsE:
	.zero		648


//--------------------- .nv.constant0._ZN10layer_norm31ln_parallel_residual_bwd_kernelINS_13Kernel_traitsI13__nv_bfloat16S2_fS2_fjLj3072ELj1ELj1ELj4ELj16ENS_18Kernel_traits_baseILj3072ES2_S2_fS2_fjLj128EEEEELb0ELb1ELb1EEEvNS_9BwdParamsE --------------------------
	.section	.nv.constant0._ZN10layer_norm31ln_parallel_residual_bwd_kernelINS_13Kernel_traitsI13__nv_bfloat16S2_fS2_fjLj3072ELj1ELj1ELj4ELj16ENS_18Kernel_traits_baseILj3072ES2_S2_fS2_fjLj128EEEEELb0ELb1ELb1EEEvNS_9BwdParamsE,"a",@progbits
	.sectionflags	@""
	.align	4
.nv.constant0._ZN10layer_norm31ln_parallel_residual_bwd_kernelINS_13Kernel_traitsI13__nv_bfloat16S2_fS2_fjLj3072ELj1ELj1ELj4ELj16ENS_18Kernel_traits_baseILj3072ES2_S2_fS2_fjLj128EEEEELb0ELb1ELb1EEEvNS_9BwdParamsE:
	.zero		648


//--------------------- .nv.constant0._ZN10layer_norm31ln_parallel_residual_bwd_kernelINS_13Kernel_traitsI13__nv_bfloat16S2_fS2_fjLj3072ELj1ELj1ELj4ELj16ENS_18Kernel_traits_baseILj3072ES2_S2_fS2_fjLj128EEEEELb1ELb0ELb0EEEvNS_9BwdParamsE --------------------------
	.section	.nv.constant0._ZN10layer_norm31ln_parallel_residual_bwd_kernelINS_13Kernel_traitsI13__nv_bfloat16S2_fS2_fjLj3072ELj1ELj1ELj4ELj16ENS_18Kernel_traits_baseILj3072ES2_S2_fS2_fjLj128EEEEELb1ELb0ELb0EEEvNS_9BwdParamsE,"a",@progbits
	.sectionflags	@""
	.align	4
.nv.constant0._ZN10layer_norm31ln_parallel_residual_bwd_kernelINS_13Kernel_traitsI13__nv_bfloat16S2_fS2_fjLj3072ELj1ELj1ELj4ELj16ENS_18Kernel_traits_baseILj3072ES2_S2_fS2_fjLj128EEEEELb1ELb0ELb0EEEvNS_9BwdParamsE:
	.zero		648


//--------------------- .nv.constant0._ZN10layer_norm31ln_parallel_residual_bwd_kernelINS_13Kernel_traitsI13__nv_bfloat16S2_fS2_fjLj3072ELj1ELj1ELj4ELj16ENS_18Kernel_traits_baseILj3072ES2_S2_fS2_fjLj128EEEEELb1ELb0ELb1EEEvNS_9BwdParamsE --------------------------
	.section	.nv.constant0._ZN10layer_norm31ln_parallel_residual_bwd_kernelINS_13Kernel_traitsI13__nv_bfloat16S2_fS2_fjLj3072ELj1ELj1ELj4ELj16ENS_18Kernel_traits_baseILj3072ES2_S2_fS2_fjLj128EEEEELb1ELb0ELb1EEEvNS_9BwdParamsE,"a",@progbits
	.sectionflags	@""
	.align	4
.nv.constant0._ZN10layer_norm31ln_parallel_residual_bwd_kernelINS_13Kernel_traitsI13__nv_bfloat16S2_fS2_fjLj3072ELj1ELj1ELj4ELj16ENS_18Kernel_traits_baseILj3072ES2_S2_fS2_fjLj128EEEEELb1ELb0ELb1EEEvNS_9BwdParamsE:
	.zero		648


//--------------------- .nv.constant0._ZN10layer_norm22ln_bwd_finalize_kernelINS_22Kernel_traits_finalizeILj3072E13__nv_bfloat16S2_fS2_fjLb0ELj1024ELj4ENS_18Kernel_traits_baseILj3072ES2_S2_fS2_fjLj1024EEEEELb0ELb0EEEvNS_9BwdParamsE --------------------------
	.section	.nv.constant0._ZN10layer_norm22ln_bwd_finalize_kernelINS_22Kernel_traits_finalizeILj3072E13__nv_bfloat16S2_fS2_fjLb0ELj1024ELj4ENS_18Kernel_traits_baseILj3072ES2_S2_fS2_fjLj1024EEEEELb0ELb0EEEvNS_9BwdParamsE,"a",@progbits
	.sectionflags	@""
	.align	4
.nv.constant0._ZN10layer_norm22ln_bwd_finalize_kernelINS_22Kernel_traits_finalizeILj3072E13__nv_bfloat16S2_fS2_fjLb0ELj1024ELj4ENS_18Kernel_traits_baseILj3072ES2_S2_fS2_fjLj1024EEEEELb0ELb0EEEvNS_9BwdParamsE:
	.zero		648


//--------------------- .nv.constant0._ZN10layer_norm40ln_parallel_residual_bwd_finalize_kernelINS_22Kernel_traits_finalizeILj3072E13__nv_bfloat16S2_fS2_fjLb0ELj1024ELj4ENS_18Kernel_traits_baseILj3072ES2_S2_fS2_fjLj1024EEEEELb0EEEvNS_9BwdParamsE --------------------------
	.section	.nv.constant0._ZN10layer_norm40ln_parallel_residual_bwd_finalize_kernelINS_22Kernel_traits_finalizeILj3072E13__nv_bfloat16S2_fS2_fjLb0ELj1024ELj4ENS_18Kernel_traits_baseILj3072ES2_S2_fS2_fjLj1024EEEEELb0EEEvNS_9BwdParamsE,"a",@progbits
	.sectionflags	@""
	.align	4
.nv.constant0._ZN10layer_norm40ln_parallel_residual_bwd_finalize_kernelINS_22Kernel_traits_finalizeILj3072E13__nv_bfloat16S2_fS2_fjLb0ELj1024ELj4ENS_18Kernel_traits_baseILj3072ES2_S2_fS2_fjLj1024EEEEELb0EEEvNS_9BwdParamsE:
	.zero		648


//--------------------- .nv.constant0._ZN10layer_norm31ln_parallel_residual_bwd_kernelINS_13Kernel_traitsI13__nv_bfloat16S2_fS2_fjLj3072ELj1ELj1ELj4ELj16ENS_18Kernel_traits_baseILj3072ES2_S2_fS2_fjLj128EEEEELb1ELb1ELb0EEEvNS_9BwdParamsE --------------------------
	.section	.nv.constant0._ZN10layer_norm31ln_parallel_residual_bwd_kernelINS_13Kernel_traitsI13__nv_bfloat16S2_fS2_fjLj3072ELj1ELj1ELj4ELj16ENS_18Kernel_traits_baseILj3072ES2_S2_fS2_fjLj128EEEEELb1ELb1ELb0EEEvNS_9BwdParamsE,"a",@progbits
	.sectionflags	@""
	.align	4
.nv.constant0._ZN10layer_norm31ln_parallel_residual_bwd_kernelINS_13Kernel_traitsI13__nv_bfloat16S2_fS2_fjLj3072ELj1ELj1ELj4ELj16ENS_18Kernel_traits_baseILj3072ES2_S2_fS2_fjLj128EEEEELb1ELb1ELb0EEEvNS_9BwdParamsE:
	.zero		648


//--------------------- .nv.constant0._ZN10layer_norm22ln_bwd_finalize_kernelINS_22Kernel_traits_finalizeILj3072E13__nv_bfloat16S2_fS2_fjLb0ELj1024ELj4ENS_18Kernel_traits_baseILj3072ES2_S2_fS2_fjLj1024EEEEELb0ELb1EEEvNS_9BwdParamsE --------------------------
	.section	.nv.constant0._ZN10layer_norm22ln_bwd_finalize_kernelINS_22Kernel_traits_finalizeILj3072E13__nv_bfloat16S2_fS2_fjLb0ELj1024ELj4ENS_18Kernel_traits_baseILj3072ES2_S2_fS2_fjLj1024EEEEELb0ELb1EEEvNS_9BwdParamsE,"a",@progbits
	.sectionflags	@""
	.align	4
.nv.constant0._ZN10layer_norm22ln_bwd_finalize_kernelINS_22Kernel_traits_finalizeILj3072E13__nv_bfloat16S2_fS2_fjLb0ELj1024ELj4ENS_18Kernel_traits_baseILj3072ES2_S2_fS2_fjLj1024EEEEELb0ELb1EEEvNS_9BwdParamsE:
	.zero		648


//--------------------- .nv.constant0._ZN10layer_norm40ln_parallel_residual_bwd_finalize_kernelINS_22Kernel_traits_finalizeILj3072E13__nv_bfloat16S2_fS2_fjLb0ELj1024ELj4ENS_18Kernel_traits_baseILj3072ES2_S2_fS2_fjLj1024EEEEELb1EEEvNS_9BwdParamsE --------------------------
	.section	.nv.constant0._ZN10layer_norm40ln_parallel_residual_bwd_finalize_kernelINS_22Kernel_traits_finalizeILj3072E13__nv_bfloat16S2_fS2_fjLb0ELj1024ELj4ENS_18Kernel_traits_baseILj3072ES2_S2_fS2_fjLj1024EEEEELb1EEEvNS_9BwdParamsE,"a",@progbits
	.sectionflags	@""
	.align	4
.nv.constant0._ZN10layer_norm40ln_parallel_residual_bwd_finalize_kernelINS_22Kernel_traits_finalizeILj3072E13__nv_bfloat16S2_fS2_fjLb0ELj1024ELj4ENS_18Kernel_traits_baseILj3072ES2_S2_fS2_fjLj1024EEEEELb1EEEvNS_9BwdParamsE:
	.zero		648


//--------------------- .nv.constant0._ZN10layer_norm31ln_parallel_residual_bwd_kernelINS_13Kernel_traitsI13__nv_bfloat16S2_fS2_fjLj3072ELj1ELj1ELj4ELj16ENS_18Kernel_traits_baseILj3072ES2_S2_fS2_fjLj128EEEEELb1ELb1ELb1EEEvNS_9BwdParamsE --------------------------
	.section	.nv.constant0._ZN10layer_norm31ln_parallel_residual_bwd_kernelINS_13Kernel_traitsI13__nv_bfloat16S2_fS2_fjLj3072ELj1ELj1ELj4ELj16ENS_18Kernel_traits_baseILj3072ES2_S2_fS2_fjLj128EEEEELb1ELb1ELb1EEEvNS_9BwdParamsE,"a",@progbits
	.sectionflags	@""
	.align	4
.nv.constant0._ZN10layer_norm31ln_parallel_residual_bwd_kernelINS_13Kernel_traitsI13__nv_bfloat16S2_fS2_fjLj3072ELj1ELj1ELj4ELj16ENS_18Kernel_traits_baseILj3072ES2_S2_fS2_fjLj128EEEEELb1ELb1ELb1EEEvNS_9BwdParamsE:
	.zero		648


//--------------------- .nv.constant0._ZN10layer_norm31ln_parallel_residual_bwd_kernelINS_13Kernel_traitsIf13__nv_bfloat16fS2_fjLj3072ELj1ELj1ELj4ELj16ENS_18Kernel_traits_baseILj3072EfS2_fS2_fjLj128EEEEELb0ELb0ELb0EEEvNS_9BwdParamsE --------------------------
	.section	.nv.constant0._ZN10layer_norm31ln_parallel_residual_bwd_kernelINS_13Kernel_traitsIf13__nv_bfloat16fS2_fjLj3072ELj1ELj1ELj4ELj16ENS_18Kernel_traits_baseILj3072EfS2_fS2_fjLj128EEEEELb0ELb0ELb0EEEvNS_9BwdParamsE,"a",@progbits
	.sectionflags	@""
	.align	4
.nv.constant0._ZN10layer_norm31ln_parallel_residual_bwd_kernelINS_13Kernel_traitsIf13__nv_bfloat16fS2_fjLj3072ELj1ELj1ELj4ELj16ENS_18Kernel_traits_baseILj3072EfS2_fS2_fjLj128EEEEELb0ELb0ELb0EEEvNS_9BwdParamsE:
	.zero		648


//--------------------- .nv.constant0._ZN10layer_norm31ln_parallel_residual_bwd_kernelINS_13Kernel_traitsIf13__nv_bfloat16fS2_fjLj3072ELj1ELj1ELj4ELj16ENS_18Kernel_traits_baseILj3072EfS2_fS2_fjLj128EEEEELb0ELb0ELb1EEEvNS_9BwdParamsE --------------------------
	.section	.nv.constant0._ZN10layer_norm31ln_parallel_residual_bwd_kernelINS_13Kernel_traitsIf13__nv_bfloat16fS2_fjLj3072ELj1ELj1ELj4ELj16ENS_18Kernel_traits_baseILj3072EfS2_fS2_fjLj128EEEEELb0ELb0ELb1EEEvNS_9BwdParamsE,"a",@progbits
	.sectionflags	@""
	.align	4
.nv.constant0._ZN10layer_norm31ln_parallel_residual_bwd_kernelINS_13Kernel_traitsIf13__nv_bfloat16fS2_fjLj3072ELj1ELj1ELj4ELj16ENS_18Kernel_traits_baseILj3072EfS2_fS2_fjLj128EEEEELb0ELb0ELb1EEEvNS_9BwdParamsE:
	.zero		648


//--------------------- .nv.constant0._ZN10layer_norm31ln_parallel_residual_bwd_kernelINS_13Kernel_traitsIf13__nv_bfloat16fS2_fjLj3072ELj1ELj1ELj4ELj16ENS_18Kernel_traits_baseILj3072EfS2_fS2_fjLj128EEEEELb0ELb1ELb0EEEvNS_9BwdParamsE --------------------------
	.section	.nv.constant0._ZN10layer_norm31ln_parallel_residual_bwd_kernelINS_13Kernel_traitsIf13__nv_bfloat16fS2_fjLj3072ELj1ELj1ELj4ELj16ENS_18Kernel_traits_baseILj3072EfS2_fS2_fjLj128EEEEELb0ELb1ELb0EEEvNS_9BwdParamsE,"a",@progbits
	.sectionflags	@""
	.align	4
.nv.constant0._ZN10layer_norm31ln_parallel_residual_bwd_kernelINS_13Kernel_traitsIf13__nv_bfloat16fS2_fjLj3072ELj1ELj1ELj4ELj16ENS_18Kernel_traits_baseILj3072EfS2_fS2_fjLj128EEEEELb0ELb1ELb0EEEvNS_9BwdParamsE:
	.zero		648


//--------------------- .nv.constant0._ZN10layer_norm31ln_parallel_residual_bwd_kernelINS_13Kernel_traitsIf13__nv_bfloat16fS2_fjLj3072ELj1ELj1ELj4ELj16ENS_18Kernel_traits_baseILj3072EfS2_fS2_fjLj128EEEEELb0ELb1ELb1EEEvNS_9BwdParamsE --------------------------
	.section	.nv.constant0._ZN10layer_norm31ln_parallel_residual_bwd_kernelINS_13Kernel_traitsIf13__nv_bfloat16fS2_fjLj3072ELj1ELj1ELj4ELj16ENS_18Kernel_traits_baseILj3072EfS2_fS2_fjLj128EEEEELb0ELb1ELb1EEEvNS_9BwdParamsE,"a",@progbits
	.sectionflags	@""
	.align	4
.nv.constant0._ZN10layer_norm31ln_parallel_residual_bwd_kernelINS_13Kernel_traitsIf13__nv_bfloat16fS2_fjLj3072ELj1ELj1ELj4ELj16ENS_18Kernel_traits_baseILj3072EfS2_fS2_fjLj128EEEEELb0ELb1ELb1EEEvNS_9BwdParamsE:
	.zero		648


//--------------------- .nv.constant0._ZN10layer_norm31ln_parallel_residual_bwd_kernelINS_13Kernel_traitsIf13__nv_bfloat16fS2_fjLj3072ELj1ELj1ELj4ELj16ENS_18Kernel_traits_baseILj3072EfS2_fS2_fjLj128EEEEELb1ELb0ELb0EEEvNS_9BwdParamsE --------------------------
	.section	.nv.constant0._ZN10layer_norm31ln_parallel_residual_bwd_kernelINS_13Kernel_traitsIf13__nv_bfloat16fS2_fjLj3072ELj1ELj1ELj4ELj16ENS_18Kernel_traits_baseILj3072EfS2_fS2_fjLj128EEEEELb1ELb0ELb0EEEvNS_9BwdParamsE,"a",@progbits
	.sectionflags	@""
	.align	4
.nv.constant0._ZN10layer_norm31ln_parallel_residual_bwd_kernelINS_13Kernel_traitsIf13__nv_bfloat16fS2_fjLj3072ELj1ELj1ELj4ELj16ENS_18Kernel_traits_baseILj3072EfS2_fS2_fjLj128EEEEELb1ELb0ELb0EEEvNS_9BwdParamsE:
	.zero		648


//--------------------- .nv.constant0._ZN10layer_norm31ln_parallel_residual_bwd_kernelINS_13Kernel_traitsIf13__nv_bfloat16fS2_fjLj3072ELj1ELj1ELj4ELj16ENS_18Kernel_traits_baseILj3072EfS2_fS2_fjLj128EEEEELb1ELb0ELb1EEEvNS_9BwdParamsE --------------------------
	.section	.nv.constant0._ZN10layer_norm31ln_parallel_residual_bwd_kernelINS_13Kernel_traitsIf13__nv_bfloat16fS2_fjLj3072ELj1ELj1ELj4ELj16ENS_18Kernel_traits_baseILj3072EfS2_fS2_fjLj128EEEEELb1ELb0ELb1EEEvNS_9BwdParamsE,"a",@progbits
	.sectionflags	@""
	.align	4
.nv.constant0._ZN10layer_norm31ln_parallel_residual_bwd_kernelINS_13Kernel_traitsIf13__nv_bfloat16fS2_fjLj3072ELj1ELj1ELj4ELj16ENS_18Kernel_traits_baseILj3072EfS2_fS2_fjLj128EEEEELb1ELb0ELb1EEEvNS_9BwdParamsE:
	.zero		648


//--------------------- .nv.constant0._ZN10layer_norm22ln_bwd_finalize_kernelINS_22Kernel_traits_finalizeILj3072Ef13__nv_bfloat16fS2_fjLb0ELj1024ELj4ENS_18Kernel_traits_baseILj3072EfS2_fS2_fjLj1024EEEEELb0ELb0EEEvNS_9BwdParamsE --------------------------
	.section	.nv.constant0._ZN10layer_norm22ln_bwd_finalize_kernelINS_22Kernel_traits_finalizeILj3072Ef13__nv_bfloat16fS2_fjLb0ELj1024ELj4ENS_18Kernel_traits_baseILj3072EfS2_fS2_fjLj1024EEEEELb0ELb0EEEvNS_9BwdParamsE,"a",@progbits
	.sectionflags	@""
	.align	4
.nv.constant0._ZN10layer_norm22ln_bwd_finalize_kernelINS_22Kernel_traits_finalizeILj3072Ef13__nv_bfloat16fS2_fjLb0ELj1024ELj4ENS_18Kernel_traits_baseILj3072EfS2_fS2_fjLj1024EEEEELb0ELb0EEEvNS_9BwdParamsE:
	.zero		648


//--------------------- .nv.constant0._ZN10layer_norm40ln_parallel_residual_bwd_finalize_kernelINS_22Kernel_traits_finalizeILj3072Ef13__nv_bfloat16fS2_fjLb0ELj1024ELj4ENS_18Kernel_traits_baseILj3072EfS2_fS2_fjLj1024EEEEELb0EEEvNS_9BwdParamsE --------------------------
	.section	.nv.constant0._ZN10layer_norm40ln_parallel_residual_bwd_finalize_kernelINS_22Kernel_traits_finalizeILj3072Ef13__nv_bfloat16fS2_fjLb0ELj1024ELj4ENS_18Kernel_traits_baseILj3072EfS2_fS2_fjLj1024EEEEELb0EEEvNS_9BwdParamsE,"a",@progbits
	.sectionflags	@""
	.align	4
.nv.constant0._ZN10layer_norm40ln_parallel_residual_bwd_finalize_kernelINS_22Kernel_traits_finalizeILj3072Ef13__nv_bfloat16fS2_fjLb0ELj1024ELj4ENS_18Kernel_traits_baseILj3072EfS2_fS2_fjLj1024EEEEELb0EEEvNS_9BwdParamsE:
	.zero		648


//--------------------- .nv.constant0._ZN10layer_norm31ln_parallel_residual_bwd_kernelINS_13Kernel_traitsIf13__nv_bfloat16fS2_fjLj3072ELj1ELj1ELj4ELj16ENS_18Kernel_traits_baseILj3072EfS2_fS2_fjLj128EEEEELb1ELb1ELb0EEEvNS_9BwdParamsE --------------------------
	.section	.nv.constant0._ZN10layer_norm31ln_parallel_residual_bwd_kernelINS_13Kernel_traitsIf13__nv_bfloat16fS2_fjLj3072ELj1ELj1ELj4ELj16ENS_18Kernel_traits_baseILj3072EfS2_fS2_fjLj128EEEEELb1ELb1ELb0EEEvNS_9BwdParamsE,"a",@progbits
	.sectionflags	@""
	.align	4
.nv.constant0._ZN10layer_norm31ln_parallel_residual_bwd_kernelINS_13Kernel_traitsIf13__nv_bfloat16fS2_fjLj3072ELj1ELj1ELj4ELj16ENS_18Kernel_traits_baseILj3072EfS2_fS2_fjLj128EEEEELb1ELb1ELb0EEEvNS_9BwdParamsE:
	.zero		648


//--------------------- .nv.constant0._ZN10layer_norm22ln_bwd_finalize_kernelINS_22Kernel_traits_finalizeILj3072Ef13__nv_bfloat16fS2_fjLb0ELj1024ELj4ENS_18Kernel_traits_baseILj3072EfS2_fS2_fjLj1024EEEEELb0ELb1EEEvNS_9BwdParamsE --------------------------
	.section	.nv.constant0._ZN10layer_norm22ln_bwd_finalize_kernelINS_22Kernel_traits_finalizeILj3072Ef13__nv_bfloat16fS2_fjLb0ELj1024ELj4ENS_18Kernel_traits_baseILj3072EfS2_fS2_fjLj1024EEEEELb0ELb1EEEvNS_9BwdParamsE,"a",@progbits
	.sectionflags	@""
	.align	4
.nv.constant0._ZN10layer_norm22ln_bwd_finalize_kernelINS_22Kernel_traits_finalizeILj3072Ef13__nv_bfloat16fS2_fjLb0ELj1024ELj4ENS_18Kernel_traits_baseILj3072EfS2_fS2_fjLj1024EEEEELb0ELb1EEEvNS_9BwdParamsE:
	.zero		648


//--------------------- .nv.constant0._ZN10layer_norm40ln_parallel_residual_bwd_finalize_kernelINS_22Kernel_traits_finalizeILj3072Ef13__nv_bfloat16fS2_fjLb0ELj1024ELj4ENS_18Kernel_traits_baseILj3072EfS2_fS2_fjLj1024EEEEELb1EEEvNS_9BwdParamsE --------------------------
	.section	.nv.constant0._ZN10layer_norm40ln_parallel_residual_bwd_finalize_kernelINS_22Kernel_traits_finalizeILj3072Ef13__nv_bfloat16fS2_fjLb0ELj1024ELj4ENS_18Kernel_traits_baseILj3072EfS2_fS2_fjLj1024EEEEELb1EEEvNS_9BwdParamsE,"a",@progbits
	.sectionflags	@""
	.align	4
.nv.constant0._ZN10layer_norm40ln_parallel_residual_bwd_finalize_kernelINS_22Kernel_traits_finalizeILj3072Ef13__nv_bfloat16fS2_fjLb0ELj1024ELj4ENS_18Kernel_traits_baseILj3072EfS2_fS2_fjLj1024EEEEELb1EEEvNS_9BwdParamsE:
	.zero		648


//--------------------- .nv.constant0._ZN10layer_norm31ln_parallel_residual_bwd_kernelINS_13Kernel_traitsIf13__nv_bfloat16fS2_fjLj3072ELj1ELj1ELj4ELj16ENS_18Kernel_traits_baseILj3072EfS2_fS2_fjLj128EEEEELb1ELb1ELb1EEEvNS_9BwdParamsE --------------------------
	.section	.nv.constant0._ZN10layer_norm31ln_parallel_residual_bwd_kernelINS_13Kernel_traitsIf13__nv_bfloat16fS2_fjLj3072ELj1ELj1ELj4ELj16ENS_18Kernel_traits_baseILj3072EfS2_fS2_fjLj128EEEEELb1ELb1ELb1EEEvNS_9BwdParamsE,"a",@progbits
	.sectionflags	@""
	.align	4
.nv.constant0._ZN10layer_norm31ln_parallel_residual_bwd_kernelINS_13Kernel_traitsIf13__nv_bfloat16fS2_fjLj3072ELj1ELj1ELj4ELj16ENS_18Kernel_traits_baseILj3072EfS2_fS2_fjLj128EEEEELb1ELb1ELb1EEEvNS_9BwdParamsE:
	.zero		648


//--------------------- .nv.constant0._ZN10layer_norm31ln_parallel_residual_bwd_kernelINS_13Kernel_traitsIf6__halfS2_S2_fjLj3072ELj1ELj1ELj4ELj16ENS_18Kernel_traits_baseILj3072EfS2_S2_S2_fjLj128EEEEELb0ELb0ELb0EEEvNS_9BwdParamsE --------------------------
	.section	.nv.constant0._ZN10layer_norm31ln_parallel_residual_bwd_kernelINS_13Kernel_traitsIf6__halfS2_S2_fjLj3072ELj1ELj1ELj4ELj16ENS_18Kernel_traits_baseILj3072EfS2_S2_S2_fjLj128EEEEELb0ELb0ELb0EEEvNS_9BwdParamsE,"a",@progbits
	.sectionflags	@""
	.align	4
.nv.constant0._ZN10layer_norm31ln_parallel_residual_bwd_kernelINS_13Kernel_traitsIf6__halfS2_S2_fjLj3072ELj1ELj1ELj4ELj16ENS_18Kernel_traits_baseILj3072EfS2_S2_S2_fjLj128EEEEELb0ELb0ELb0EEEvNS_9BwdParamsE:
	.zero		648


//--------------------- .nv.constant0._ZN10layer_norm31ln_parallel_residual_bwd_kernelINS_13Kernel_traitsIf6__halfS2_S2_fjLj3072ELj1ELj1ELj4ELj16ENS_18Kernel_traits_baseILj3072EfS2_S2_S2_fjLj128EEEEELb0ELb0ELb1EEEvNS_9BwdParamsE --------------------------
	.section	.nv.constant0._ZN10layer_norm31ln_parallel_residual_bwd_kernelINS_13Kernel_traitsIf6__halfS2_S2_fjLj3072ELj1ELj1ELj4ELj16ENS_18Kernel_traits_baseILj3072EfS2_S2_S2_fjLj128EEEEELb0ELb0ELb1EEEvNS_9BwdParamsE,"a",@progbits
	.sectionflags	@""
	.align	4
.nv.constant0._ZN10layer_norm31ln_parallel_residual_bwd_kernelINS_13Kernel_traitsIf6__halfS2_S2_fjLj3072ELj1ELj1ELj4ELj16ENS_18Kernel_traits_baseILj3072EfS2_S2_S2_fjLj128EEEEELb0ELb0ELb1EEEvNS_9BwdParamsE:
	.zero		648


//--------------------- .nv.constant0._ZN10layer_norm31ln_parallel_residual_bwd_kernelINS_13Kernel_traitsIf6__halfS2_S2_fjLj3072ELj1ELj1ELj4ELj16ENS_18Kernel_traits_baseILj3072EfS2_S2_S2_fjLj128EEEEELb0ELb1ELb0EEEvNS_9BwdParamsE --------------------------
	.section	.nv.constant0._ZN10layer_norm31ln_parallel_residual_bwd_kernelINS_13Kernel_traitsIf6__halfS2_S2_fjLj3072ELj1ELj1ELj4ELj16ENS_18Kernel_traits_baseILj3072EfS2_S2_S2_fjLj128EEEEELb0ELb1ELb0EEEvNS_9BwdParamsE,"a",@progbits
	.sectionflags	@""
	.align	4
.nv.constant0._ZN10layer_norm31ln_parallel_residual_bwd_kernelINS_13Kernel_traitsIf6__halfS2_S2_fjLj3072ELj1ELj1ELj4ELj16ENS_18Kernel_traits_baseILj3072EfS2_S2_S2_fjLj128EEEEELb0ELb1ELb0EEEvNS_9BwdParamsE:
	.zero		648


//--------------------- .nv.constant0._ZN10layer_norm31ln_parallel_residual_bwd_kernelINS_13Kernel_traitsIf6__halfS2_S2_fjLj3072ELj1ELj1ELj4ELj16ENS_18Kernel_traits_baseILj3072EfS2_S2_S2_fjLj128EEEEELb0ELb1ELb1EEEvNS_9BwdParamsE --------------------------
	.section	.nv.constant0._ZN10layer_norm31ln_parallel_residual_bwd_kernelINS_13Kernel_traitsIf6__halfS2_S2_fjLj3072ELj1ELj1ELj4ELj16ENS_18Kernel_traits_baseILj3072EfS2_S2_S2_fjLj128EEEEELb0ELb1ELb1EEEvNS_9BwdParamsE,"a",@progbits
	.sectionflags	@""
	.align	4
.nv.constant0._ZN10layer_norm31ln_parallel_residual_bwd_kernelINS_13Kernel_traitsIf6__halfS2_S2_fjLj3072ELj1ELj1ELj4ELj16ENS_18Kernel_traits_baseILj3072EfS2_S2_S2_fjLj128EEEEELb0ELb1ELb1EEEvNS_9BwdParamsE:
	.zero		648


//--------------------- .nv.constant0._ZN10layer_norm31ln_parallel_residual_bwd_kernelINS_13Kernel_traitsIf6__halfS2_S2_fjLj3072ELj1ELj1ELj4ELj16ENS_18Kernel_traits_baseILj3072EfS2_S2_S2_fjLj128EEEEELb1ELb0ELb0EEEvNS_9BwdParamsE --------------------------
	.section	.nv.constant0._ZN10layer_norm31ln_parallel_residual_bwd_kernelINS_13Kernel_traitsIf6__halfS2_S2_fjLj3072ELj1ELj1ELj4ELj16ENS_18Kernel_traits_baseILj3072EfS2_S2_S2_fjLj128EEEEELb1ELb0ELb0EEEvNS_9BwdParamsE,"a",@progbits
	.sectionflags	@""
	.align	4
.nv.constant0._ZN10layer_norm31ln_parallel_residual_bwd_kernelINS_13Kernel_traitsIf6__halfS2_S2_fjLj3072ELj1ELj1ELj4ELj16ENS_18Kernel_traits_baseILj3072EfS2_S2_S2_fjLj128EEEEELb1ELb0ELb0EEEvNS_9BwdParamsE:
	.zero		648


//--------------------- .nv.constant0._ZN10layer_norm31ln_parallel_residual_bwd_kernelINS_13Kernel_traitsIf6__halfS2_S2_fjLj3072ELj1ELj1ELj4ELj16ENS_18Kernel_traits_baseILj3072EfS2_S2_S2_fjLj128EEEEELb1ELb0ELb1EEEvNS_9BwdParamsE --------------------------
	.section	.nv.constant0._ZN10layer_norm31ln_parallel_residual_bwd_kernelINS_13Kernel_traitsIf6__halfS2_S2_fjLj3072ELj1ELj1ELj4ELj16ENS_18Kernel_traits_baseILj3072EfS2_S2_S2_fjLj128EEEEELb1ELb0ELb1EEEvNS_9BwdParamsE,"a",@progbits
	.sectionflags	@""
	.align	4
.nv.constant0._ZN10layer_norm31ln_parallel_residual_bwd_kernelINS_13Kernel_traitsIf6__halfS2_S2_fjLj3072ELj1ELj1ELj4ELj16ENS_18Kernel_traits_baseILj3072EfS2_S2_S2_fjLj128EEEEELb1ELb0ELb1EEEvNS_9BwdParamsE:
	.zero		648


//--------------------- .nv.constant0._ZN10layer_norm22ln_bwd_finalize_kernelINS_22Kernel_traits_finalizeILj3072Ef6__halfS2_S2_fjLb0ELj1024ELj4ENS_18Kernel_traits_baseILj3072EfS2_S2_S2_fjLj1024EEEEELb0ELb0EEEvNS_9BwdParamsE --------------------------
	.section	.nv.constant0._ZN10layer_norm22ln_bwd_finalize_kernelINS_22Kernel_traits_finalizeILj3072Ef6__halfS2_S2_fjLb0ELj1024ELj4ENS_18Kernel_traits_baseILj3072EfS2_S2_S2_fjLj1024EEEEELb0ELb0EEEvNS_9BwdParamsE,"a",@progbits
	.sectionflags	@""
	.align	4
.nv.constant0._ZN10layer_norm22ln_bwd_finalize_kernelINS_22Kernel_traits_finalizeILj3072Ef6__halfS2_S2_fjLb0ELj1024ELj4ENS_18Kernel_traits_baseILj3072EfS2_S2_S2_fjLj1024EEEEELb0ELb0EEEvNS_9BwdParamsE:
	.zero		648


//--------------------- .nv.constant0._ZN10layer_norm40ln_parallel_residual_bwd_finalize_kernelINS_22Kernel_traits_finalizeILj3072Ef6__halfS2_S2_fjLb0ELj1024ELj4ENS_18Kernel_traits_baseILj3072EfS2_S2_S2_fjLj1024EEEEELb0EEEvNS_9BwdParamsE --------------------------
	.section	.nv.constant0._ZN10layer_norm40ln_parallel_residual_bwd_finalize_kernelINS_22Kernel_traits_finalizeILj3072Ef6__halfS2_S2_fjLb0ELj1024ELj4ENS_18Kernel_traits_baseILj3072EfS2_S2_S2_fjLj1024EEEEELb0EEEvNS_9BwdParamsE,"a",@progbits
	.sectionflags	@""
	.align	4
.nv.constant0._ZN10layer_norm40ln_parallel_residual_bwd_finalize_kernelINS_22Kernel_traits_finalizeILj3072Ef6__halfS2_S2_fjLb0ELj1024ELj4ENS_18Kernel_traits_baseILj3072EfS2_S2_S2_fjLj1024EEEEELb0EEEvNS_9BwdParamsE:
	.zero		648


//--------------------- .nv.constant0._ZN10layer_norm31ln_parallel_residual_bwd_kernelINS_13Kernel_traitsIf6__halfS2_S2_fjLj3072ELj1ELj1ELj4ELj16ENS_18Kernel_traits_baseILj3072EfS2_S2_S2_fjLj128EEEEELb1ELb1ELb0EEEvNS_9BwdParamsE --------------------------
	.section	.nv.constant0._ZN10layer_norm31ln_parallel_residual_bwd_kernelINS_13Kernel_traitsIf6__halfS2_S2_fjLj3072ELj1ELj1ELj4ELj16ENS_18Kernel_traits_baseILj3072EfS2_S2_S2_fjLj128EEEEELb1ELb1ELb0EEEvNS_9BwdParamsE,"a",@progbits
	.sectionflags	@""
	.align	4
.nv.constant0._ZN10layer_norm31ln_parallel_residual_bwd_kernelINS_13Kernel_traitsIf6__halfS2_S2_fjLj3072ELj1ELj1ELj4ELj16ENS_18Kernel_traits_baseILj3072EfS2_S2_S2_fjLj128EEEEELb1ELb1ELb0EEEvNS_9BwdParamsE:
	.zero		648


//--------------------- .nv.constant0._ZN10layer_norm22ln_bwd_finalize_kernelINS_22Kernel_traits_finalizeILj3072Ef6__halfS2_S2_fjLb0ELj1024ELj4ENS_18Kernel_traits_baseILj3072EfS2_S2_S2_fjLj1024EEEEELb0ELb1EEEvNS_9BwdParamsE --------------------------
	.section	.nv.constant0._ZN10layer_norm22ln_bwd_finalize_kernelINS_22Kernel_traits_finalizeILj3072Ef6__halfS2_S2_fjLb0ELj1024ELj4ENS_18Kernel_traits_baseILj3072EfS2_S2_S2_fjLj1024EEEEELb0ELb1EEEvNS_9BwdParamsE,"a",@progbits
	.sectionflags	@""
	.align	4
.nv.constant0._ZN10layer_norm22ln_bwd_finalize_kernelINS_22Kernel_traits_finalizeILj3072Ef6__halfS2_S2_fjLb0ELj1024ELj4ENS_18Kernel_traits_baseILj3072EfS2_S2_S2_fjLj1024EEEEELb0ELb1EEEvNS_9BwdParamsE:
	.zero		648


//--------------------- .nv.constant0._ZN10layer_norm40ln_parallel_residual_bwd_finalize_kernelINS_22Kernel_traits_finalizeILj3072Ef6__halfS2_S2_fjLb0ELj1024ELj4ENS_18Kernel_traits_baseILj3072EfS2_S2_S2_fjLj1024EEEEELb1EEEvNS_9BwdParamsE --------------------------
	.section	.nv.constant0._ZN10layer_norm40ln_parallel_residual_bwd_finalize_kernelINS_22Kernel_traits_finalizeILj3072Ef6__halfS2_S2_fjLb0ELj1024ELj4ENS_18Kernel_traits_baseILj3072EfS2_S2_S2_fjLj1024EEEEELb1EEEvNS_9BwdParamsE,"a",@progbits
	.sectionflags	@""
	.align	4
.nv.constant0._ZN10layer_norm40ln_parallel_residual_bwd_finalize_kernelINS_22Kernel_traits_finalizeILj3072Ef6__halfS2_S2_fjLb0ELj1024ELj4ENS_18Kernel_traits_baseILj3072EfS2_S2_S2_fjLj1024EEEEELb1EEEvNS_9BwdParamsE:
	.zero		648


//--------------------- .nv.constant0._ZN10layer_norm31ln_parallel_residual_bwd_kernelINS_13Kernel_traitsIf6__halfS2_S2_fjLj3072ELj1ELj1ELj4ELj16ENS_18Kernel_traits_baseILj3072EfS2_S2_S2_fjLj128EEEEELb1ELb1ELb1EEEvNS_9BwdParamsE --------------------------
	.section	.nv.constant0._ZN10layer_norm31ln_parallel_residual_bwd_kernelINS_13Kernel_traitsIf6__halfS2_S2_fjLj3072ELj1ELj1ELj4ELj16ENS_18Kernel_traits_baseILj3072EfS2_S2_S2_fjLj128EEEEELb1ELb1ELb1EEEvNS_9BwdParamsE,"a",@progbits
	.sectionflags	@""
	.align	4
.nv.constant0._ZN10layer_norm31ln_parallel_residual_bwd_kernelINS_13Kernel_traitsIf6__halfS2_S2_fjLj3072ELj1ELj1ELj4ELj16ENS_18Kernel_traits_baseILj3072EfS2_S2_S2_fjLj128EEEEELb1ELb1ELb1EEEvNS_9BwdParamsE:
	.zero		648


//--------------------- .nv.constant0._ZN10layer_norm31ln_parallel_residual_bwd_kernelINS_13Kernel_traitsI6__halfS2_fS2_fjLj3072ELj1ELj1ELj4ELj16ENS_18Kernel_traits_baseILj3072ES2_S2_fS2_fjLj128EEEEELb0ELb0ELb0EEEvNS_9BwdParamsE --------------------------
	.section	.nv.constant0._ZN10layer_norm31ln_parallel_residual_bwd_kernelINS_13Kernel_traitsI6__halfS2_fS2_fjLj3072ELj1ELj1ELj4ELj16ENS_18Kernel_traits_baseILj3072ES2_S2_fS2_fjLj128EEEEELb0ELb0ELb0EEEvNS_9BwdParamsE,"a",@progbits
	.sectionflags	@""
	.align	4
.nv.constant0._ZN10layer_norm31ln_parallel_residual_bwd_kernelINS_13Kernel_traitsI6__halfS2_fS2_fjLj3072ELj1ELj1ELj4ELj16ENS_18Kernel_traits_baseILj3072ES2_S2_fS2_fjLj128EEEEELb0ELb0ELb0EEEvNS_9BwdParamsE:
	.zero		648


//--------------------- .nv.constant0._ZN10layer_norm31ln_parallel_residual_bwd_kernelINS_13Kernel_traitsI6__halfS2_fS2_fjLj3072ELj1ELj1ELj4ELj16ENS_18Kernel_traits_baseILj3072ES2_S2_fS2_fjLj128EEEEELb0ELb0ELb1EEEvNS_9BwdParamsE --------------------------
	.section	.nv.constant0._ZN10layer_norm31ln_parallel_residual_bwd_kernelINS_13Kernel_traitsI6__halfS2_fS2_fjLj3072ELj1ELj1ELj4ELj16ENS_18Kernel_traits_baseILj3072ES2_S2_fS2_fjLj128EEEEELb0ELb0ELb1EEEvNS_9BwdParamsE,"a",@progbits
	.sectionflags	@""
	.align	4
.nv.constant0._ZN10layer_norm31ln_parallel_residual_bwd_kernelINS_13Kernel_traitsI6__halfS2_fS2_fjLj3072ELj1ELj1ELj4ELj16ENS_18Kernel_traits_baseILj3072ES2_S2_fS2_fjLj128EEEEELb0ELb0ELb1EEEvNS_9BwdParamsE:
	.zero		648


//--------------------- .nv.constant0._ZN10layer_norm31ln_parallel_residual_bwd_kernelINS_13Kernel_traitsI6__halfS2_fS2_fjLj3072ELj1ELj1ELj4ELj16ENS_18Kernel_traits_baseILj3072ES2_S2_fS2_fjLj128EEEEELb0ELb1ELb0EEEvNS_9BwdParamsE --------------------------
	.section	.nv.constant0._ZN10layer_norm31ln_parallel_residual_bwd_kernelINS_13Kernel_traitsI6__halfS2_fS2_fjLj3072ELj1ELj1ELj4ELj16ENS_18Kernel_traits_baseILj3072ES2_S2_fS2_fjLj128EEEEELb0ELb1ELb0EEEvNS_9BwdParamsE,"a",@progbits
	.sectionflags	@""
	.align	4
.nv.constant0._ZN10layer_norm31ln_parallel_residual_bwd_kernelINS_13Kernel_traitsI6__halfS2_fS2_fjLj3072ELj1ELj1ELj4ELj16ENS_18Kernel_traits_baseILj3072ES2_S2_fS2_fjLj128EEEEELb0ELb1ELb0EEEvNS_9BwdParamsE:
	.zero		648


//--------------------- .nv.constant0._ZN10layer_norm31ln_parallel_residual_bwd_kernelINS_13Kernel_traitsI6__halfS2_fS2_fjLj3072ELj1ELj1ELj4ELj16ENS_18Kernel_traits_baseILj3072ES2_S2_fS2_fjLj128EEEEELb0ELb1ELb1EEEvNS_9BwdParamsE --------------------------
	.section	.nv.constant0._ZN10layer_norm31ln_parallel_residual_bwd_kernelINS_13Kernel_traitsI6__halfS2_fS2_fjLj3072ELj1ELj1ELj4ELj16ENS_18Kernel_traits_baseILj3072ES2_S2_fS2_fjLj128EEEEELb0ELb1ELb1EEEvNS_9BwdParamsE,"a",@progbits
	.sectionflags	@""
	.align	4
.nv.constant0._ZN10layer_norm31ln_parallel_residual_bwd_kernelINS_13Kernel_traitsI6__halfS2_fS2_fjLj3072ELj1ELj1ELj4ELj16ENS_18Kernel_traits_baseILj3072ES2_S2_fS2_fjLj128EEEEELb0ELb1ELb1EEEvNS_9BwdParamsE:
	.zero		648


//--------------------- .nv.constant0._ZN10layer_norm31ln_parallel_residual_bwd_kernelINS_13Kernel_traitsI6__halfS2_fS2_fjLj3072ELj1ELj1ELj4ELj16ENS_18Kernel_traits_baseILj3072ES2_S2_fS2_fjLj128EEEEELb1ELb0ELb0EEEvNS_9BwdParamsE --------------------------
	.section	.nv.constant0._ZN10layer_norm31ln_parallel_residual_bwd_kernelINS_13Kernel_traitsI6__halfS2_fS2_fjLj3072ELj1ELj1ELj4ELj16ENS_18Kernel_traits_baseILj3072ES2_S2_fS2_fjLj128EEEEELb1ELb0ELb0EEEvNS_9BwdParamsE,"a",@progbits
	.sectionflags	@""
	.align	4
.nv.constant0._ZN10layer_norm31ln_parallel_residual_bwd_kernelINS_13Kernel_traitsI6__halfS2_fS2_fjLj3072ELj1ELj1ELj4ELj16ENS_18Kernel_traits_baseILj3072ES2_S2_fS2_fjLj128EEEEELb1ELb0ELb0EEEvNS_9BwdParamsE:
	.zero		648


//--------------------- .nv.constant0._ZN10layer_norm31ln_parallel_residual_bwd_kernelINS_13Kernel_traitsI6__halfS2_fS2_fjLj3072ELj1ELj1ELj4ELj16ENS_18Kernel_traits_baseILj3072ES2_S2_fS2_fjLj128EEEEELb1ELb0ELb1EEEvNS_9BwdParamsE --------------------------
	.section	.nv.constant0._ZN10layer_norm31ln_parallel_residual_bwd_kernelINS_13Kernel_traitsI6__halfS2_fS2_fjLj3072ELj1ELj1ELj4ELj16ENS_18Kernel_traits_baseILj3072ES2_S2_fS2_fjLj128EEEEELb1ELb0ELb1EEEvNS_9BwdParamsE,"a",@progbits
	.sectionflags	@""
	.align	4
.nv.constant0._ZN10layer_norm31ln_parallel_residual_bwd_kernelINS_13Kernel_traitsI6__halfS2_fS2_fjLj3072ELj1ELj1ELj4ELj16ENS_18Kernel_traits_baseILj3072ES2_S2_fS2_fjLj128EEEEELb1ELb0ELb1EEEvNS_9BwdParamsE:
	.zero		648


//--------------------- .nv.constant0._ZN10layer_norm22ln_bwd_finalize_kernelINS_22Kernel_traits_finalizeILj3072E6__halfS2_fS2_fjLb0ELj1024ELj4ENS_18Kernel_traits_baseILj3072ES2_S2_fS2_fjLj1024EEEEELb0ELb0EEEvNS_9BwdParamsE --------------------------
	.section	.nv.constant0._ZN10layer_norm22ln_bwd_finalize_kernelINS_22Kernel_traits_finalizeILj3072E6__halfS2_fS2_fjLb0ELj1024ELj4ENS_18Kernel_traits_baseILj3072ES2_S2_fS2_fjLj1024EEEEELb0ELb0EEEvNS_9BwdParamsE,"a",@progbits
	.sectionflags	@""
	.align	4
.nv.constant0._ZN10layer_norm22ln_bwd_finalize_kernelINS_22Kernel_traits_finalizeILj3072E6__halfS2_fS2_fjLb0ELj1024ELj4ENS_18Kernel_traits_baseILj3072ES2_S2_fS2_fjLj1024EEEEELb0ELb0EEEvNS_9BwdParamsE:
	.zero		648


//--------------------- .nv.constant0._ZN10layer_norm40ln_parallel_residual_bwd_finalize_kernelINS_22Kernel_traits_finalizeILj3072E6__halfS2_fS2_fjLb0ELj1024ELj4ENS_18Kernel_traits_baseILj3072ES2_S2_fS2_fjLj1024EEEEELb0EEEvNS_9BwdParamsE --------------------------
	.section	.nv.constant0._ZN10layer_norm40ln_parallel_residual_bwd_finalize_kernelINS_22Kernel_traits_finalizeILj3072E6__halfS2_fS2_fjLb0ELj1024ELj4ENS_18Kernel_traits_baseILj3072ES2_S2_fS2_fjLj1024EEEEELb0EEEvNS_9BwdParamsE,"a",@progbits
	.sectionflags	@""
	.align	4
.nv.constant0._ZN10layer_norm40ln_parallel_residual_bwd_finalize_kernelINS_22Kernel_traits_finalizeILj3072E6__halfS2_fS2_fjLb0ELj1024ELj4ENS_18Kernel_traits_baseILj3072ES2_S2_fS2_fjLj1024EEEEELb0EEEvNS_9BwdParamsE:
	.zero		648


//--------------------- .nv.constant0._ZN10layer_norm31ln_parallel_residual_bwd_kernelINS_13Kernel_traitsI6__halfS2_fS2_fjLj3072ELj1ELj1ELj4ELj16ENS_18Kernel_traits_baseILj3072ES2_S2_fS2_fjLj128EEEEELb1ELb1ELb0EEEvNS_9BwdParamsE --------------------------
	.section	.nv.constant0._ZN10layer_norm31ln_parallel_residual_bwd_kernelINS_13Kernel_traitsI6__halfS2_fS2_fjLj3072ELj1ELj1ELj4ELj16ENS_18Kernel_traits_baseILj3072ES2_S2_fS2_fjLj128EEEEELb1ELb1ELb0EEEvNS_9BwdParamsE,"a",@progbits
	.sectionflags	@""
	.align	4
.nv.constant0._ZN10layer_norm31ln_parallel_residual_bwd_kernelINS_13Kernel_traitsI6__halfS2_fS2_fjLj3072ELj1ELj1ELj4ELj16ENS_18Kernel_traits_baseILj3072ES2_S2_fS2_fjLj128EEEEELb1ELb1ELb0EEEvNS_9BwdParamsE:
	.zero		648


//--------------------- .nv.constant0._ZN10layer_norm22ln_bwd_finalize_kernelINS_22Kernel_traits_finalizeILj3072E6__halfS2_fS2_fjLb0ELj1024ELj4ENS_18Kernel_traits_baseILj3072ES2_S2_fS2_fjLj1024EEEEELb0ELb1EEEvNS_9BwdParamsE --------------------------
	.section	.nv.constant0._ZN10layer_norm22ln_bwd_finalize_kernelINS_22Kernel_traits_finalizeILj3072E6__halfS2_fS2_fjLb0ELj1024ELj4ENS_18Kernel_traits_baseILj3072ES2_S2_fS2_fjLj1024EEEEELb0ELb1EEEvNS_9BwdParamsE,"a",@progbits
	.sectionflags	@""
	.align	4
.nv.constant0._ZN10layer_norm22ln_bwd_finalize_kernelINS_22Kernel_traits_finalizeILj3072E6__halfS2_fS2_fjLb0ELj1024ELj4ENS_18Kernel_traits_baseILj3072ES2_S2_fS2_fjLj1024EEEEELb0ELb1EEEvNS_9BwdParamsE:
	.zero		648


//--------------------- .nv.constant0._ZN10layer_norm40ln_parallel_residual_bwd_finalize_kernelINS_22Kernel_traits_finalizeILj3072E6__halfS2_fS2_fjLb0ELj1024ELj4ENS_18Kernel_traits_baseILj3072ES2_S2_fS2_fjLj1024EEEEELb1EEEvNS_9BwdParamsE --------------------------
	.section	.nv.constant0._ZN10layer_norm40ln_parallel_residual_bwd_finalize_kernelINS_22Kernel_traits_finalizeILj3072E6__halfS2_fS2_fjLb0ELj1024ELj4ENS_18Kernel_traits_baseILj3072ES2_S2_fS2_fjLj1024EEEEELb1EEEvNS_9BwdParamsE,"a",@progbits
	.sectionflags	@""
	.align	4
.nv.constant0._ZN10layer_norm40ln_parallel_residual_bwd_finalize_kernelINS_22Kernel_traits_finalizeILj3072E6__halfS2_fS2_fjLb0ELj1024ELj4ENS_18Kernel_traits_baseILj3072ES2_S2_fS2_fjLj1024EEEEELb1EEEvNS_9BwdParamsE:
	.zero		648


//--------------------- .nv.constant0._ZN10layer_norm31ln_parallel_residual_bwd_kernelINS_13Kernel_traitsI6__halfS2_fS2_fjLj3072ELj1ELj1ELj4ELj16ENS_18Kernel_traits_baseILj3072ES2_S2_fS2_fjLj128EEEEELb1ELb1ELb1EEEvNS_9BwdParamsE --------------------------
	.section	.nv.constant0._ZN10layer_norm31ln_parallel_residual_bwd_kernelINS_13Kernel_traitsI6__halfS2_fS2_fjLj3072ELj1ELj1ELj4ELj16ENS_18Kernel_traits_baseILj3072ES2_S2_fS2_fjLj128EEEEELb1ELb1ELb1EEEvNS_9BwdParamsE,"a",@progbits
	.sectionflags	@""
	.align	4
.nv.constant0._ZN10layer_norm31ln_parallel_residual_bwd_kernelINS_13Kernel_traitsI6__halfS2_fS2_fjLj3072ELj1ELj1ELj4ELj16ENS_18Kernel_traits_baseILj3072ES2_S2_fS2_fjLj128EEEEELb1ELb1ELb1EEEvNS_9BwdParamsE:
	.zero		648


//--------------------- .nv.constant0._ZN10layer_norm31ln_parallel_residual_bwd_kernelINS_13Kernel_traitsIf6__halffS2_fjLj3072ELj1ELj1ELj4ELj16ENS_18Kernel_traits_baseILj3072EfS2_fS2_fjLj128EEEEELb0ELb0ELb0EEEvNS_9BwdParamsE --------------------------
	.section	.nv.constant0._ZN10layer_norm31ln_parallel_residual_bwd_kernelINS_13Kernel_traitsIf6__halffS2_fjLj3072ELj1ELj1ELj4ELj16ENS_18Kernel_traits_baseILj3072EfS2_fS2_fjLj128EEEEELb0ELb0ELb0EEEvNS_9BwdParamsE,"a",@progbits
	.sectionflags	@""
	.align	4
.nv.constant0._ZN10layer_norm31ln_parallel_residual_bwd_kernelINS_13Kernel_traitsIf6__halffS2_fjLj3072ELj1ELj1ELj4ELj16ENS_18Kernel_traits_baseILj3072EfS2_fS2_fjLj128EEEEELb0ELb0ELb0EEEvNS_9BwdParamsE:
	.zero		648


//--------------------- .nv.constant0._ZN10layer_norm31ln_parallel_residual_bwd_kernelINS_13Kernel_traitsIf6__halffS2_fjLj3072ELj1ELj1ELj4ELj16ENS_18Kernel_traits_baseILj3072EfS2_fS2_fjLj128EEEEELb0ELb0ELb1EEEvNS_9BwdParamsE --------------------------
	.section	.nv.constant0._ZN10layer_norm31ln_parallel_residual_bwd_kernelINS_13Kernel_traitsIf6__halffS2_fjLj3072ELj1ELj1ELj4ELj16ENS_18Kernel_traits_baseILj3072EfS2_fS2_fjLj128EEEEELb0ELb0ELb1EEEvNS_9BwdParamsE,"a",@progbits
	.sectionflags	@""
	.align	4
.nv.constant0._ZN10layer_norm31ln_parallel_residual_bwd_kernelINS_13Kernel_traitsIf6__halffS2_fjLj3072ELj1ELj1ELj4ELj16ENS_18Kernel_traits_baseILj3072EfS2_fS2_fjLj128EEEEELb0ELb0ELb1EEEvNS_9BwdParamsE:
	.zero		648


//--------------------- .nv.constant0._ZN10layer_norm31ln_parallel_residual_bwd_kernelINS_13Kernel_traitsIf6__halffS2_fjLj3072ELj1ELj1ELj4ELj16ENS_18Kernel_traits_baseILj3072EfS2_fS2_fjLj128EEEEELb0ELb1ELb0EEEvNS_9BwdParamsE --------------------------
	.section	.nv.constant0._ZN10layer_norm31ln_parallel_residual_bwd_kernelINS_13Kernel_traitsIf6__halffS2_fjLj3072ELj1ELj1ELj4ELj16ENS_18Kernel_traits_baseILj3072EfS2_fS2_fjLj128EEEEELb0ELb1ELb0EEEvNS_9BwdParamsE,"a",@progbits
	.sectionflags	@""
	.align	4
.nv.constant0._ZN10layer_norm31ln_parallel_residual_bwd_kernelINS_13Kernel_traitsIf6__halffS2_fjLj3072ELj1ELj1ELj4ELj16ENS_18Kernel_traits_baseILj3072EfS2_fS2_fjLj128EEEEELb0ELb1ELb0EEEvNS_9BwdParamsE:
	.zero		648


//--------------------- .nv.constant0._ZN10layer_norm31ln_parallel_residual_bwd_kernelINS_13Kernel_traitsIf6__halffS2_fjLj3072ELj1ELj1ELj4ELj16ENS_18Kernel_traits_baseILj3072EfS2_fS2_fjLj128EEEEELb0ELb1ELb1EEEvNS_9BwdParamsE --------------------------
	.section	.nv.constant0._ZN10layer_norm31ln_parallel_residual_bwd_kernelINS_13Kernel_traitsIf6__halffS2_fjLj3072ELj1ELj1ELj4ELj16ENS_18Kernel_traits_baseILj3072EfS2_fS2_fjLj128EEEEELb0ELb1ELb1EEEvNS_9BwdParamsE,"a",@progbits
	.sectionflags	@""
	.align	4
.nv.constant0._ZN10layer_norm31ln_parallel_residual_bwd_kernelINS_13Kernel_traitsIf6__halffS2_fjLj3072ELj1ELj1ELj4ELj16ENS_18Kernel_traits_baseILj3072EfS2_fS2_fjLj128EEEEELb0ELb1ELb1EEEvNS_9BwdParamsE:
	.zero		648


//--------------------- .nv.constant0._ZN10layer_norm31ln_parallel_residual_bwd_kernelINS_13Kernel_traitsIf6__halffS2_fjLj3072ELj1ELj1ELj4ELj16ENS_18Kernel_traits_baseILj3072EfS2_fS2_fjLj128EEEEELb1ELb0ELb0EEEvNS_9BwdParamsE --------------------------
	.section	.nv.constant0._ZN10layer_norm31ln_parallel_residual_bwd_kernelINS_13Kernel_traitsIf6__halffS2_fjLj3072ELj1ELj1ELj4ELj16ENS_18Kernel_traits_baseILj3072EfS2_fS2_fjLj128EEEEELb1ELb0ELb0EEEvNS_9BwdParamsE,"a",@progbits
	.sectionflags	@""
	.align	4
.nv.constant0._ZN10layer_norm31ln_parallel_residual_bwd_kernelINS_13Kernel_traitsIf6__halffS2_fjLj3072ELj1ELj1ELj4ELj16ENS_18Kernel_traits_baseILj3072EfS2_fS2_fjLj128EEEEELb1ELb0ELb0EEEvNS_9BwdParamsE:
	.zero		648


//--------------------- .nv.constant0._ZN10layer_norm31ln_parallel_residual_bwd_kernelINS_13Kernel_traitsIf6__halffS2_fjLj3072ELj1ELj1ELj4ELj16ENS_18Kernel_traits_baseILj3072EfS2_fS2_fjLj128EEEEELb1ELb0ELb1EEEvNS_9BwdParamsE --------------------------
	.section	.nv.constant0._ZN10layer_norm31ln_parallel_residual_bwd_kernelINS_13Kernel_traitsIf6__halffS2_fjLj3072ELj1ELj1ELj4ELj16ENS_18Kernel_traits_baseILj3072EfS2_fS2_fjLj128EEEEELb1ELb0ELb1EEEvNS_9BwdParamsE,"a",@progbits
	.sectionflags	@""
	.align	4
.nv.constant0._ZN10layer_norm31ln_parallel_residual_bwd_kernelINS_13Kernel_traitsIf6__halffS2_fjLj3072ELj1ELj1ELj4ELj16ENS_18Kernel_traits_baseILj3072EfS2_fS2_fjLj128EEEEELb1ELb0ELb1EEEvNS_9BwdParamsE:
	.zero		648


//--------------------- .nv.constant0._ZN10layer_norm22ln_bwd_finalize_kernelINS_22Kernel_traits_finalizeILj3072Ef6__halffS2_fjLb0ELj1024ELj4ENS_18Kernel_traits_baseILj3072EfS2_fS2_fjLj1024EEEEELb0ELb0EEEvNS_9BwdParamsE --------------------------
	.section	.nv.constant0._ZN10layer_norm22ln_bwd_finalize_kernelINS_22Kernel_traits_finalizeILj3072Ef6__halffS2_fjLb0ELj1024ELj4ENS_18Kernel_traits_baseILj3072EfS2_fS2_fjLj1024EEEEELb0ELb0EEEvNS_9BwdParamsE,"a",@progbits
	.sectionflags	@""
	.align	4
.nv.constant0._ZN10layer_norm22ln_bwd_finalize_kernelINS_22Kernel_traits_finalizeILj3072Ef6__halffS2_fjLb0ELj1024ELj4ENS_18Kernel_traits_baseILj3072EfS2_fS2_fjLj1024EEEEELb0ELb0EEEvNS_9BwdParamsE:
	.zero		648


//--------------------- .nv.constant0._ZN10layer_norm40ln_parallel_residual_bwd_finalize_kernelINS_22Kernel_traits_finalizeILj3072Ef6__halffS2_fjLb0ELj1024ELj4ENS_18Kernel_traits_baseILj3072EfS2_fS2_fjLj1024EEEEELb0EEEvNS_9BwdParamsE --------------------------
	.section	.nv.constant0._ZN10layer_norm40ln_parallel_residual_bwd_finalize_kernelINS_22Kernel_traits_finalizeILj3072Ef6__halffS2_fjLb0ELj1024ELj4ENS_18Kernel_traits_baseILj3072EfS2_fS2_fjLj1024EEEEELb0EEEvNS_9BwdParamsE,"a",@progbits
	.sectionflags	@""
	.align	4
.nv.constant0._ZN10layer_norm40ln_parallel_residual_bwd_finalize_kernelINS_22Kernel_traits_finalizeILj3072Ef6__halffS2_fjLb0ELj1024ELj4ENS_18Kernel_traits_baseILj3072EfS2_fS2_fjLj1024EEEEELb0EEEvNS_9BwdParamsE:
	.zero		648


//--------------------- .nv.constant0._ZN10layer_norm31ln_parallel_residual_bwd_kernelINS_13Kernel_traitsIf6__halffS2_fjLj3072ELj1ELj1ELj4ELj16ENS_18Kernel_traits_baseILj3072EfS2_fS2_fjLj128EEEEELb1ELb1ELb0EEEvNS_9BwdParamsE --------------------------
	.section	.nv.constant0._ZN10layer_norm31ln_parallel_residual_bwd_kernelINS_13Kernel_traitsIf6__halffS2_fjLj3072ELj1ELj1ELj4ELj16ENS_18Kernel_traits_baseILj3072EfS2_fS2_fjLj128EEEEELb1ELb1ELb0EEEvNS_9BwdParamsE,"a",@progbits
	.sectionflags	@""
	.align	4
.nv.constant0._ZN10layer_norm31ln_parallel_residual_bwd_kernelINS_13Kernel_traitsIf6__halffS2_fjLj3072ELj1ELj1ELj4ELj16ENS_18Kernel_traits_baseILj3072EfS2_fS2_fjLj128EEEEELb1ELb1ELb0EEEvNS_9BwdParamsE:
	.zero		648


//--------------------- .nv.constant0._ZN10layer_norm22ln_bwd_finalize_kernelINS_22Kernel_traits_finalizeILj3072Ef6__halffS2_fjLb0ELj1024ELj4ENS_18Kernel_traits_baseILj3072EfS2_fS2_fjLj1024EEEEELb0ELb1EEEvNS_9BwdParamsE --------------------------
	.section	.nv.constant0._ZN10layer_norm22ln_bwd_finalize_kernelINS_22Kernel_traits_finalizeILj3072Ef6__halffS2_fjLb0ELj1024ELj4ENS_18Kernel_traits_baseILj3072EfS2_fS2_fjLj1024EEEEELb0ELb1EEEvNS_9BwdParamsE,"a",@progbits
	.sectionflags	@""
	.align	4
.nv.constant0._ZN10layer_norm22ln_bwd_finalize_kernelINS_22Kernel_traits_finalizeILj3072Ef6__halffS2_fjLb0ELj1024ELj4ENS_18Kernel_traits_baseILj3072EfS2_fS2_fjLj1024EEEEELb0ELb1EEEvNS_9BwdParamsE:
	.zero		648


//--------------------- .nv.constant0._ZN10layer_norm40ln_parallel_residual_bwd_finalize_kernelINS_22Kernel_traits_finalizeILj3072Ef6__halffS2_fjLb0ELj1024ELj4ENS_18Kernel_traits_baseILj3072EfS2_fS2_fjLj1024EEEEELb1EEEvNS_9BwdParamsE --------------------------
	.section	.nv.constant0._ZN10layer_norm40ln_parallel_residual_bwd_finalize_kernelINS_22Kernel_traits_finalizeILj3072Ef6__halffS2_fjLb0ELj1024ELj4ENS_18Kernel_traits_baseILj3072EfS2_fS2_fjLj1024EEEEELb1EEEvNS_9BwdParamsE,"a",@progbits
	.sectionflags	@""
	.align	4
.nv.constant0._ZN10layer_norm40ln_parallel_residual_bwd_finalize_kernelINS_22Kernel_traits_finalizeILj3072Ef6__halffS2_fjLb0ELj1024ELj4ENS_18Kernel_traits_baseILj3072EfS2_fS2_fjLj1024EEEEELb1EEEvNS_9BwdParamsE:
	.zero		648


//--------------------- .nv.constant0._ZN10layer_norm31ln_parallel_residual_bwd_kernelINS_13Kernel_traitsIf6__halffS2_fjLj3072ELj1ELj1ELj4ELj16ENS_18Kernel_traits_baseILj3072EfS2_fS2_fjLj128EEEEELb1ELb1ELb1EEEvNS_9BwdParamsE --------------------------
	.section	.nv.constant0._ZN10layer_norm31ln_parallel_residual_bwd_kernelINS_13Kernel_traitsIf6__halffS2_fjLj3072ELj1ELj1ELj4ELj16ENS_18Kernel_traits_baseILj3072EfS2_fS2_fjLj128EEEEELb1ELb1ELb1EEEvNS_9BwdParamsE,"a",@progbits
	.sectionflags	@""
	.align	4
.nv.constant0._ZN10layer_norm31ln_parallel_residual_bwd_kernelINS_13Kernel_traitsIf6__halffS2_fjLj3072ELj1ELj1ELj4ELj16ENS_18Kernel_traits_baseILj3072EfS2_fS2_fjLj128EEEEELb1ELb1ELb1EEEvNS_9BwdParamsE:
	.zero		648


//--------------------- .nv.constant0._ZN10layer_norm31ln_parallel_residual_bwd_kernelINS_13Kernel_traitsI6__halfffffjLj3072ELj1ELj1ELj4ELj16ENS_18Kernel_traits_baseILj3072ES2_ffffjLj128EEEEELb0ELb0ELb0EEEvNS_9BwdParamsE --------------------------
	.section	.nv.constant0._ZN10layer_norm31ln_parallel_residual_bwd_kernelINS_13Kernel_traitsI6__halfffffjLj3072ELj1ELj1ELj4ELj16ENS_18Kernel_traits_baseILj3072ES2_ffffjLj128EEEEELb0ELb0ELb0EEEvNS_9BwdParamsE,"a",@progbits
	.sectionflags	@""
	.align	4
.nv.constant0._ZN10layer_norm31ln_parallel_residual_bwd_kernelINS_13Kernel_traitsI6__halfffffjLj3072ELj1ELj1ELj4ELj16ENS_18Kernel_traits_baseILj3072ES2_ffffjLj128EEEEELb0ELb0ELb0EEEvNS_9BwdParamsE:
	.zero		648


//--------------------- .nv.constant0._ZN10layer_norm31ln_parallel_residual_bwd_kernelINS_13Kernel_traitsI6__halfffffjLj3072ELj1ELj1ELj4ELj16ENS_18Kernel_traits_baseILj3072ES2_ffffjLj128EEEEELb0ELb0ELb1EEEvNS_9BwdParamsE --------------------------
	.section	.nv.constant0._ZN10layer_norm31ln_parallel_residual_bwd_kernelINS_13Kernel_traitsI6__halfffffjLj3072ELj1ELj1ELj4ELj16ENS_18Kernel_traits_baseILj3072ES2_ffffjLj128EEEEELb0ELb0ELb1EEEvNS_9BwdParamsE,"a",@progbits
	.sectionflags	@""
	.align	4
.nv.constant0._ZN10layer_norm31ln_parallel_residual_bwd_kernelINS_13Kernel_traitsI6__halfffffjLj3072ELj1ELj1ELj4ELj16ENS_18Kernel_traits_baseILj3072ES2_ffffjLj128EEEEELb0ELb0ELb1EEEvNS_9BwdParamsE:
	.zero		648


//--------------------- .nv.constant0._ZN10layer_norm31ln_parallel_residual_bwd_kernelINS_13Kernel_traitsI6__halfffffjLj3072ELj1ELj1ELj4ELj16ENS_18Kernel_traits_baseILj3072ES2_ffffjLj128EEEEELb0ELb1ELb0EEEvNS_9BwdParamsE --------------------------
	.section	.nv.constant0._ZN10layer_norm31ln_parallel_residual_bwd_kernelINS_13Kernel_traitsI6__halfffffjLj3072ELj1ELj1ELj4ELj16ENS_18Kernel_traits_baseILj3072ES2_ffffjLj128EEEEELb0ELb1ELb0EEEvNS_9BwdParamsE,"a",@progbits
	.sectionflags	@""
	.align	4
.nv.constant0._ZN10layer_norm31ln_parallel_residual_bwd_kernelINS_13Kernel_traitsI6__halfffffjLj3072ELj1ELj1ELj4ELj16ENS_18Kernel_traits_baseILj3072ES2_ffffjLj128EEEEELb0ELb1ELb0EEEvNS_9BwdParamsE:
	.zero		648


//--------------------- .nv.constant0._ZN10layer_norm31ln_parallel_residual_bwd_kernelINS_13Kernel_traitsI6__halfffffjLj3072ELj1ELj1ELj4ELj16ENS_18Kernel_traits_baseILj3072ES2_ffffjLj128EEEEELb0ELb1ELb1EEEvNS_9BwdParamsE --------------------------
	.section	.nv.constant0._ZN10layer_norm31ln_parallel_residual_bwd_kernelINS_13Kernel_traitsI6__halfffffjLj3072ELj1ELj1ELj4ELj16ENS_18Kernel_traits_baseILj3072ES2_ffffjLj128EEEEELb0ELb1ELb1EEEvNS_9BwdParamsE,"a",@progbits
	.sectionflags	@""
	.align	4
.nv.constant0._ZN10layer_norm31ln_parallel_residual_bwd_kernelINS_13Kernel_traitsI6__halfffffjLj3072ELj1ELj1ELj4ELj16ENS_18Kernel_traits_baseILj3072ES2_ffffjLj128EEEEELb0ELb1ELb1EEEvNS_9BwdParamsE:
	.zero		648


//--------------------- .nv.constant0._ZN10layer_norm31ln_parallel_residual_bwd_kernelINS_13Kernel_traitsI6__halfffffjLj3072ELj1ELj1ELj4ELj16ENS_18Kernel_traits_baseILj3072ES2_ffffjLj128EEEEELb1ELb0ELb0EEEvNS_9BwdParamsE --------------------------
	.section	.nv.constant0._ZN10layer_norm31ln_parallel_residual_bwd_kernelINS_13Kernel_traitsI6__halfffffjLj3072ELj1ELj1ELj4ELj16ENS_18Kernel_traits_baseILj3072ES2_ffffjLj128EEEEELb1ELb0ELb0EEEvNS_9BwdParamsE,"a",@progbits
	.sectionflags	@""
	.align	4
.nv.constant0._ZN10layer_norm31ln_parallel_residual_bwd_kernelINS_13Kernel_traitsI6__halfffffjLj3072ELj1ELj1ELj4ELj16ENS_18Kernel_traits_baseILj3072ES2_ffffjLj128EEEEELb1ELb0ELb0EEEvNS_9BwdParamsE:
	.zero		648


//--------------------- .nv.constant0._ZN10layer_norm31ln_parallel_residual_bwd_kernelINS_13Kernel_traitsI6__halfffffjLj3072ELj1ELj1ELj4ELj16ENS_18Kernel_traits_baseILj3072ES2_ffffjLj128EEEEELb1ELb0ELb1EEEvNS_9BwdParamsE --------------------------
	.section	.nv.constant0._ZN10layer_norm31ln_parallel_residual_bwd_kernelINS_13Kernel_traitsI6__halfffffjLj3072ELj1ELj1ELj4ELj16ENS_18Kernel_traits_baseILj3072ES2_ffffjLj128EEEEELb1ELb0ELb1EEEvNS_9BwdParamsE,"a",@progbits
	.sectionflags	@""
	.align	4
.nv.constant0._ZN10layer_norm31ln_parallel_residual_bwd_kernelINS_13Kernel_traitsI6__halfffffjLj3072ELj1ELj1ELj4ELj16ENS_18Kernel_traits_baseILj3072ES2_ffffjLj128EEEEELb1ELb0ELb1EEEvNS_9BwdParamsE:
	.zero		648


//--------------------- .nv.constant0._ZN10layer_norm22ln_bwd_finalize_kernelINS_22Kernel_traits_finalizeILj3072E6__halfffffjLb0ELj1024ELj4ENS_18Kernel_traits_baseILj3072ES2_ffffjLj1024EEEEELb0ELb0EEEvNS_9BwdParamsE --------------------------
	.section	.nv.constant0._ZN10layer_norm22ln_bwd_finalize_kernelINS_22Kernel_traits_finalizeILj3072E6__halfffffjLb0ELj1024ELj4ENS_18Kernel_traits_baseILj3072ES2_ffffjLj1024EEEEELb0ELb0EEEvNS_9BwdParamsE,"a",@progbits
	.sectionflags	@""
	.align	4
.nv.constant0._ZN10layer_norm22ln_bwd_finalize_kernelINS_22Kernel_traits_finalizeILj3072E6__halfffffjLb0ELj1024ELj4ENS_18Kernel_traits_baseILj3072ES2_ffffjLj1024EEEEELb0ELb0EEEvNS_9BwdParamsE:
	.zero		648


//--------------------- .nv.constant0._ZN10layer_norm40ln_parallel_residual_bwd_finalize_kernelINS_22Kernel_traits_finalizeILj3072E6__halfffffjLb0ELj1024ELj4ENS_18Kernel_traits_baseILj3072ES2_ffffjLj1024EEEEELb0EEEvNS_9BwdParamsE --------------------------
	.section	.nv.constant0._ZN10layer_norm40ln_parallel_residual_bwd_finalize_kernelINS_22Kernel_traits_finalizeILj3072E6__halfffffjLb0ELj1024ELj4ENS_18Kernel_traits_baseILj3072ES2_ffffjLj1024EEEEELb0EEEvNS_9BwdParamsE,"a",@progbits
	.sectionflags	@""
	.align	4
.nv.constant0._ZN10layer_norm40ln_parallel_residual_bwd_finalize_kernelINS_22Kernel_traits_finalizeILj3072E6__halfffffjLb0ELj1024ELj4ENS_18Kernel_traits_baseILj3072ES2_ffffjLj1024EEEEELb0EEEvNS_9BwdParamsE:
	.zero		648


//--------------------- .nv.constant0._ZN10layer_norm31ln_parallel_residual_bwd_kernelINS_13Kernel_traitsI6__halfffffjLj3072ELj1ELj1ELj4ELj16ENS_18Kernel_traits_baseILj3072ES2_ffffjLj128EEEEELb1ELb1ELb0EEEvNS_9BwdParamsE --------------------------
	.section	.nv.constant0._ZN10layer_norm31ln_parallel_residual_bwd_kernelINS_13Kernel_traitsI6__halfffffjLj3072ELj1ELj1ELj4ELj16ENS_18Kernel_traits_baseILj3072ES2_ffffjLj128EEEEELb1ELb1ELb0EEEvNS_9BwdParamsE,"a",@progbits
	.sectionflags	@""
	.align	4
.nv.constant0._ZN10layer_norm31ln_parallel_residual_bwd_kernelINS_13Kernel_traitsI6__halfffffjLj3072ELj1ELj1ELj4ELj16ENS_18Kernel_traits_baseILj3072ES2_ffffjLj128EEEEELb1ELb1ELb0EEEvNS_9BwdParamsE:
	.zero		648


//--------------------- .nv.constant0._ZN10layer_norm22ln_bwd_finalize_kernelINS_22Kernel_traits_finalizeILj3072E6__halfffffjLb0ELj1024ELj4ENS_18Kernel_traits_baseILj3072ES2_ffffjLj1024EEEEELb0ELb1EEEvNS_9BwdParamsE --------------------------
	.section	.nv.constant0._ZN10layer_norm22ln_bwd_finalize_kernelINS_22Kernel_traits_finalizeILj3072E6__halfffffjLb0ELj1024ELj4ENS_18Kernel_traits_baseILj3072ES2_ffffjLj1024EEEEELb0ELb1EEEvNS_9BwdParamsE,"a",@progbits
	.sectionflags	@""
	.align	4
.nv.constant0._ZN10layer_norm22ln_bwd_finalize_kernelINS_22Kernel_traits_finalizeILj3072E6__halfffffjLb0ELj1024ELj4ENS_18Kernel_traits_baseILj3072ES2_ffffjLj1024EEEEELb0ELb1EEEvNS_9BwdParamsE:
	.zero		648


//--------------------- .nv.constant0._ZN10layer_norm40ln_parallel_residual_bwd_finalize_kernelINS_22Kernel_traits_finalizeILj3072E6__halfffffjLb0ELj1024ELj4ENS_18Kernel_traits_baseILj3072ES2_ffffjLj1024EEEEELb1EEEvNS_9BwdParamsE --------------------------
	.section	.nv.constant0._ZN10layer_norm40ln_parallel_residual_bwd_finalize_kernelINS_22Kernel_traits_finalizeILj3072E6__halfffffjLb0ELj1024ELj4ENS_18Kernel_traits_baseILj3072ES2_ffffjLj1024EEEEELb1EEEvNS_9BwdParamsE,"a",@progbits
	.sectionflags	@""
	.align	4
.nv.constant0._ZN10layer_norm40ln_parallel_residual_bwd_finalize_kernelINS_22Kernel_traits_finalizeILj3072E6__halfffffjLb0ELj1024ELj4ENS_18Kernel_traits_baseILj3072ES2_ffffjLj1024EEEEELb1EEEvNS_9BwdParamsE:
	.zero		648


//--------------------- .nv.constant0._ZN10layer_norm31ln_parallel_residual_bwd_kernelINS_13Kernel_traitsI6__halfffffjLj3072ELj1ELj1ELj4ELj16ENS_18Kernel_traits_baseILj3072ES2_ffffjLj128EEEEELb1ELb1ELb1EEEvNS_9BwdParamsE --------------------------
	.section	.nv.constant0._ZN10layer_norm31ln_parallel_residual_bwd_kernelINS_13Kernel_traitsI6__halfffffjLj3072ELj1ELj1ELj4ELj16ENS_18Kernel_traits_baseILj3072ES2_ffffjLj128EEEEELb1ELb1ELb1EEEvNS_9BwdParamsE,"a",@progbits
	.sectionflags	@""
	.align	4
.nv.constant0._ZN10layer_norm31ln_parallel_residual_bwd_kernelINS_13Kernel_traitsI6__halfffffjLj3072ELj1ELj1ELj4ELj16ENS_18Kernel_traits_baseILj3072ES2_ffffjLj128EEEEELb1ELb1ELb1EEEvNS_9BwdParamsE:
	.zero		648


//--------------------- .nv.constant0._ZN10layer_norm31ln_parallel_residual_bwd_kernelINS_13Kernel_traitsIfffffjLj3072ELj1ELj1ELj4ELj16ENS_18Kernel_traits_baseILj3072EfffffjLj128EEEEELb0ELb0ELb0EEEvNS_9BwdParamsE --------------------------
	.section	.nv.constant0._ZN10layer_norm31ln_parallel_residual_bwd_kernelINS_13Kernel_traitsIfffffjLj3072ELj1ELj1ELj4ELj16ENS_18Kernel_traits_baseILj3072EfffffjLj128EEEEELb0ELb0ELb0EEEvNS_9BwdParamsE,"a",@progbits
	.sectionflags	@""
	.align	4
.nv.constant0._ZN10layer_norm31ln_parallel_residual_bwd_kernelINS_13Kernel_traitsIfffffjLj3072ELj1ELj1ELj4ELj16ENS_18Kernel_traits_baseILj3072EfffffjLj128EEEEELb0ELb0ELb0EEEvNS_9BwdParamsE:
	.zero		648


//--------------------- .nv.constant0._ZN10layer_norm31ln_parallel_residual_bwd_kernelINS_13Kernel_traitsIfffffjLj3072ELj1ELj1ELj4ELj16ENS_18Kernel_traits_baseILj3072EfffffjLj128EEEEELb0ELb0ELb1EEEvNS_9BwdParamsE --------------------------
	.section	.nv.constant0._ZN10layer_norm31ln_parallel_residual_bwd_kernelINS_13Kernel_traitsIfffffjLj3072ELj1ELj1ELj4ELj16ENS_18Kernel_traits_baseILj3072EfffffjLj128EEEEELb0ELb0ELb1EEEvNS_9BwdParamsE,"a",@progbits
	.sectionflags	@""
	.align	4
.nv.constant0._ZN10layer_norm31ln_parallel_residual_bwd_kernelINS_13Kernel_traitsIfffffjLj3072ELj1ELj1ELj4ELj16ENS_18Kernel_traits_baseILj3072EfffffjLj128EEEEELb0ELb0ELb1EEEvNS_9BwdParamsE:
	.zero		648


//--------------------- .nv.constant0._ZN10layer_norm31ln_parallel_residual_bwd_kernelINS_13Kernel_traitsIfffffjLj3072ELj1ELj1ELj4ELj16ENS_18Kernel_traits_baseILj3072EfffffjLj128EEEEELb0ELb1ELb0EEEvNS_9BwdParamsE --------------------------
	.section	.nv.constant0._ZN10layer_norm31ln_parallel_residual_bwd_kernelINS_13Kernel_traitsIfffffjLj3072ELj1ELj1ELj4ELj16ENS_18Kernel_traits_baseILj3072EfffffjLj128EEEEELb0ELb1ELb0EEEvNS_9BwdParamsE,"a",@progbits
	.sectionflags	@""
	.align	4
.nv.constant0._ZN10layer_norm31ln_parallel_residual_bwd_kernelINS_13Kernel_traitsIfffffjLj3072ELj1ELj1ELj4ELj16ENS_18Kernel_traits_baseILj3072EfffffjLj128EEEEELb0ELb1ELb0EEEvNS_9BwdParamsE:
	.zero		648


//--------------------- .nv.constant0._ZN10layer_norm31ln_parallel_residual_bwd_kernelINS_13Kernel_traitsIfffffjLj3072ELj1ELj1ELj4ELj16ENS_18Kernel_traits_baseILj3072EfffffjLj128EEEEELb0ELb1ELb1EEEvNS_9BwdParamsE --------------------------
	.section	.nv.constant0._ZN10layer_norm31ln_parallel_residual_bwd_kernelINS_13Kernel_traitsIfffffjLj3072ELj1ELj1ELj4ELj16ENS_18Kernel_traits_baseILj3072EfffffjLj128EEEEELb0ELb1ELb1EEEvNS_9BwdParamsE,"a",@progbits
	.sectionflags	@""
	.align	4
.nv.constant0._ZN10layer_norm31ln_parallel_residual_bwd_kernelINS_13Kernel_traitsIfffffjLj3072ELj1ELj1ELj4ELj16ENS_18Kernel_traits_baseILj3072EfffffjLj128EEEEELb0ELb1ELb1EEEvNS_9BwdParamsE:
	.zero		648


//--------------------- .nv.constant0._ZN10layer_norm31ln_parallel_residual_bwd_kernelINS_13Kernel_traitsIfffffjLj3072ELj1ELj1ELj4ELj16ENS_18Kernel_traits_baseILj3072EfffffjLj128EEEEELb1ELb0ELb0EEEvNS_9BwdParamsE --------------------------
	.section	.nv.constant0._ZN10layer_norm31ln_parallel_residual_bwd_kernelINS_13Kernel_traitsIfffffjLj3072ELj1ELj1ELj4ELj16ENS_18Kernel_traits_baseILj3072EfffffjLj128EEEEELb1ELb0ELb0EEEvNS_9BwdParamsE,"a",@progbits
	.sectionflags	@""
	.align	4
.nv.constant0._ZN10layer_norm31ln_parallel_residual_bwd_kernelINS_13Kernel_traitsIfffffjLj3072ELj1ELj1ELj4ELj16ENS_18Kernel_traits_baseILj3072EfffffjLj128EEEEELb1ELb0ELb0EEEvNS_9BwdParamsE:
	.zero		648


//--------------------- .nv.constant0._ZN10layer_norm31ln_parallel_residual_bwd_kernelINS_13Kernel_traitsIfffffjLj3072ELj1ELj1ELj4ELj16ENS_18Kernel_traits_baseILj3072EfffffjLj128EEEEELb1ELb0ELb1EEEvNS_9BwdParamsE --------------------------
	.section	.nv.constant0._ZN10layer_norm31ln_parallel_residual_bwd_kernelINS_13Kernel_traitsIfffffjLj3072ELj1ELj1ELj4ELj16ENS_18Kernel_traits_baseILj3072EfffffjLj128EEEEELb1ELb0ELb1EEEvNS_9BwdParamsE,"a",@progbits
	.sectionflags	@""
	.align	4
.nv.constant0._ZN10layer_norm31ln_parallel_residual_bwd_kernelINS_13Kernel_traitsIfffffjLj3072ELj1ELj1ELj4ELj16ENS_18Kernel_traits_baseILj3072EfffffjLj128EEEEELb1ELb0ELb1EEEvNS_9BwdParamsE:
	.zero		648


//--------------------- .nv.constant0._ZN10layer_norm22ln_bwd_finalize_kernelINS_22Kernel_traits_finalizeILj3072EfffffjLb0ELj1024ELj4ENS_18Kernel_traits_baseILj3072EfffffjLj1024EEEEELb0ELb0EEEvNS_9BwdParamsE --------------------------
	.section	.nv.constant0._ZN10layer_norm22ln_bwd_finalize_kernelINS_22Kernel_traits_finalizeILj3072EfffffjLb0ELj1024ELj4ENS_18Kernel_traits_baseILj3072EfffffjLj1024EEEEELb0ELb0EEEvNS_9BwdParamsE,"a",@progbits
	.sectionflags	@""
	.align	4
.nv.constant0._ZN10layer_norm22ln_bwd_finalize_kernelINS_22Kernel_traits_finalizeILj3072EfffffjLb0ELj1024ELj4ENS_18Kernel_traits_baseILj3072EfffffjLj1024EEEEELb0ELb0EEEvNS_9BwdParamsE:
	.zero		648


//--------------------- .nv.constant0._ZN10layer_norm40ln_parallel_residual_bwd_finalize_kernelINS_22Kernel_traits_finalizeILj3072EfffffjLb0ELj1024ELj4ENS_18Kernel_traits_baseILj3072EfffffjLj1024EEEEELb0EEEvNS_9BwdParamsE --------------------------
	.section	.nv.constant0._ZN10layer_norm40ln_parallel_residual_bwd_finalize_kernelINS_22Kernel_traits_finalizeILj3072EfffffjLb0ELj1024ELj4ENS_18Kernel_traits_baseILj3072EfffffjLj1024EEEEELb0EEEvNS_9BwdParamsE,"a",@progbits
	.sectionflags	@""
	.align	4
.nv.constant0._ZN10layer_norm40ln_parallel_residual_bwd_finalize_kernelINS_22Kernel_traits_finalizeILj3072EfffffjLb0ELj1024ELj4ENS_18Kernel_traits_baseILj3072EfffffjLj1024EEEEELb0EEEvNS_9BwdParamsE:
	.zero		648


//--------------------- .nv.constant0._ZN10layer_norm31ln_parallel_residual_bwd_kernelINS_13Kernel_traitsIfffffjLj3072ELj1ELj1ELj4ELj16ENS_18Kernel_traits_baseILj3072EfffffjLj128EEEEELb1ELb1ELb0EEEvNS_9BwdParamsE --------------------------
	.section	.nv.constant0._ZN10layer_norm31ln_parallel_residual_bwd_kernelINS_13Kernel_traitsIfffffjLj3072ELj1ELj1ELj4ELj16ENS_18Kernel_traits_baseILj3072EfffffjLj128EEEEELb1ELb1ELb0EEEvNS_9BwdParamsE,"a",@progbits
	.sectionflags	@""
	.align	4
.nv.constant0._ZN10layer_norm31ln_parallel_residual_bwd_kernelINS_13Kernel_traitsIfffffjLj3072ELj1ELj1ELj4ELj16ENS_18Kernel_traits_baseILj3072EfffffjLj128EEEEELb1ELb1ELb0EEEvNS_9BwdParamsE:
	.zero		648


//--------------------- .nv.constant0._ZN10layer_norm22ln_bwd_finalize_kernelINS_22Kernel_traits_finalizeILj3072EfffffjLb0ELj1024ELj4ENS_18Kernel_traits_baseILj3072EfffffjLj1024EEEEELb0ELb1EEEvNS_9BwdParamsE --------------------------
	.section	.nv.constant0._ZN10layer_norm22ln_bwd_finalize_kernelINS_22Kernel_traits_finalizeILj3072EfffffjLb0ELj1024ELj4ENS_18Kernel_traits_baseILj3072EfffffjLj1024EEEEELb0ELb1EEEvNS_9BwdParamsE,"a",@progbits
	.sectionflags	@""
	.align	4
.nv.constant0._ZN10layer_norm22ln_bwd_finalize_kernelINS_22Kernel_traits_finalizeILj3072EfffffjLb0ELj1024ELj4ENS_18Kernel_traits_baseILj3072EfffffjLj1024EEEEELb0ELb1EEEvNS_9BwdParamsE:
	.zero		648


//--------------------- .nv.constant0._ZN10layer_norm40ln_parallel_residual_bwd_finalize_kernelINS_22Kernel_traits_finalizeILj3072EfffffjLb0ELj1024ELj4ENS_18Kernel_traits_baseILj3072EfffffjLj1024EEEEELb1EEEvNS_9BwdParamsE --------------------------
	.section	.nv.constant0._ZN10layer_norm40ln_parallel_residual_bwd_finalize_kernelINS_22Kernel_traits_finalizeILj3072EfffffjLb0ELj1024ELj4ENS_18Kernel_traits_baseILj3072EfffffjLj1024EEEEELb1EEEvNS_9BwdParamsE,"a",@progbits
	.sectionflags	@""
	.align	4
.nv.constant0._ZN10layer_norm40ln_parallel_residual_bwd_finalize_kernelINS_22Kernel_traits_finalizeILj3072EfffffjLb0ELj1024ELj4ENS_18Kernel_traits_baseILj3072EfffffjLj1024EEEEELb1EEEvNS_9BwdParamsE:
	.zero		648


//--------------------- .nv.constant0._ZN10layer_norm31ln_parallel_residual_bwd_kernelINS_13Kernel_traitsIfffffjLj3072ELj1ELj1ELj4ELj16ENS_18Kernel_traits_baseILj3072EfffffjLj128EEEEELb1ELb1ELb1EEEvNS_9BwdParamsE --------------------------
	.section	.nv.constant0._ZN10layer_norm31ln_parallel_residual_bwd_kernelINS_13Kernel_traitsIfffffjLj3072ELj1ELj1ELj4ELj16ENS_18Kernel_traits_baseILj3072EfffffjLj128EEEEELb1ELb1ELb1EEEvNS_9BwdParamsE,"a",@progbits
	.sectionflags	@""
	.align	4
.nv.constant0._ZN10layer_norm31ln_parallel_residual_bwd_kernelINS_13Kernel_traitsIfffffjLj3072ELj1ELj1ELj4ELj16ENS_18Kernel_traits_baseILj3072EfffffjLj128EEEEELb1ELb1ELb1EEEvNS_9BwdParamsE:
	.zero		648


//--------------------- .text._ZN10layer_norm31ln_parallel_residual_bwd_kernelINS_13Kernel_traitsI13__nv_bfloat16S2_S2_S2_fjLj3072ELj1ELj1ELj4ELj16ENS_18Kernel_traits_baseILj3072ES2_S2_S2_S2_fjLj128EEEEELb0ELb0ELb0EEEvNS_9BwdParamsE --------------------------
	.section	.text._ZN10layer_norm31ln_parallel_residual_bwd_kernelINS_13Kernel_traitsI13__nv_bfloat16S2_S2_S2_fjLj3072ELj1ELj1ELj4ELj16ENS_18Kernel_traits_baseILj3072ES2_S2_S2_S2_fjLj128EEEEELb0ELb0ELb0EEEvNS_9BwdParamsE,"ax",@progbits
	.sectioninfo	@"SHI_REGISTERS=245"
	.align	128
        .global         _ZN10layer_norm31ln_parallel_residual_bwd_kernelINS_13Kernel_traitsI13__nv_bfloat16S2_S2_S2_fjLj3072ELj1ELj1ELj4ELj16ENS_18Kernel_traits_baseILj3072ES2_S2_S2_S2_fjLj128EEEEELb0ELb0ELb0EEEvNS_9BwdParamsE
        .type           _ZN10layer_norm31ln_parallel_residual_bwd_kernelINS_13Kernel_traitsI13__nv_bfloat16S2_S2_S2_fjLj3072ELj1ELj1ELj4ELj16ENS_18Kernel_traits_baseILj3072ES2_S2_S2_S2_fjLj128EEEEELb0ELb0ELb0EEEvNS_9BwdParamsE,@function
        .size           _ZN10layer_norm31ln_parallel_residual_bwd_kernelINS_13Kernel_traitsI13__nv_bfloat16S2_S2_S2_fjLj3072ELj1ELj1ELj4ELj16ENS_18Kernel_traits_baseILj3072ES2_S2_S2_S2_fjLj128EEEEELb0ELb0ELb0EEEvNS_9BwdParamsE,(.L_x_2018 - _ZN10layer_norm31ln_parallel_residual_bwd_kernelINS_13Kernel_traitsI13__nv_bfloat16S2_S2_S2_fjLj3072ELj1ELj1ELj4ELj16ENS_18Kernel_traits_baseILj3072ES2_S2_S2_S2_fjLj128EEEEELb0ELb0ELb0EEEvNS_9BwdParamsE)
        .other          _ZN10layer_norm31ln_parallel_residual_bwd_kernelINS_13Kernel_traitsI13__nv_bfloat16S2_S2_S2_fjLj3072ELj1ELj1ELj4ELj16ENS_18Kernel_traits_baseILj3072ES2_S2_S2_S2_fjLj128EEEEELb0ELb0ELb0EEEvNS_9BwdParamsE,@"STO_CUDA_ENTRY STV_DEFAULT"
_ZN10layer_norm31ln_parallel_residual_bwd_kernelINS_13Kernel_traitsI13__nv_bfloat16S2_S2_S2_fjLj3072ELj1ELj1ELj4ELj16ENS_18Kernel_traits_baseILj3072ES2_S2_S2_S2_fjLj128EEEEELb0ELb0ELb0EEEvNS_9BwdParamsE:
.text._ZN10layer_norm31ln_parallel_residual_bwd_kernelINS_13Kernel_traitsI13__nv_bfloat16S2_S2_S2_fjLj3072ELj1ELj1ELj4ELj16ENS_18Kernel_traits_baseILj3072ES2_S2_S2_S2_fjLj128EEEEELb0ELb0ELb0EEEvNS_9BwdParamsE:
[----:B------:R-:W-:Y:S02]  /*0000*/  MOV R1, c[0x0][0x28] ;  /* 0x00000a0000017a02 */ /* 0x000fe40000000f00 */
[----:B------:R-:W0:Y:S01]  /*0010*/  S2R R163, SR_TID.X ;  /* 0x0000000000a37919 */ /* 0x000e220000002100 */
[----:B------:R-:W-:Y:S01]  /*0020*/  MOV R0, c[0x0][0x168] ;  /* 0x00005a0000007a02 */ /* 0x000fe20000000f00 */
[----:B------:R-:W-:-:S03]  /*0030*/  ULDC.64 UR4, c[0x0][0x118] ;  /* 0x0000460000047ab9 */ /* 0x000fc60000000a00 */
[----:B------:R-:W-:-:S04]  /*0040*/  SHF.R.S32.HI R0, RZ, 0x1f, R0 ;  /* 0x0000001fff007819 */ /* 0x000fc80000011400 */
[----:B------:R-:W-:Y:S02]  /*0050*/  LEA.HI R0, R0, c[0x0][0x168], RZ, 0x3 ;  /* 0x00005a0000007a11 */ /* 0x000fe400078f18ff */
[C---:B0-----:R-:W-:Y:S02]  /*0060*/  LOP3.LUT R3, R163.reuse, 0x7f, RZ, 0xc, !PT ;  /* 0x0000007fa3037812 */ /* 0x041fe400078e0cff */
[----:B------:R-:W-:Y:S02]  /*0070*/  LOP3.LUT R12, R163, 0x7f, RZ, 0xc0, !PT ;  /* 0x0000007fa30c7812 */ /* 0x000fe400078ec0ff */
[----:B------:R-:W-:-:S04]  /*0080*/  LEA.HI.SX32 R0, R0, R3, 0x1d ;  /* 0x0000000300007211 */ /* 0x000fc800078feaff */
[C---:B------:R-:W-:Y:S02]  /*0090*/  LOP3.LUT P2, RZ, R0.reuse, 0xffffff80, RZ, 0xc0, !PT ;  /* 0xffffff8000ff7812 */ /* 0x040fe4000784c0ff */
[C---:B------:R-:W-:Y:S02]  /*00a0*/  ISETP.GE.U32.AND P3, PT, R0.reuse, 0x100, PT ;  /* 0x000001000000780c */ /* 0x040fe40003f66070 */
[----:B------:R-:W-:-:S09]  /*00b0*/  ISETP.GE.U32.AND P4, PT, R0, 0x180, PT ;  /* 0x000001800000780c */ /* 0x000fd20003f86070 */
[----:B------:R-:W-:Y:S02]  /*00c0*/  @P2 MOV R5, 0x10 ;  /* 0x0000001000052802 */ /* 0x000fe40000000f00 */
[----:B------:R-:W-:Y:S02]  /*00d0*/  @P3 MOV R17, 0x10 ;  /* 0x0000001000113802 */ /* 0x000fe40000000f00 */
[----:B------:R-:W-:Y:S01]  /*00e0*/  @P4 MOV R13, 0x10 ;  /* 0x00000010000d4802 */ /* 0x000fe20000000f00 */
[----:B------:R-:W-:-:S04]  /*00f0*/  @P2 IMAD.WIDE.U32 R2, R12, R5, c[0x0][0x1b0] ;  /* 0x00006c000c022625 */ /* 0x000fc800078e0005 */
[C---:B------:R-:W-:Y:S01]  /*0100*/  @P2 IMAD.WIDE.U32 R4, R12.reuse, R5, c[0x0][0x1b8] ;  /* 0x00006e000c042625 */ /* 0x040fe200078e0005 */
[----:B------:R-:W-:Y:S01]  /*0110*/  @P2 LOP3.LUT R12, R12, 0x80, RZ, 0xfc, !PT ;  /* 0x000000800c0c2812 */ /* 0x000fe200078efcff */
[----:B------:R0:W5:Y:S04]  /*0120*/  @P2 LDG.E.128 R24, [R2.64] ;  /* 0x0000000402182981 */ /* 0x000168000c1e1d00 */
[CC--:B------:R-:W-:Y:S01]  /*0130*/  @P3 IMAD.WIDE.U32 R14, R12.reuse, R17.reuse, c[0x0][0x1b0] ;  /* 0x00006c000c0e3625 */ /* 0x0c0fe200078e0011 */
[----:B------:R0:W5:Y:S03]  /*0140*/  @P2 LDG.E.128 R136, [R4.64] ;  /* 0x0000000404882981 */ /* 0x000166000c1e1d00 */
[C---:B------:R-:W-:Y:S01]  /*0150*/  @P3 IMAD.WIDE.U32 R16, R12.reuse, R17, c[0x0][0x1b8] ;  /* 0x00006e000c103625 */ /* 0x040fe200078e0011 */
[----:B------:R-:W-:Y:S01]  /*0160*/  @P3 IADD3 R12, R12, 0x80, RZ ;  /* 0x000000800c0c3810 */ /* 0x000fe20007ffe0ff */
[----:B------:R0:W5:Y:S04]  /*0170*/  @P3 LDG.E.128 R8, [R14.64] ;  /* 0x000000040e083981 */ /* 0x000168000c1e1d00 */
[CC--:B------:R-:W-:Y:S01]  /*0180*/  @P4 IMAD.WIDE.U32 R6, R12.reuse, R13.reuse, c[0x0][0x1b0] ;  /* 0x00006c000c064625 */ /* 0x0c0fe200078e000d */
[----:B------:R0:W5:Y:S03]  /*0190*/  @P3 LDG.E.128 R128, [R16.64] ;  /* 0x0000000410803981 */ /* 0x000166000c1e1d00 */
[----:B------:R-:W-:Y:S01]  /*01a0*/  @P4 IMAD.WIDE.U32 R12, R12, R13, c[0x0][0x1b8] ;  /* 0x00006e000c0c4625 */ /* 0x000fe200078e000d */
[----:B------:R0:W5:Y:S04]  /*01b0*/  @P4 LDG.E.128 R116, [R6.64] ;  /* 0x0000000406744981 */ /* 0x000168000c1e1d00 */
[----:B------:R0:W5:Y:S01]  /*01c0*/  @P4 LDG.E.128 R32, [R12.64] ;  /* 0x000000040c204981 */ /* 0x000162000c1e1d00 */
[----:B------:R-:W1:Y:S01]  /*01d0*/  S2UR UR6, SR_CTAID.X ;  /* 0x00000000000679c3 */ /* 0x000e620000002500 */
[----:B------:R-:W-:Y:S01]  /*01e0*/  CS2R R36, SRZ ;  /* 0x0000000000247805 */ /* 0x000fe2000001ff00 */
[----:B------:R-:W-:Y:S01]  /*01f0*/  CS2R R38, SRZ ;  /* 0x0000000000267805 */ /* 0x000fe2000001ff00 */
[----:B------:R-:W-:Y:S01]  /*0200*/  CS2R R40, SRZ ;  /* 0x0000000000287805 */ /* 0x000fe2000001ff00 */
[----:B------:R-:W-:Y:S01]  /*0210*/  CS2R R42, SRZ ;  /* 0x00000000002a7805 */ /* 0x000fe2000001ff00 */
[----:B------:R-:W-:Y:S01]  /*0220*/  CS2R R120, SRZ ;  /* 0x0000000000787805 */ /* 0x000fe2000001ff00 */
[----:B-1----:R-:W-:-:S04]  /*0230*/  LEA.HI R171, R163, UR6, RZ, 0x19 ;  /* 0x00000006a3ab7c11 */ /* 0x002fc8000f8fc8ff */
[----:B------:R-:W-:Y:S01]  /*0240*/  ISETP.GE.AND P0, PT, R171, c[0x0][0x164], PT ;  /* 0x00005900ab007a0c */ /* 0x000fe20003f06270 */
[----:B------:R-:W-:Y:S01]  /*0250*/  CS2R R122, SRZ ;  /* 0x00000000007a7805 */ /* 0x000fe2000001ff00 */
        /* <DEDUP_REMOVED lines=42> */
[----:B------:R-:W-:Y:S05]  /*0500*/  @P0 BRA `(.L_x_0) ;  /* 0x0000302000000947 */ /* 0x000fea0003800000 */
[----:B0-----:R-:W0:Y:S01]  /*0510*/  LDC.U8 R6, c[0x0][0x1f0] ;  /* 0x00007c00ff067b82 */ /* 0x001e220000000000 */
[----:B------:R-:W-:Y:S01]  /*0520*/  HFMA2.MMA R37, -RZ, RZ, 0, 0 ;  /* 0x00000000ff257435 */ /* 0x000fe200000001ff */
[--C-:B-----5:R-:W-:Y:S01]  /*0530*/  PRMT R162, RZ, 0x5410, R24.reuse ;  /* 0x00005410ffa27816 */ /* 0x120fe20000000018 */
[----:B------:R-:W-:Y:S01]  /*0540*/  IMAD.MOV.U32 R175, RZ, RZ, 0x1 ;  /* 0x00000001ffaf7424 */ /* 0x000fe200078e00ff */
[----:B------:R-:W-:-:S02]  /*0550*/  PRMT R161, RZ, 0x7610, R24 ;  /* 0x00007610ffa17816 */ /* 0x000fc40000000018 */
[--C-:B------:R-:W-:Y:S02]  /*0560*/  PRMT R160, RZ, 0x5410, R25.reuse ;  /* 0x00005410ffa07816 */ /* 0x100fe40000000019 */
[----:B------:R-:W-:Y:S02]  /*0570*/  PRMT R31, RZ, 0x7610, R25 ;  /* 0x00007610ff1f7816 */ /* 0x000fe40000000019 */
[--C-:B------:R-:W-:Y:S02]  /*0580*/  PRMT R30, RZ, 0x5410, R26.reuse ;  /* 0x00005410ff1e7816 */ /* 0x100fe4000000001a */
[----:B------:R-:W-:Y:S02]  /*0590*/  PRMT R29, RZ, 0x7610, R26 ;  /* 0x00007610ff1d7816 */ /* 0x000fe4000000001a */
[----:B------:R-:W-:Y:S02]  /*05a0*/  PRMT R28, RZ, 0x5410, R27 ;  /* 0x00005410ff1c7816 */ /* 0x000fe4000000001b */
[----:B------:R-:W-:-:S02]  /*05b0*/  PRMT R18, RZ, 0x5410, R8 ;  /* 0x00005410ff127816 */ /* 0x000fc40000000008 */
[----:B------:R-:W-:Y:S02]  /*05c0*/  PRMT R17, RZ, 0x7610, R8 ;  /* 0x00007610ff117816 */ /* 0x000fe40000000008 */
[--C-:B------:R-:W-:Y:S02]  /*05d0*/  PRMT R16, RZ, 0x5410, R9.reuse ;  /* 0x00005410ff107816 */ /* 0x100fe40000000009 */
[----:B------:R-:W-:Y:S02]  /*05e0*/  PRMT R15, RZ, 0x7610, R9 ;  /* 0x00007610ff0f7816 */ /* 0x000fe40000000009 */
[--C-:B------:R-:W-:Y:S02]  /*05f0*/  PRMT R14, RZ, 0x5410, R10.reuse ;  /* 0x00005410ff0e7816 */ /* 0x100fe4000000000a */
        /* <DEDUP_REMOVED lines=11> */
[----:B------:R-:W-:Y:S02]  /*06b0*/  PRMT R11, RZ, 0x7610, R11 ;  /* 0x00007610ff0b7816 */ /* 0x000fe4000000000b */
[--C-:B------:R-:W-:Y:S02]  /*06c0*/  PRMT R10, RZ, 0x5410, R128.reuse ;  /* 0x00005410ff0a7816 */ /* 0x100fe40000000080 */
[----:B------:R-:W-:-:S02]  /*06d0*/  PRMT R9, RZ, 0x7610, R128 ;  /* 0x00007610ff097816 */ /* 0x000fc40000000080 */
[--C-:B------:R-:W-:Y:S02]  /*06e0*/  PRMT R8, RZ, 0x5410, R129.reuse ;  /* 0x00005410ff087816 */ /* 0x100fe40000000081 */
[----:B------:R-:W-:Y:S02]  /*06f0*/  PRMT R7, RZ, 0x7610, R129 ;  /* 0x00007610ff077816 */ /* 0x000fe40000000081 */
[--C-:B------:R-:W-:Y:S02]  /*0700*/  PRMT R5, RZ, 0x5410, R130.reuse ;  /* 0x00005410ff057816 */ /* 0x100fe40000000082 */
        /* <DEDUP_REMOVED lines=18> */
[----:B0-----:R-:W-:Y:S02]  /*0830*/  PRMT R181, RZ, 0x7610, R35 ;  /* 0x00007610ffb57816 */ /* 0x001fe40000000023 */
.L_x_15:
[----:B------:R-:W-:-:S05]  /*0840*/  MOV R148, 0x4 ;  /* 0x0000000400947802 */ /* 0x000fca0000000f00 */
[----:B------:R-:W-:-:S04]  /*0850*/  IMAD.WIDE R150, R171, R148, c[0x0][0x1a0] ;  /* 0x00006800ab967625 */ /* 0x000fc800078e0294 */
[C---:B------:R-:W-:Y:S01]  /*0860*/  IMAD.WIDE R148, R171.reuse, R148, c[0x0][0x1a8] ;  /* 0x00006a00ab947625 */ /* 0x040fe200078e0294 */
[----:B------:R0:W5:Y:S04]  /*0870*/  LDG.E R230, [R150.64] ;  /* 0x0000000496e67981 */ /* 0x000168000c1e1900 */
[----:B------:R0:W5:Y:S01]  /*0880*/  LDG.E R182, [R148.64] ;  /* 0x0000000494b67981 */ /* 0x000162000c1e1900 */
[----:B------:R-:W-:Y:S01]  /*0890*/  IMAD R152, R171, c[0x0][0x168], RZ ;  /* 0x00005a00ab987a24 */ /* 0x000fe200078e02ff */
[----:B------:R-:W-:Y:S01]  /*08a0*/  LOP3.LUT R180, R163, 0x7f, RZ, 0xc0, !PT ;  /* 0x0000007fa3b47812 */ /* 0x000fe200078ec0ff */
[----:B------:R-:W-:Y:S01]  /*08b0*/  BSSY B0, `(.L_x_1) ;  /* 0x0000081000007945 */ /* 0x000fe20003800000 */
[----:B------:R-:W-:Y:S01]  /*08c0*/  LOP3.LUT P1, RZ, R175, 0xff, RZ, 0xc0, !PT ;  /* 0x000000ffafff7812 */ /* 0x000fe2000782c0ff */
[----:B------:R-:W-:Y:S01]  /*08d0*/  CS2R R232, SRZ ;  /* 0x0000000000e87805 */ /* 0x000fe2000001ff00 */
[----:B------:R-:W-:-:S02]  /*08e0*/  SHF.R.S32.HI R153, RZ, 0x1f, R152 ;  /* 0x0000001fff997819 */ /* 0x000fc40000011498 */
[----:B------:R-:W-:Y:S02]  /*08f0*/  IADD3 R171, R171, c[0x0][0x160], RZ ;  /* 0x00005800abab7a10 */ /* 0x000fe40007ffe0ff */
[----:B------:R-:W-:-:S04]  /*0900*/  LEA.HI R153, R153, R152, RZ, 0x3 ;  /* 0x0000009899997211 */ /* 0x000fc800078f18ff */
[----:B------:R-:W-:-:S04]  /*0910*/  LEA.HI.SX32 R180, R153, R180, 0x1d ;  /* 0x000000b499b47211 */ /* 0x000fc800078feaff */
[----:B------:R-:W-:Y:S01]  /*0920*/  MOV R234, R180 ;  /* 0x000000b400ea7202 */ /* 0x000fe20000000f00 */
[----:B------:R-:W-:Y:S05]  /*0930*/  @!P2 BRA `(.L_x_2) ;  /* 0x000007800000a947 */ /* 0x000fea0003800000 */
[C---:B0-----:R-:W-:Y:S02]  /*0940*/  LEA R148, P0, R180.reuse, c[0x0][0x188], 0x4 ;  /* 0x00006200b4947a11 */ /* 0x041fe400078020ff */
[----:B------:R-:W-:Y:S02]  /*0950*/  MOV R157, 0x10 ;  /* 0x00000010009d7802 */ /* 0x000fe40000000f00 */
[----:B------:R-:W-:-:S03]  /*0960*/  LEA.HI.X R149, R180, c[0x0][0x18c], RZ, 0x4, P0 ;  /* 0x00006300b4957a11 */ /* 0x000fc600000f24ff */
[----:B------:R-:W-:-:S03]  /*0970*/  IMAD.WIDE.U32 R152, R180, R157, c[0x0][0x208] ;  /* 0x00008200b4987625 */ /* 0x000fc600078e009d */
[----:B------:R-:W2:Y:S01]  /*0980*/  LDG.E.128 R148, [R148.64] ;  /* 0x0000000494947981 */ /* 0x000ea2000c1e1d00 */
[----:B------:R-:W-:-:S03]  /*0990*/  IMAD.WIDE.U32 R156, R180, R157, c[0x0][0x210] ;  /* 0x00008400b49c7625 */ /* 0x000fc600078e009d */
[----:B------:R-:W3:Y:S04]  /*09a0*/  LDG.E.128 R152, [R152.64] ;  /* 0x0000000498987981 */ /* 0x000ee8000c1e1d00 */
[----:B------:R-:W4:Y:S01]  /*09b0*/  LDG.E.128 R156, [R156.64] ;  /* 0x000000049c9c7981 */ /* 0x000f22000c1e1d00 */
[----:B------:R-:W-:-:S04]  /*09c0*/  ISETP.NE.U32.AND P0, PT, RZ, c[0x0][0x218], PT ;  /* 0x00008600ff007a0c */ /* 0x000fc80003f05070 */
[----:B------:R-:W-:-:S13]  /*09d0*/  ISETP.NE.AND.EX P0, PT, RZ, c[0x0][0x21c], PT, P0 ;  /* 0x00008700ff007a0c */ /* 0x000fda0003f05300 */
[----:B------:R-:W-:-:S04]  /*09e0*/  @P0 LEA R184, P5, R180, c[0x0][0x218], 0x4 ;  /* 0x00008600b4b80a11 */ /* 0x000fc800078a20ff */
[----:B------:R-:W-:-:S05]  /*09f0*/  @P0 LEA.HI.X R185, R180, c[0x0][0x21c], RZ, 0x4, P5 ;  /* 0x00008700b4b90a11 */ /* 0x000fca00028f24ff */
[----:B------:R0:W5:Y:S01]  /*0a00*/  @P0 LDG.E.128 R116, [R184.64] ;  /* 0x00000004b8740981 */ /* 0x000162000c1e1d00 */
[----:B------:R-:W-:Y:S02]  /*0a10*/  ISETP.NE.AND P0, PT, R6, RZ, PT ;  /* 0x000000ff0600720c */ /* 0x000fe40003f05270 */
[----:B------:R-:W-:Y:S02]  /*0a20*/  IADD3 R234, R180, 0x80, RZ ;  /* 0x00000080b4ea7810 */ /* 0x000fe40007ffe0ff */
[----:B-----5:R-:W-:Y:S02]  /*0a30*/  FSEL R186, R230, RZ, !P0 ;  /* 0x000000ffe6ba7208 */ /* 0x020fe40004000000 */
[--C-:B--2---:R-:W-:Y:S02]  /*0a40*/  PRMT R219, RZ, 0x5410, R149.reuse ;  /* 0x00005410ffdb7816 */ /* 0x104fe40000000095 */
[----:B------:R-:W-:Y:S02]  /*0a50*/  PRMT R221, RZ, 0x7610, R150 ;  /* 0x00007610ffdd7816 */ /* 0x000fe40000000096 */
[----:B------:R-:W-:Y:S01]  /*0a60*/  PRMT R149, RZ, 0x7610, R149 ;  /* 0x00007610ff957816 */ /* 0x000fe20000000095 */
[C---:B------:R-:W-:Y:S01]  /*0a70*/  FADD.FTZ R227, -R186.reuse, R219 ;  /* 0x000000dbbae37221 */ /* 0x040fe20000010100 */
[--C-:B------:R-:W-:Y:S01]  /*0a80*/  PRMT R183, RZ, 0x5410, R148.reuse ;  /* 0x00005410ffb77816 */ /* 0x100fe20000000094 */
[C---:B------:R-:W-:Y:S01]  /*0a90*/  FADD.FTZ R219, -R186.reuse, R221 ;  /* 0x000000ddbadb7221 */ /* 0x040fe20000010100 */
[----:B0-----:R-:W-:Y:S01]  /*0aa0*/  PRMT R185, RZ, 0x7610, R148 ;  /* 0x00007610ffb97816 */ /* 0x001fe20000000094 */
[C---:B------:R-:W-:Y:S01]  /*0ab0*/  FADD.FTZ R237, -R186.reuse, R149 ;  /* 0x00000095baed7221 */ /* 0x040fe20000010100 */
[----:B------:R-:W-:Y:S01]  /*0ac0*/  PRMT R229, RZ, 0x5410, R151 ;  /* 0x00005410ffe57816 */ /* 0x000fe20000000097 */
[----:B------:R-:W-:Y:S01]  /*0ad0*/  FADD.FTZ R231, R183, -R186 ;  /* 0x800000bab7e77221 */ /* 0x000fe20000010000 */
[--C-:B---3--:R-:W-:Y:S01]  /*0ae0*/  PRMT R221, RZ, 0x5410, R152.reuse ;  /* 0x00005410ffdd7816 */ /* 0x108fe20000000098 */
[C---:B------:R-:W-:Y:S01]  /*0af0*/  FADD.FTZ R225, -R186.reuse, R185 ;  /* 0x000000b9bae17221 */ /* 0x040fe20000010100 */
[----:B------:R-:W-:Y:S01]  /*0b00*/  PRMT R184, RZ, 0x7610, R152 ;  /* 0x00007610ffb87816 */ /* 0x000fe20000000098 */
[----:B------:R-:W-:Y:S01]  /*0b10*/  FADD.FTZ R183, -R186, R229 ;  /* 0x000000e5bab77221 */ /* 0x000fe20000010100 */
[----:B------:R-:W-:Y:S01]  /*0b20*/  PRMT R223, RZ, 0x5410, R150 ;  /* 0x00005410ffdf7816 */ /* 0x000fe20000000096 */
[C---:B------:R-:W-:Y:S01]  /*0b30*/  FMUL.FTZ R224, R182.reuse, R237 ;  /* 0x000000edb6e07220 */ /* 0x040fe20000410000 */
[----:B------:R-:W-:Y:S01]  /*0b40*/  PRMT R151, RZ, 0x7610, R151 ;  /* 0x00007610ff977816 */ /* 0x000fe20000000097 */
[----:B------:R-:W-:Y:S01]  /*0b50*/  FMUL.FTZ R220, R182, R219 ;  /* 0x000000dbb6dc7220 */ /* 0x000fe20000410000 */
[----:B------:R-:W-:Y:S01]  /*0b60*/  PRMT R233, RZ, 0x5410, R155 ;  /* 0x00005410ffe97816 */ /* 0x000fe2000000009b */
[C---:B------:R-:W-:Y:S01]  /*0b70*/  FADD.FTZ R223, -R186.reuse, R223 ;  /* 0x000000dfbadf7221 */ /* 0x040fe20000010100 */
[----:B------:R-:W-:Y:S01]  /*0b80*/  PRMT R152, RZ, 0x7610, R155 ;  /* 0x00007610ff987816 */ /* 0x000fe2000000009b */
[----:B------:R-:W-:Y:S01]  /*0b90*/  FADD.FTZ R185, -R186, R151 ;  /* 0x00000097bab97221 */ /* 0x000fe20000010100 */
[----:B----4-:R-:W-:Y:S01]  /*0ba0*/  PRMT R155, RZ, 0x5410, R156 ;  /* 0x00005410ff9b7816 */ /* 0x010fe2000000009c */
[C---:B------:R-:W-:Y:S01]  /*0bb0*/  FMUL.FTZ R231, R182.reuse, R231 ;  /* 0x000000e7b6e77220 */ /* 0x040fe20000410000 */
[--C-:B------:R-:W-:Y:S01]  /*0bc0*/  PRMT R149, RZ, 0x5410, R158.reuse ;  /* 0x00005410ff957816 */ /* 0x100fe2000000009e */
[----:B------:R-:W-:Y:S01]  /*0bd0*/  FMUL.FTZ R228, R182, R225 ;  /* 0x000000e1b6e47220 */ /* 0x000fe20000410000 */
[----:B------:R-:W-:Y:S01]  /*0be0*/  PRMT R148, RZ, 0x7610, R157 ;  /* 0x00007610ff947816 */ /* 0x000fe2000000009d */
[----:B------:R-:W-:Y:S01]  /*0bf0*/  FMUL.FTZ R229, R26, R155 ;  /* 0x0000009b1ae57220 */ /* 0x000fe20000410000 */
[----:B------:R-:W-:Y:S01]  /*0c00*/  PRMT R158, RZ, 0x7610, R158 ;  /* 0x00007610ff9e7816 */ /* 0x000fe2000000009e */
[----:B------:R-:W-:Y:S01]  /*0c10*/  FADD.FTZ R92, R92, R155 ;  /* 0x0000009b5c5c7221 */ /* 0x000fe20000010000 */
[----:B------:R-:W-:Y:S01]  /*0c20*/  PRMT R156, RZ, 0x7610, R156 ;  /* 0x00007610ff9c7816 */ /* 0x000fe2000000009c */
[----:B------:R-:W-:Y:S01]  /*0c30*/  FMUL.FTZ R222, R23, R148 ;  /* 0x0000009417de7220 */ /* 0x000fe20000410000 */
[----:B------:R-:W-:Y:S01]  /*0c40*/  PRMT R235, RZ, 0x5410, R153 ;  /* 0x00005410ffeb7816 */ /* 0x000fe20000000099 */
[----:B------:R-:W-:Y:S01]  /*0c50*/  FFMA.FTZ R229, R162, R221, R229 ;  /* 0x000000dda2e57223 */ /* 0x000fe200000100e5 */
[----:B------:R-:W-:Y:S01]  /*0c60*/  PRMT R186, RZ, 0x7610, R153 ;  /* 0x00007610ffba7816 */ /* 0x000fe20000000099 */
[----:B------:R-:W-:Y:S01]  /*0c70*/  FMUL.FTZ R226, R25, R156 ;  /* 0x0000009c19e27220 */ /* 0x000fe20000410000 */
[----:B------:R-:W-:Y:S01]  /*0c80*/  PRMT R239, RZ, 0x5410, R154 ;  /* 0x00005410ffef7816 */ /* 0x000fe2000000009a */
[----:B------:R-:W-:Y:S01]  /*0c90*/  FFMA.FTZ R76, R231, R155, R76 ;  /* 0x0000009be74c7223 */ /* 0x000fe2000001004c */
[----:B------:R-:W-:Y:S01]  /*0ca0*/  PRMT R154, RZ, 0x7610, R154 ;  /* 0x00007610ff9a7816 */ /* 0x000fe2000000009a */
[----:B------:R-:W-:Y:S01]  /*0cb0*/  FADD.FTZ R59, R59, R186 ;  /* 0x000000ba3b3b7221 */ /* 0x000fe20000010000 */
[----:B------:R-:W-:Y:S01]  /*0cc0*/  PRMT R153, RZ, 0x5410, R157 ;  /* 0x00005410ff997816 */ /* 0x000fe2000000009d */
[----:B------:R-:W-:Y:S01]  /*0cd0*/  FMUL.FTZ R157, R21, R158 ;  /* 0x0000009e159d7220 */ /* 0x000fe20000410000 */
[--C-:B------:R-:W-:Y:S01]  /*0ce0*/  PRMT R150, RZ, 0x7610, R159.reuse ;  /* 0x00007610ff967816 */ /* 0x100fe2000000009f */
[-C--:B------:R-:W-:Y:S01]  /*0cf0*/  FFMA.FTZ R222, R31, R186.reuse, R222 ;  /* 0x000000ba1fde7223 */ /* 0x080fe200000100de */
[----:B------:R-:W-:Y:S01]  /*0d00*/  PRMT R151, RZ, 0x5410, R159 ;  /* 0x00005410ff977816 */ /* 0x000fe2000000009f */
[----:B------:R-:W-:-:S02]  /*0d10*/  FFMA.FTZ R39, R224, R186, R39 ;  /* 0x000000bae0277223 */ /* 0x000fc40000010027 */
[----:B------:R-:W-:Y:S02]  /*0d20*/  FADD.FTZ R61, R61, R154 ;  /* 0x0000009a3d3d7221 */ /* 0x000fe40000010000 */
[-C--:B------:R-:W-:Y:S02]  /*0d30*/  FFMA.FTZ R219, R29, R154.reuse, R157 ;  /* 0x0000009a1ddb7223 */ /* 0x080fe4000001009d */
[----:B------:R-:W-:Y:S02]  /*0d40*/  FFMA.FTZ R41, R220, R154, R41 ;  /* 0x0000009adc297223 */ /* 0x000fe40000010029 */
[----:B------:R-:W-:Y:S02]  /*0d50*/  FMUL.FTZ R154, R19, R150 ;  /* 0x00000096139a7220 */ /* 0x000fe40000410000 */
[----:B------:R-:W-:Y:S02]  /*0d60*/  FMUL.FTZ R186, R182, R185 ;  /* 0x000000b9b6ba7220 */ /* 0x000fe40000410000 */
[----:B------:R-:W-:-:S02]  /*0d70*/  FFMA.FTZ R226, R161, R184, R226 ;  /* 0x000000b8a1e27223 */ /* 0x000fc400000100e2 */
[----:B------:R-:W-:Y:S02]  /*0d80*/  FMUL.FTZ R225, R24, R153 ;  /* 0x0000009918e17220 */ /* 0x000fe40000410000 */
[----:B------:R-:W-:Y:S02]  /*0d90*/  FADD.FTZ R155, RZ, R229 ;  /* 0x000000e5ff9b7221 */ /* 0x000fe40000010000 */
[----:B------:R-:W-:Y:S02]  /*0da0*/  FFMA.FTZ R157, R231, R229, RZ ;  /* 0x000000e5e79d7223 */ /* 0x000fe400000100ff */
[----:B------:R-:W-:Y:S02]  /*0db0*/  FMUL.FTZ R227, R182, R227 ;  /* 0x000000e3b6e37220 */ /* 0x000fe40000410000 */
[----:B------:R-:W-:Y:S02]  /*0dc0*/  FADD.FTZ R63, R63, R152 ;  /* 0x000000983f3f7221 */ /* 0x000fe40000010000 */
[----:B------:R-:W-:-:S02]  /*0dd0*/  FFMA.FTZ R185, R27, R152, R154 ;  /* 0x000000981bb97223 */ /* 0x000fc4000001009a */
[----:B------:R-:W-:Y:S02]  /*0de0*/  FFMA.FTZ R43, R186, R152, R43 ;  /* 0x00000098ba2b7223 */ /* 0x000fe4000001002b */
[----:B------:R-:W-:Y:S02]  /*0df0*/  FFMA.FTZ R225, R160, R235, R225 ;  /* 0x000000eba0e17223 */ /* 0x000fe400000100e1 */
[----:B------:R-:W-:Y:S02]  /*0e00*/  FADD.FTZ R152, R155, R226 ;  /* 0x000000e29b987221 */ /* 0x000fe40000010000 */
[----:B------:R-:W-:Y:S02]  /*0e10*/  FFMA.FTZ R154, R228, R226, R157 ;  /* 0x000000e2e49a7223 */ /* 0x000fe4000001009d */
[----:B------:R-:W-:Y:S02]  /*0e20*/  FADD.FTZ R56, R56, R221 ;  /* 0x000000dd38387221 */ /* 0x000fe40000010000 */
[----:B------:R-:W-:-:S02]  /*0e30*/  FFMA.FTZ R36, R231, R221, R36 ;  /* 0x000000dde7247223 */ /* 0x000fc40000010024 */
[----:B------:R-:W-:Y:S02]  /*0e40*/  FADD.FTZ R94, R94, R153 ;  /* 0x000000995e5e7221 */ /* 0x000fe40000010000 */
[C---:B------:R-:W-:Y:S02]  /*0e50*/  FFMA.FTZ R78, R227.reuse, R153, R78 ;  /* 0x00000099e34e7223 */ /* 0x040fe4000001004e */
[----:B------:R-:W-:Y:S02]  /*0e60*/  FMUL.FTZ R221, R22, R149 ;  /* 0x0000009516dd7220 */ /* 0x000fe40000410000 */
[----:B------:R-:W-:Y:S02]  /*0e70*/  FADD.FTZ R153, R152, R225 ;  /* 0x000000e198997221 */ /* 0x000fe40000010000 */
[----:B------:R-:W-:Y:S02]  /*0e80*/  FFMA.FTZ R155, R227, R225, R154 ;  /* 0x000000e1e39b7223 */ /* 0x000fe4000001009a */
[----:B------:R-:W-:-:S02]  /*0e90*/  FADD.FTZ R95, R95, R148 ;  /* 0x000000945f5f7221 */ /* 0x000fc40000010000 */
[----:B------:R-:W-:Y:S02]  /*0ea0*/  FFMA.FTZ R79, R224, R148, R79 ;  /* 0x00000094e04f7223 */ /* 0x000fe4000001004f */
[----:B------:R-:W-:Y:S02]  /*0eb0*/  FMUL.FTZ R223, R182, R223 ;  /* 0x000000dfb6df7220 */ /* 0x000fe40000410000 */
[----:B------:R-:W-:Y:S02]  /*0ec0*/  FFMA.FTZ R221, R30, R239, R221 ;  /* 0x000000ef1edd7223 */ /* 0x000fe400000100dd */
[----:B------:R-:W-:Y:S02]  /*0ed0*/  FADD.FTZ R148, R153, R222 ;  /* 0x000000de99947221 */ /* 0x000fe40000010000 */
[----:B------:R-:W-:Y:S02]  /*0ee0*/  FFMA.FTZ R152, R224, R222, R155 ;  /* 0x000000dee0987223 */ /* 0x000fe4000001009b */
[----:B------:R-:W-:-:S02]  /*0ef0*/  FADD.FTZ R57, R57, R184 ;  /* 0x000000b839397221 */ /* 0x000fc40000010000 */
[----:B------:R-:W-:Y:S02]  /*0f00*/  FFMA.FTZ R37, R228, R184, R37 ;  /* 0x000000b8e4257223 */ /* 0x000fe40000010025 */
[----:B------:R-:W-:Y:S02]  /*0f10*/  FMUL.FTZ R184, R20, R151 ;  /* 0x0000009714b87220 */ /* 0x000fe40000410000 */
[----:B------:R-:W-:Y:S02]  /*0f20*/  FADD.FTZ R148, R148, R221 ;  /* 0x000000dd94947221 */ /* 0x000fe40000010000 */
[C---:B------:R-:W-:Y:S02]  /*0f30*/  FFMA.FTZ R152, R223.reuse, R221, R152 ;  /* 0x000000dddf987223 */ /* 0x040fe40000010098 */
[----:B------:R-:W-:Y:S02]  /*0f40*/  FADD.FTZ R96, R96, R149 ;  /* 0x0000009560607221 */ /* 0x000fe40000010000 */
[----:B------:R-:W-:-:S02]  /*0f50*/  FFMA.FTZ R80, R223, R149, R80 ;  /* 0x00000095df507223 */ /* 0x000fc40000010050 */
[----:B------:R-:W-:Y:S02]  /*0f60*/  FMUL.FTZ R183, R182, R183 ;  /* 0x000000b7b6b77220 */ /* 0x000fe40000410000 */
[----:B------:R-:W-:Y:S02]  /*0f70*/  FFMA.FTZ R184, R28, R233, R184 ;  /* 0x000000e91cb87223 */ /* 0x000fe400000100b8 */
[----:B------:R-:W-:Y:S02]  /*0f80*/  FADD.FTZ R149, R148, R219 ;  /* 0x000000db94957221 */ /* 0x000fe40000010000 */
[----:B------:R-:W-:Y:S02]  /*0f90*/  FFMA.FTZ R152, R220, R219, R152 ;  /* 0x000000dbdc987223 */ /* 0x000fe40000010098 */
[----:B------:R-:W-:Y:S02]  /*0fa0*/  FADD.FTZ R148, R149, R184 ;  /* 0x000000b895947221 */ /* 0x000fe40000010000 */
[----:B------:R-:W-:-:S02]  /*0fb0*/  FFMA.FTZ R152, R183, R184, R152 ;  /* 0x000000b8b7987223 */ /* 0x000fc40000010098 */
[----:B------:R-:W-:Y:S02]  /*0fc0*/  FADD.FTZ R62, R62, R233 ;  /* 0x000000e93e3e7221 */ /* 0x000fe40000010000 */
        /* <DEDUP_REMOVED lines=15> */
.L_x_2:
[----:B0-----:R-:W-:Y:S05]  /*10c0*/  BSYNC B0 ;  /* 0x0000000000007941 */ /* 0x001fea0003800000 */
.L_x_1:
[----:B------:R-:W-:Y:S01]  /*10d0*/  BSSY B0, `(.L_x_3) ;  /* 0x000007a000007945 */ /* 0x000fe20003800000 */
[----:B------:R-:W-:Y:S05]  /*10e0*/  @!P3 BRA `(.L_x_4) ;  /* 0x000007800000b947 */ /* 0x000fea0003800000 */
[----:B------:R-:W-:Y:S01]  /*10f0*/  HFMA2.MMA R153, -RZ, RZ, 0, 9.5367431640625e-07 ;  /* 0x00000010ff997435 */ /* 0x000fe200000001ff */
[----:B------:R-:W-:-:S04]  /*1100*/  LEA R156, P0, R234, c[0x0][0x188], 0x4 ;  /* 0x00006200ea9c7a11 */ /* 0x000fc800078020ff */
[----:B------:R-:W-:-:S05]  /*1110*/  LEA.HI.X R157, R234, c[0x0][0x18c], RZ, 0x4, P0 ;  /* 0x00006300ea9d7a11 */ /* 0x000fca00000f24ff */
[CC--:B------:R-:W-:Y:S01]  /*1120*/  IMAD.WIDE.U32 R148, R234.reuse, R153.reuse, c[0x0][0x208] ;  /* 0x00008200ea947625 */ /* 0x0c0fe200078e0099 */
[----:B------:R-:W2:Y:S03]  /*1130*/  LDG.E.128 R156, [R156.64] ;  /* 0x000000049c9c7981 */ /* 0x000ea6000c1e1d00 */
[----:B------:R-:W-:Y:S02]  /*1140*/  IMAD.WIDE.U32 R152, R234, R153, c[0x0][0x210] ;  /* 0x00008400ea987625 */ /* 0x000fe400078e0099 */
[----:B------:R-:W3:Y:S04]  /*1150*/  LDG.E.128 R148, [R148.64] ;  /* 0x0000000494947981 */ /* 0x000ee8000c1e1d00 */
[----:B------:R-:W4:Y:S01]  /*1160*/  LDG.E.128 R152, [R152.64] ;  /* 0x0000000498987981 */ /* 0x000f22000c1e1d00 */
[----:B------:R-:W-:-:S04]  /*1170*/  ISETP.NE.U32.AND P0, PT, RZ, c[0x0][0x218], PT ;  /* 0x00008600ff007a0c */ /* 0x000fc80003f05070 */
[----:B------:R-:W-:-:S13]  /*1180*/  ISETP.NE.AND.EX P0, PT, RZ, c[0x0][0x21c], PT, P0 ;  /* 0x00008700ff007a0c */ /* 0x000fda0003f05300 */
[----:B------:R-:W-:-:S04]  /*1190*/  @P0 LEA R188, P5, R234, c[0x0][0x218], 0x4 ;  /* 0x00008600eabc0a11 */ /* 0x000fc800078a20ff */
[----:B------:R-:W-:-:S05]  /*11a0*/  @P0 LEA.HI.X R189, R234, c[0x0][0x21c], RZ, 0x4, P5 ;  /* 0x00008700eabd0a11 */ /* 0x000fca00028f24ff */
[----:B------:R3:W5:Y:S01]  /*11b0*/  @P0 LDG.E.128 R32, [R188.64] ;  /* 0x00000004bc200981 */ /* 0x000762000c1e1d00 */
[----:B------:R-:W-:-:S04]  /*11c0*/  ISETP.NE.AND P0, PT, R6, RZ, PT ;  /* 0x000000ff0600720c */ /* 0x000fc80003f05270 */
[----:B-----5:R-:W-:Y:S02]  /*11d0*/  FSEL R239, R230, RZ, !P0 ;  /* 0x000000ffe6ef7208 */ /* 0x020fe40004000000 */
[----:B------:R-:W-:Y:S02]  /*11e0*/  IADD3 R234, R234, 0x80, RZ ;  /* 0x00000080eaea7810 */ /* 0x000fe40007ffe0ff */
[----:B--2---:R-:W-:Y:S02]  /*11f0*/  PRMT R187, RZ, 0x5410, R157 ;  /* 0x00005410ffbb7816 */ /* 0x004fe4000000009d */
[--C-:B----4-:R-:W-:Y:S02]  /*1200*/  PRMT R191, RZ, 0x5410, R152.reuse ;  /* 0x00005410ffbf7816 */ /* 0x110fe40000000098 */
[----:B------:R-:W-:Y:S02]  /*1210*/  PRMT R194, RZ, 0x7610, R152 ;  /* 0x00007610ffc27816 */ /* 0x000fe40000000098 */
[----:B------:R-:W-:-:S02]  /*1220*/  PRMT R195, RZ, 0x5410, R153 ;  /* 0x00005410ffc37816 */ /* 0x000fc40000000099 */
[----:B------:R-:W-:Y:S02]  /*1230*/  PRMT R152, RZ, 0x7610, R153 ;  /* 0x00007610ff987816 */ /* 0x000fe40000000099 */
[--C-:B------:R-:W-:Y:S02]  /*1240*/  PRMT R153, RZ, 0x5410, R156.reuse ;  /* 0x00005410ff997816 */ /* 0x100fe4000000009c */
[----:B------:R-:W-:-:S03]  /*1250*/  PRMT R156, RZ, 0x7610, R156 ;  /* 0x00007610ff9c7816 */ /* 0x000fc6000000009c */
[C---:B------:R-:W-:Y:S01]  /*1260*/  FADD.FTZ R153, -R239.reuse, R153 ;  /* 0x00000099ef997221 */ /* 0x040fe20000010100 */
[--C-:B------:R-:W-:Y:S02]  /*1270*/  PRMT R199, RZ, 0x5410, R159.reuse ;  /* 0x00005410ffc77816 */ /* 0x100fe4000000009f */
[----:B------:R-:W-:Y:S01]  /*1280*/  PRMT R202, RZ, 0x7610, R159 ;  /* 0x00007610ffca7816 */ /* 0x000fe2000000009f */
[C---:B------:R-:W-:Y:S01]  /*1290*/  FADD.FTZ R159, -R239.reuse, R187 ;  /* 0x000000bbef9f7221 */ /* 0x040fe20000010100 */
[----:B---3--:R-:W-:Y:S01]  /*12a0*/  PRMT R189, RZ, 0x5410, R148 ;  /* 0x00005410ffbd7816 */ /* 0x008fe20000000094 */
[----:B------:R-:W-:Y:S01]  /*12b0*/  FMUL.FTZ R188, R10, R191 ;  /* 0x000000bf0abc7220 */ /* 0x000fe20000410000 */
[----:B------:R-:W-:Y:S01]  /*12c0*/  PRMT R190, RZ, 0x7610, R157 ;  /* 0x00007610ffbe7816 */ /* 0x000fe2000000009d */
[----:B------:R-:W-:Y:S02]  /*12d0*/  FMUL.FTZ R187, R182, R153 ;  /* 0x00000099b6bb7220 */ /* 0x000fe40000410000 */
[C---:B------:R-:W-:Y:S01]  /*12e0*/  FADD.FTZ R157, -R239.reuse, R156 ;  /* 0x0000009cef9d7221 */ /* 0x040fe20000010100 */
[----:B------:R-:W-:Y:S01]  /*12f0*/  PRMT R192, RZ, 0x7610, R148 ;  /* 0x00007610ffc07816 */ /* 0x000fe20000000094 */
[----:B------:R-:W-:-:S02]  /*1300*/  FADD.FTZ R201, -R239, R190 ;  /* 0x000000beefc97221 */ /* 0x000fc40000010100 */
[----:B------:R-:W-:Y:S02]  /*1310*/  FADD.FTZ R104, R104, R189 ;  /* 0x000000bd68687221 */ /* 0x000fe40000010000 */
[-C--:B------:R-:W-:Y:S02]  /*1320*/  FFMA.FTZ R188, R18, R189.reuse, R188 ;  /* 0x000000bd12bc7223 */ /* 0x080fe400000100bc */
[----:B------:R-:W-:Y:S02]  /*1330*/  FFMA.FTZ R120, R187, R189, R120 ;  /* 0x000000bdbb787223 */ /* 0x000fe40000010078 */
[----:B------:R-:W-:Y:S02]  /*1340*/  FMUL.FTZ R189, R9, R194 ;  /* 0x000000c209bd7220 */ /* 0x000fe40000410000 */
[----:B------:R-:W-:Y:S01]  /*1350*/  FMUL.FTZ R190, R182, R157 ;  /* 0x0000009db6be7220 */ /* 0x000fe20000410000 */
[----:B------:R-:W-:Y:S01]  /*1360*/  PRMT R198, RZ, 0x5410, R158 ;  /* 0x00005410ffc67816 */ /* 0x000fe2000000009e */
[----:B------:R-:W-:Y:S01]  /*1370*/  FADD.FTZ R64, R64, R191 ;  /* 0x000000bf40407221 */ /* 0x000fe20000010000 */
[--C-:B------:R-:W-:Y:S01]  /*1380*/  PRMT R193, RZ, 0x5410, R149.reuse ;  /* 0x00005410ffc17816 */ /* 0x100fe20000000095 */
[----:B------:R-:W-:Y:S01]  /*1390*/  FFMA.FTZ R124, R187, R191, R124 ;  /* 0x000000bfbb7c7223 */ /* 0x000fe2000001007c */
[----:B------:R-:W-:Y:S01]  /*13a0*/  PRMT R196, RZ, 0x7610, R149 ;  /* 0x00007610ffc47816 */ /* 0x000fe20000000095 */
[----:B------:R-:W-:Y:S01]  /*13b0*/  FADD.FTZ R105, R105, R192 ;  /* 0x000000c069697221 */ /* 0x000fe20000010000 */
[----:B------:R-:W-:Y:S01]  /*13c0*/  PRMT R149, RZ, 0x5410, R151 ;  /* 0x00005410ff957816 */ /* 0x000fe20000000097 */
[-C--:B------:R-:W-:Y:S01]  /*13d0*/  FFMA.FTZ R189, R17, R192.reuse, R189 ;  /* 0x000000c011bd7223 */ /* 0x080fe200000100bd */
[----:B------:R-:W-:Y:S01]  /*13e0*/  PRMT R148, RZ, 0x7610, R151 ;  /* 0x00007610ff947816 */ /* 0x000fe20000000097 */
[----:B------:R-:W-:Y:S01]  /*13f0*/  FFMA.FTZ R121, R190, R192, R121 ;  /* 0x000000c0be797223 */ /* 0x000fe20000010079 */
[----:B------:R-:W-:Y:S01]  /*1400*/  PRMT R151, RZ, 0x5410, R154 ;  /* 0x00005410ff977816 */ /* 0x000fe2000000009a */
[----:B------:R-:W-:-:S02]  /*1410*/  FADD.FTZ R65, R65, R194 ;  /* 0x000000c241417221 */ /* 0x000fc40000010000 */
[----:B------:R-:W-:Y:S02]  /*1420*/  FFMA.FTZ R125, R190, R194, R125 ;  /* 0x000000c2be7d7223 */ /* 0x000fe4000001007d */
[----:B------:R-:W-:Y:S02]  /*1430*/  FMUL.FTZ R192, R8, R195 ;  /* 0x000000c308c07220 */ /* 0x000fe40000410000 */
[C---:B------:R-:W-:Y:S01]  /*1440*/  FMUL.FTZ R191, R182.reuse, R159 ;  /* 0x0000009fb6bf7220 */ /* 0x040fe20000410000 */
[----:B------:R-:W-:Y:S01]  /*1450*/  PRMT R154, RZ, 0x7610, R154 ;  /* 0x00007610ff9a7816 */ /* 0x000fe2000000009a */
[----:B------:R-:W-:Y:S02]  /*1460*/  FMUL.FTZ R156, R7, R152 ;  /* 0x00000098079c7220 */ /* 0x000fe40000410000 */
[----:B------:R-:W-:Y:S02]  /*1470*/  FMUL.FTZ R194, R182, R201 ;  /* 0x000000c9b6c27220 */ /* 0x000fe40000410000 */
[----:B------:R-:W-:Y:S01]  /*1480*/  FADD.FTZ R235, -R239, R198 ;  /* 0x000000c6efeb7221 */ /* 0x000fe20000010100 */
[----:B------:R-:W-:Y:S01]  /*1490*/  PRMT R197, RZ, 0x5410, R150 ;  /* 0x00005410ffc57816 */ /* 0x000fe20000000096 */
[----:B------:R-:W-:Y:S01]  /*14a0*/  FADD.FTZ R106, R106, R193 ;  /* 0x000000c16a6a7221 */ /* 0x000fe20000010000 */
[----:B------:R-:W-:Y:S01]  /*14b0*/  PRMT R158, RZ, 0x7610, R158 ;  /* 0x00007610ff9e7816 */ /* 0x000fe2000000009e */
[----:B------:R-:W-:-:S02]  /*14c0*/  FFMA.FTZ R192, R16, R193, R192 ;  /* 0x000000c110c07223 */ /* 0x000fc400000100c0 */
[----:B------:R-:W-:Y:S01]  /*14d0*/  FFMA.FTZ R122, R191, R193, R122 ;  /* 0x000000c1bf7a7223 */ /* 0x000fe2000001007a */
[----:B------:R-:W-:Y:S01]  /*14e0*/  PRMT R200, RZ, 0x7610, R150 ;  /* 0x00007610ffc87816 */ /* 0x000fe20000000096 */
[----:B------:R-:W-:Y:S02]  /*14f0*/  FADD.FTZ R107, R107, R196 ;  /* 0x000000c46b6b7221 */ /* 0x000fe40000010000 */
[-C--:B------:R-:W-:Y:S02]  /*1500*/  FFMA.FTZ R193, R15, R196.reuse, R156 ;  /* 0x000000c40fc17223 */ /* 0x080fe4000001009c */
[----:B------:R-:W-:Y:S02]  /*1510*/  FFMA.FTZ R123, R194, R196, R123 ;  /* 0x000000c4c27b7223 */ /* 0x000fe4000001007b */
[----:B------:R-:W-:Y:S02]  /*1520*/  FADD.FTZ R66, R66, R195 ;  /* 0x000000c342427221 */ /* 0x000fe40000010000 */
[----:B------:R-:W-:-:S02]  /*1530*/  FFMA.FTZ R126, R191, R195, R126 ;  /* 0x000000c3bf7e7223 */ /* 0x000fc4000001007e */
[----:B------:R-:W-:Y:S02]  /*1540*/  FADD.FTZ R67, R67, R152 ;  /* 0x0000009843437221 */ /* 0x000fe40000010000 */
[----:B------:R-:W-:Y:S02]  /*1550*/  FFMA.FTZ R127, R194, R152, R127 ;  /* 0x00000098c27f7223 */ /* 0x000fe4000001007f */
[----:B------:R-:W-:Y:S02]  /*1560*/  FMUL.FTZ R196, R5, R151 ;  /* 0x0000009705c47220 */ /* 0x000fe40000410000 */
[----:B------:R-:W-:Y:S02]  /*1570*/  FMUL.FTZ R195, R182, R235 ;  /* 0x000000ebb6c37220 */ /* 0x000fe40000410000 */
[----:B------:R-:W-:Y:S02]  /*1580*/  FMUL.FTZ R152, R4, R154 ;  /* 0x0000009a04987220 */ /* 0x000fe40000410000 */
[----:B------:R-:W-:-:S02]  /*1590*/  FADD.FTZ R237, -R239, R158 ;  /* 0x0000009eefed7221 */ /* 0x000fc40000010100 */
[----:B------:R-:W-:Y:S02]  /*15a0*/  FADD.FTZ R132, R132, R197 ;  /* 0x000000c584847221 */ /* 0x000fe40000010000 */
[-C--:B------:R-:W-:Y:S02]  /*15b0*/  FFMA.FTZ R196, R14, R197.reuse, R196 ;  /* 0x000000c50ec47223 */ /* 0x080fe400000100c4 */
[----:B------:R-:W-:Y:S02]  /*15c0*/  FFMA.FTZ R140, R195, R197, R140 ;  /* 0x000000c5c38c7223 */ /* 0x000fe4000001008c */
[----:B------:R-:W-:Y:S02]  /*15d0*/  FFMA.FTZ R197, R13, R200, R152 ;  /* 0x000000c80dc57223 */ /* 0x000fe40000010098 */
[----:B------:R-:W-:Y:S02]  /*15e0*/  FADD.FTZ R152, R233, R188 ;  /* 0x000000bce9987221 */ /* 0x000fe40000010000 */
[----:B------:R-:W-:Y:S01]  /*15f0*/  FFMA.FTZ R232, R187, R188, R232 ;  /* 0x000000bcbbe87223 */ /* 0x000fe200000100e8 */
[----:B------:R-:W-:Y:S01]  /*1600*/  PRMT R150, RZ, 0x5410, R155 ;  /* 0x00005410ff967816 */ /* 0x000fe2000000009b */
[----:B------:R-:W-:-:S02]  /*1610*/  FMUL.FTZ R198, R182, R237 ;  /* 0x000000edb6c67220 */ /* 0x000fc40000410000 */
[----:B------:R-:W-:Y:S02]  /*1620*/  FADD.FTZ R199, -R239, R199 ;  /* 0x000000c7efc77221 */ /* 0x000fe40000010100 */
[----:B------:R-:W-:Y:S02]  /*1630*/  FADD.FTZ R44, R44, R151 ;  /* 0x000000972c2c7221 */ /* 0x000fe40000010000 */
[----:B------:R-:W-:Y:S02]  /*1640*/  FFMA.FTZ R100, R195, R151, R100 ;  /* 0x00000097c3647223 */ /* 0x000fe40000010064 */
[----:B------:R-:W-:Y:S02]  /*1650*/  FADD.FTZ R151, R152, R189 ;  /* 0x000000bd98977221 */ /* 0x000fe40000010000 */
[----:B------:R-:W-:Y:S02]  /*1660*/  FFMA.FTZ R232, R190, R189, R232 ;  /* 0x000000bdbee87223 */ /* 0x000fe400000100e8 */
[----:B------:R-:W-:-:S02]  /*1670*/  FADD.FTZ R133, R133, R200 ;  /* 0x000000c885857221 */ /* 0x000fc40000010000 */
[----:B------:R-:W-:Y:S02]  /*1680*/  FFMA.FTZ R141, R198, R200, R141 ;  /* 0x000000c8c68d7223 */ /* 0x000fe4000001008d */
[----:B------:R-:W-:Y:S02]  /*1690*/  FMUL.FTZ R200, R3, R150 ;  /* 0x0000009603c87220 */ /* 0x000fe40000410000 */
[----:B------:R-:W-:Y:S02]  /*16a0*/  FMUL.FTZ R199, R182, R199 ;  /* 0x000000c7b6c77220 */ /* 0x000fe40000410000 */
[----:B------:R-:W-:Y:S02]  /*16b0*/  FADD.FTZ R152, R151, R192 ;  /* 0x000000c097987221 */ /* 0x000fe40000010000 */
[----:B------:R-:W-:Y:S02]  /*16c0*/  FFMA.FTZ R232, R191, R192, R232 ;  /* 0x000000c0bfe87223 */ /* 0x000fe400000100e8 */
[----:B------:R-:W-:-:S02]  /*16d0*/  FADD.FTZ R134, R134, R149 ;  /* 0x0000009586867221 */ /* 0x000fc40000010000 */
[-C--:B------:R-:W-:Y:S02]  /*16e0*/  FFMA.FTZ R200, R12, R149.reuse, R200 ;  /* 0x000000950cc87223 */ /* 0x080fe400000100c8 */
[----:B------:R-:W-:Y:S02]  /*16f0*/  FFMA.FTZ R142, R199, R149, R142 ;  /* 0x00000095c78e7223 */ /* 0x000fe4000001008e */
[----:B------:R-:W-:Y:S02]  /*1700*/  FADD.FTZ R149, R152, R193 ;  /* 0x000000c198957221 */ /* 0x000fe40000010000 */
[----:B------:R-:W-:Y:S01]  /*1710*/  FFMA.FTZ R232, R194, R193, R232 ;  /* 0x000000c1c2e87223 */ /* 0x000fe200000100e8 */
[----:B------:R-:W-:Y:S01]  /*1720*/  PRMT R155, RZ, 0x7610, R155 ;  /* 0x00007610ff9b7816 */ /* 0x000fe2000000009b */
[----:B------:R-:W-:Y:S02]  /*1730*/  FADD.FTZ R153, -R239, R202 ;  /* 0x000000caef997221 */ /* 0x000fe40000010100 */
        /* <DEDUP_REMOVED lines=19> */
.L_x_4:
[----:B------:R-:W-:Y:S05]  /*1870*/  BSYNC B0 ;  /* 0x0000000000007941 */ /* 0x000fea0003800000 */
.L_x_3:
[----:B------:R-:W-:Y:S01]  /*1880*/  BSSY B0, `(.L_x_5) ;  /* 0x0000079000007945 */ /* 0x000fe20003800000 */
[----:B------:R-:W-:Y:S05]  /*1890*/  @!P4 BRA `(.L_x_6) ;  /* 0x000007700000c947 */ /* 0x000fea0003800000 */
[----:B------:R-:W-:Y:S01]  /*18a0*/  IMAD.MOV.U32 R153, RZ, RZ, 0x10 ;  /* 0x00000010ff997424 */ /* 0x000fe200078e00ff */
[----:B------:R-:W-:-:S03]  /*18b0*/  LEA R156, P0, R234, c[0x0][0x188], 0x4 ;  /* 0x00006200ea9c7a11 */ /* 0x000fc600078020ff */
[C---:B------:R-:W-:Y:S01]  /*18c0*/  IMAD.WIDE.U32 R148, R234.reuse, R153, c[0x0][0x208] ;  /* 0x00008200ea947625 */ /* 0x040fe200078e0099 */
[----:B------:R-:W-:-:S03]  /*18d0*/  LEA.HI.X R157, R234, c[0x0][0x18c], RZ, 0x4, P0 ;  /* 0x00006300ea9d7a11 */ /* 0x000fc600000f24ff */
[----:B------:R-:W-:Y:S02]  /*18e0*/  IMAD.WIDE.U32 R152, R234, R153, c[0x0][0x210] ;  /* 0x00008400ea987625 */ /* 0x000fe400078e0099 */
[----:B------:R-:W2:Y:S04]  /*18f0*/  LDG.E.128 R148, [R148.64] ;  /* 0x0000000494947981 */ /* 0x000ea8000c1e1d00 */
        /* <DEDUP_REMOVED lines=9> */
[--C-:B--2---:R-:W-:Y:S02]  /*1990*/  PRMT R205, RZ, 0x5410, R148.reuse ;  /* 0x00005410ffcd7816 */ /* 0x104fe40000000094 */
[----:B------:R-:W-:Y:S02]  /*19a0*/  PRMT R208, RZ, 0x7610, R148 ;  /* 0x00007610ffd07816 */ /* 0x000fe40000000094 */
[--C-:B---3--:R-:W-:Y:S01]  /*19b0*/  PRMT R207, RZ, 0x5410, R152.reuse ;  /* 0x00005410ffcf7816 */ /* 0x108fe20000000098 */
[----:B------:R-:W-:Y:S01]  /*19c0*/  FADD.FTZ R68, R68, R205 ;  /* 0x000000cd44447221 */ /* 0x000fe20000010000 */
[----:B------:R-:W-:Y:S01]  /*19d0*/  PRMT R210, RZ, 0x7610, R152 ;  /* 0x00007610ffd27816 */ /* 0x000fe20000000098 */
[----:B------:R-:W-:Y:S01]  /*19e0*/  FADD.FTZ R69, R69, R208 ;  /* 0x000000d045457221 */ /* 0x000fe20000010000 */
[--C-:B------:R-:W-:Y:S01]  /*19f0*/  PRMT R152, RZ, 0x5410, R153.reuse ;  /* 0x00005410ff987816 */ /* 0x100fe20000000099 */
[----:B------:R-:W-:Y:S01]  /*1a00*/  FMUL.FTZ R204, R170, R207 ;  /* 0x000000cfaacc7220 */ /* 0x000fe20000410000 */
[----:B------:R-:W-:Y:S01]  /*1a10*/  PRMT R214, RZ, 0x7610, R153 ;  /* 0x00007610ffd67816 */ /* 0x000fe20000000099 */
[----:B------:R-:W-:Y:S01]  /*1a20*/  FADD.FTZ R108, R108, R207 ;  /* 0x000000cf6c6c7221 */ /* 0x000fe20000010000 */
[--C-:B------:R-:W-:Y:S01]  /*1a30*/  PRMT R153, RZ, 0x5410, R155.reuse ;  /* 0x00005410ff997816 */ /* 0x100fe2000000009b */
[----:B------:R-:W-:Y:S01]  /*1a40*/  FFMA.FTZ R204, R0, R205, R204 ;  /* 0x000000cd00cc7223 */ /* 0x000fe200000100cc */
[----:B------:R-:W-:Y:S01]  /*1a50*/  PRMT R148, RZ, 0x7610, R155 ;  /* 0x00007610ff947816 */ /* 0x000fe2000000009b */
[----:B------:R-:W-:Y:S01]  /*1a60*/  FADD.FTZ R109, R109, R210 ;  /* 0x000000d26d6d7221 */ /* 0x000fe20000010000 */
[----:B----4-:R-:W-:Y:S01]  /*1a70*/  PRMT R155, RZ, 0x5410, R156 ;  /* 0x00005410ff9b7816 */ /* 0x010fe2000000009c */
[----:B------:R-:W-:Y:S01]  /*1a80*/  FADD.FTZ R110, R110, R152 ;  /* 0x000000986e6e7221 */ /* 0x000fe20000010000 */
[----:B------:R-:W-:Y:S01]  /*1a90*/  PRMT R203, RZ, 0x5410, R157 ;  /* 0x00005410ffcb7816 */ /* 0x000fe2000000009d */
[----:B------:R-:W-:Y:S01]  /*1aa0*/  FADD.FTZ R111, R111, R214 ;  /* 0x000000d66f6f7221 */ /* 0x000fe20000010000 */
[----:B------:R-:W-:Y:S01]  /*1ab0*/  PRMT R156, RZ, 0x7610, R156 ;  /* 0x00007610ff9c7816 */ /* 0x000fe2000000009c */
[C---:B------:R-:W-:Y:S01]  /*1ac0*/  FADD.FTZ R155, -R239.reuse, R155 ;  /* 0x0000009bef9b7221 */ /* 0x040fe20000010100 */
[----:B------:R-:W-:Y:S01]  /*1ad0*/  PRMT R206, RZ, 0x5410, R158 ;  /* 0x00005410ffce7816 */ /* 0x000fe2000000009e */
[C---:B------:R-:W-:Y:S01]  /*1ae0*/  FADD.FTZ R211, -R239.reuse, R203 ;  /* 0x000000cbefd37221 */ /* 0x040fe20000010100 */
[--C-:B------:R-:W-:Y:S01]  /*1af0*/  PRMT R216, RZ, 0x5410, R159.reuse ;  /* 0x00005410ffd87816 */ /* 0x100fe2000000009f */
[----:B------:R-:W-:Y:S01]  /*1b00*/  FMUL.FTZ R203, R182, R155 ;  /* 0x0000009bb6cb7220 */ /* 0x000fe20000410000 */
[----:B------:R-:W-:Y:S01]  /*1b10*/  PRMT R218, RZ, 0x7610, R159 ;  /* 0x00007610ffda7816 */ /* 0x000fe2000000009f */
[C---:B------:R-:W-:Y:S01]  /*1b20*/  FADD.FTZ R159, -R239.reuse, R156 ;  /* 0x0000009cef9f7221 */ /* 0x040fe20000010100 */
[----:B------:R-:W-:Y:S01]  /*1b30*/  PRMT R157, RZ, 0x7610, R157 ;  /* 0x00007610ff9d7816 */ /* 0x000fe2000000009d */
[----:B------:R-:W-:Y:S01]  /*1b40*/  FADD.FTZ R235, -R239, R206 ;  /* 0x000000ceefeb7221 */ /* 0x000fe20000010100 */
[----:B------:R-:W-:Y:S01]  /*1b50*/  PRMT R158, RZ, 0x7610, R158 ;  /* 0x00007610ff9e7816 */ /* 0x000fe2000000009e */
[----:B------:R-:W-:Y:S01]  /*1b60*/  FFMA.FTZ R48, R203, R205, R48 ;  /* 0x000000cdcb307223 */ /* 0x000fe20000010030 */
[--C-:B------:R-:W-:Y:S01]  /*1b70*/  PRMT R209, RZ, 0x5410, R149.reuse ;  /* 0x00005410ffd17816 */ /* 0x100fe20000000095 */
[----:B------:R-:W-:Y:S01]  /*1b80*/  FMUL.FTZ R205, R174, R210 ;  /* 0x000000d2aecd7220 */ /* 0x000fe20000410000 */
[----:B------:R-:W-:Y:S01]  /*1b90*/  PRMT R212, RZ, 0x7610, R149 ;  /* 0x00007610ffd47816 */ /* 0x000fe20000000095 */
[----:B------:R-:W-:Y:S01]  /*1ba0*/  FMUL.FTZ R206, R182, R159 ;  /* 0x0000009fb6ce7220 */ /* 0x000fe20000410000 */
[--C-:B------:R-:W-:Y:S01]  /*1bb0*/  PRMT R215, RZ, 0x5410, R154.reuse ;  /* 0x00005410ffd77816 */ /* 0x100fe2000000009a */
[----:B------:R-:W-:Y:S01]  /*1bc0*/  FADD.FTZ R217, -R239, R157 ;  /* 0x0000009defd97221 */ /* 0x000fe20000010100 */
[----:B------:R-:W-:Y:S01]  /*1bd0*/  PRMT R154, RZ, 0x7610, R154 ;  /* 0x00007610ff9a7816 */ /* 0x000fe2000000009a */
[----:B------:R-:W-:Y:S01]  /*1be0*/  FFMA.FTZ R84, R203, R207, R84 ;  /* 0x000000cfcb547223 */ /* 0x000fe20000010054 */
[--C-:B------:R-:W-:Y:S01]  /*1bf0*/  PRMT R213, RZ, 0x5410, R150.reuse ;  /* 0x00005410ffd57816 */ /* 0x100fe20000000096 */
[-C--:B------:R-:W-:Y:S01]  /*1c00*/  FFMA.FTZ R205, R165, R208.reuse, R205 ;  /* 0x000000d0a5cd7223 */ /* 0x080fe200000100cd */
[----:B------:R-:W-:Y:S01]  /*1c10*/  PRMT R150, RZ, 0x7610, R150 ;  /* 0x00007610ff967816 */ /* 0x000fe20000000096 */
[C---:B------:R-:W-:Y:S01]  /*1c20*/  FFMA.FTZ R49, R206.reuse, R208, R49 ;  /* 0x000000d0ce317223 */ /* 0x040fe20000010031 */
[----:B------:R-:W-:Y:S01]  /*1c30*/  PRMT R149, RZ, 0x5410, R151 ;  /* 0x00005410ff957816 */ /* 0x000fe20000000097 */
[----:B------:R-:W-:Y:S01]  /*1c40*/  FFMA.FTZ R85, R206, R210, R85 ;  /* 0x000000d2ce557223 */ /* 0x000fe20000010055 */
[----:B------:R-:W-:Y:S01]  /*1c50*/  PRMT R151, RZ, 0x7610, R151 ;  /* 0x00007610ff977816 */ /* 0x000fe20000000097 */
[----:B------:R-:W-:-:S02]  /*1c60*/  FMUL.FTZ R208, R173, R152 ;  /* 0x00000098add07220 */ /* 0x000fc40000410000 */
[C---:B------:R-:W-:Y:S02]  /*1c70*/  FMUL.FTZ R207, R182.reuse, R211 ;  /* 0x000000d3b6cf7220 */ /* 0x040fe40000410000 */
[----:B------:R-:W-:Y:S02]  /*1c80*/  FMUL.FTZ R156, R177, R214 ;  /* 0x000000d6b19c7220 */ /* 0x000fe40000410000 */
[----:B------:R-:W-:Y:S02]  /*1c90*/  FMUL.FTZ R210, R182, R217 ;  /* 0x000000d9b6d27220 */ /* 0x000fe40000410000 */
[----:B------:R-:W-:Y:S02]  /*1ca0*/  FADD.FTZ R237, -R239, R158 ;  /* 0x0000009eefed7221 */ /* 0x000fe40000010100 */
[----:B------:R-:W-:Y:S02]  /*1cb0*/  FADD.FTZ R70, R70, R209 ;  /* 0x000000d146467221 */ /* 0x000fe40000010000 */
[----:B------:R-:W-:-:S02]  /*1cc0*/  FFMA.FTZ R208, R164, R209, R208 ;  /* 0x000000d1a4d07223 */ /* 0x000fc400000100d0 */
[----:B------:R-:W-:Y:S02]  /*1cd0*/  FFMA.FTZ R50, R207, R209, R50 ;  /* 0x000000d1cf327223 */ /* 0x000fe40000010032 */
[----:B------:R-:W-:Y:S02]  /*1ce0*/  FADD.FTZ R71, R71, R212 ;  /* 0x000000d447477221 */ /* 0x000fe40000010000 */
[-C--:B------:R-:W-:Y:S02]  /*1cf0*/  FFMA.FTZ R209, R167, R212.reuse, R156 ;  /* 0x000000d4a7d17223 */ /* 0x080fe4000001009c */
[C---:B------:R-:W-:Y:S02]  /*1d00*/  FFMA.FTZ R51, R210.reuse, R212, R51 ;  /* 0x000000d4d2337223 */ /* 0x040fe40000010033 */
[----:B------:R-:W-:Y:S02]  /*1d10*/  FFMA.FTZ R86, R207, R152, R86 ;  /* 0x00000098cf567223 */ /* 0x000fe40000010056 */
[----:B------:R-:W-:-:S02]  /*1d20*/  FFMA.FTZ R87, R210, R214, R87 ;  /* 0x000000d6d2577223 */ /* 0x000fc40000010057 */
[----:B------:R-:W-:Y:S02]  /*1d30*/  FMUL.FTZ R212, R176, R215 ;  /* 0x000000d7b0d47220 */ /* 0x000fe40000410000 */
[C---:B------:R-:W-:Y:S02]  /*1d40*/  FMUL.FTZ R211, R182.reuse, R235 ;  /* 0x000000ebb6d37220 */ /* 0x040fe40000410000 */
[----:B------:R-:W-:Y:S02]  /*1d50*/  FMUL.FTZ R152, R179, R154 ;  /* 0x0000009ab3987220 */ /* 0x000fe40000410000 */
[----:B------:R-:W-:Y:S02]  /*1d60*/  FMUL.FTZ R214, R182, R237 ;  /* 0x000000edb6d67220 */ /* 0x000fe40000410000 */
[----:B------:R-:W-:Y:S02]  /*1d70*/  FADD.FTZ R72, R72, R213 ;  /* 0x000000d548487221 */ /* 0x000fe40000010000 */
[----:B------:R-:W-:-:S02]  /*1d80*/  FFMA.FTZ R212, R166, R213, R212 ;  /* 0x000000d5a6d47223 */ /* 0x000fc400000100d4 */
[----:B------:R-:W-:Y:S02]  /*1d90*/  FFMA.FTZ R52, R211, R213, R52 ;  /* 0x000000d5d3347223 */ /* 0x000fe40000010034 */
[----:B------:R-:W-:Y:S02]  /*1da0*/  FADD.FTZ R73, R73, R150 ;  /* 0x0000009649497221 */ /* 0x000fe40000010000 */
[-C--:B------:R-:W-:Y:S02]  /*1db0*/  FFMA.FTZ R213, R169, R150.reuse, R152 ;  /* 0x00000096a9d57223 */ /* 0x080fe40000010098 */
[----:B------:R-:W-:Y:S02]  /*1dc0*/  FFMA.FTZ R53, R214, R150, R53 ;  /* 0x00000096d6357223 */ /* 0x000fe40000010035 */
[----:B------:R-:W-:Y:S02]  /*1dd0*/  FADD.FTZ R150, R233, R204 ;  /* 0x000000cce9967221 */ /* 0x000fe40000010000 */
[----:B------:R-:W-:-:S02]  /*1de0*/  FFMA.FTZ R232, R203, R204, R232 ;  /* 0x000000cccbe87223 */ /* 0x000fc400000100e8 */
[----:B------:R-:W-:Y:S02]  /*1df0*/  FADD.FTZ R157, -R239, R216 ;  /* 0x000000d8ef9d7221 */ /* 0x000fe40000010100 */
[----:B------:R-:W-:Y:S02]  /*1e00*/  FADD.FTZ R159, R150, R205 ;  /* 0x000000cd969f7221 */ /* 0x000fe40000010000 */
[----:B------:R-:W-:Y:S02]  /*1e10*/  FFMA.FTZ R232, R206, R205, R232 ;  /* 0x000000cdcee87223 */ /* 0x000fe400000100e8 */
[----:B------:R-:W-:Y:S02]  /*1e20*/  FADD.FTZ R112, R112, R215 ;  /* 0x000000d770707221 */ /* 0x000fe40000010000 */
[----:B------:R-:W-:Y:S02]  /*1e30*/  FFMA.FTZ R88, R211, R215, R88 ;  /* 0x000000d7d3587223 */ /* 0x000fe40000010058 */
[----:B------:R-:W-:-:S02]  /*1e40*/  FMUL.FTZ R216, R178, R153 ;  /* 0x00000099b2d87220 */ /* 0x000fc40000410000 */
[----:B------:R-:W-:Y:S02]  /*1e50*/  FMUL.FTZ R215, R182, R157 ;  /* 0x0000009db6d77220 */ /* 0x000fe40000410000 */
[----:B------:R-:W-:Y:S02]  /*1e60*/  FADD.FTZ R150, R159, R208 ;  /* 0x000000d09f967221 */ /* 0x000fe40000010000 */
[----:B------:R-:W-:Y:S02]  /*1e70*/  FFMA.FTZ R232, R207, R208, R232 ;  /* 0x000000d0cfe87223 */ /* 0x000fe400000100e8 */
[----:B------:R-:W-:Y:S02]  /*1e80*/  FADD.FTZ R74, R74, R149 ;  /* 0x000000954a4a7221 */ /* 0x000fe40000010000 */
[-C--:B------:R-:W-:Y:S02]  /*1e90*/  FFMA.FTZ R216, R168, R149.reuse, R216 ;  /* 0x00000095a8d87223 */ /* 0x080fe400000100d8 */
[----:B------:R-:W-:-:S02]  /*1ea0*/  FFMA.FTZ R54, R215, R149, R54 ;  /* 0x00000095d7367223 */ /* 0x000fc40000010036 */
[----:B------:R-:W-:Y:S02]  /*1eb0*/  FADD.FTZ R149, R150, R209 ;  /* 0x000000d196957221 */ /* 0x000fe40000010000 */
[----:B------:R-:W-:Y:S02]  /*1ec0*/  FFMA.FTZ R232, R210, R209, R232 ;  /* 0x000000d1d2e87223 */ /* 0x000fe400000100e8 */
[----:B------:R-:W-:Y:S02]  /*1ed0*/  FADD.FTZ R150, R149, R212 ;  /* 0x000000d495967221 */ /* 0x000fe40000010000 */
[----:B------:R-:W-:Y:S02]  /*1ee0*/  FFMA.FTZ R232, R211, R212, R232 ;  /* 0x000000d4d3e87223 */ /* 0x000fe400000100e8 */
[----:B------:R-:W-:Y:S02]  /*1ef0*/  FADD.FTZ R155, -R239, R218 ;  /* 0x000000daef9b7221 */ /* 0x000fe40000010100 */
[----:B------:R-:W-:-:S02]  /*1f00*/  FMUL.FTZ R217, R181, R148 ;  /* 0x00000094b5d97220 */ /* 0x000fc40000410000 */
[----:B------:R-:W-:Y:S02]  /*1f10*/  FADD.FTZ R149, R150, R213 ;  /* 0x000000d596957221 */ /* 0x000fe40000010000 */
[----:B------:R-:W-:Y:S02]  /*1f20*/  FFMA.FTZ R232, R214, R213, R232 ;  /* 0x000000d5d6e87223 */ /* 0x000fe400000100e8 */
[----:B------:R-:W-:Y:S02]  /*1f30*/  FMUL.FTZ R218, R182, R155 ;  /* 0x0000009bb6da7220 */ /* 0x000fe40000410000 */
        /* <DEDUP_REMOVED lines=13> */
.L_x_6:
[----:B------:R-:W-:Y:S05]  /*2010*/  BSYNC B0 ;  /* 0x0000000000007941 */ /* 0x000fea0003800000 */
.L_x_5:
[----:B------:R-:W-:Y:S02]  /*2020*/  SHF.R.U32.HI R150, RZ, 0x5, R163 ;  /* 0x00000005ff967819 */ /* 0x000fe400000116a3 */
[----:B------:R-:W-:Y:S02]  /*2030*/  LOP3.LUT P0, RZ, R163, 0x1f, RZ, 0xc0, !PT ;  /* 0x0000001fa3ff7812 */ /* 0x000fe4000780c0ff */
[----:B------:R-:W-:-:S02]  /*2040*/  LOP3.LUT R158, R150, 0x7fffffc, RZ, 0xc0, !PT ;  /* 0x07fffffc969e7812 */ /* 0x000fc400078ec0ff */
[----:B------:R-:W-:Y:S02]  /*2050*/  ISETP.GE.AND P5, PT, R171, c[0x0][0x164], PT ;  /* 0x00005900ab007a0c */ /* 0x000fe40003fa6270 */
[----:B------:R-:W-:Y:S01]  /*2060*/  @!P1 IADD3 R158, R158, 0x4, RZ ;  /* 0x000000049e9e9810 */ /* 0x000fe20007ffe0ff */
[----:B------:R-:W-:Y:S08]  /*2070*/  BRA.DIV ~URZ, `(.L_x_7) ;  /* 0x000018227f007947 */ /* 0x000ff0000b800000 */
[----:B------:R0:W1:Y:S02]  /*2080*/  SHFL.DOWN PT, R152, R233, 0x10, 0x1f ;  /* 0x0a001f00e9987f89 */ /* 0x00006400000e0000 */
.L_x_20:
[----:B------:R-:W-:Y:S05]  /*2090*/  BRA.DIV ~URZ, `(.L_x_8) ;  /* 0x000018827f007947 */ /* 0x000fea000b800000 */
[----:B------:R-:W2:Y:S01]  /*20a0*/  SHFL.DOWN PT, R149, R232, 0x10, 0x1f ;  /* 0x0a001f00e8957f89 */ /* 0x000ea200000e0000 */
[----:B01----:R-:W-:-:S05]  /*20b0*/  FADD.FTZ R233, R152, R233 ;  /* 0x000000e998e97221 */ /* 0x003fca0000010000 */
[----:B------:R-:W0:Y:S01]  /*20c0*/  SHFL.DOWN PT, R148, R233, 0x8, 0x1f ;  /* 0x09001f00e9947f89 */ /* 0x000e2200000e0000 */
[----:B--2---:R-:W-:-:S05]  /*20d0*/  FADD.FTZ R149, R149, R232 ;  /* 0x000000e895957221 */ /* 0x004fca0000010000 */
[----:B------:R-:W1:Y:S01]  /*20e0*/  SHFL.DOWN PT, R152, R149, 0x8, 0x1f ;  /* 0x09001f0095987f89 */ /* 0x000e6200000e0000 */
[----:B0-----:R-:W-:-:S05]  /*20f0*/  FADD.FTZ R148, R148, R233 ;  /* 0x000000e994947221 */ /* 0x001fca0000010000 */
[----:B------:R-:W0:Y:S01]  /*2100*/  SHFL.DOWN PT, R151, R148, 0x4, 0x1f ;  /* 0x08801f0094977f89 */ /* 0x000e2200000e0000 */
[----:B-1----:R-:W-:-:S05]  /*2110*/  FADD.FTZ R152, R149, R152 ;  /* 0x0000009895987221 */ /* 0x002fca0000010000 */
[----:B------:R-:W1:Y:S01]  /*2120*/  SHFL.DOWN PT, R153, R152, 0x4, 0x1f ;  /* 0x08801f0098997f89 */ /* 0x000e6200000e0000 */
[----:B0-----:R-:W-:-:S05]  /*2130*/  FADD.FTZ R151, R148, R151 ;  /* 0x0000009794977221 */ /* 0x001fca0000010000 */
[----:B------:R-:W0:Y:S01]  /*2140*/  SHFL.DOWN PT, R154, R151, 0x2, 0x1f ;  /* 0x08401f00979a7f89 */ /* 0x000e2200000e0000 */
[----:B-1----:R-:W-:-:S05]  /*2150*/  FADD.FTZ R153, R152, R153 ;  /* 0x0000009998997221 */ /* 0x002fca0000010000 */
[----:B------:R-:W1:Y:S01]  /*2160*/  SHFL.DOWN PT, R156, R153, 0x2, 0x1f ;  /* 0x08401f00999c7f89 */ /* 0x000e6200000e0000 */
[----:B0-----:R-:W-:-:S05]  /*2170*/  FADD.FTZ R154, R151, R154 ;  /* 0x0000009a979a7221 */ /* 0x001fca0000010000 */
[----:B------:R0:W2:Y:S01]  /*2180*/  SHFL.DOWN PT, R155, R154, 0x1, 0x1f ;  /* 0x08201f009a9b7f89 */ /* 0x0000a200000e0000 */
[----:B-1----:R-:W-:-:S05]  /*2190*/  FADD.FTZ R157, R153, R156 ;  /* 0x0000009c999d7221 */ /* 0x002fca0000010000 */
[----:B-----5:R0:W1:Y:S02]  /*21a0*/  SHFL.DOWN PT, R230, R157, 0x1, 0x1f ;  /* 0x08201f009de67f89 */ /* 0x02006400000e0000 */
.L_x_21:
[----:B------:R-:W-:Y:S01]  /*21b0*/  @!P0 LOP3.LUT R149, R150, 0x3, RZ, 0xc0, !PT ;  /* 0x0000000396958812 */ /* 0x000fe200078ec0ff */
[----:B--2---:R-:W-:Y:S01]  /*21c0*/  FADD.FTZ R156, R155, R154 ;  /* 0x0000009a9b9c7221 */ /* 0x004fe20000010000 */
[----:B------:R-:W-:Y:S01]  /*21d0*/  WARPSYNC 0xffffffff ;  /* 0xffffffff00007948 */ /* 0x000fe20003800000 */
[----:B01----:R-:W-:Y:S01]  /*21e0*/  FADD.FTZ R157, R230, R157 ;  /* 0x0000009de69d7221 */ /* 0x003fe20000010000 */
[----:B------:R-:W-:Y:S01]  /*21f0*/  @!P0 IADD3 R159, R158, R149, RZ ;  /* 0x000000959e9f8210 */ /* 0x000fe20007ffe0ff */
[----:B------:R-:W-:Y:S04]  /*2200*/  BSSY B0, `(.L_x_9) ;  /* 0x000006f000007945 */ /* 0x000fe80003800000 */
[----:B------:R-:W-:Y:S04]  /*2210*/  @!P0 STS.64 [R159.X8+0x3000], R156 ;  /* 0x0030009c9f008388 */ /* 0x000fe80000008a00 */
[----:B------:R-:W-:Y:S01]  /*2220*/  BAR.SYNC.DEFER_BLOCKING 0x0 ;  /* 0x0000000000007b1d */ /* 0x000fe20000010000 */
[----:B------:R-:W-:-:S05]  /*2230*/  ISETP.NE.AND P0, PT, R6, RZ, PT ;  /* 0x000000ff0600720c */ /* 0x000fca0003f05270 */
[----:B------:R-:W0:Y:S04]  /*2240*/  LDS.128 R148, [R158.X8+0x3000] ;  /* 0x003000009e947984 */ /* 0x000e280000008c00 */
[----:B------:R-:W1:Y:S01]  /*2250*/  LDS.128 R152, [R158.X8+0x3010] ;  /* 0x003010009e987984 */ /* 0x000e620000008c00 */
[----:B0-----:R-:W-:Y:S02]  /*2260*/  FADD.FTZ R233, RZ, R148 ;  /* 0x00000094ffe97221 */ /* 0x001fe40000010000 */
[----:B------:R-:W-:Y:S02]  /*2270*/  FADD.FTZ R148, RZ, R149 ;  /* 0x00000095ff947221 */ /* 0x000fe40000010000 */
[----:B------:R-:W-:Y:S02]  /*2280*/  FADD.FTZ R233, R150, R233 ;  /* 0x000000e996e97221 */ /* 0x000fe40000010000 */
[----:B------:R-:W-:-:S02]  /*2290*/  FADD.FTZ R148, R151, R148 ;  /* 0x0000009497947221 */ /* 0x000fc40000010000 */
[----:B-1----:R-:W-:Y:S02]  /*22a0*/  FADD.FTZ R233, R233, R152 ;  /* 0x00000098e9e97221 */ /* 0x002fe40000010000 */
[----:B------:R-:W-:Y:S02]  /*22b0*/  FADD.FTZ R148, R148, R153 ;  /* 0x0000009994947221 */ /* 0x000fe40000010000 */
[----:B------:R-:W-:Y:S02]  /*22c0*/  FADD.FTZ R154, R154, R233 ;  /* 0x000000e99a9a7221 */ /* 0x000fe40000010000 */
[----:B------:R-:W-:Y:S02]  /*22d0*/  FADD.FTZ R148, R155, R148 ;  /* 0x000000949b947221 */ /* 0x000fe40000010000 */
[----:B------:R-:W-:Y:S02]  /*22e0*/  FMUL.FTZ R154, R154, c[0x0][0x1e0] ;  /* 0x000078009a9a7a20 */ /* 0x000fe40000410000 */
[----:B------:R-:W-:-:S03]  /*22f0*/  FMUL.FTZ R158, R148, c[0x0][0x1e0] ;  /* 0x00007800949e7a20 */ /* 0x000fc60000410000 */
[----:B------:R-:W-:Y:S01]  /*2300*/  FSEL R159, R154, RZ, !P0 ;  /* 0x000000ff9a9f7208 */ /* 0x000fe20004000000 */
[----:B------:R-:W-:Y:S05]  /*2310*/  @!P2 BRA `(.L_x_10) ;  /* 0x000005d00000a947 */ /* 0x000fea0003800000 */
[----:B------:R-:W-:Y:S01]  /*2320*/  ISETP.NE.U32.AND P0, PT, RZ, c[0x0][0x218], PT ;  /* 0x00008600ff007a0c */ /* 0x000fe20003f05070 */
[-CC-:B------:R-:W-:Y:S01]  /*2330*/  FFMA.FTZ R148, R231, R158.reuse, R159.reuse ;  /* 0x0000009ee7947223 */ /* 0x180fe2000001009f */
[----:B------:R-:W-:Y:S01]  /*2340*/  ISETP.NE.U32.AND P1, PT, RZ, c[0x0][0x258], PT ;  /* 0x00009600ff007a0c */ /* 0x000fe20003f25070 */
[-CC-:B------:R-:W-:Y:S01]  /*2350*/  FFMA.FTZ R151, R228, R158.reuse, R159.reuse ;  /* 0x0000009ee4977223 */ /* 0x180fe2000001009f */
[----:B------:R-:W-:Y:S01]  /*2360*/  ISETP.NE.AND.EX P0, PT, RZ, c[0x0][0x21c], PT, P0 ;  /* 0x00008700ff007a0c */ /* 0x000fe20003f05300 */
[----:B------:R-:W-:Y:S01]  /*2370*/  FADD.FTZ R149, R229, -R148 ;  /* 0x80000094e5957221 */ /* 0x000fe20000010000 */
[----:B------:R-:W-:Y:S01]  /*2380*/  ISETP.NE.U32.AND P6, PT, RZ, c[0x0][0x250], PT ;  /* 0x00009400ff007a0c */ /* 0x000fe20003fc5070 */
[----:B------:R-:W-:Y:S01]  /*2390*/  FFMA.FTZ R150, R227, R158, R159 ;  /* 0x0000009ee3967223 */ /* 0x000fe2000001009f */
[----:B------:R-:W-:Y:S01]  /*23a0*/  ISETP.NE.AND.EX P1, PT, RZ, c[0x0][0x25c], PT, P1 ;  /* 0x00009700ff007a0c */ /* 0x000fe20003f25310 */
[----:B------:R-:W-:Y:S01]  /*23b0*/  FMUL.FTZ R148, R182, R149 ;  /* 0x00000095b6947220 */ /* 0x000fe20000410000 */
[----:B------:R-:W-:Y:S01]  /*23c0*/  ISETP.NE.AND.EX P6, PT, RZ, c[0x0][0x254], PT, P6 ;  /* 0x00009500ff007a0c */ /* 0x000fe20003fc5360 */
[----:B------:R-:W-:-:S02]  /*23d0*/  FADD.FTZ R151, R226, -R151 ;  /* 0x80000097e2977221 */ /* 0x000fc40000010000 */
[----:B------:R-:W-:Y:S02]  /*23e0*/  FFMA.FTZ R155, R224, R158, R159 ;  /* 0x0000009ee09b7223 */ /* 0x000fe4000001009f */
[----:B------:R-:W-:Y:S02]  /*23f0*/  FADD.FTZ R153, R225, -R150 ;  /* 0x80000096e1997221 */ /* 0x000fe40000010000 */
[--C-:B------:R-:W-:Y:S01]  /*2400*/  @P0 PRMT R149, RZ, 0x5410, R116.reuse ;  /* 0x00005410ff950816 */ /* 0x100fe20000000074 */
[----:B------:R-:W-:Y:S01]  /*2410*/  FMUL.FTZ R151, R182, R151 ;  /* 0x00000097b6977220 */ /* 0x000fe20000410000 */
[----:B------:R-:W-:Y:S01]  /*2420*/  @P0 PRMT R150, RZ, 0x7610, R116 ;  /* 0x00007610ff960816 */ /* 0x000fe20000000074 */
[----:B------:R-:W-:Y:S01]  /*2430*/  FADD.FTZ R155, R222, -R155 ;  /* 0x8000009bde9b7221 */ /* 0x000fe20000010000 */
[----:B------:R-:W-:Y:S01]  /*2440*/  @P0 PRMT R152, RZ, 0x5410, R117 ;  /* 0x00005410ff980816 */ /* 0x000fe20000000075 */
[----:B------:R-:W-:Y:S02]  /*2450*/  @P0 FADD.FTZ R148, R148, R149 ;  /* 0x0000009594940221 */ /* 0x000fe40000010000 */
[C---:B------:R-:W-:Y:S01]  /*2460*/  FMUL.FTZ R149, R182.reuse, R153 ;  /* 0x00000099b6957220 */ /* 0x040fe20000410000 */
[----:B------:R-:W-:Y:S01]  /*2470*/  @P0 PRMT R153, RZ, 0x7610, R117 ;  /* 0x00007610ff990816 */ /* 0x000fe20000000075 */
[----:B------:R-:W-:Y:S01]  /*2480*/  @P0 FADD.FTZ R151, R151, R150 ;  /* 0x0000009697970221 */ /* 0x000fe20000010000 */
[----:B------:R-:W-:Y:S01]  /*2490*/  @P6 F2FP.BF16.PACK_AB R238, RZ, R148 ;  /* 0x00000094ffee623e */ /* 0x000fe200000010ff */
[----:B------:R-:W-:-:S02]  /*24a0*/  FMUL.FTZ R150, R182, R155 ;  /* 0x0000009bb6967220 */ /* 0x000fc40000410000 */
[----:B------:R-:W-:Y:S01]  /*24b0*/  @P0 FADD.FTZ R149, R149, R152 ;  /* 0x0000009895950221 */ /* 0x000fe20000010000 */
[----:B------:R-:W-:Y:S01]  /*24c0*/  @P6 F2FP.BF16.PACK_AB R239, RZ, R151 ;  /* 0x00000097ffef623e */ /* 0x000fe200000010ff */
[-C--:B------:R-:W-:Y:S01]  /*24d0*/  FFMA.FTZ R152, R223, R158.reuse, R159 ;  /* 0x0000009edf987223 */ /* 0x080fe2000001009f */
[----:B------:R-:W-:Y:S01]  /*24e0*/  @P6 PRMT R128, R238, 0x7610, R128 ;  /* 0x00007610ee806816 */ /* 0x000fe20000000080 */
[----:B------:R-:W-:Y:S01]  /*24f0*/  @P0 FADD.FTZ R150, R150, R153 ;  /* 0x0000009996960221 */ /* 0x000fe20000010000 */
[----:B------:R-:W-:Y:S01]  /*2500*/  @P6 F2FP.BF16.PACK_AB R240, RZ, R149 ;  /* 0x00000095fff0623e */ /* 0x000fe200000010ff */
[----:B------:R-:W-:Y:S01]  /*2510*/  FADD.FTZ R153, R221, -R152 ;  /* 0x80000098dd997221 */ /* 0x000fe20000010000 */
[----:B------:R-:W-:Y:S01]  /*2520*/  @P6 PRMT R128, R128, 0x5410, R239 ;  /* 0x0000541080806816 */ /* 0x000fe200000000ef */
[--C-:B------:R-:W-:Y:S01]  /*2530*/  FFMA.FTZ R154, R220, R158, R159.reuse ;  /* 0x0000009edc9a7223 */ /* 0x100fe2000001009f */
[----:B------:R-:W-:Y:S01]  /*2540*/  @P6 F2FP.BF16.PACK_AB R241, RZ, R150 ;  /* 0x00000096fff1623e */ /* 0x000fe200000010ff */
[----:B------:R-:W-:Y:S01]  /*2550*/  FMUL.FTZ R152, R182, R153 ;  /* 0x00000099b6987220 */ /* 0x000fe20000410000 */
[----:B------:R-:W-:Y:S01]  /*2560*/  @P0 PRMT R153, RZ, 0x5410, R118 ;  /* 0x00005410ff990816 */ /* 0x000fe20000000076 */
[-C--:B------:R-:W-:Y:S01]  /*2570*/  FFMA.FTZ R156, R186, R158.reuse, R159 ;  /* 0x0000009eba9c7223 */ /* 0x080fe2000001009f */
[----:B------:R-:W-:Y:S01]  /*2580*/  @P6 PRMT R129, R240, 0x7610, R129 ;  /* 0x00007610f0816816 */ /* 0x000fe20000000081 */
[----:B------:R-:W-:Y:S01]  /*2590*/  FADD.FTZ R155, R219, -R154 ;  /* 0x8000009adb9b7221 */ /* 0x000fe20000010000 */
[----:B------:R-:W-:Y:S01]  /*25a0*/  @P0 PRMT R154, RZ, 0x7610, R118 ;  /* 0x00007610ff9a0816 */ /* 0x000fe20000000076 */
[----:B------:R-:W-:Y:S01]  /*25b0*/  FFMA.FTZ R157, R183, R158, R159 ;  /* 0x0000009eb79d7223 */ /* 0x000fe2000001009f */
[----:B------:R-:W-:Y:S01]  /*25c0*/  @P6 PRMT R129, R129, 0x5410, R241 ;  /* 0x0000541081816816 */ /* 0x000fe200000000f1 */
[----:B------:R-:W-:-:S02]  /*25d0*/  @P0 FADD.FTZ R152, R152, R153 ;  /* 0x0000009998980221 */ /* 0x000fc40000010000 */
[----:B------:R-:W-:Y:S01]  /*25e0*/  FMUL.FTZ R233, R182, R155 ;  /* 0x0000009bb6e97220 */ /* 0x000fe20000410000 */
[-C--:B------:R-:W-:Y:S01]  /*25f0*/  @P1 F2FP.BF16.PACK_AB R155, RZ, R149.reuse ;  /* 0x00000095ff9b123e */ /* 0x080fe200000010ff */
[----:B------:R-:W-:Y:S01]  /*2600*/  FADD.FTZ R153, R185, -R156 ;  /* 0x8000009cb9997221 */ /* 0x000fe20000010000 */
[----:B------:R-:W-:Y:S01]  /*2610*/  @P1 F2FP.BF16.PACK_AB R156, RZ, R150 ;  /* 0x00000096ff9c123e */ /* 0x000fe200000010ff */
[----:B------:R-:W-:Y:S01]  /*2620*/  FADD.FTZ R157, R184, -R157 ;  /* 0x8000009db89d7221 */ /* 0x000fe20000010000 */
[----:B------:R-:W-:Y:S01]  /*2630*/  F2FP.BF16.PACK_AB R149, R150, R149 ;  /* 0x000000959695723e */ /* 0x000fe200000010ff */
[----:B------:R-:W-:Y:S01]  /*2640*/  @P0 FADD.FTZ R233, R233, R154 ;  /* 0x0000009ae9e90221 */ /* 0x000fe20000010000 */
[--C-:B------:R-:W-:Y:S01]  /*2650*/  @P0 PRMT R154, RZ, 0x7610, R119.reuse ;  /* 0x00007610ff9a0816 */ /* 0x100fe20000000077 */
[C---:B------:R-:W-:Y:S01]  /*2660*/  FMUL.FTZ R237, R182.reuse, R153 ;  /* 0x00000099b6ed7220 */ /* 0x040fe20000410000 */
[----:B------:R-:W-:Y:S01]  /*2670*/  @P0 PRMT R153, RZ, 0x5410, R119 ;  /* 0x00005410ff990816 */ /* 0x000fe20000000077 */
[----:B------:R-:W-:Y:S01]  /*2680*/  FMUL.FTZ R234, R182, R157 ;  /* 0x0000009db6ea7220 */ /* 0x000fe20000410000 */
[-C--:B------:R-:W-:Y:S01]  /*2690*/  @P1 F2FP.BF16.PACK_AB R157, RZ, R152.reuse ;  /* 0x00000098ff9d123e */ /* 0x080fe200000010ff */
[----:B------:R-:W-:Y:S01]  /*26a0*/  @P0 FADD.FTZ R237, R237, R154 ;  /* 0x0000009aeded0221 */ /* 0x000fe20000010000 */
[----:B------:R-:W-:Y:S01]  /*26b0*/  @P6 F2FP.BF16.PACK_AB R242, RZ, R152 ;  /* 0x00000098fff2623e */ /* 0x000fe200000010ff */
[----:B------:R-:W-:Y:S01]  /*26c0*/  @P0 FADD.FTZ R234, R234, R153 ;  /* 0x00000099eaea0221 */ /* 0x000fe20000010000 */
[----:B------:R-:W-:-:S02]  /*26d0*/  ISETP.NE.U32.AND P0, PT, RZ, c[0x0][0x258], PT ;  /* 0x00009600ff007a0c */ /* 0x000fc40003f05070 */
[----:B------:R-:W-:Y:S02]  /*26e0*/  @P1 F2FP.BF16.PACK_AB R153, RZ, R148 ;  /* 0x00000094ff99123e */ /* 0x000fe400000010ff */
[----:B------:R-:W-:Y:S02]  /*26f0*/  ISETP.NE.AND.EX P0, PT, RZ, c[0x0][0x25c], PT, P0 ;  /* 0x00009700ff007a0c */ /* 0x000fe40003f05300 */
[----:B------:R-:W-:Y:S02]  /*2700*/  @P1 F2FP.BF16.PACK_AB R235, RZ, R234 ;  /* 0x000000eaffeb123e */ /* 0x000fe400000010ff */
[----:B------:R-:W-:Y:S02]  /*2710*/  F2FP.BF16.PACK_AB R150, R233, R152 ;  /* 0x00000098e996723e */ /* 0x000fe400000010ff */
[----:B------:R-:W-:Y:S02]  /*2720*/  @P1 F2FP.BF16.PACK_AB R154, RZ, R151 ;  /* 0x00000097ff9a123e */ /* 0x000fe400000010ff */
[----:B------:R-:W-:-:S02]  /*2730*/  @P1 F2FP.BF16.PACK_AB R232, RZ, R233 ;  /* 0x000000e9ffe8123e */ /* 0x000fc400000010ff */
[----:B------:R-:W-:Y:S02]  /*2740*/  @P1 F2FP.BF16.PACK_AB R236, RZ, R237 ;  /* 0x000000edffec123e */ /* 0x000fe400000010ff */
[----:B------:R-:W-:Y:S02]  /*2750*/  @P6 F2FP.BF16.PACK_AB R152, RZ, R234 ;  /* 0x000000eaff98623e */ /* 0x000fe400000010ff */
[----:B------:R-:W-:Y:S02]  /*2760*/  @P1 PRMT R136, R153, 0x7610, R136 ;  /* 0x0000761099881816 */ /* 0x000fe40000000088 */
[----:B------:R-:W-:Y:S02]  /*2770*/  @P1 PRMT R137, R155, 0x7610, R137 ;  /* 0x000076109b891816 */ /* 0x000fe40000000089 */
[----:B------:R-:W-:Y:S02]  /*2780*/  @P1 PRMT R138, R157, 0x7610, R138 ;  /* 0x000076109d8a1816 */ /* 0x000fe4000000008a */
[----:B------:R-:W-:-:S02]  /*2790*/  @P1 PRMT R139, R235, 0x7610, R139 ;  /* 0x00007610eb8b1816 */ /* 0x000fc4000000008b */
[----:B------:R-:W-:Y:S02]  /*27a0*/  MOV R155, 0x10 ;  /* 0x00000010009b7802 */ /* 0x000fe40000000f00 */
[----:B------:R-:W-:Y:S02]  /*27b0*/  @P6 F2FP.BF16.PACK_AB R230, RZ, R233 ;  /* 0x000000e9ffe6623e */ /* 0x000fe400000010ff */
[----:B------:R-:W-:Y:S02]  /*27c0*/  @P6 PRMT R131, R152, 0x7610, R131 ;  /* 0x0000761098836816 */ /* 0x000fe40000000083 */
[----:B------:R-:W-:Y:S02]  /*27d0*/  @P1 PRMT R136, R136, 0x5410, R154 ;  /* 0x0000541088881816 */ /* 0x000fe4000000009a */
[----:B------:R-:W-:Y:S01]  /*27e0*/  @P1 PRMT R137, R137, 0x5410, R156 ;  /* 0x0000541089891816 */ /* 0x000fe2000000009c */
[----:B------:R-:W-:Y:S01]  /*27f0*/  @P0 IMAD.WIDE.U32 R156, R180, R155, c[0x0][0x258] ;  /* 0x00009600b49c0625 */ /* 0x000fe200078e009b */
[----:B------:R-:W-:-:S02]  /*2800*/  @P1 PRMT R138, R138, 0x5410, R232 ;  /* 0x000054108a8a1816 */ /* 0x000fc400000000e8 */
[----:B------:R-:W-:Y:S01]  /*2810*/  @P1 PRMT R139, R139, 0x5410, R236 ;  /* 0x000054108b8b1816 */ /* 0x000fe200000000ec */
[----:B------:R-:W-:Y:S01]  /*2820*/  IMAD.WIDE.U32 R154, R180, R155, c[0x0][0x248] ;  /* 0x00009200b49a7625 */ /* 0x000fe200078e009b */
[----:B------:R-:W-:Y:S02]  /*2830*/  @P6 F2FP.BF16.PACK_AB R233, RZ, R237 ;  /* 0x000000edffe9623e */ /* 0x000fe400000010ff */
[----:B------:R-:W-:Y:S01]  /*2840*/  @P6 PRMT R130, R242, 0x7610, R130 ;  /* 0x00007610f2826816 */ /* 0x000fe20000000082 */
[----:B------:R0:W-:Y:S01]  /*2850*/  @P0 STG.E.128 [R156.64], R136 ;  /* 0x000000889c000986 */ /* 0x0001e2000c101d04 */
[----:B------:R-:W-:Y:S02]  /*2860*/  @P6 LEA R152, P1, R180, c[0x0][0x250], 0x4 ;  /* 0x00009400b4986a11 */ /* 0x000fe400078220ff */
[----:B------:R-:W-:Y:S02]  /*2870*/  F2FP.BF16.PACK_AB R148, R151, R148 ;  /* 0x000000949794723e */ /* 0x000fe400000010ff */
[----:B------:R-:W-:-:S02]  /*2880*/  F2FP.BF16.PACK_AB R151, R237, R234 ;  /* 0x000000eaed97723e */ /* 0x000fc400000010ff */
[----:B------:R-:W-:Y:S02]  /*2890*/  @P6 LEA.HI.X R153, R180, c[0x0][0x254], RZ, 0x4, P1 ;  /* 0x00009500b4996a11 */ /* 0x000fe400008f24ff */
[----:B------:R-:W-:Y:S01]  /*28a0*/  @P6 PRMT R130, R130, 0x5410, R230 ;  /* 0x0000541082826816 */ /* 0x000fe200000000e6 */
[----:B------:R0:W-:Y:S01]  /*28b0*/  STG.E.128 [R154.64], R148 ;  /* 0x000000949a007986 */ /* 0x0001e2000c101d04 */
[----:B------:R-:W-:Y:S02]  /*28c0*/  @P6 PRMT R131, R131, 0x5410, R233 ;  /* 0x0000541083836816 */ /* 0x000fe400000000e9 */
[----:B------:R-:W-:-:S03]  /*28d0*/  IADD3 R180, R180, 0x80, RZ ;  /* 0x00000080b4b47810 */ /* 0x000fc60007ffe0ff */
[----:B------:R0:W-:Y:S04]  /*28e0*/  @P6 STG.E.128 [R152.64], R128 ;  /* 0x0000008098006986 */ /* 0x0001e8000c101d04 */
.L_x_10:
[----:B------:R-:W-:Y:S05]  /*28f0*/  BSYNC B0 ;  /* 0x0000000000007941 */ /* 0x000fea0003800000 */
.L_x_9:
[----:B------:R-:W-:Y:S01]  /*2900*/  BSSY B0, `(.L_x_11) ;  /* 0x000005f000007945 */ /* 0x000fe20003800000 */
[----:B------:R-:W-:Y:S05]  /*2910*/  @!P3 BRA `(.L_x_12) ;  /* 0x000005d00000b947 */ /* 0x000fea0003800000 */
[----:B------:R-:W-:Y:S01]  /*2920*/  ISETP.NE.U32.AND P0, PT, RZ, c[0x0][0x218], PT ;  /* 0x00008600ff007a0c */ /* 0x000fe20003f05070 */
[-CC-:B0-----:R-:W-:Y:S01]  /*2930*/  FFMA.FTZ R149, R187, R158.reuse, R159.reuse ;  /* 0x0000009ebb957223 */ /* 0x181fe2000001009f */
[----:B------:R-:W-:Y:S01]  /*2940*/  ISETP.NE.U32.AND P1, PT, RZ, c[0x0][0x258], PT ;  /* 0x00009600ff007a0c */ /* 0x000fe20003f25070 */
[-C--:B------:R-:W-:Y:S01]  /*2950*/  FFMA.FTZ R150, R190, R158.reuse, R159 ;  /* 0x0000009ebe967223 */ /* 0x080fe2000001009f */
[----:B------:R-:W-:Y:S01]  /*2960*/  ISETP.NE.AND.EX P0, PT, RZ, c[0x0][0x21c], PT, P0 ;  /* 0x00008700ff007a0c */ /* 0x000fe20003f05300 */
[----:B------:R-:W-:Y:S01]  /*2970*/  FADD.FTZ R149, R188, -R149 ;  /* 0x80000095bc957221 */ /* 0x000fe20000010000 */
[----:B------:R-:W-:Y:S01]  /*2980*/  ISETP.NE.AND.EX P1, PT, RZ, c[0x0][0x25c], PT, P1 ;  /* 0x00009700ff007a0c */ /* 0x000fe20003f25310 */
[----:B------:R-:W-:Y:S01]  /*2990*/  FFMA.FTZ R153, R191, R158, R159 ;  /* 0x0000009ebf997223 */ /* 0x000fe2000001009f */
[----:B------:R-:W-:Y:S01]  /*29a0*/  ISETP.NE.U32.AND P6, PT, RZ, c[0x0][0x250], PT ;  /* 0x00009400ff007a0c */ /* 0x000fe20003fc5070 */
[----:B------:R-:W-:-:S02]  /*29b0*/  FMUL.FTZ R148, R182, R149 ;  /* 0x00000095b6947220 */ /* 0x000fc40000410000 */
[----:B------:R-:W-:Y:S01]  /*29c0*/  FADD.FTZ R151, R189, -R150 ;  /* 0x80000096bd977221 */ /* 0x000fe20000010000 */
[----:B------:R-:W-:Y:S01]  /*29d0*/  ISETP.NE.AND.EX P6, PT, RZ, c[0x0][0x254], PT, P6 ;  /* 0x00009500ff007a0c */ /* 0x000fe20003fc5360 */
[----:B------:R-:W-:Y:S02]  /*29e0*/  FFMA.FTZ R152, R194, R158, R159 ;  /* 0x0000009ec2987223 */ /* 0x000fe4000001009f */
[----:B------:R-:W-:Y:S02]  /*29f0*/  FADD.FTZ R153, R192, -R153 ;  /* 0x80000099c0997221 */ /* 0x000fe40000010000 */
[--C-:B------:R-:W-:Y:S01]  /*2a00*/  @P0 PRMT R149, RZ, 0x5410, R32.reuse ;  /* 0x00005410ff950816 */ /* 0x100fe20000000020 */
[----:B------:R-:W-:Y:S01]  /*2a10*/  FMUL.FTZ R151, R182, R151 ;  /* 0x00000097b6977220 */ /* 0x000fe20000410000 */
[----:B------:R-:W-:Y:S01]  /*2a20*/  @P0 PRMT R150, RZ, 0x7610, R32 ;  /* 0x00007610ff960816 */ /* 0x000fe20000000020 */
[----:B------:R-:W-:Y:S01]  /*2a30*/  FADD.FTZ R155, R193, -R152 ;  /* 0x80000098c19b7221 */ /* 0x000fe20000010000 */
[----:B------:R-:W-:Y:S01]  /*2a40*/  @P0 PRMT R152, RZ, 0x5410, R33 ;  /* 0x00005410ff980816 */ /* 0x000fe20000000021 */
[----:B------:R-:W-:-:S02]  /*2a50*/  @P0 FADD.FTZ R148, R148, R149 ;  /* 0x0000009594940221 */ /* 0x000fc40000010000 */
[C---:B------:R-:W-:Y:S01]  /*2a60*/  FMUL.FTZ R149, R182.reuse, R153 ;  /* 0x00000099b6957220 */ /* 0x040fe20000410000 */
[----:B------:R-:W-:Y:S01]  /*2a70*/  @P0 PRMT R153, RZ, 0x7610, R33 ;  /* 0x00007610ff990816 */ /* 0x000fe20000000021 */
[----:B------:R-:W-:Y:S01]  /*2a80*/  @P0 FADD.FTZ R151, R151, R150 ;  /* 0x0000009697970221 */ /* 0x000fe20000010000 */
[----:B------:R-:W-:Y:S01]  /*2a90*/  @P6 F2FP.BF16.PACK_AB R238, RZ, R148 ;  /* 0x00000094ffee623e */ /* 0x000fe200000010ff */
[----:B------:R-:W-:Y:S02]  /*2aa0*/  FMUL.FTZ R150, R182, R155 ;  /* 0x0000009bb6967220 */ /* 0x000fe40000410000 */
[----:B------:R-:W-:Y:S01]  /*2ab0*/  @P0 FADD.FTZ R149, R149, R152 ;  /* 0x0000009895950221 */ /* 0x000fe20000010000 */
[----:B------:R-:W-:Y:S01]  /*2ac0*/  @P6 F2FP.BF16.PACK_AB R239, RZ, R151 ;  /* 0x00000097ffef623e */ /* 0x000fe200000010ff */
[----:B------:R-:W-:Y:S01]  /*2ad0*/  @P0 FADD.FTZ R150, R150, R153 ;  /* 0x0000009996960221 */ /* 0x000fe20000010000 */
[----:B------:R-:W-:Y:S01]  /*2ae0*/  @P6 PRMT R128, R238, 0x7610, R128 ;  /* 0x00007610ee806816 */ /* 0x000fe20000000080 */
[-CC-:B------:R-:W-:Y:S01]  /*2af0*/  FFMA.FTZ R153, R195, R158.reuse, R159.reuse ;  /* 0x0000009ec3997223 */ /* 0x180fe2000001009f */
[----:B------:R-:W-:Y:S01]  /*2b00*/  @P6 F2FP.BF16.PACK_AB R240, RZ, R149 ;  /* 0x00000095fff0623e */ /* 0x000fe200000010ff */
[----:B------:R-:W-:Y:S01]  /*2b10*/  FFMA.FTZ R154, R198, R158, R159 ;  /* 0x0000009ec69a7223 */ /* 0x000fe2000001009f */
[----:B------:R-:W-:Y:S01]  /*2b20*/  @P6 F2FP.BF16.PACK_AB R241, RZ, R150 ;  /* 0x00000096fff1623e */ /* 0x000fe200000010ff */
[----:B------:R-:W-:Y:S01]  /*2b30*/  FADD.FTZ R153, R196, -R153 ;  /* 0x80000099c4997221 */ /* 0x000fe20000010000 */
[----:B------:R-:W-:Y:S01]  /*2b40*/  @P6 PRMT R129, R240, 0x7610, R129 ;  /* 0x00007610f0816816 */ /* 0x000fe20000000081 */
[-C--:B------:R-:W-:Y:S01]  /*2b50*/  FFMA.FTZ R156, R202, R158.reuse, R159 ;  /* 0x0000009eca9c7223 */ /* 0x080fe2000001009f */
[----:B------:R-:W-:Y:S01]  /*2b60*/  @P6 PRMT R128, R128, 0x5410, R239 ;  /* 0x0000541080806816 */ /* 0x000fe200000000ef */
[----:B------:R-:W-:Y:S01]  /*2b70*/  FMUL.FTZ R152, R182, R153 ;  /* 0x00000099b6987220 */ /* 0x000fe20000410000 */
[----:B------:R-:W-:Y:S01]  /*2b80*/  @P0 PRMT R153, RZ, 0x5410, R34 ;  /* 0x00005410ff990816 */ /* 0x000fe20000000022 */
        /* <DEDUP_REMOVED lines=16> */
[----:B------:R-:W-:Y:S01]  /*2c90*/  @P1 F2FP.BF16.PACK_AB R157, RZ, R152 ;  /* 0x00000098ff9d123e */ /* 0x000fe200000010ff */
[----:B------:R-:W-:Y:S01]  /*2ca0*/  @P0 FADD.FTZ R237, R237, R154 ;  /* 0x0000009aeded0221 */ /* 0x000fe20000010000 */
[----:B------:R-:W-:Y:S01]  /*2cb0*/  @P1 F2FP.BF16.PACK_AB R154, RZ, R151 ;  /* 0x00000097ff9a123e */ /* 0x000fe200000010ff */
[----:B------:R-:W-:Y:S01]  /*2cc0*/  @P0 FADD.FTZ R234, R234, R153 ;  /* 0x00000099eaea0221 */ /* 0x000fe20000010000 */
[----:B------:R-:W-:-:S02]  /*2cd0*/  ISETP.NE.U32.AND P0, PT, RZ, c[0x0][0x258], PT ;  /* 0x00009600ff007a0c */ /* 0x000fc40003f05070 */
[----:B------:R-:W-:Y:S02]  /*2ce0*/  @P1 F2FP.BF16.PACK_AB R153, RZ, R148 ;  /* 0x00000094ff99123e */ /* 0x000fe400000010ff */
[----:B------:R-:W-:Y:S02]  /*2cf0*/  ISETP.NE.AND.EX P0, PT, RZ, c[0x0][0x25c], PT, P0 ;  /* 0x00009700ff007a0c */ /* 0x000fe40003f05300 */
[----:B------:R-:W-:Y:S02]  /*2d00*/  @P1 F2FP.BF16.PACK_AB R235, RZ, R234 ;  /* 0x000000eaffeb123e */ /* 0x000fe400000010ff */
[----:B------:R-:W-:Y:S01]  /*2d10*/  @P1 PRMT R136, R153, 0x7610, R136 ;  /* 0x0000761099881816 */ /* 0x000fe20000000088 */
[----:B------:R-:W-:Y:S01]  /*2d20*/  HFMA2.MMA R153, -RZ, RZ, 0, 9.5367431640625e-07 ;  /* 0x00000010ff997435 */ /* 0x000fe200000001ff */
[----:B------:R-:W-:Y:S02]  /*2d30*/  @P6 F2FP.BF16.PACK_AB R242, RZ, R152 ;  /* 0x00000098fff2623e */ /* 0x000fe400000010ff */
[----:B------:R-:W-:-:S02]  /*2d40*/  @P1 F2FP.BF16.PACK_AB R232, RZ, R233 ;  /* 0x000000e9ffe8123e */ /* 0x000fc400000010ff */
[----:B------:R-:W-:Y:S02]  /*2d50*/  @P1 F2FP.BF16.PACK_AB R236, RZ, R237 ;  /* 0x000000edffec123e */ /* 0x000fe400000010ff */
[----:B------:R-:W-:Y:S02]  /*2d60*/  F2FP.BF16.PACK_AB R150, R233, R152 ;  /* 0x00000098e996723e */ /* 0x000fe400000010ff */
[----:B------:R-:W-:Y:S02]  /*2d70*/  @P1 PRMT R137, R155, 0x7610, R137 ;  /* 0x000076109b891816 */ /* 0x000fe40000000089 */
[----:B------:R-:W-:Y:S02]  /*2d80*/  @P1 PRMT R138, R157, 0x7610, R138 ;  /* 0x000076109d8a1816 */ /* 0x000fe4000000008a */
[----:B------:R-:W-:Y:S02]  /*2d90*/  @P1 PRMT R139, R235, 0x7610, R139 ;  /* 0x00007610eb8b1816 */ /* 0x000fe4000000008b */
[----:B------:R-:W-:-:S02]  /*2da0*/  @P6 F2FP.BF16.PACK_AB R152, RZ, R234 ;  /* 0x000000eaff98623e */ /* 0x000fc400000010ff */
[----:B------:R-:W-:Y:S02]  /*2db0*/  @P6 F2FP.BF16.PACK_AB R230, RZ, R233 ;  /* 0x000000e9ffe6623e */ /* 0x000fe400000010ff */
[----:B------:R-:W-:Y:S01]  /*2dc0*/  @P1 PRMT R136, R136, 0x5410, R154 ;  /* 0x0000541088881816 */ /* 0x000fe2000000009a */
[----:B------:R-:W-:Y:S01]  /*2dd0*/  @P0 IMAD.WIDE.U32 R154, R180, R153, c[0x0][0x258] ;  /* 0x00009600b49a0625 */ /* 0x000fe200078e0099 */
[----:B------:R-:W-:Y:S02]  /*2de0*/  @P1 PRMT R137, R137, 0x5410, R156 ;  /* 0x0000541089891816 */ /* 0x000fe4000000009c */
[----:B------:R-:W-:Y:S02]  /*2df0*/  @P1 PRMT R138, R138, 0x5410, R232 ;  /* 0x000054108a8a1816 */ /* 0x000fe400000000e8 */
[----:B------:R-:W-:Y:S02]  /*2e00*/  @P1 PRMT R139, R139, 0x5410, R236 ;  /* 0x000054108b8b1816 */ /* 0x000fe400000000ec */
[----:B------:R-:W-:-:S02]  /*2e10*/  @P6 F2FP.BF16.PACK_AB R233, RZ, R237 ;  /* 0x000000edffe9623e */ /* 0x000fc400000010ff */
[----:B------:R-:W-:Y:S01]  /*2e20*/  @P6 PRMT R130, R242, 0x7610, R130 ;  /* 0x00007610f2826816 */ /* 0x000fe20000000082 */
[----:B------:R0:W-:Y:S01]  /*2e30*/  @P0 STG.E.128 [R154.64], R136 ;  /* 0x000000889a000986 */ /* 0x0001e2000c101d04 */
[----:B------:R-:W-:Y:S01]  /*2e40*/  @P6 PRMT R131, R152, 0x7610, R131 ;  /* 0x0000761098836816 */ /* 0x000fe20000000083 */
[C---:B------:R-:W-:Y:S01]  /*2e50*/  IMAD.WIDE.U32 R152, R180.reuse, R153, c[0x0][0x248] ;  /* 0x00009200b4987625 */ /* 0x040fe200078e0099 */
[C---:B------:R-:W-:Y:S02]  /*2e60*/  @P6 LEA R156, P1, R180.reuse, c[0x0][0x250], 0x4 ;  /* 0x00009400b49c6a11 */ /* 0x040fe400078220ff */
[----:B------:R-:W-:Y:S02]  /*2e70*/  F2FP.BF16.PACK_AB R148, R151, R148 ;  /* 0x000000949794723e */ /* 0x000fe400000010ff */
[----:B------:R-:W-:Y:S02]  /*2e80*/  F2FP.BF16.PACK_AB R151, R237, R234 ;  /* 0x000000eaed97723e */ /* 0x000fe400000010ff */
[----:B------:R-:W-:-:S02]  /*2e90*/  @P6 LEA.HI.X R157, R180, c[0x0][0x254], RZ, 0x4, P1 ;  /* 0x00009500b49d6a11 */ /* 0x000fc400008f24ff */
[----:B------:R-:W-:Y:S01]  /*2ea0*/  @P6 PRMT R130, R130, 0x5410, R230 ;  /* 0x0000541082826816 */ /* 0x000fe200000000e6 */
[----:B------:R0:W-:Y:S01]  /*2eb0*/  STG.E.128 [R152.64], R148 ;  /* 0x0000009498007986 */ /* 0x0001e2000c101d04 */
[----:B------:R-:W-:Y:S02]  /*2ec0*/  @P6 PRMT R131, R131, 0x5410, R233 ;  /* 0x0000541083836816 */ /* 0x000fe400000000e9 */
[----:B------:R-:W-:-:S03]  /*2ed0*/  IADD3 R180, R180, 0x80, RZ ;  /* 0x00000080b4b47810 */ /* 0x000fc60007ffe0ff */
[----:B------:R0:W-:Y:S04]  /*2ee0*/  @P6 STG.E.128 [R156.64], R128 ;  /* 0x000000809c006986 */ /* 0x0001e8000c101d04 */
.L_x_12:
[----:B------:R-:W-:Y:S05]  /*2ef0*/  BSYNC B0 ;  /* 0x0000000000007941 */ /* 0x000fea0003800000 */
.L_x_11:
[----:B------:R-:W-:Y:S01]  /*2f00*/  BSSY B0, `(.L_x_13) ;  /* 0x000005e000007945 */ /* 0x000fe20003800000 */
[----:B------:R-:W-:Y:S05]  /*2f10*/  @!P4 BRA `(.L_x_14) ;  /* 0x000005c00000c947 */ /* 0x000fea0003800000 */
[----:B------:R-:W-:Y:S01]  /*2f20*/  ISETP.NE.U32.AND P0, PT, RZ, c[0x0][0x218], PT ;  /* 0x00008600ff007a0c */ /* 0x000fe20003f05070 */
[-CC-:B0-----:R-:W-:Y:S01]  /*2f30*/  FFMA.FTZ R149, R203, R158.reuse, R159.reuse ;  /* 0x0000009ecb957223 */ /* 0x181fe2000001009f */
[----:B------:R-:W-:Y:S01]  /*2f40*/  ISETP.NE.U32.AND P1, PT, RZ, c[0x0][0x258], PT ;  /* 0x00009600ff007a0c */ /* 0x000fe20003f25070 */
[-CC-:B------:R-:W-:Y:S01]  /*2f50*/  FFMA.FTZ R148, R206, R158.reuse, R159.reuse ;  /* 0x0000009ece947223 */ /* 0x180fe2000001009f */
[----:B------:R-:W-:Y:S01]  /*2f60*/  ISETP.NE.AND.EX P0, PT, RZ, c[0x0][0x21c], PT, P0 ;  /* 0x00008700ff007a0c */ /* 0x000fe20003f05300 */
[----:B------:R-:W-:Y:S01]  /*2f70*/  FFMA.FTZ R150, R210, R158, R159 ;  /* 0x0000009ed2967223 */ /* 0x000fe2000001009f */
[----:B------:R-:W-:Y:S01]  /*2f80*/  ISETP.NE.AND.EX P1, PT, RZ, c[0x0][0x25c], PT, P1 ;  /* 0x00009700ff007a0c */ /* 0x000fe20003f25310 */
[----:B------:R-:W-:Y:S01]  /*2f90*/  FADD.FTZ R149, R204, -R149 ;  /* 0x80000095cc957221 */ /* 0x000fe20000010000 */
[----:B------:R-:W-:Y:S01]  /*2fa0*/  ISETP.NE.U32.AND P6, PT, RZ, c[0x0][0x250], PT ;  /* 0x00009400ff007a0c */ /* 0x000fe20003fc5070 */
[----:B------:R-:W-:-:S02]  /*2fb0*/  FADD.FTZ R151, R205, -R148 ;  /* 0x80000094cd977221 */ /* 0x000fc40000010000 */
[----:B------:R-:W-:Y:S01]  /*2fc0*/  FADD.FTZ R155, R209, -R150 ;  /* 0x80000096d19b7221 */ /* 0x000fe20000010000 */
[----:B------:R-:W-:Y:S01]  /*2fd0*/  ISETP.NE.AND.EX P6, PT, RZ, c[0x0][0x254], PT, P6 ;  /* 0x00009500ff007a0c */ /* 0x000fe20003fc5360 */
[C---:B------:R-:W-:Y:S02]  /*2fe0*/  FMUL.FTZ R148, R182.reuse, R149 ;  /* 0x00000095b6947220 */ /* 0x040fe40000410000 */
[C---:B------:R-:W-:Y:S02]  /*2ff0*/  FMUL.FTZ R149, R182.reuse, R151 ;  /* 0x00000097b6957220 */ /* 0x040fe40000410000 */
[----:B------:R-:W-:Y:S01]  /*3000*/  FFMA.FTZ R153, R207, R158, R159 ;  /* 0x0000009ecf997223 */ /* 0x000fe2000001009f */
[--C-:B------:R-:W-:Y:S01]  /*3010*/  @P0 PRMT R156, RZ, 0x7610, R144.reuse ;  /* 0x00007610ff9c0816 */ /* 0x100fe20000000090 */
[----:B------:R-:W-:Y:S01]  /*3020*/  FMUL.FTZ R151, R182, R155 ;  /* 0x0000009bb6977220 */ /* 0x000fe20000410000 */
[----:B------:R-:W-:Y:S01]  /*3030*/  @P0 PRMT R155, RZ, 0x5410, R144 ;  /* 0x00005410ff9b0816 */ /* 0x000fe20000000090 */
[----:B------:R-:W-:-:S02]  /*3040*/  FADD.FTZ R153, R208, -R153 ;  /* 0x80000099d0997221 */ /* 0x000fc40000010000 */
[-CC-:B------:R-:W-:Y:S02]  /*3050*/  FFMA.FTZ R157, R211, R158.reuse, R159.reuse ;  /* 0x0000009ed39d7223 */ /* 0x180fe4000001009f */
[-C--:B------:R-:W-:Y:S02]  /*3060*/  FFMA.FTZ R152, R214, R158.reuse, R159 ;  /* 0x0000009ed6987223 */ /* 0x080fe4000001009f */
[----:B------:R-:W-:Y:S01]  /*3070*/  @P0 FADD.FTZ R148, R148, R155 ;  /* 0x0000009b94940221 */ /* 0x000fe20000010000 */
[--C-:B------:R-:W-:Y:S01]  /*3080*/  @P0 PRMT R155, RZ, 0x5410, R145.reuse ;  /* 0x00005410ff9b0816 */ /* 0x100fe20000000091 */
[----:B------:R-:W-:Y:S01]  /*3090*/  @P0 FADD.FTZ R149, R149, R156 ;  /* 0x0000009c95950221 */ /* 0x000fe20000010000 */
[----:B------:R-:W-:Y:S01]  /*30a0*/  @P0 PRMT R156, RZ, 0x7610, R145 ;  /* 0x00007610ff9c0816 */ /* 0x000fe20000000091 */
[--C-:B------:R-:W-:Y:S01]  /*30b0*/  FFMA.FTZ R233, R215, R158, R159.reuse ;  /* 0x0000009ed7e97223 */ /* 0x100fe2000001009f */
[----:B------:R-:W-:Y:S01]  /*30c0*/  @P6 F2FP.BF16.PACK_AB R236, RZ, R148 ;  /* 0x00000094ffec623e */ /* 0x000fe200000010ff */
[----:B------:R-:W-:Y:S01]  /*30d0*/  FMUL.FTZ R150, R182, R153 ;  /* 0x00000099b6967220 */ /* 0x000fe20000410000 */
[----:B------:R-:W-:Y:S01]  /*30e0*/  @P6 F2FP.BF16.PACK_AB R237, RZ, R149 ;  /* 0x00000095ffed623e */ /* 0x000fe200000010ff */
[----:B------:R-:W-:Y:S01]  /*30f0*/  FFMA.FTZ R158, R218, R158, R159 ;  /* 0x0000009eda9e7223 */ /* 0x000fe2000001009f */
[----:B------:R-:W-:Y:S01]  /*3100*/  @P6 PRMT R128, R236, 0x7610, R128 ;  /* 0x00007610ec806816 */ /* 0x000fe20000000080 */
[----:B------:R-:W-:-:S02]  /*3110*/  FADD.FTZ R157, R212, -R157 ;  /* 0x8000009dd49d7221 */ /* 0x000fc40000010000 */
[----:B------:R-:W-:Y:S01]  /*3120*/  FADD.FTZ R159, R213, -R152 ;  /* 0x80000098d59f7221 */ /* 0x000fe20000010000 */
[----:B------:R-:W-:Y:S01]  /*3130*/  @P6 PRMT R128, R128, 0x5410, R237 ;  /* 0x0000541080806816 */ /* 0x000fe200000000ed */
[----:B------:R-:W-:Y:S01]  /*3140*/  @P0 FADD.FTZ R150, R150, R155 ;  /* 0x0000009b96960221 */ /* 0x000fe20000010000 */
[----:B------:R-:W-:Y:S01]  /*3150*/  @P0 PRMT R155, RZ, 0x5410, R146 ;  /* 0x00005410ff9b0816 */ /* 0x000fe20000000092 */
[----:B------:R-:W-:Y:S01]  /*3160*/  @P0 FADD.FTZ R151, R151, R156 ;  /* 0x0000009c97970221 */ /* 0x000fe20000010000 */
[----:B------:R-:W-:Y:S01]  /*3170*/  @P0 PRMT R156, RZ, 0x7610, R146 ;  /* 0x00007610ff9c0816 */ /* 0x000fe20000000092 */
[C---:B------:R-:W-:Y:S01]  /*3180*/  FMUL.FTZ R152, R182.reuse, R157 ;  /* 0x0000009db6987220 */ /* 0x040fe20000410000 */
[-C--:B------:R-:W-:Y:S01]  /*3190*/  @P1 F2FP.BF16.PACK_AB R157, RZ, R150.reuse ;  /* 0x00000096ff9d123e */ /* 0x080fe200000010ff */
[----:B------:R-:W-:Y:S01]  /*31a0*/  FMUL.FTZ R153, R182, R159 ;  /* 0x0000009fb6997220 */ /* 0x000fe20000410000 */
[----:B------:R-:W-:Y:S01]  /*31b0*/  @P6 F2FP.BF16.PACK_AB R238, RZ, R150 ;  /* 0x00000096ffee623e */ /* 0x000fe200000010ff */
[----:B------:R-:W-:Y:S01]  /*31c0*/  FADD.FTZ R233, R216, -R233 ;  /* 0x800000e9d8e97221 */ /* 0x000fe20000010000 */
[----:B------:R-:W-:Y:S01]  /*31d0*/  @P1 PRMT R137, R157, 0x7610, R137 ;  /* 0x000076109d891816 */ /* 0x000fe20000000089 */
[----:B------:R-:W-:Y:S01]  /*31e0*/  FADD.FTZ R235, R217, -R158 ;  /* 0x8000009ed9eb7221 */ /* 0x000fe20000010000 */
[----:B------:R-:W-:Y:S01]  /*31f0*/  @P6 F2FP.BF16.PACK_AB R239, RZ, R151 ;  /* 0x00000097ffef623e */ /* 0x000fe200000010ff */
[----:B------:R-:W-:Y:S01]  /*3200*/  @P0 FADD.FTZ R152, R152, R155 ;  /* 0x0000009b98980221 */ /* 0x000fe20000010000 */
[--C-:B------:R-:W-:Y:S01]  /*3210*/  @P0 PRMT R155, RZ, 0x5410, R147.reuse ;  /* 0x00005410ff9b0816 */ /* 0x100fe20000000093 */
[----:B------:R-:W-:Y:S01]  /*3220*/  @P0 FADD.FTZ R153, R153, R156 ;  /* 0x0000009c99990221 */ /* 0x000fe20000010000 */
[----:B------:R-:W-:Y:S01]  /*3230*/  @P0 PRMT R156, RZ, 0x7610, R147 ;  /* 0x00007610ff9c0816 */ /* 0x000fe20000000093 */
[C---:B------:R-:W-:Y:S01]  /*3240*/  FMUL.FTZ R154, R182.reuse, R233 ;  /* 0x000000e9b69a7220 */ /* 0x040fe20000410000 */
[----:B------:R-:W-:Y:S01]  /*3250*/  @P1 F2FP.BF16.PACK_AB R230, RZ, R152 ;  /* 0x00000098ffe6123e */ /* 0x000fe200000010ff */
        /* <DEDUP_REMOVED lines=9> */
[----:B------:R-:W-:Y:S02]  /*32f0*/  @P1 F2FP.BF16.PACK_AB R232, RZ, R153 ;  /* 0x00000099ffe8123e */ /* 0x000fe400000010ff */
[----:B------:R-:W-:Y:S02]  /*3300*/  @P1 F2FP.BF16.PACK_AB R234, RZ, R235 ;  /* 0x000000ebffea123e */ /* 0x000fe400000010ff */
[----:B------:R-:W-:-:S02]  /*3310*/  @P1 PRMT R136, R155, 0x7610, R136 ;  /* 0x000076109b881816 */ /* 0x000fc40000000088 */
[----:B------:R-:W-:Y:S02]  /*3320*/  @P1 PRMT R138, R230, 0x7610, R138 ;  /* 0x00007610e68a1816 */ /* 0x000fe4000000008a */
[----:B------:R-:W-:Y:S02]  /*3330*/  @P1 PRMT R139, R233, 0x7610, R139 ;  /* 0x00007610e98b1816 */ /* 0x000fe4000000008b */
[----:B------:R-:W-:Y:S02]  /*3340*/  @P6 F2FP.BF16.PACK_AB R240, RZ, R152 ;  /* 0x00000098fff0623e */ /* 0x000fe400000010ff */
[----:B------:R-:W-:Y:S02]  /*3350*/  @P6 F2FP.BF16.PACK_AB R241, RZ, R154 ;  /* 0x0000009afff1623e */ /* 0x000fe400000010ff */
[----:B------:R-:W-:Y:S02]  /*3360*/  F2FP.BF16.PACK_AB R148, R149, R148 ;  /* 0x000000949594723e */ /* 0x000fe400000010ff */
[----:B------:R-:W-:-:S02]  /*3370*/  MOV R155, 0x10 ;  /* 0x00000010009b7802 */ /* 0x000fc40000000f00 */
[----:B------:R-:W-:Y:S02]  /*3380*/  F2FP.BF16.PACK_AB R149, R151, R150 ;  /* 0x000000969795723e */ /* 0x000fe400000010ff */
[----:B------:R-:W-:Y:S02]  /*3390*/  F2FP.BF16.PACK_AB R150, R153, R152 ;  /* 0x000000989996723e */ /* 0x000fe400000010ff */
[----:B------:R-:W-:Y:S01]  /*33a0*/  @P1 PRMT R136, R136, 0x5410, R156 ;  /* 0x0000541088881816 */ /* 0x000fe2000000009c */
[----:B------:R-:W-:Y:S01]  /*33b0*/  @P0 IMAD.WIDE.U32 R156, R180, R155, c[0x0][0x258] ;  /* 0x00009600b49c0625 */ /* 0x000fe200078e009b */
[----:B------:R-:W-:Y:S02]  /*33c0*/  @P1 PRMT R137, R137, 0x5410, R182 ;  /* 0x0000541089891816 */ /* 0x000fe400000000b6 */
[----:B------:R-:W-:Y:S02]  /*33d0*/  @P1 PRMT R138, R138, 0x5410, R232 ;  /* 0x000054108a8a1816 */ /* 0x000fe400000000e8 */
[----:B------:R-:W-:-:S02]  /*33e0*/  @P1 PRMT R139, R139, 0x5410, R234 ;  /* 0x000054108b8b1816 */ /* 0x000fc400000000ea */
[----:B------:R-:W-:Y:S02]  /*33f0*/  @P6 F2FP.BF16.PACK_AB R159, RZ, R153 ;  /* 0x00000099ff9f623e */ /* 0x000fe400000010ff */
[----:B------:R-:W-:Y:S01]  /*3400*/  @P6 F2FP.BF16.PACK_AB R158, RZ, R235 ;  /* 0x000000ebff9e623e */ /* 0x000fe200000010ff */
[----:B------:R0:W-:Y:S01]  /*3410*/  @P0 STG.E.128 [R156.64], R136 ;  /* 0x000000889c000986 */ /* 0x0001e2000c101d04 */
[----:B------:R-:W-:Y:S02]  /*3420*/  @P6 PRMT R129, R238, 0x7610, R129 ;  /* 0x00007610ee816816 */ /* 0x000fe40000000081 */
[----:B------:R-:W-:Y:S02]  /*3430*/  @P6 PRMT R130, R240, 0x7610, R130 ;  /* 0x00007610f0826816 */ /* 0x000fe40000000082 */
[----:B------:R-:W-:Y:S02]  /*3440*/  @P6 PRMT R131, R241, 0x7610, R131 ;  /* 0x00007610f1836816 */ /* 0x000fe40000000083 */
[----:B------:R-:W-:-:S02]  /*3450*/  @P6 LEA R152, P1, R180, c[0x0][0x250], 0x4 ;  /* 0x00009400b4986a11 */ /* 0x000fc400078220ff */
[----:B------:R-:W-:Y:S01]  /*3460*/  F2FP.BF16.PACK_AB R151, R235, R154 ;  /* 0x0000009aeb97723e */ /* 0x000fe200000010ff */
[C---:B------:R-:W-:Y:S01]  /*3470*/  IMAD.WIDE.U32 R154, R180.reuse, R155, c[0x0][0x248] ;  /* 0x00009200b49a7625 */ /* 0x040fe200078e009b */
[----:B------:R-:W-:Y:S02]  /*3480*/  @P6 PRMT R129, R129, 0x5410, R239 ;  /* 0x0000541081816816 */ /* 0x000fe400000000ef */
[----:B------:R-:W-:Y:S02]  /*3490*/  @P6 LEA.HI.X R153, R180, c[0x0][0x254], RZ, 0x4, P1 ;  /* 0x00009500b4996a11 */ /* 0x000fe400008f24ff */
[----:B------:R-:W-:Y:S01]  /*34a0*/  @P6 PRMT R130, R130, 0x5410, R159 ;  /* 0x0000541082826816 */ /* 0x000fe2000000009f */
[----:B------:R0:W-:Y:S01]  /*34b0*/  STG.E.128 [R154.64], R148 ;  /* 0x000000949a007986 */ /* 0x0001e2000c101d04 */
[----:B------:R-:W-:-:S05]  /*34c0*/  @P6 PRMT R131, R131, 0x5410, R158 ;  /* 0x0000541083836816 */ /* 0x000fca000000009e */
[----:B------:R0:W-:Y:S02]  /*34d0*/  @P6 STG.E.128 [R152.64], R128 ;  /* 0x0000008098006986 */ /* 0x0001e4000c101d04 */
.L_x_14:
[----:B------:R-:W-:Y:S05]  /*34e0*/  BSYNC B0 ;  /* 0x0000000000007941 */ /* 0x000fea0003800000 */
.L_x_13:
[----:B------:R-:W-:-:S04]  /*34f0*/  LOP3.LUT P0, RZ, R175, 0xff, RZ, 0xc0, !PT ;  /* 0x000000ffafff7812 */ /* 0x000fc8000780c0ff */
[----:B------:R-:W-:Y:S01]  /*3500*/  SEL R175, RZ, 0x1, P0 ;  /* 0x00000001ffaf7807 */ /* 0x000fe20000000000 */
[----:B0-----:R-:W-:Y:S01]  /*3510*/  @P5 CALL.REL.NOINC `(.L_x_0) ;  /* 0x0000001000005944 */ /* 0x001fe20003c00000 */
[----:B------:R-:W-:Y:S05]  /*3520*/  BRA `(.L_x_15) ;  /* 0xffffd31000007947 */ /* 0x000fea000383ffff */
.L_x_0:
[----:B0-----:R-:W0:Y:S01]  /*3530*/  S2UR UR6, SR_CTAID.X ;  /* 0x00000000000679c3 */ /* 0x001e220000002500 */
[----:B------:R-:W0:Y:S01]  /*3540*/  S2R R2, SR_TID.X ;  /* 0x0000000000027919 */ /* 0x000e220000002100 */
[----:B------:R-:W-:Y:S01]  /*3550*/  BSSY B0, `(.L_x_16) ;  /* 0x0000014000007945 */ /* 0x000fe20003800000 */
[C---:B0-----:R-:W-:Y:S02]  /*3560*/  LEA.HI R0, R2.reuse, UR6, RZ, 0x19 ;  /* 0x0000000602007c11 */ /* 0x041fe4000f8fc8ff */
[----:B------:R-:W-:-:S03]  /*3570*/  LOP3.LUT R3, R2, 0x7f, RZ, 0xc0, !PT ;  /* 0x0000007f02037812 */ /* 0x000fc600078ec0ff */
[----:B------:R-:W-:-:S05]  /*3580*/  IMAD R0, R0, c[0x0][0x168], RZ ;  /* 0x00005a0000007a24 */ /* 0x000fca00078e02ff */
[----:B------:R-:W-:Y:S01]  /*3590*/  LEA.HI R0, R0, R3, RZ, 0x1d ;  /* 0x0000000300007211 */ /* 0x000fe200078fe8ff */
[----:B------:R-:W-:Y:S05]  /*35a0*/  @!P2 BRA `(.L_x_17) ;  /* 0x000000e00000a947 */ /* 0x000fea0003800000 */
[----:B-----5:R-:W-:-:S10]  /*35b0*/  HFMA2.MMA R9, -RZ, RZ, 0, 1.9073486328125e-06 ;  /* 0x00000020ff097435 */ /* 0x020fd400000001ff */
[----:B------:R-:W-:-:S04]  /*35c0*/  IMAD.WIDE.U32 R2, R0, R9, c[0x0][0x220] ;  /* 0x0000880000027625 */ /* 0x000fc800078e0009 */
[CC--:B------:R-:W-:Y:S01]  /*35d0*/  IMAD.WIDE.U32 R4, R0.reuse, R9.reuse, c[0x0][0x228] ;  /* 0x00008a0000047625 */ /* 0x0c0fe200078e0009 */
[----:B------:R0:W-:Y:S03]  /*35e0*/  STG.E.128 [R2.64], R56 ;  /* 0x0000003802007986 */ /* 0x0001e6000c101d04 */
[CC--:B------:R-:W-:Y:S01]  /*35f0*/  IMAD.WIDE.U32 R6, R0.reuse, R9.reuse, c[0x0][0x230] ;  /* 0x00008c0000067625 */ /* 0x0c0fe200078e0009 */
[----:B------:R0:W-:Y:S03]  /*3600*/  STG.E.128 [R2.64+0x10], R60 ;  /* 0x0000103c02007986 */ /* 0x0001e6000c101d04 */
[C---:B------:R-:W-:Y:S01]  /*3610*/  IMAD.WIDE.U32 R8, R0.reuse, R9, c[0x0][0x238] ;  /* 0x00008e0000087625 */ /* 0x040fe200078e0009 */
[----:B------:R0:W-:Y:S01]  /*3620*/  STG.E.128 [R4.64], R36 ;  /* 0x0000002404007986 */ /* 0x0001e2000c101d04 */
[----:B------:R-:W-:-:S03]  /*3630*/  IADD3 R0, R0, 0x80, RZ ;  /* 0x0000008000007810 */ /* 0x000fc60007ffe0ff */
[----:B------:R0:W-:Y:S04]  /*3640*/  STG.E.128 [R4.64+0x10], R40 ;  /* 0x0000102804007986 */ /* 0x0001e8000c101d04 */
[----:B------:R0:W-:Y:S04]  /*3650*/  STG.E.128 [R6.64], R92 ;  /* 0x0000005c06007986 */ /* 0x0001e8000c101d04 */
[----:B------:R0:W-:Y:S04]  /*3660*/  STG.E.128 [R6.64+0x10], R96 ;  /* 0x0000106006007986 */ /* 0x0001e8000c101d04 */
[----:B------:R0:W-:Y:S04]  /*3670*/  STG.E.128 [R8.64], R76 ;  /* 0x0000004c08007986 */ /* 0x0001e8000c101d04 */
[----:B------:R0:W-:Y:S02]  /*3680*/  STG.E.128 [R8.64+0x10], R80 ;  /* 0x0000105008007986 */ /* 0x0001e4000c101d04 */
.L_x_17:
[----:B------:R-:W-:Y:S05]  /*3690*/  BSYNC B0 ;  /* 0x0000000000007941 */ /* 0x000fea0003800000 */
.L_x_16:
[----:B------:R-:W-:Y:S01]  /*36a0*/  BSSY B0, `(.L_x_18) ;  /* 0x0000010000007945 */ /* 0x000fe20003800000 */
[----:B------:R-:W-:Y:S05]  /*36b0*/  @!P3 BRA `(.L_x_19) ;  /* 0x000000e00000b947 */ /* 0x000fea0003800000 */
[----:B0----5:R-:W-:-:S04]  /*36c0*/  IMAD.MOV.U32 R9, RZ, RZ, 0x20 ;  /* 0x00000020ff097424 */ /* 0x021fc800078e00ff */
        /* <DEDUP_REMOVED lines=13> */
.L_x_19:
[----:B------:R-:W-:Y:S05]  /*37a0*/  BSYNC B0 ;  /* 0x0000000000007941 */ /* 0x000fea0003800000 */
.L_x_18:
[----:B------:R-:W-:Y:S05]  /*37b0*/  @!P4 EXIT ;  /* 0x000000000000c94d */ /* 0x000fea0003800000 */
[----:B0----5:R-:W-:-:S05]  /*37c0*/  MOV R9, 0x20 ;  /* 0x0000002000097802 */ /* 0x021fca0000000f00 */
[----:B------:R-:W-:-:S04]  /*37d0*/  IMAD.WIDE.U32 R2, R0, R9, c[0x0][0x220] ;  /* 0x0000880000027625 */ /* 0x000fc800078e0009 */
[CC--:B------:R-:W-:Y:S01]  /*37e0*/  IMAD.WIDE.U32 R4, R0.reuse, R9.reuse, c[0x0][0x228] ;  /* 0x00008a0000047625 */ /* 0x0c0fe200078e0009 */
[----:B------:R-:W-:Y:S03]  /*37f0*/  STG.E.128 [R2.64], R68 ;  /* 0x0000004402007986 */ /* 0x000fe6000c101d04 */
[CC--:B------:R-:W-:Y:S01]  /*3800*/  IMAD.WIDE.U32 R6, R0.reuse, R9.reuse, c[0x0][0x230] ;  /* 0x00008c0000067625 */ /* 0x0c0fe200078e0009 */
[----:B------:R-:W-:Y:S03]  /*3810*/  STG.E.128 [R2.64+0x10], R72 ;  /* 0x0000104802007986 */ /* 0x000fe6000c101d04 */
[----:B------:R-:W-:Y:S01]  /*3820*/  IMAD.WIDE.U32 R8, R0, R9, c[0x0][0x238] ;  /* 0x00008e0000087625 */ /* 0x000fe200078e0009 */
[----:B------:R-:W-:Y:S04]  /*3830*/  STG.E.128 [R4.64], R48 ;  /* 0x0000003004007986 */ /* 0x000fe8000c101d04 */
[----:B------:R-:W-:Y:S04]  /*3840*/  STG.E.128 [R4.64+0x10], R52 ;  /* 0x0000103404007986 */ /* 0x000fe8000c101d04 */
[----:B------:R-:W-:Y:S04]  /*3850*/  STG.E.128 [R6.64], R108 ;  /* 0x0000006c06007986 */ /* 0x000fe8000c101d04 */
[----:B------:R-:W-:Y:S04]  /*3860*/  STG.E.128 [R6.64+0x10], R112 ;  /* 0x0000107006007986 */ /* 0x000fe8000c101d04 */
[----:B------:R-:W-:Y:S04]  /*3870*/  STG.E.128 [R8.64], R84 ;  /* 0x0000005408007986 */ /* 0x000fe8000c101d04 */
[----:B------:R-:W-:Y:S01]  /*3880*/  STG.E.128 [R8.64+0x10], R88 ;  /* 0x0000105808007986 */ /* 0x000fe2000c101d04 */
[----:B------:R-:W-:Y:S05]  /*3890*/  EXIT ;  /* 0x000000000000794d */ /* 0x000fea0003800000 */
.L_x_7:
[----:B-----5:R-:W-:Y:S01]  /*38a0*/  HFMA2.MMA R230, -RZ, RZ, 0, 9.5367431640625e-07 ;  /* 0x00000010ffe67435 */ /* 0x020fe200000001ff */
[----:B------:R-:W-:-:S02]  /*38b0*/  MOV R153, R233 ;  /* 0x000000e900997202 */ /* 0x000fc40000000f00 */
[----:B------:R-:W-:Y:S02]  /*38c0*/  MOV R156, 0x1f ;  /* 0x0000001f009c7802 */ /* 0x000fe40000000f00 */
[----:B------:R-:W-:Y:S02]  /*38d0*/  MOV R159, 0xffffffff ;  /* 0xffffffff009f7802 */ /* 0x000fe40000000f00 */
[----:B------:R-:W-:Y:S02]  /*38e0*/  MOV R148, 0x3900 ;  /* 0x0000390000947802 */ /* 0x000fe40000000f00 */
[----:B------:R-:W-:Y:S05]  /*38f0*/  CALL.REL.NOINC `($__internal_0_$__cuda_sm70_shflsync_down_p) ;  /* 0x0000045000007944 */ /* 0x000fea0003c00000 */
[----:B-1----:R-:W-:Y:S01]  /*3900*/  IMAD.MOV.U32 R152, RZ, RZ, R230 ;  /* 0x000000ffff987224 */ /* 0x002fe200078e00e6 */
[----:B0-----:R-:W-:Y:S05]  /*3910*/  BRA `(.L_x_20) ;  /* 0xffffe77000007947 */ /* 0x001fea000383ffff */
.L_x_8:
[----:B-----5:R-:W-:Y:S01]  /*3920*/  HFMA2.MMA R230, -RZ, RZ, 0, 9.5367431640625e-07 ;  /* 0x00000010ffe67435 */ /* 0x020fe200000001ff */
[----:B------:R-:W-:Y:S02]  /*3930*/  MOV R153, R232 ;  /* 0x000000e800997202 */ /* 0x000fe40000000f00 */
[----:B------:R-:W-:Y:S02]  /*3940*/  MOV R156, 0x1f ;  /* 0x0000001f009c7802 */ /* 0x000fe40000000f00 */
[----:B------:R-:W-:-:S02]  /*3950*/  MOV R159, 0xffffffff ;  /* 0xffffffff009f7802 */ /* 0x000fc40000000f00 */
[----:B------:R-:W-:Y:S02]  /*3960*/  MOV R148, 0x3980 ;  /* 0x0000398000947802 */ /* 0x000fe40000000f00 */
[----:B01----:R-:W-:Y:S05]  /*3970*/  CALL.REL.NOINC `($__internal_0_$__cuda_sm70_shflsync_down_p) ;  /* 0x000003d000007944 */ /* 0x003fea0003c00000 */
[----:B------:R-:W-:Y:S01]  /*3980*/  FADD.FTZ R152, R152, R233 ;  /* 0x000000e998987221 */ /* 0x000fe20000010000 */
[----:B0-----:R-:W-:Y:S01]  /*3990*/  MOV R159, 0xffffffff ;  /* 0xffffffff009f7802 */ /* 0x001fe20000000f00 */
[----:B-1----:R-:W-:Y:S01]  /*39a0*/  FADD.FTZ R155, R232, R230 ;  /* 0x000000e6e89b7221 */ /* 0x002fe20000010000 */
[----:B------:R-:W-:Y:S01]  /*39b0*/  HFMA2.MMA R230, -RZ, RZ, 0, 4.76837158203125e-07 ;  /* 0x00000008ffe67435 */ /* 0x000fe200000001ff */
[----:B------:R-:W-:Y:S01]  /*39c0*/  IMAD.MOV.U32 R156, RZ, RZ, 0x1f ;  /* 0x0000001fff9c7424 */ /* 0x000fe200078e00ff */
[----:B------:R-:W-:Y:S02]  /*39d0*/  MOV R153, R152 ;  /* 0x0000009800997202 */ /* 0x000fe40000000f00 */
[----:B------:R-:W-:Y:S02]  /*39e0*/  MOV R148, 0x3a00 ;  /* 0x00003a0000947802 */ /* 0x000fe40000000f00 */
[----:B------:R-:W-:Y:S05]  /*39f0*/  CALL.REL.NOINC `($__internal_0_$__cuda_sm70_shflsync_down_p) ;  /* 0x0000035000007944 */ /* 0x000fea0003c00000 */
[----:B-1----:R-:W-:Y:S01]  /*3a00*/  MOV R151, R230 ;  /* 0x000000e600977202 */ /* 0x002fe20000000f00 */
[----:B------:R-:W-:Y:S01]  /*3a10*/  HFMA2.MMA R230, -RZ, RZ, 0, 4.76837158203125e-07 ;  /* 0x00000008ffe67435 */ /* 0x000fe200000001ff */
[----:B0-----:R-:W-:Y:S01]  /*3a20*/  MOV R153, R155 ;  /* 0x0000009b00997202 */ /* 0x001fe20000000f00 */
[----:B------:R-:W-:Y:S01]  /*3a30*/  IMAD.MOV.U32 R156, RZ, RZ, 0x1f ;  /* 0x0000001fff9c7424 */ /* 0x000fe200078e00ff */
[----:B------:R-:W-:-:S02]  /*3a40*/  MOV R159, 0xffffffff ;  /* 0xffffffff009f7802 */ /* 0x000fc40000000f00 */
[----:B------:R-:W-:Y:S02]  /*3a50*/  MOV R148, 0x3a70 ;  /* 0x00003a7000947802 */ /* 0x000fe40000000f00 */
[----:B------:R-:W-:Y:S05]  /*3a60*/  CALL.REL.NOINC `($__internal_0_$__cuda_sm70_shflsync_down_p) ;  /* 0x000002e000007944 */ /* 0x000fea0003c00000 */
[----:B------:R-:W-:Y:S01]  /*3a70*/  FADD.FTZ R152, R151, R152 ;  /* 0x0000009897987221 */ /* 0x000fe20000010000 */
[----:B0-----:R-:W-:Y:S01]  /*3a80*/  MOV R156, 0x1f ;  /* 0x0000001f009c7802 */ /* 0x001fe20000000f00 */
[----:B-1----:R-:W-:Y:S01]  /*3a90*/  FADD.FTZ R155, R155, R230 ;  /* 0x000000e69b9b7221 */ /* 0x002fe20000010000 */
[----:B------:R-:W-:Y:S01]  /*3aa0*/  HFMA2.MMA R230, -RZ, RZ, 0, 2.384185791015625e-07 ;  /* 0x00000004ffe67435 */ /* 0x000fe200000001ff */
[----:B------:R-:W-:Y:S02]  /*3ab0*/  MOV R159, 0xffffffff ;  /* 0xffffffff009f7802 */ /* 0x000fe40000000f00 */
[----:B------:R-:W-:Y:S02]  /*3ac0*/  MOV R153, R152 ;  /* 0x0000009800997202 */ /* 0x000fe40000000f00 */
[----:B------:R-:W-:Y:S02]  /*3ad0*/  MOV R148, 0x3af0 ;  /* 0x00003af000947802 */ /* 0x000fe40000000f00 */
[----:B------:R-:W-:Y:S05]  /*3ae0*/  CALL.REL.NOINC `($__internal_0_$__cuda_sm70_shflsync_down_p) ;  /* 0x0000026000007944 */ /* 0x000fea0003c00000 */
[----:B-1----:R-:W-:Y:S01]  /*3af0*/  IMAD.MOV.U32 R151, RZ, RZ, R230 ;  /* 0x000000ffff977224 */ /* 0x002fe200078e00e6 */
[----:B------:R-:W-:Y:S01]  /*3b00*/  HFMA2.MMA R230, -RZ, RZ, 0, 2.384185791015625e-07 ;  /* 0x00000004ffe67435 */ /* 0x000fe200000001ff */
[----:B0-----:R-:W-:-:S02]  /*3b10*/  MOV R153, R155 ;  /* 0x0000009b00997202 */ /* 0x001fc40000000f00 */
[----:B------:R-:W-:Y:S02]  /*3b20*/  MOV R156, 0x1f ;  /* 0x0000001f009c7802 */ /* 0x000fe40000000f00 */
[----:B------:R-:W-:Y:S02]  /*3b30*/  MOV R159, 0xffffffff ;  /* 0xffffffff009f7802 */ /* 0x000fe40000000f00 */
[----:B------:R-:W-:Y:S02]  /*3b40*/  MOV R148, 0x3b60 ;  /* 0x00003b6000947802 */ /* 0x000fe40000000f00 */
[----:B------:R-:W-:Y:S05]  /*3b50*/  CALL.REL.NOINC `($__internal_0_$__cuda_sm70_shflsync_down_p) ;  /* 0x000001f000007944 */ /* 0x000fea0003c00000 */
[----:B------:R-:W-:Y:S01]  /*3b60*/  FADD.FTZ R152, R151, R152 ;  /* 0x0000009897987221 */ /* 0x000fe20000010000 */
[----:B0-----:R-:W-:Y:S01]  /*3b70*/  MOV R159, 0xffffffff ;  /* 0xffffffff009f7802 */ /* 0x001fe20000000f00 */
[----:B-1----:R-:W-:Y:S01]  /*3b80*/  FADD.FTZ R155, R155, R230 ;  /* 0x000000e69b9b7221 */ /* 0x002fe20000010000 */
[----:B------:R-:W-:Y:S01]  /*3b90*/  HFMA2.MMA R230, -RZ, RZ, 0, 1.1920928955078125e-07 ;  /* 0x00000002ffe67435 */ /* 0x000fe200000001ff */
[----:B------:R-:W-:Y:S01]  /*3ba0*/  IMAD.MOV.U32 R156, RZ, RZ, 0x1f ;  /* 0x0000001fff9c7424 */ /* 0x000fe200078e00ff */
[----:B------:R-:W-:Y:S02]  /*3bb0*/  MOV R153, R152 ;  /* 0x0000009800997202 */ /* 0x000fe40000000f00 */
[----:B------:R-:W-:-:S02]  /*3bc0*/  MOV R148, 0x3be0 ;  /* 0x00003be000947802 */ /* 0x000fc40000000f00 */
[----:B------:R-:W-:Y:S05]  /*3bd0*/  CALL.REL.NOINC `($__internal_0_$__cuda_sm70_shflsync_down_p) ;  /* 0x0000017000007944 */ /* 0x000fea0003c00000 */
[----:B-1----:R-:W-:Y:S01]  /*3be0*/  MOV R151, R230 ;  /* 0x000000e600977202 */ /* 0x002fe20000000f00 */
[----:B------:R-:W-:Y:S01]  /*3bf0*/  HFMA2.MMA R230, -RZ, RZ, 0, 1.1920928955078125e-07 ;  /* 0x00000002ffe67435 */ /* 0x000fe200000001ff */
        /* <DEDUP_REMOVED lines=8> */
[----:B------:R-:W-:Y:S01]  /*3c80*/  HFMA2.MMA R230, -RZ, RZ, 0, 5.9604644775390625e-08 ;  /* 0x00000001ffe67435 */ /* 0x000fe200000001ff */
[----:B------:R-:W-:Y:S02]  /*3c90*/  MOV R159, 0xffffffff ;  /* 0xffffffff009f7802 */ /* 0x000fe40000000f00 */
[----:B------:R-:W-:Y:S02]  /*3ca0*/  MOV R153, R154 ;  /* 0x0000009a00997202 */ /* 0x000fe40000000f00 */
[----:B------:R-:W-:Y:S02]  /*3cb0*/  MOV R148, 0x3cd0 ;  /* 0x00003cd000947802 */ /* 0x000fe40000000f00 */
[----:B------:R-:W-:Y:S05]  /*3cc0*/  CALL.REL.NOINC `($__internal_0_$__cuda_sm70_shflsync_down_p) ;  /* 0x0000008000007944 */ /* 0x000fea0003c00000 */
[----:B-1----:R-:W-:Y:S01]  /*3cd0*/  IMAD.MOV.U32 R155, RZ, RZ, R230 ;  /* 0x000000ffff9b7224 */ /* 0x002fe200078e00e6 */
[----:B------:R-:W-:Y:S01]  /*3ce0*/  HFMA2.MMA R230, -RZ, RZ, 0, 5.9604644775390625e-08 ;  /* 0x00000001ffe67435 */ /* 0x000fe200000001ff */
[----:B0-----:R-:W-:-:S02]  /*3cf0*/  MOV R153, R157 ;  /* 0x0000009d00997202 */ /* 0x001fc40000000f00 */
[----:B------:R-:W-:Y:S02]  /*3d00*/  MOV R156, 0x1f ;  /* 0x0000001f009c7802 */ /* 0x000fe40000000f00 */
[----:B------:R-:W-:Y:S02]  /*3d10*/  MOV R159, 0xffffffff ;  /* 0xffffffff009f7802 */ /* 0x000fe40000000f00 */
[----:B------:R-:W-:Y:S02]  /*3d20*/  MOV R148, 0x3d40 ;  /* 0x00003d4000947802 */ /* 0x000fe40000000f00 */
[----:B------:R-:W-:Y:S05]  /*3d30*/  CALL.REL.NOINC `($__internal_0_$__cuda_sm70_shflsync_down_p) ;  /* 0x0000001000007944 */ /* 0x000fea0003c00000 */
[----:B01----:R-:W-:Y:S05]  /*3d40*/  BRA `(.L_x_21) ;  /* 0xffffe46000007947 */ /* 0x003fea000383ffff */
        .weak           $__internal_0_$__cuda_sm70_shflsync_down_p
        .type           $__internal_0_$__cuda_sm70_shflsync_down_p,@function
        .size           $__internal_0_$__cuda_sm70_shflsync_down_p,(.L_x_2018 - $__internal_0_$__cuda_sm70_shflsync_down_p)
$__internal_0_$__cuda_sm70_shflsync_down_p:
[----:B------:R-:W-:Y:S01]  /*3d50*/  HFMA2.MMA R149, -RZ, RZ, 0, 0 ;  /* 0x00000000ff957435 */ /* 0x000fe200000001ff */
[----:B------:R-:W-:Y:S04]  /*3d60*/  WARPSYNC R159 ;  /* 0x0000009f00007348 */ /* 0x000fe80003800000 */
[----:B------:R0:W1:Y:S01]  /*3d70*/  SHFL.DOWN PT, R230, R153, R230, R156 ;  /* 0x080000e699e67389 */ /* 0x00006200000e009c */
[----:B------:R-:W-:Y:S05]  /*3d80*/  RET.REL.NODEC R148 `(_ZN10layer_norm31ln_parallel_residual_bwd_kernelINS_13Kernel_traitsI13__nv_bfloat16S2_S2_S2_fjLj3072ELj1ELj1ELj4ELj16ENS_18Kernel_traits_baseILj3072ES2_S2_S2_S2_fjLj128EEEEELb0ELb0ELb0EEEvNS_9BwdParamsE) ;  /* 0xffffc27094007950 */ /* 0x000fea0003c3ffff */
.L_x_22:
[----:B------:R-:W-:-:S00]  /*3d90*/  BRA `(.L_x_22) ;  /* 0xfffffff000007947 */ /* 0x000fc0000383ffff */
[----:B------:R-:W-:-:S00]  /*3da0*/  NOP ;  /* 0x0000000000007918 */ /* 0x000fc00000000000 */
        /* <DEDUP_REMOVED lines=13> */
.L_x_2018:


//--------------------- .text._ZN10layer_norm31ln_parallel_residual_bwd_kernelINS_13Kernel_traitsI13__nv_bfloat16S2_S2_S2_fjLj3072ELj1ELj1ELj4ELj16ENS_18Kernel_traits_baseILj3072ES2_S2_S2_S2_fjLj128EEEEELb0ELb0ELb1EEEvNS_9BwdParamsE --------------------------
	.section	.text._ZN10layer_norm31ln_parallel_residual_bwd_kernelINS_13Kernel_traitsI13__nv_bfloat16S2_S2_S2_fjLj3072ELj1ELj1ELj4ELj16ENS_18Kernel_traits_baseILj3072ES2_S2_S2_S2_fjLj128EEEEELb0ELb0ELb1EEEvNS_9BwdParamsE,"ax",@progbits
	.sectioninfo	@"SHI_REGISTERS=243"
	.align	128
        .global         _ZN10layer_norm31ln_parallel_residual_bwd_kernelINS_13Kernel_traitsI13__nv_bfloat16S2_S2_S2_fjLj3072ELj1ELj1ELj4ELj16ENS_18Kernel_traits_baseILj3072ES2_S2_S2_S2_fjLj128EEEEELb0ELb0ELb1EEEvNS_9BwdParamsE
        .type           _ZN10layer_norm31ln_parallel_residual_bwd_kernelINS_13Kernel_traitsI13__nv_bfloat16S2_S2_S2_fjLj3072ELj1ELj1ELj4ELj16ENS_18Kernel_traits_baseILj3072ES2_S2_S2_S2_fjLj128EEEEELb0ELb0ELb1EEEvNS_9BwdParamsE,@function
        .size           _ZN10layer_norm31ln_parallel_residual_bwd_kernelINS_13Kernel_traitsI13__nv_bfloat16S2_S2_S2_fjLj3072ELj1ELj1ELj4ELj16ENS_18Kernel_traits_baseILj3072ES2_S2_S2_S2_fjLj128EEEEELb0ELb0ELb1EEEvNS_9BwdParamsE,(.L_x_2019 - _ZN10layer_norm31ln_parallel_residual_bwd_kernelINS_13Kernel_traitsI13__nv_bfloat16S2_S2_S2_fjLj3072ELj1ELj1ELj4ELj16ENS_18Kernel_traits_baseILj3072ES2_S2_S2_S2_fjLj128EEEEELb0ELb0ELb1EEEvNS_9BwdParamsE)
        .other          _ZN10layer_norm31ln_parallel_residual_bwd_kernelINS_13Kernel_traitsI13__nv_bfloat16S2_S2_S2_fjLj3072ELj1ELj1ELj4ELj16ENS_18Kernel_traits_baseILj3072ES2_S2_S2_S2_fjLj128EEEEELb0ELb0ELb1EEEvNS_9BwdParamsE,@"STO_CUDA_ENTRY STV_DEFAULT"
_ZN10layer_norm31ln_parallel_residual_bwd_kernelINS_13Kernel_traitsI13__nv_bfloat16S2_S2_S2_fjLj3072ELj1ELj1ELj4ELj16ENS_18Kernel_traits_baseILj3072ES2_S2_S2_S2_fjLj128EEEEELb0ELb0ELb1EEEvNS_9BwdParamsE:
.text._ZN10layer_norm31ln_parallel_residual_bwd_kernelINS_13Kernel_traitsI13__nv_bfloat16S2_S2_S2_fjLj3072ELj1ELj1ELj4ELj16ENS_18Kernel_traits_baseILj3072ES2_S2_S2_S2_fjLj128EEEEELb0ELb0ELb1EEEvNS_9BwdParamsE:
[----:B------:R-:W-:Y:S02]  /*0000*/  MOV R1, c[0x0][0x28] ;  /* 0x00000a0000017a02 */ /* 0x000fe40000000f00 */
[----:B------:R-:W0:Y:S01]  /*0010*/  S2UR UR4, SR_CTAID.X ;  /* 0x00000000000479c3 */ /* 0x000e220000002500 */
[----:B------:R-:W0:Y:S02]  /*0020*/  S2R R0, SR_TID.X ;  /* 0x0000000000007919 */ /* 0x000e240000002100 */
[----:B0-----:R-:W-:Y:S01]  /*0030*/  LEA.HI R197, R0, UR4, RZ, 0x19 ;  /* 0x0000000400c57c11 */ /* 0x001fe2000f8fc8ff */
[----:B------:R-:W-:-:S03]  /*0040*/  ULDC.64 UR4, c[0x0][0x118] ;  /* 0x0000460000047ab9 */ /* 0x000fc60000000a00 */
[----:B------:R-:W-:-:S13]  /*0050*/  ISETP.GE.AND P0, PT, R197, c[0x0][0x164], PT ;  /* 0x00005900c5007a0c */ /* 0x000fda0003f06270 */
[----:B------:R-:W-:Y:S05]  /*0060*/  @!P0 BRA `(.L_x_23) ;  /* 0x0000031000008947 */ /* 0x000fea0003800000 */
        /* <DEDUP_REMOVED lines=48> */
[----:B------:R-:W-:Y:S05]  /*0370*/  BRA `(.L_x_24) ;  /* 0x0000363000007947 */ /* 0x000fea0003800000 */
.L_x_23:
[----:B------:R-:W-:-:S04]  /*0380*/  SHF.L.U32 R2, R0, 0x4, RZ ;  /* 0x0000000400027819 */ /* 0x000fc800000006ff */
[----:B------:R-:W-:-:S04]  /*0390*/  LOP3.LUT R4, R2, 0x7f0, RZ, 0xc0, !PT ;  /* 0x000007f002047812 */ /* 0x000fc800078ec0ff */
[----:B------:R-:W-:-:S04]  /*03a0*/  IADD3 R2, P0, R4, c[0x0][0x1b0], RZ ;  /* 0x00006c0004027a10 */ /* 0x000fc80007f1e0ff */
[----:B------:R-:W-:Y:S02]  /*03b0*/  IADD3.X R3, RZ, c[0x0][0x1b4], RZ, P0, !PT ;  /* 0x00006d00ff037a10 */ /* 0x000fe400007fe4ff */
[----:B------:R-:W-:-:S03]  /*03c0*/  IADD3 R4, P0, R4, c[0x0][0x1b8], RZ ;  /* 0x00006e0004047a10 */ /* 0x000fc60007f1e0ff */
[----:B------:R0:W2:Y:S01]  /*03d0*/  LDG.E.128 R8, [R2.64] ;  /* 0x0000000402087981 */ /* 0x0000a2000c1e1d00 */
[----:B------:R-:W-:-:S03]  /*03e0*/  IADD3.X R5, RZ, c[0x0][0x1bc], RZ, P0, !PT ;  /* 0x00006f00ff057a10 */ /* 0x000fc600007fe4ff */
[----:B------:R0:W3:Y:S04]  /*03f0*/  LDG.E.128 R16, [R2.64+0x800] ;  /* 0x0008000402107981 */ /* 0x0000e8000c1e1d00 */
[----:B------:R1:W4:Y:S04]  /*0400*/  LDG.E.128 R12, [R4.64] ;  /* 0x00000004040c7981 */ /* 0x000328000c1e1d00 */
[----:B------:R1:W5:Y:S04]  /*0410*/  LDG.E.128 R20, [R4.64+0x800] ;  /* 0x0008000404147981 */ /* 0x000368000c1e1d00 */
[----:B------:R0:W3:Y:S04]  /*0420*/  LDG.E.128 R24, [R2.64+0x1000] ;  /* 0x0010000402187981 */ /* 0x0000e8000c1e1d00 */
[----:B------:R1:W3:Y:S01]  /*0430*/  LDG.E.128 R52, [R4.64+0x1000] ;  /* 0x0010000404347981 */ /* 0x0002e2000c1e1d00 */
[----:B------:R-:W-:Y:S01]  /*0440*/  HFMA2.MMA R152, -RZ, RZ, 0, 0 ;  /* 0x00000000ff987435 */ /* 0x000fe200000001ff */
[----:B------:R-:W-:Y:S01]  /*0450*/  IMAD.MOV.U32 R208, RZ, RZ, 0x1 ;  /* 0x00000001ffd07424 */ /* 0x000fe200078e00ff */
        /* <DEDUP_REMOVED lines=12> */
[----:B0-----:R-:W-:Y:S01]  /*0520*/  CS2R R2, SRZ ;  /* 0x0000000000027805 */ /* 0x001fe2000001ff00 */
[----:B------:R-:W-:Y:S01]  /*0530*/  CS2R R6, SRZ ;  /* 0x0000000000067805 */ /* 0x000fe2000001ff00 */
[----:B-1----:R-:W-:Y:S01]  /*0540*/  CS2R R4, SRZ ;  /* 0x0000000000047805 */ /* 0x002fe2000001ff00 */
        /* <DEDUP_REMOVED lines=22> */
[----:B------:R-:W-:-:S02]  /*06b0*/  MOV R156, RZ ;  /* 0x000000ff009c7202 */ /* 0x000fc40000000f00 */
[--C-:B--2---:R-:W-:Y:S02]  /*06c0*/  PRMT R196, RZ, 0x5410, R8.reuse ;  /* 0x00005410ffc47816 */ /* 0x104fe40000000008 */
[----:B------:R-:W-:Y:S02]  /*06d0*/  PRMT R195, RZ, 0x7610, R8 ;  /* 0x00007610ffc37816 */ /* 0x000fe40000000008 */
[--C-:B------:R-:W-:Y:S02]  /*06e0*/  PRMT R194, RZ, 0x5410, R9.reuse ;  /* 0x00005410ffc27816 */ /* 0x100fe40000000009 */
[----:B------:R-:W-:Y:S02]  /*06f0*/  PRMT R193, RZ, 0x7610, R9 ;  /* 0x00007610ffc17816 */ /* 0x000fe40000000009 */
[--C-:B------:R-:W-:Y:S01]  /*0700*/  PRMT R192, RZ, 0x5410, R10.reuse ;  /* 0x00005410ffc07816 */ /* 0x100fe2000000000a */
[----:B------:R-:W-:Y:S01]  /*0710*/  CS2R R8, SRZ ;  /* 0x0000000000087805 */ /* 0x000fe2000001ff00 */
[----:B------:R-:W-:-:S02]  /*0720*/  PRMT R191, RZ, 0x7610, R10 ;  /* 0x00007610ffbf7816 */ /* 0x000fc4000000000a */
[--C-:B------:R-:W-:Y:S02]  /*0730*/  PRMT R190, RZ, 0x5410, R11.reuse ;  /* 0x00005410ffbe7816 */ /* 0x100fe4000000000b */
[----:B------:R-:W-:Y:S02]  /*0740*/  PRMT R189, RZ, 0x7610, R11 ;  /* 0x00007610ffbd7816 */ /* 0x000fe4000000000b */
[--C-:B----4-:R-:W-:Y:S01]  /*0750*/  PRMT R188, RZ, 0x5410, R12.reuse ;  /* 0x00005410ffbc7816 */ /* 0x110fe2000000000c */
[----:B------:R-:W-:Y:S01]  /*0760*/  CS2R R10, SRZ ;  /* 0x00000000000a7805 */ /* 0x000fe2000001ff00 */
[----:B------:R-:W-:Y:S02]  /*0770*/  PRMT R187, RZ, 0x7610, R12 ;  /* 0x00007610ffbb7816 */ /* 0x000fe4000000000c */
[--C-:B------:R-:W-:Y:S02]  /*0780*/  PRMT R186, RZ, 0x5410, R13.reuse ;  /* 0x00005410ffba7816 */ /* 0x100fe4000000000d */
[----:B------:R-:W-:-:S02]  /*0790*/  PRMT R185, RZ, 0x7610, R13 ;  /* 0x00007610ffb97816 */ /* 0x000fc4000000000d */
[--C-:B------:R-:W-:Y:S01]  /*07a0*/  PRMT R184, RZ, 0x5410, R14.reuse ;  /* 0x00005410ffb87816 */ /* 0x100fe2000000000e */
[----:B------:R-:W-:Y:S01]  /*07b0*/  CS2R R12, SRZ ;  /* 0x00000000000c7805 */ /* 0x000fe2000001ff00 */
[----:B------:R-:W-:Y:S02]  /*07c0*/  PRMT R183, RZ, 0x7610, R14 ;  /* 0x00007610ffb77816 */ /* 0x000fe4000000000e */
[--C-:B------:R-:W-:Y:S02]  /*07d0*/  PRMT R182, RZ, 0x5410, R15.reuse ;  /* 0x00005410ffb67816 */ /* 0x100fe4000000000f */
[----:B------:R-:W-:Y:S02]  /*07e0*/  PRMT R181, RZ, 0x7610, R15 ;  /* 0x00007610ffb57816 */ /* 0x000fe4000000000f */
[--C-:B---3--:R-:W-:Y:S01]  /*07f0*/  PRMT R180, RZ, 0x5410, R16.reuse ;  /* 0x00005410ffb47816 */ /* 0x108fe20000000010 */
[----:B------:R-:W-:Y:S01]  /*0800*/  CS2R R14, SRZ ;  /* 0x00000000000e7805 */ /* 0x000fe2000001ff00 */
[----:B------:R-:W-:-:S02]  /*0810*/  PRMT R179, RZ, 0x7610, R16 ;  /* 0x00007610ffb37816 */ /* 0x000fc40000000010 */
[--C-:B------:R-:W-:Y:S02]  /*0820*/  PRMT R178, RZ, 0x5410, R17.reuse ;  /* 0x00005410ffb27816 */ /* 0x100fe40000000011 */
[----:B------:R-:W-:Y:S02]  /*0830*/  PRMT R177, RZ, 0x7610, R17 ;  /* 0x00007610ffb17816 */ /* 0x000fe40000000011 */
[--C-:B------:R-:W-:Y:S01]  /*0840*/  PRMT R176, RZ, 0x5410, R18.reuse ;  /* 0x00005410ffb07816 */ /* 0x100fe20000000012 */
[----:B------:R-:W-:Y:S01]  /*0850*/  CS2R R16, SRZ ;  /* 0x0000000000107805 */ /* 0x000fe2000001ff00 */
[----:B------:R-:W-:Y:S02]  /*0860*/  PRMT R175, RZ, 0x7610, R18 ;  /* 0x00007610ffaf7816 */ /* 0x000fe40000000012 */
[--C-:B------:R-:W-:Y:S02]  /*0870*/  PRMT R174, RZ, 0x5410, R19.reuse ;  /* 0x00005410ffae7816 */ /* 0x100fe40000000013 */
[----:B------:R-:W-:-:S02]  /*0880*/  PRMT R173, RZ, 0x7610, R19 ;  /* 0x00007610ffad7816 */ /* 0x000fc40000000013 */
[--C-:B-----5:R-:W-:Y:S01]  /*0890*/  PRMT R172, RZ, 0x5410, R20.reuse ;  /* 0x00005410ffac7816 */ /* 0x120fe20000000014 */
[----:B------:R-:W-:Y:S01]  /*08a0*/  CS2R R18, SRZ ;  /* 0x0000000000127805 */ /* 0x000fe2000001ff00 */
        /* <DEDUP_REMOVED lines=18> */
[----:B------:R-:W-:Y:S01]  /*09d0*/  CS2R R26, SRZ ;  /* 0x00000000001a7805 */ /* 0x000fe2000001ff00 */
        /* <DEDUP_REMOVED lines=8> */
.L_x_28:
[----:B------:R-:W-:Y:S01]  /*0a60*/  IMAD R72, R197, c[0x0][0x168], RZ ;  /* 0x00005a00c5487a24 */ /* 0x000fe200078e02ff */
[----:B------:R-:W-:-:S02]  /*0a70*/  LOP3.LUT R74, R0, 0x7f, RZ, 0xc0, !PT ;  /* 0x0000007f004a7812 */ /* 0x000fc400078ec0ff */
[----:B------:R-:W-:Y:S02]  /*0a80*/  MOV R154, 0x10 ;  /* 0x00000010009a7802 */ /* 0x000fe40000000f00 */
[----:B------:R-:W-:-:S04]  /*0a90*/  SHF.R.S32.HI R73, RZ, 0x1f, R72 ;  /* 0x0000001fff497819 */ /* 0x000fc80000011448 */
[----:B------:R-:W-:-:S04]  /*0aa0*/  LEA.HI R73, R73, R72, RZ, 0x3 ;  /* 0x0000004849497211 */ /* 0x000fc800078f18ff */
[----:B------:R-:W-:Y:S01]  /*0ab0*/  LEA.HI.SX32 R205, R73, R74, 0x1d ;  /* 0x0000004a49cd7211 */ /* 0x000fe200078feaff */
[----:B------:R-:W-:-:S04]  /*0ac0*/  IMAD.MOV.U32 R100, RZ, RZ, 0x4 ;  /* 0x00000004ff647424 */ /* 0x000fc800078e00ff */
[----:B------:R-:W-:-:S04]  /*0ad0*/  IMAD.WIDE.U32 R72, R205, R154, c[0x0][0x188] ;  /* 0x00006200cd487625 */ /* 0x000fc800078e009a */
[----:B------:R-:W-:Y:S02]  /*0ae0*/  IMAD.WIDE.U32 R76, R205, R154, c[0x0][0x208] ;  /* 0x00008200cd4c7625 */ /* 0x000fe400078e009a */
[----:B------:R-:W2:Y:S02]  /*0af0*/  LDG.E.128 R72, [R72.64] ;  /* 0x0000000448487981 */ /* 0x000ea4000c1e1d00 */
[----:B------:R-:W-:Y:S02]  /*0b00*/  IMAD.WIDE R96, R197, R100, c[0x0][0x1a0] ;  /* 0x00006800c5607625 */ /* 0x000fe400078e0264 */
[----:B------:R-:W3:Y:S02]  /*0b10*/  LDG.E.128 R76, [R76.64] ;  /* 0x000000044c4c7981 */ /* 0x000ee4000c1e1d00 */
[----:B------:R-:W-:Y:S02]  /*0b20*/  IMAD.WIDE.U32 R80, R205, R154, c[0x0][0x210] ;  /* 0x00008400cd507625 */ /* 0x000fe400078e009a */
[----:B------:R0:W4:Y:S02]  /*0b30*/  LDG.E R212, [R96.64] ;  /* 0x0000000460d47981 */ /* 0x000124000c1e1900 */
[----:B------:R-:W-:-:S02]  /*0b40*/  IMAD.WIDE R100, R197, R100, c[0x0][0x1a8] ;  /* 0x00006a00c5647625 */ /* 0x000fc400078e0264 */
[----:B------:R-:W4:Y:S04]  /*0b50*/  LDG.E.128 R80, [R80.64] ;  /* 0x0000000450507981 */ /* 0x000f28000c1e1d00 */
[----:B------:R1:W4:Y:S01]  /*0b60*/  LDG.E R209, [R100.64] ;  /* 0x0000000464d17981 */ /* 0x000322000c1e1900 */
[----:B------:R-:W-:-:S05]  /*0b70*/  IADD3 R207, R205, 0x80, RZ ;  /* 0x00000080cdcf7810 */ /* 0x000fca0007ffe0ff */
[----:B------:R-:W-:-:S04]  /*0b80*/  IMAD.WIDE.U32 R84, R207, R154, c[0x0][0x188] ;  /* 0x00006200cf547625 */ /* 0x000fc800078e009a */
[CC--:B------:R-:W-:Y:S02]  /*0b90*/  IMAD.WIDE.U32 R92, R207.reuse, R154.reuse, c[0x0][0x210] ;  /* 0x00008400cf5c7625 */ /* 0x0c0fe400078e009a */
[----:B------:R-:W4:Y:S02]  /*0ba0*/  LDG.E.128 R84, [R84.64] ;  /* 0x0000000454547981 */ /* 0x000f24000c1e1d00 */
[----:B------:R-:W-:Y:S02]  /*0bb0*/  IMAD.WIDE.U32 R88, R207, R154, c[0x0][0x208] ;  /* 0x00008200cf587625 */ /* 0x000fe400078e009a */
[----:B------:R-:W4:Y:S04]  /*0bc0*/  LDG.E.128 R92, [R92.64] ;  /* 0x000000045c5c7981 */ /* 0x000f28000c1e1d00 */
[----:B------:R-:W4:Y:S01]  /*0bd0*/  LDG.E.128 R88, [R88.64] ;  /* 0x0000000458587981 */ /* 0x000f22000c1e1d00 */
[----:B------:R-:W-:-:S05]  /*0be0*/  IADD3 R206, R205, 0x100, RZ ;  /* 0x00000100cdce7810 */ /* 0x000fca0007ffe0ff */
[----:B0-----:R-:W-:-:S04]  /*0bf0*/  IMAD.WIDE.U32 R96, R206, R154, c[0x0][0x188] ;  /* 0x00006200ce607625 */ /* 0x001fc800078e009a */
[CC--:B-1----:R-:W-:Y:S02]  /*0c00*/  IMAD.WIDE.U32 R100, R206.reuse, R154.reuse, c[0x0][0x208] ;  /* 0x00008200ce647625 */ /* 0x0c2fe400078e009a */
[----:B------:R-:W4:Y:S02]  /*0c10*/  LDG.E.128 R96, [R96.64] ;  /* 0x0000000460607981 */ /* 0x000f24000c1e1d00 */
[----:B------:R-:W-:Y:S02]  /*0c20*/  IMAD.WIDE.U32 R104, R206, R154, c[0x0][0x210] ;  /* 0x00008400ce687625 */ /* 0x000fe400078e009a */
[----:B------:R-:W4:Y:S04]  /*0c30*/  LDG.E.128 R100, [R100.64] ;  /* 0x0000000464647981 */ /* 0x000f28000c1e1d00 */
[----:B------:R-:W4:Y:S01]  /*0c40*/  LDG.E.128 R104, [R104.64] ;  /* 0x0000000468687981 */ /* 0x000f22000c1e1d00 */
[----:B------:R-:W-:-:S04]  /*0c50*/  ISETP.NE.U32.AND P1, PT, RZ, c[0x0][0x218], PT ;  /* 0x00008600ff007a0c */ /* 0x000fc80003f25070 */
[----:B------:R-:W-:Y:S01]  /*0c60*/  ISETP.NE.AND.EX P1, PT, RZ, c[0x0][0x21c], PT, P1 ;  /* 0x00008700ff007a0c */ /* 0x000fe20003f25310 */
[----:B------:R-:W-:Y:S02]  /*0c70*/  ULDC.U8 UR6, c[0x0][0x1f0] ;  /* 0x00007c0000067ab9 */ /* 0x000fe40000000000 */
[----:B------:R-:W-:Y:S02]  /*0c80*/  ISETP.NE.AND P0, PT, RZ, UR6, PT ;  /* 0x00000006ff007c0c */ /* 0x000fe4000bf05270 */
[----:B------:R-:W-:Y:S02]  /*0c90*/  IADD3 R197, R197, c[0x0][0x160], RZ ;  /* 0x00005800c5c57a10 */ /* 0x000fe40007ffe0ff */
[----:B------:R-:W-:Y:S02]  /*0ca0*/  LOP3.LUT P4, RZ, R0, 0x1f, RZ, 0xc0, !PT ;  /* 0x0000001f00ff7812 */ /* 0x000fe4000788c0ff */
[----:B------:R-:W-:Y:S02]  /*0cb0*/  ISETP.GE.AND P2, PT, R197, c[0x0][0x164], PT ;  /* 0x00005900c5007a0c */ /* 0x000fe40003f46270 */
[----:B--2---:R-:W-:-:S02]  /*0cc0*/  PRMT R211, RZ, 0x5410, R72 ;  /* 0x00005410ffd37816 */ /* 0x004fc40000000048 */
[----:B------:R-:W-:Y:S02]  /*0cd0*/  PRMT R213, RZ, 0x7610, R72 ;  /* 0x00007610ffd57816 */ /* 0x000fe40000000048 */
[--C-:B------:R-:W-:Y:S02]  /*0ce0*/  PRMT R227, RZ, 0x5410, R73.reuse ;  /* 0x00005410ffe37816 */ /* 0x100fe40000000049 */
[----:B------:R-:W-:Y:S01]  /*0cf0*/  PRMT R231, RZ, 0x7610, R73 ;  /* 0x00007610ffe77816 */ /* 0x000fe20000000049 */
[----:B------:R-:W-:Y:S01]  /*0d00*/  @P1 IMAD.WIDE.U32 R72, R205, R154, c[0x0][0x218] ;  /* 0x00008600cd481625 */ /* 0x000fe200078e009a */
[--C-:B---3--:R-:W-:Y:S02]  /*0d10*/  PRMT R215, RZ, 0x5410, R76.reuse ;  /* 0x00005410ffd77816 */ /* 0x108fe4000000004c */
[----:B------:R-:W-:Y:S02]  /*0d20*/  PRMT R210, RZ, 0x7610, R76 ;  /* 0x00007610ffd27816 */ /* 0x000fe4000000004c */
[----:B----4-:R-:W-:Y:S01]  /*0d30*/  FSEL R76, R212, RZ, !P0 ;  /* 0x000000ffd44c7208 */ /* 0x010fe20004000000 */
[----:B------:R0:W5:Y:S01]  /*0d40*/  @P1 LDG.E.128 R52, [R72.64] ;  /* 0x0000000448341981 */ /* 0x000162000c1e1d00 */
[----:B------:R-:W-:-:S03]  /*0d50*/  PRMT R223, RZ, 0x5410, R74 ;  /* 0x00005410ffdf7816 */ /* 0x000fc6000000004a */
[----:B------:R-:W-:Y:S01]  /*0d60*/  FADD.FTZ R214, -R76, R213 ;  /* 0x000000d54cd67221 */ /* 0x000fe20000010100 */
[----:B------:R-:W-:Y:S02]  /*0d70*/  PRMT R221, RZ, 0x7610, R74 ;  /* 0x00007610ffdd7816 */ /* 0x000fe4000000004a */
[--C-:B0-----:R-:W-:Y:S02]  /*0d80*/  PRMT R73, RZ, 0x5410, R80.reuse ;  /* 0x00005410ff497816 */ /* 0x101fe40000000050 */
[----:B------:R-:W-:Y:S01]  /*0d90*/  PRMT R80, RZ, 0x7610, R80 ;  /* 0x00007610ff507816 */ /* 0x000fe20000000050 */
[----:B------:R-:W-:Y:S01]  /*0da0*/  FMUL.FTZ R214, R209, R214 ;  /* 0x000000d6d1d67220 */ /* 0x000fe20000410000 */
[--C-:B------:R-:W-:Y:S02]  /*0db0*/  PRMT R217, RZ, 0x5410, R75.reuse ;  /* 0x00005410ffd97816 */ /* 0x100fe4000000004b */
[----:B------:R-:W-:Y:S01]  /*0dc0*/  PRMT R219, RZ, 0x7610, R75 ;  /* 0x00007610ffdb7816 */ /* 0x000fe2000000004b */
[----:B------:R-:W-:-:S04]  /*0dd0*/  @P1 IMAD.WIDE.U32 R74, R207, R154, c[0x0][0x218] ;  /* 0x00008600cf4a1625 */ /* 0x000fc800078e009a */
[----:B------:R-:W-:Y:S01]  /*0de0*/  FMUL.FTZ R213, R187, R80 ;  /* 0x00000050bbd57220 */ /* 0x000fe20000410000 */
[----:B------:R-:W-:Y:S01]  /*0df0*/  PRMT R72, RZ, 0x7610, R81 ;  /* 0x00007610ff487816 */ /* 0x000fe20000000051 */
[----:B------:R-:W-:Y:S01]  /*0e00*/  @P1 IMAD.WIDE.U32 R154, R206, R154, c[0x0][0x218] ;  /* 0x00008600ce9a1625 */ /* 0x000fe200078e009a */
[----:B------:R0:W5:Y:S03]  /*0e10*/  @P1 LDG.E.128 R56, [R74.64] ;  /* 0x000000044a381981 */ /* 0x000166000c1e1d00 */
[----:B------:R-:W-:Y:S01]  /*0e20*/  FADD.FTZ R216, R211, -R76 ;  /* 0x8000004cd3d87221 */ /* 0x000fe20000010000 */
[----:B------:R-:W-:Y:S01]  /*0e30*/  PRMT R218, RZ, 0x7610, R77 ;  /* 0x00007610ffda7816 */ /* 0x000fe2000000004d */
[----:B------:R-:W-:Y:S01]  /*0e40*/  FADD.FTZ R148, R210, R148 ;  /* 0x00000094d2947221 */ /* 0x000fe20000010000 */
[----:B------:R1:W5:Y:S01]  /*0e50*/  @P1 LDG.E.128 R60, [R154.64] ;  /* 0x000000049a3c1981 */ /* 0x000362000c1e1d00 */
[----:B------:R-:W-:-:S02]  /*0e60*/  FFMA.FTZ R149, R214, R210, R149 ;  /* 0x000000d2d6957223 */ /* 0x000fc40000010095 */
[----:B------:R-:W-:Y:S01]  /*0e70*/  FFMA.FTZ R213, R195, R210, R213 ;  /* 0x000000d2c3d57223 */ /* 0x000fe200000100d5 */
[----:B0-----:R-:W-:Y:S01]  /*0e80*/  PRMT R75, RZ, 0x5410, R81 ;  /* 0x00005410ff4b7816 */ /* 0x001fe20000000051 */
[C---:B------:R-:W-:Y:S02]  /*0e90*/  FADD.FTZ R210, -R76.reuse, R231 ;  /* 0x000000e74cd27221 */ /* 0x040fe40000010100 */
[----:B------:R-:W-:Y:S01]  /*0ea0*/  FADD.FTZ R212, -R76, R227 ;  /* 0x000000e34cd47221 */ /* 0x000fe20000010100 */
[----:B------:R-:W-:Y:S01]  /*0eb0*/  PRMT R222, RZ, 0x7610, R82 ;  /* 0x00007610ffde7816 */ /* 0x000fe20000000052 */
[C---:B------:R-:W-:Y:S01]  /*0ec0*/  FMUL.FTZ R216, R209.reuse, R216 ;  /* 0x000000d8d1d87220 */ /* 0x040fe20000410000 */
[----:B------:R-:W-:Y:S01]  /*0ed0*/  PRMT R229, RZ, 0x5410, R77 ;  /* 0x00005410ffe57816 */ /* 0x000fe2000000004d */
[----:B------:R-:W-:Y:S01]  /*0ee0*/  FMUL.FTZ R74, R188, R73 ;  /* 0x00000049bc4a7220 */ /* 0x000fe20000410000 */
[----:B------:R-:W-:Y:S01]  /*0ef0*/  PRMT R233, RZ, 0x5410, R83 ;  /* 0x00005410ffe97816 */ /* 0x000fe20000000053 */
[----:B------:R-:W-:-:S02]  /*0f00*/  FMUL.FTZ R210, R209, R210 ;  /* 0x000000d2d1d27220 */ /* 0x000fc40000410000 */
[----:B-1----:R-:W-:Y:S01]  /*0f10*/  FMUL.FTZ R155, R185, R72 ;  /* 0x00000048b99b7220 */ /* 0x002fe20000410000 */
[--C-:B------:R-:W-:Y:S01]  /*0f20*/  PRMT R225, RZ, 0x5410, R78.reuse ;  /* 0x00005410ffe17816 */ /* 0x100fe2000000004e */
[----:B------:R-:W-:Y:S02]  /*0f30*/  FMUL.FTZ R212, R209, R212 ;  /* 0x000000d4d1d47220 */ /* 0x000fe40000410000 */
[----:B------:R-:W-:Y:S02]  /*0f40*/  FMUL.FTZ R211, R186, R75 ;  /* 0x0000004bbad37220 */ /* 0x000fe40000410000 */
[----:B------:R-:W-:Y:S01]  /*0f50*/  FADD.FTZ R220, -R76, R217 ;  /* 0x000000d94cdc7221 */ /* 0x000fe20000010100 */
[----:B------:R-:W-:Y:S01]  /*0f60*/  PRMT R78, RZ, 0x7610, R78 ;  /* 0x00007610ff4e7816 */ /* 0x000fe2000000004e */
[----:B------:R-:W-:Y:S02]  /*0f70*/  FADD.FTZ R152, R215, R152 ;  /* 0x00000098d7987221 */ /* 0x000fe40000010000 */
[-C--:B------:R-:W-:Y:S01]  /*0f80*/  FFMA.FTZ R156, R216, R215.reuse, R156 ;  /* 0x000000d7d89c7223 */ /* 0x080fe2000001009c */
[----:B------:R-:W-:Y:S01]  /*0f90*/  PRMT R77, RZ, 0x5410, R79 ;  /* 0x00005410ff4d7816 */ /* 0x000fe2000000004f */
[----:B------:R-:W-:Y:S01]  /*0fa0*/  FFMA.FTZ R215, R196, R215, R74 ;  /* 0x000000d7c4d77223 */ /* 0x000fe2000001004a */
[----:B------:R-:W-:Y:S01]  /*0fb0*/  PRMT R81, RZ, 0x5410, R82 ;  /* 0x00005410ff517816 */ /* 0x000fe20000000052 */
[----:B------:R-:W-:Y:S01]  /*0fc0*/  FADD.FTZ R140, R218, R140 ;  /* 0x0000008cda8c7221 */ /* 0x000fe20000010000 */
[----:B------:R-:W-:Y:S01]  /*0fd0*/  PRMT R224, RZ, 0x7610, R83 ;  /* 0x00007610ffe07816 */ /* 0x000fe20000000053 */
[----:B------:R-:W-:-:S02]  /*0fe0*/  FFMA.FTZ R141, R210, R218, R141 ;  /* 0x000000dad28d7223 */ /* 0x000fc4000001008d */
[----:B------:R-:W-:Y:S02]  /*0ff0*/  FFMA.FTZ R155, R193, R218, R155 ;  /* 0x000000dac19b7223 */ /* 0x000fe4000001009b */
[----:B------:R-:W-:Y:S02]  /*1000*/  FMUL.FTZ R74, R183, R222 ;  /* 0x000000deb74a7220 */ /* 0x000fe40000410000 */
[----:B------:R-:W-:Y:S02]  /*1010*/  FADD.FTZ R218, -R76, R219 ;  /* 0x000000db4cda7221 */ /* 0x000fe40000010100 */
[----:B------:R-:W-:Y:S02]  /*1020*/  FADD.FTZ R144, R229, R144 ;  /* 0x00000090e5907221 */ /* 0x000fe40000010000 */
[-C--:B------:R-:W-:Y:S02]  /*1030*/  FFMA.FTZ R145, R212, R229.reuse, R145 ;  /* 0x000000e5d4917223 */ /* 0x080fe40000010091 */
[----:B------:R-:W-:Y:S01]  /*1040*/  FFMA.FTZ R211, R194, R229, R211 ;  /* 0x000000e5c2d37223 */ /* 0x000fe200000100d3 */
[----:B------:R-:W-:Y:S01]  /*1050*/  PRMT R229, RZ, 0x7610, R84 ;  /* 0x00007610ffe57816 */ /* 0x000fe20000000054 */
[----:B------:R-:W-:-:S02]  /*1060*/  FADD.FTZ R154, -R76, R223 ;  /* 0x000000df4c9a7221 */ /* 0x000fc40000010100 */
[----:B------:R-:W-:Y:S02]  /*1070*/  FMUL.FTZ R220, R209, R220 ;  /* 0x000000dcd1dc7220 */ /* 0x000fe40000410000 */
[----:B------:R-:W-:Y:S01]  /*1080*/  FMUL.FTZ R219, R182, R233 ;  /* 0x000000e9b6db7220 */ /* 0x000fe20000410000 */
[----:B------:R-:W-:Y:S01]  /*1090*/  PRMT R79, RZ, 0x7610, R79 ;  /* 0x00007610ff4f7816 */ /* 0x000fe2000000004f */
[----:B------:R-:W-:Y:S01]  /*10a0*/  FFMA.FTZ R217, R191, R78, R74 ;  /* 0x0000004ebfd97223 */ /* 0x000fe2000001004a */
[----:B------:R-:W-:Y:S01]  /*10b0*/  PRMT R231, RZ, 0x5410, R85 ;  /* 0x00005410ffe77816 */ /* 0x000fe20000000055 */
[----:B------:R-:W-:Y:S02]  /*10c0*/  FMUL.FTZ R154, R209, R154 ;  /* 0x0000009ad19a7220 */ /* 0x000fe40000410000 */
[----:B------:R-:W-:Y:S02]  /*10d0*/  FMUL.FTZ R83, R184, R81 ;  /* 0x00000051b8537220 */ /* 0x000fe40000410000 */
[----:B------:R-:W-:-:S02]  /*10e0*/  FADD.FTZ R128, R77, R128 ;  /* 0x000000804d807221 */ /* 0x000fc40000010000 */
[----:B------:R-:W-:Y:S02]  /*10f0*/  FMUL.FTZ R74, R181, R224 ;  /* 0x000000e0b54a7220 */ /* 0x000fe40000410000 */
[----:B------:R-:W-:Y:S02]  /*1100*/  FMUL.FTZ R218, R209, R218 ;  /* 0x000000dad1da7220 */ /* 0x000fe40000410000 */
[-C--:B------:R-:W-:Y:S02]  /*1110*/  FFMA.FTZ R129, R220, R77.reuse, R129 ;  /* 0x0000004ddc817223 */ /* 0x080fe40000010081 */
[----:B------:R-:W-:Y:S01]  /*1120*/  FFMA.FTZ R219, R190, R77, R219 ;  /* 0x0000004dbedb7223 */ /* 0x000fe200000100db */
[----:B------:R-:W-:Y:S01]  /*1130*/  PRMT R77, RZ, 0x5410, R92 ;  /* 0x00005410ff4d7816 */ /* 0x000fe2000000005c */
[----:B------:R-:W-:Y:S02]  /*1140*/  FADD.FTZ R138, R72, R138 ;  /* 0x0000008a488a7221 */ /* 0x000fe40000010000 */
[----:B------:R-:W-:Y:S01]  /*1150*/  FFMA.FTZ R139, R210, R72, R139 ;  /* 0x00000048d28b7223 */ /* 0x000fe2000001008b */
[----:B------:R-:W-:Y:S01]  /*1160*/  PRMT R72, RZ, 0x7610, R92 ;  /* 0x00007610ff487816 */ /* 0x000fe2000000005c */
[----:B------:R-:W-:-:S02]  /*1170*/  FADD.FTZ R126, R233, R126 ;  /* 0x0000007ee97e7221 */ /* 0x000fc40000010000 */
[----:B------:R-:W-:Y:S01]  /*1180*/  FFMA.FTZ R127, R220, R233, R127 ;  /* 0x000000e9dc7f7223 */ /* 0x000fe2000001007f */
[----:B------:R-:W-:Y:S01]  /*1190*/  PRMT R233, RZ, 0x7610, R85 ;  /* 0x00007610ffe97816 */ /* 0x000fe20000000055 */
[C---:B------:R-:W-:Y:S01]  /*11a0*/  FADD.FTZ R92, -R76.reuse, R229 ;  /* 0x000000e54c5c7221 */ /* 0x040fe20000010100 */
[--C-:B------:R-:W-:Y:S01]  /*11b0*/  PRMT R85, RZ, 0x5410, R88.reuse ;  /* 0x00005410ff557816 */ /* 0x100fe20000000058 */
[----:B------:R-:W-:Y:S01]  /*11c0*/  FADD.FTZ R82, -R76, R221 ;  /* 0x000000dd4c527221 */ /* 0x000fe20000010100 */
[----:B------:R-:W-:Y:S01]  /*11d0*/  PRMT R88, RZ, 0x7610, R88 ;  /* 0x00007610ff587816 */ /* 0x000fe20000000058 */
[----:B------:R-:W-:Y:S01]  /*11e0*/  FADD.FTZ R136, R225, R136 ;  /* 0x00000088e1887221 */ /* 0x000fe20000010000 */
[----:B------:R-:W-:Y:S01]  /*11f0*/  PRMT R237, RZ, 0x5410, R90 ;  /* 0x00005410ffed7816 */ /* 0x000fe2000000005a */
[-C--:B------:R-:W-:Y:S02]  /*1200*/  FFMA.FTZ R137, R154, R225.reuse, R137 ;  /* 0x000000e19a897223 */ /* 0x080fe40000010089 */
[----:B------:R-:W-:Y:S01]  /*1210*/  FFMA.FTZ R83, R192, R225, R83 ;  /* 0x000000e1c0537223 */ /* 0x000fe20000010053 */
[----:B------:R-:W-:Y:S01]  /*1220*/  PRMT R225, RZ, 0x7610, R91 ;  /* 0x00007610ffe17816 */ /* 0x000fe2000000005b */
[----:B------:R-:W-:-:S02]  /*1230*/  FADD.FTZ R124, R79, R124 ;  /* 0x0000007c4f7c7221 */ /* 0x000fc40000010000 */
[-C--:B------:R-:W-:Y:S02]  /*1240*/  FFMA.FTZ R125, R218, R79.reuse, R125 ;  /* 0x0000004fda7d7223 */ /* 0x080fe4000001007d */
[----:B------:R-:W-:Y:S01]  /*1250*/  FFMA.FTZ R221, R189, R79, R74 ;  /* 0x0000004fbddd7223 */ /* 0x000fe2000001004a */
[----:B------:R-:W-:Y:S01]  /*1260*/  PRMT R79, RZ, 0x5410, R93 ;  /* 0x00005410ff4f7816 */ /* 0x000fe2000000005d */
[----:B------:R-:W-:Y:S02]  /*1270*/  FADD.FTZ R146, R80, R146 ;  /* 0x0000009250927221 */ /* 0x000fe40000010000 */
[----:B------:R-:W-:Y:S01]  /*1280*/  FFMA.FTZ R147, R214, R80, R147 ;  /* 0x00000050d6937223 */ /* 0x000fe20000010093 */
[----:B------:R-:W-:Y:S01]  /*1290*/  PRMT R80, RZ, 0x7610, R90 ;  /* 0x00007610ff507816 */ /* 0x000fe2000000005a */
[----:B------:R-:W-:Y:S02]  /*12a0*/  FADD.FTZ R122, R224, R122 ;  /* 0x0000007ae07a7221 */ /* 0x000fe40000010000 */
[----:B------:R-:W-:Y:S01]  /*12b0*/  FFMA.FTZ R123, R218, R224, R123 ;  /* 0x000000e0da7b7223 */ /* 0x000fe2000001007b */
[----:B------:R-:W-:Y:S01]  /*12c0*/  PRMT R224, RZ, 0x5410, R91 ;  /* 0x00005410ffe07816 */ /* 0x000fe2000000005b */
[----:B------:R-:W-:Y:S01]  /*12d0*/  FMUL.FTZ R92, R209, R92 ;  /* 0x0000005cd15c7220 */ /* 0x000fe20000410000 */
[----:B------:R-:W-:Y:S01]  /*12e0*/  PRMT R223, RZ, 0x5410, R84 ;  /* 0x00005410ffdf7816 */ /* 0x000fe20000000054 */
[----:B------:R-:W-:-:S02]  /*12f0*/  FMUL.FTZ R91, R171, R72 ;  /* 0x00000048ab5b7220 */ /* 0x000fc40000410000 */
[----:B------:R-:W-:Y:S01]  /*1300*/  FADD.FTZ R90, -R76, R231 ;  /* 0x000000e74c5a7221 */ /* 0x000fe20000010100 */
[----:B------:R-:W-:Y:S01]  /*1310*/  PRMT R235, RZ, 0x5410, R86 ;  /* 0x00005410ffeb7816 */ /* 0x000fe20000000056 */
[----:B------:R-:W-:Y:S01]  /*1320*/  FADD.FTZ R150, R73, R150 ;  /* 0x0000009649967221 */ /* 0x000fe20000010000 */
[----:B------:R-:W-:Y:S01]  /*1330*/  PRMT R239, RZ, 0x7610, R86 ;  /* 0x00007610ffef7816 */ /* 0x000fe20000000056 */
[----:B------:R-:W-:Y:S01]  /*1340*/  FFMA.FTZ R151, R216, R73, R151 ;  /* 0x00000049d8977223 */ /* 0x000fe20000010097 */
[----:B------:R-:W-:Y:S01]  /*1350*/  PRMT R73, RZ, 0x5410, R87 ;  /* 0x00005410ff497816 */ /* 0x000fe20000000057 */
[----:B------:R-:W-:Y:S02]  /*1360*/  FADD.FTZ R142, R75, R142 ;  /* 0x0000008e4b8e7221 */ /* 0x000fe40000010000 */
[----:B------:R-:W-:Y:S01]  /*1370*/  FFMA.FTZ R143, R212, R75, R143 ;  /* 0x0000004bd48f7223 */ /* 0x000fe2000001008f */
[----:B------:R-:W-:Y:S01]  /*1380*/  PRMT R75, RZ, 0x7610, R87 ;  /* 0x00007610ff4b7816 */ /* 0x000fe20000000057 */
[----:B------:R-:W-:Y:S01]  /*1390*/  FMUL.FTZ R82, R209, R82 ;  /* 0x00000052d1527220 */ /* 0x000fe20000410000 */
[--C-:B------:R-:W-:Y:S01]  /*13a0*/  PRMT R87, RZ, 0x5410, R89.reuse ;  /* 0x00005410ff577816 */ /* 0x100fe20000000059 */
[----:B------:R-:W-:Y:S01]  /*13b0*/  FADD.FTZ R116, R88, R116 ;  /* 0x0000007458747221 */ /* 0x000fe20000010000 */
[----:B------:R-:W-:Y:S01]  /*13c0*/  PRMT R86, RZ, 0x7610, R89 ;  /* 0x00007610ff567816 */ /* 0x000fe20000000059 */
[-C--:B------:R-:W-:Y:S01]  /*13d0*/  FFMA.FTZ R117, R92, R88.reuse, R117 ;  /* 0x000000585c757223 */ /* 0x080fe20000010075 */
[----:B------:R-:W-:Y:S01]  /*13e0*/  PRMT R74, RZ, 0x7610, R93 ;  /* 0x00007610ff4a7816 */ /* 0x000fe2000000005d */
[----:B------:R-:W-:-:S02]  /*13f0*/  FFMA.FTZ R91, R179, R88, R91 ;  /* 0x00000058b35b7223 */ /* 0x000fc4000001005b */
[----:B------:R-:W-:Y:S02]  /*1400*/  FMUL.FTZ R90, R209, R90 ;  /* 0x0000005ad15a7220 */ /* 0x000fe40000410000 */
[----:B------:R-:W-:Y:S02]  /*1410*/  FMUL.FTZ R89, R170, R79 ;  /* 0x0000004faa597220 */ /* 0x000fe40000410000 */
[C---:B------:R-:W-:Y:S02]  /*1420*/  FADD.FTZ R84, -R76.reuse, R223 ;  /* 0x000000df4c547221 */ /* 0x040fe40000010100 */
[----:B------:R-:W-:Y:S02]  /*1430*/  FADD.FTZ R88, -R76, R233 ;  /* 0x000000e94c587221 */ /* 0x000fe40000010100 */
[----:B------:R-:W-:Y:S02]  /*1440*/  FADD.FTZ R132, R78, R132 ;  /* 0x000000844e847221 */ /* 0x000fe40000010000 */
[----:B------:R-:W-:Y:S01]  /*1450*/  FFMA.FTZ R133, R82, R78, R133 ;  /* 0x0000004e52857223 */ /* 0x000fe20000010085 */
[----:B------:R-:W-:Y:S01]  /*1460*/  PRMT R78, RZ, 0x7610, R94 ;  /* 0x00007610ff4e7816 */ /* 0x000fe2000000005e */
[----:B------:R-:W-:-:S02]  /*1470*/  FADD.FTZ R134, R81, R134 ;  /* 0x0000008651867221 */ /* 0x000fc40000010000 */
[----:B------:R-:W-:Y:S01]  /*1480*/  FFMA.FTZ R135, R154, R81, R135 ;  /* 0x000000519a877223 */ /* 0x000fe20000010087 */
[----:B------:R-:W-:Y:S01]  /*1490*/  PRMT R81, RZ, 0x5410, R94 ;  /* 0x00005410ff517816 */ /* 0x000fe2000000005e */
[----:B------:R-:W-:Y:S02]  /*14a0*/  FADD.FTZ R112, R87, R112 ;  /* 0x0000007057707221 */ /* 0x000fe40000010000 */
[-C--:B------:R-:W-:Y:S02]  /*14b0*/  FFMA.FTZ R113, R90, R87.reuse, R113 ;  /* 0x000000575a717223 */ /* 0x080fe40000010071 */
[----:B------:R-:W-:Y:S02]  /*14c0*/  FFMA.FTZ R89, R178, R87, R89 ;  /* 0x00000057b2597223 */ /* 0x000fe40000010059 */
[C---:B------:R-:W-:Y:S02]  /*14d0*/  FMUL.FTZ R94, R209.reuse, R84 ;  /* 0x00000054d15e7220 */ /* 0x040fe40000410000 */
[----:B------:R-:W-:-:S02]  /*14e0*/  FMUL.FTZ R88, R209, R88 ;  /* 0x00000058d1587220 */ /* 0x000fc40000410000 */
[----:B------:R-:W-:Y:S02]  /*14f0*/  FMUL.FTZ R87, R169, R74 ;  /* 0x0000004aa9577220 */ /* 0x000fe40000410000 */
[----:B------:R-:W-:Y:S02]  /*1500*/  FADD.FTZ R84, -R76, R235 ;  /* 0x000000eb4c547221 */ /* 0x000fe40000010100 */
[----:B------:R-:W-:Y:S02]  /*1510*/  FADD.FTZ R108, R86, R108 ;  /* 0x0000006c566c7221 */ /* 0x000fe40000010000 */
[-C--:B------:R-:W-:Y:S02]  /*1520*/  FFMA.FTZ R109, R88, R86.reuse, R109 ;  /* 0x00000056586d7223 */ /* 0x080fe4000001006d */
[----:B------:R-:W-:Y:S02]  /*1530*/  FFMA.FTZ R87, R177, R86, R87 ;  /* 0x00000056b1577223 */ /* 0x000fe40000010057 */
[----:B------:R-:W-:-:S02]  /*1540*/  FMUL.FTZ R86, R209, R84 ;  /* 0x00000054d1567220 */ /* 0x000fc40000410000 */
[----:B------:R-:W-:Y:S01]  /*1550*/  FADD.FTZ R84, -R76, R239 ;  /* 0x000000ef4c547221 */ /* 0x000fe20000010100 */
[--C-:B------:R-:W-:Y:S01]  /*1560*/  PRMT R227, RZ, 0x5410, R95.reuse ;  /* 0x00005410ffe37816 */ /* 0x100fe2000000005f */
[----:B------:R-:W-:Y:S01]  /*1570*/  FADD.FTZ R130, R222, R130 ;  /* 0x00000082de827221 */ /* 0x000fe20000010000 */
[----:B------:R-:W-:Y:S01]  /*1580*/  PRMT R226, RZ, 0x7610, R95 ;  /* 0x00007610ffe27816 */ /* 0x000fe2000000005f */
[----:B------:R-:W-:Y:S02]  /*1590*/  FFMA.FTZ R131, R82, R222, R131 ;  /* 0x000000de52837223 */ /* 0x000fe40000010083 */
[----:B------:R-:W-:Y:S02]  /*15a0*/  FADD.FTZ R222, -R76, R73 ;  /* 0x000000494cde7221 */ /* 0x000fe40000010100 */
[----:B------:R-:W-:Y:S02]  /*15b0*/  FMUL.FTZ R84, R209, R84 ;  /* 0x00000054d1547220 */ /* 0x000fe40000410000 */
[----:B------:R-:W-:-:S02]  /*15c0*/  FMUL.FTZ R95, R167, R78 ;  /* 0x0000004ea75f7220 */ /* 0x000fc40000410000 */
[----:B------:R-:W-:Y:S02]  /*15d0*/  FMUL.FTZ R93, R172, R77 ;  /* 0x0000004dac5d7220 */ /* 0x000fe40000410000 */
[----:B------:R-:W-:Y:S02]  /*15e0*/  FMUL.FTZ R223, R209, R222 ;  /* 0x000000ded1df7220 */ /* 0x000fe40000410000 */
[----:B------:R-:W-:Y:S02]  /*15f0*/  FADD.FTZ R33, R80, R33 ;  /* 0x0000002150217221 */ /* 0x000fe40000010000 */
[-C--:B------:R-:W-:Y:S02]  /*1600*/  FFMA.FTZ R36, R84, R80.reuse, R36 ;  /* 0x0000005054247223 */ /* 0x080fe40000010024 */
[----:B------:R-:W-:Y:S02]  /*1610*/  FFMA.FTZ R95, R175, R80, R95 ;  /* 0x00000050af5f7223 */ /* 0x000fe4000001005f */
[----:B------:R-:W-:-:S02]  /*1620*/  FMUL.FTZ R73, R166, R227 ;  /* 0x000000e3a6497220 */ /* 0x000fc40000410000 */
[----:B------:R-:W-:Y:S02]  /*1630*/  FADD.FTZ R80, -R76, R75 ;  /* 0x0000004b4c507221 */ /* 0x000fe40000010100 */
[----:B------:R-:W-:Y:S02]  /*1640*/  FADD.FTZ R120, R85, R120 ;  /* 0x0000007855787221 */ /* 0x000fe40000010000 */
[-C--:B------:R-:W-:Y:S02]  /*1650*/  FFMA.FTZ R121, R94, R85.reuse, R121 ;  /* 0x000000555e797223 */ /* 0x080fe40000010079 */
[----:B------:R-:W-:Y:S02]  /*1660*/  FFMA.FTZ R93, R180, R85, R93 ;  /* 0x00000055b45d7223 */ /* 0x000fe4000001005d */
[----:B------:R-:W-:Y:S02]  /*1670*/  FADD.FTZ R45, R224, R45 ;  /* 0x0000002de02d7221 */ /* 0x000fe40000010000 */
[----:B------:R-:W-:-:S02]  /*1680*/  FFMA.FTZ R50, R223, R224, R50 ;  /* 0x000000e0df327223 */ /* 0x000fc40000010032 */
[-C--:B------:R-:W-:Y:S02]  /*1690*/  FMUL.FTZ R85, R168, R81.reuse ;  /* 0x00000051a8557220 */ /* 0x080fe40000410000 */
        /* <DEDUP_REMOVED lines=11> */
[----:B------:R-:W-:Y:S02]  /*1750*/  FADD.FTZ R22, R226, R22 ;  /* 0x00000016e2167221 */ /* 0x000fe40000010000 */
[----:B------:R-:W-:Y:S02]  /*1760*/  FFMA.FTZ R5, R222, R226, R5 ;  /* 0x000000e2de057223 */ /* 0x000fe40000010005 */
[----:B------:R-:W-:Y:S02]  /*1770*/  FADD.FTZ R25, R74, R25 ;  /* 0x000000194a197221 */ /* 0x000fe40000010000 */
[----:B------:R-:W-:Y:S01]  /*1780*/  FFMA.FTZ R51, R88, R74, R51 ;  /* 0x0000004a58337223 */ /* 0x000fe20000010033 */
[--C-:B------:R-:W-:Y:S01]  /*1790*/  PRMT R74, RZ, 0x7610, R104.reuse ;  /* 0x00007610ff4a7816 */ /* 0x100fe20000000068 */
[C---:B------:R-:W-:Y:S01]  /*17a0*/  FADD.FTZ R96, -R76.reuse, R73 ;  /* 0x000000494c607221 */ /* 0x040fe20000010100 */
[----:B------:R-:W-:Y:S01]  /*17b0*/  PRMT R73, RZ, 0x5410, R104 ;  /* 0x00005410ff497816 */ /* 0x000fe20000000068 */
[C---:B------:R-:W-:Y:S01]  /*17c0*/  FADD.FTZ R232, -R76.reuse, R81 ;  /* 0x000000514ce87221 */ /* 0x040fe20000010100 */
[--C-:B------:R-:W-:Y:S01]  /*17d0*/  PRMT R81, RZ, 0x7610, R102.reuse ;  /* 0x00007610ff517816 */ /* 0x100fe20000000066 */
[----:B------:R-:W-:Y:S01]  /*17e0*/  FADD.FTZ R226, -R76, R227 ;  /* 0x000000e34ce27221 */ /* 0x000fe20000010100 */
[----:B------:R-:W-:Y:S01]  /*17f0*/  PRMT R227, RZ, 0x5410, R102 ;  /* 0x00005410ffe37816 */ /* 0x000fe20000000066 */
[----:B------:R-:W-:-:S02]  /*1800*/  FADD.FTZ R118, R77, R118 ;  /* 0x000000764d767221 */ /* 0x000fc40000010000 */
[----:B------:R-:W-:Y:S01]  /*1810*/  FFMA.FTZ R119, R94, R77, R119 ;  /* 0x0000004d5e777223 */ /* 0x000fe20000010077 */
[--C-:B------:R-:W-:Y:S01]  /*1820*/  PRMT R77, RZ, 0x5410, R97.reuse ;  /* 0x00005410ff4d7816 */ /* 0x100fe20000000061 */
[----:B------:R-:W-:Y:S01]  /*1830*/  FADD.FTZ R110, R79, R110 ;  /* 0x0000006e4f6e7221 */ /* 0x000fe20000010000 */
[----:B------:R-:W-:Y:S01]  /*1840*/  PRMT R97, RZ, 0x7610, R97 ;  /* 0x00007610ff617816 */ /* 0x000fe20000000061 */
[----:B------:R-:W-:Y:S01]  /*1850*/  FFMA.FTZ R111, R90, R79, R111 ;  /* 0x0000004f5a6f7223 */ /* 0x000fe2000001006f */
[----:B------:R-:W-:Y:S01]  /*1860*/  PRMT R79, RZ, 0x5410, R98 ;  /* 0x00005410ff4f7816 */ /* 0x000fe20000000062 */
[----:B------:R-:W-:Y:S02]  /*1870*/  FFMA.FTZ R102, R216, R215, RZ ;  /* 0x000000d7d8667223 */ /* 0x000fe400000100ff */
[----:B------:R-:W-:Y:S01]  /*1880*/  FADD.FTZ R104, RZ, R215 ;  /* 0x000000d7ff687221 */ /* 0x000fe20000010000 */
[----:B------:R-:W-:Y:S01]  /*1890*/  PRMT R230, RZ, 0x5410, R103 ;  /* 0x00005410ffe67816 */ /* 0x000fe20000000067 */
[----:B------:R-:W-:-:S02]  /*18a0*/  FADD.FTZ R23, R78, R23 ;  /* 0x000000174e177221 */ /* 0x000fc40000010000 */
[----:B------:R-:W-:Y:S01]  /*18b0*/  FFMA.FTZ R3, R84, R78, R3 ;  /* 0x0000004e54037223 */ /* 0x000fe20000010003 */
[----:B------:R-:W-:Y:S01]  /*18c0*/  PRMT R78, RZ, 0x7610, R103 ;  /* 0x00007610ff4e7816 */ /* 0x000fe20000000067 */
[----:B------:R-:W-:Y:S02]  /*18d0*/  FFMA.FTZ R103, R214, R213, R102 ;  /* 0x000000d5d6677223 */ /* 0x000fe40000010066 */
[----:B------:R-:W-:Y:S02]  /*18e0*/  FADD.FTZ R104, R213, R104 ;  /* 0x00000068d5687221 */ /* 0x000fe40000010000 */
[C---:B------:R-:W-:Y:S01]  /*18f0*/  FADD.FTZ R238, -R76.reuse, R75 ;  /* 0x0000004b4cee7221 */ /* 0x040fe20000010100 */
[----:B------:R-:W-:Y:S01]  /*1900*/  PRMT R75, RZ, 0x7610, R105 ;  /* 0x00007610ff4b7816 */ /* 0x000fe20000000069 */
[C---:B------:R-:W-:Y:S01]  /*1910*/  FADD.FTZ R240, -R76.reuse, R77 ;  /* 0x0000004d4cf07221 */ /* 0x040fe20000010100 */
[----:B------:R-:W-:Y:S01]  /*1920*/  PRMT R77, RZ, 0x5410, R106 ;  /* 0x00005410ff4d7816 */ /* 0x000fe2000000006a */
[----:B------:R-:W-:-:S02]  /*1930*/  FADD.FTZ R236, -R76, R97 ;  /* 0x000000614cec7221 */ /* 0x000fc40000010100 */
[----:B------:R-:W-:Y:S01]  /*1940*/  FADD.FTZ R234, -R76, R79 ;  /* 0x0000004f4cea7221 */ /* 0x000fe20000010100 */
[----:B------:R-:W-:Y:S01]  /*1950*/  PRMT R79, RZ, 0x7610, R106 ;  /* 0x00007610ff4f7816 */ /* 0x000fe2000000006a */
[----:B------:R-:W-:Y:S02]  /*1960*/  FFMA.FTZ R103, R212, R211, R103 ;  /* 0x000000d3d4677223 */ /* 0x000fe40000010067 */
[----:B------:R-:W-:Y:S01]  /*1970*/  FADD.FTZ R106, R211, R104 ;  /* 0x00000068d36a7221 */ /* 0x000fe20000010000 */
[----:B------:R-:W-:Y:S01]  /*1980*/  PRMT R231, RZ, 0x7610, R101 ;  /* 0x00007610ffe77816 */ /* 0x000fe20000000065 */
[----:B------:R-:W-:Y:S02]  /*1990*/  FMUL.FTZ R102, R209, R236 ;  /* 0x000000ecd1667220 */ /* 0x000fe40000410000 */
[----:B------:R-:W-:Y:S02]  /*19a0*/  FMUL.FTZ R236, R201, R75 ;  /* 0x0000004bc9ec7220 */ /* 0x000fe40000410000 */
[----:B------:R-:W-:-:S02]  /*19b0*/  FFMA.FTZ R104, R210, R155, R103 ;  /* 0x0000009bd2687223 */ /* 0x000fc40000010067 */
[----:B------:R-:W-:Y:S02]  /*19c0*/  FADD.FTZ R106, R155, R106 ;  /* 0x0000006a9b6a7221 */ /* 0x000fe40000010000 */
[----:B------:R-:W-:Y:S02]  /*19d0*/  FFMA.FTZ R103, R161, R231, R236 ;  /* 0x000000e7a1677223 */ /* 0x000fe400000100ec */
[----:B------:R-:W-:Y:S02]  /*19e0*/  FADD.FTZ R48, R225, R48 ;  /* 0x00000030e1307221 */ /* 0x000fe40000010000 */
[----:B------:R-:W-:Y:S02]  /*19f0*/  FFMA.FTZ R34, R222, R225, R34 ;  /* 0x000000e1de227223 */ /* 0x000fe40000010022 */
[----:B------:R-:W-:Y:S02]  /*1a00*/  FFMA.FTZ R104, R154, R83, R104 ;  /* 0x000000539a687223 */ /* 0x000fe40000010068 */
[----:B------:R-:W-:Y:S01]  /*1a10*/  FADD.FTZ R236, R83, R106 ;  /* 0x0000006a53ec7221 */ /* 0x000fe20000010000 */
[--C-:B------:R-:W-:Y:S01]  /*1a20*/  PRMT R80, RZ, 0x5410, R107.reuse ;  /* 0x00005410ff507816 */ /* 0x100fe2000000006b */
[----:B------:R-:W-:Y:S01]  /*1a30*/  FFMA.FTZ R225, R173, R225, R228 ;  /* 0x000000e1ade17223 */ /* 0x000fe200000100e4 */
[----:B------:R-:W-:Y:S01]  /*1a40*/  PRMT R228, RZ, 0x7610, R107 ;  /* 0x00007610ffe47816 */ /* 0x000fe2000000006b */
[----:B------:R-:W-:-:S02]  /*1a50*/  FMUL.FTZ R107, R200, R77 ;  /* 0x0000004dc86b7220 */ /* 0x000fc40000410000 */
[----:B------:R-:W-:Y:S02]  /*1a60*/  FFMA.FTZ R106, R82, R217, R104 ;  /* 0x000000d9526a7223 */ /* 0x000fe40000010068 */
[----:B------:R-:W-:Y:S02]  /*1a70*/  FADD.FTZ R236, R217, R236 ;  /* 0x000000ecd9ec7221 */ /* 0x000fe40000010000 */
[----:B------:R-:W-:Y:S02]  /*1a80*/  FFMA.FTZ R104, R160, R227, R107 ;  /* 0x000000e3a0687223 */ /* 0x000fe4000001006b */
[----:B------:R-:W-:Y:S02]  /*1a90*/  FFMA.FTZ R107, R220, R219, R106 ;  /* 0x000000dbdc6b7223 */ /* 0x000fe4000001006a */
[----:B------:R-:W-:Y:S02]  /*1aa0*/  FADD.FTZ R236, R219, R236 ;  /* 0x000000ecdbec7221 */ /* 0x000fe40000010000 */
[----:B------:R-:W-:-:S02]  /*1ab0*/  FADD.FTZ R114, R72, R114 ;  /* 0x0000007248727221 */ /* 0x000fc40000010000 */
[----:B------:R-:W-:Y:S01]  /*1ac0*/  FFMA.FTZ R115, R92, R72, R115 ;  /* 0x000000485c737223 */ /* 0x000fe20000010073 */
[----:B------:R-:W-:Y:S01]  /*1ad0*/  PRMT R72, RZ, 0x5410, R105 ;  /* 0x00005410ff487816 */ /* 0x000fe20000000069 */
[----:B------:R-:W-:Y:S02]  /*1ae0*/  FMUL.FTZ R105, R209, R234 ;  /* 0x000000ead1697220 */ /* 0x000fe40000410000 */
[----:B------:R-:W-:Y:S02]  /*1af0*/  FFMA.FTZ R107, R218, R221, R107 ;  /* 0x000000ddda6b7223 */ /* 0x000fe4000001006b */
[----:B------:R-:W-:Y:S01]  /*1b00*/  FADD.FTZ R236, R221, R236 ;  /* 0x000000ecddec7221 */ /* 0x000fe20000010000 */
[----:B------:R-:W-:Y:S01]  /*1b10*/  PRMT R99, RZ, 0x7610, R99 ;  /* 0x00007610ff637816 */ /* 0x000fe20000000063 */
[----:B------:R-:W-:Y:S02]  /*1b20*/  FADD.FTZ R41, R227, R41 ;  /* 0x00000029e3297221 */ /* 0x000fe40000010000 */
[----:B------:R-:W-:-:S02]  /*1b30*/  FFMA.FTZ R28, R105, R227, R28 ;  /* 0x000000e3691c7223 */ /* 0x000fc4000001001c */
[----:B------:R-:W-:Y:S02]  /*1b40*/  FFMA.FTZ R227, R94, R93, R107 ;  /* 0x0000005d5ee37223 */ /* 0x000fe4000001006b */
[----:B------:R-:W-:Y:S02]  /*1b50*/  FADD.FTZ R236, R93, R236 ;  /* 0x000000ec5dec7221 */ /* 0x000fe40000010000 */
[----:B------:R-:W-:Y:S02]  /*1b60*/  FMUL.FTZ R106, R209, R232 ;  /* 0x000000e8d16a7220 */ /* 0x000fe40000410000 */
[----:B------:R-:W-:Y:S02]  /*1b70*/  FMUL.FTZ R232, R203, R79 ;  /* 0x0000004fcbe87220 */ /* 0x000fe40000410000 */
[----:B------:R-:W-:Y:S01]  /*1b80*/  FADD.FTZ R76, -R76, R99 ;  /* 0x000000634c4c7221 */ /* 0x000fe20000010100 */
[----:B------:R-:W-:Y:S01]  /*1b90*/  PRMT R99, RZ, 0x5410, R100 ;  /* 0x00005410ff637816 */ /* 0x000fe20000000064 */
[----:B------:R-:W-:-:S02]  /*1ba0*/  FFMA.FTZ R227, R92, R91, R227 ;  /* 0x0000005b5ce37223 */ /* 0x000fc400000100e3 */
[----:B------:R-:W-:Y:S01]  /*1bb0*/  FADD.FTZ R236, R91, R236 ;  /* 0x000000ec5bec7221 */ /* 0x000fe20000010000 */
[----:B------:R-:W-:Y:S01]  /*1bc0*/  PRMT R100, RZ, 0x7610, R100 ;  /* 0x00007610ff647816 */ /* 0x000fe20000000064 */
[----:B------:R-:W-:Y:S01]  /*1bd0*/  FMUL.FTZ R96, R209, R96 ;  /* 0x00000060d1607220 */ /* 0x000fe20000410000 */
[----:B------:R-:W-:Y:S01]  /*1be0*/  PRMT R229, RZ, 0x5410, R101 ;  /* 0x00005410ffe57816 */ /* 0x000fe20000000065 */
[----:B------:R-:W-:Y:S02]  /*1bf0*/  FMUL.FTZ R98, R153, R73 ;  /* 0x0000004999627220 */ /* 0x000fe40000410000 */
[----:B------:R-:W-:Y:S02]  /*1c00*/  FADD.FTZ R40, R81, R40 ;  /* 0x0000002851287221 */ /* 0x000fe40000010000 */
[-C--:B------:R-:W-:Y:S02]  /*1c10*/  FFMA.FTZ R37, R106, R81.reuse, R37 ;  /* 0x000000516a257223 */ /* 0x080fe40000010025 */
[----:B------:R-:W-:-:S02]  /*1c20*/  FFMA.FTZ R107, R159, R81, R232 ;  /* 0x000000519f6b7223 */ /* 0x000fc400000100e8 */
[----:B------:R-:W-:Y:S02]  /*1c30*/  FMUL.FTZ R101, R199, R74 ;  /* 0x0000004ac7657220 */ /* 0x000fe40000410000 */
[----:B------:R-:W-:Y:S02]  /*1c40*/  FMUL.FTZ R97, R209, R238 ;  /* 0x000000eed1617220 */ /* 0x000fe40000410000 */
[----:B------:R-:W-:Y:S02]  /*1c50*/  FFMA.FTZ R81, R90, R89, R227 ;  /* 0x000000595a517223 */ /* 0x000fe400000100e3 */
[----:B------:R-:W-:Y:S02]  /*1c60*/  FADD.FTZ R236, R89, R236 ;  /* 0x000000ec59ec7221 */ /* 0x000fe40000010000 */
[----:B------:R-:W-:Y:S02]  /*1c70*/  FADD.FTZ R29, R99, R29 ;  /* 0x0000001d631d7221 */ /* 0x000fe40000010000 */
[----:B------:R-:W-:-:S02]  /*1c80*/  FFMA.FTZ R49, R96, R99, R49 ;  /* 0x0000006360317223 */ /* 0x000fc40000010031 */
[----:B------:R-:W-:Y:S02]  /*1c90*/  FFMA.FTZ R99, R164, R99, R98 ;  /* 0x00000063a4637223 */ /* 0x000fe40000010062 */
[----:B------:R-:W-:Y:S02]  /*1ca0*/  FFMA.FTZ R85, R176, R237, R85 ;  /* 0x000000edb0557223 */ /* 0x000fe40000010055 */
[----:B------:R-:W-:Y:S02]  /*1cb0*/  FADD.FTZ R30, R100, R30 ;  /* 0x0000001e641e7221 */ /* 0x000fe40000010000 */
[-C--:B------:R-:W-:Y:S02]  /*1cc0*/  FFMA.FTZ R32, R97, R100.reuse, R32 ;  /* 0x0000006461207223 */ /* 0x080fe40000010020 */
[----:B------:R-:W-:Y:S02]  /*1cd0*/  FFMA.FTZ R98, R163, R100, R101 ;  /* 0x00000064a3627223 */ /* 0x000fe40000010065 */
[----:B------:R-:W-:-:S02]  /*1ce0*/  FFMA.FTZ R81, R88, R87, R81 ;  /* 0x0000005758517223 */ /* 0x000fc40000010051 */
[----:B------:R-:W-:Y:S02]  /*1cf0*/  FADD.FTZ R236, R87, R236 ;  /* 0x000000ec57ec7221 */ /* 0x000fe40000010000 */
[----:B------:R-:W-:Y:S02]  /*1d00*/  FMUL.FTZ R101, R209, R240 ;  /* 0x000000f0d1657220 */ /* 0x000fe40000410000 */
[----:B------:R-:W-:Y:S02]  /*1d10*/  FMUL.FTZ R100, R198, R72 ;  /* 0x00000048c6647220 */ /* 0x000fe40000410000 */
[----:B------:R-:W-:Y:S02]  /*1d20*/  FFMA.FTZ R81, R86, R85, R81 ;  /* 0x0000005556517223 */ /* 0x000fe40000010051 */
[----:B------:R-:W-:Y:S02]  /*1d30*/  FADD.FTZ R236, R85, R236 ;  /* 0x000000ec55ec7221 */ /* 0x000fe40000010000 */
[----:B------:R-:W-:-:S02]  /*1d40*/  FADD.FTZ R31, R229, R31 ;  /* 0x0000001fe51f7221 */ /* 0x000fc40000010000 */
[-C--:B------:R-:W-:Y:S02]  /*1d50*/  FFMA.FTZ R8, R101, R229.reuse, R8 ;  /* 0x000000e565087223 */ /* 0x080fe40000010008 */
[----:B------:R-:W-:Y:S02]  /*1d60*/  FFMA.FTZ R100, R162, R229, R100 ;  /* 0x000000e5a2647223 */ /* 0x000fe40000010064 */
[----:B------:R-:W-:Y:S02]  /*1d70*/  FMUL.FTZ R229, R202, R80 ;  /* 0x00000050cae57220 */ /* 0x000fe40000410000 */
[----:B------:R-:W-:Y:S02]  /*1d80*/  FADD.FTZ R42, R231, R42 ;  /* 0x0000002ae72a7221 */ /* 0x000fe40000010000 */
[----:B------:R-:W-:Y:S02]  /*1d90*/  FFMA.FTZ R39, R102, R231, R39 ;  /* 0x000000e766277223 */ /* 0x000fe40000010027 */
[----:B------:R-:W-:-:S02]  /*1da0*/  FFMA.FTZ R81, R84, R95, R81 ;  /* 0x0000005f54517223 */ /* 0x000fc40000010051 */
[----:B------:R-:W-:Y:S02]  /*1db0*/  FADD.FTZ R231, R95, R236 ;  /* 0x000000ec5fe77221 */ /* 0x000fe40000010000 */
[----:B------:R-:W-:Y:S02]  /*1dc0*/  FFMA.FTZ R227, R158, R230, R229 ;  /* 0x000000e69ee37223 */ /* 0x000fe400000100e5 */
[----:B------:R-:W-:Y:S02]  /*1dd0*/  FMUL.FTZ R229, R209, R76 ;  /* 0x0000004cd1e57220 */ /* 0x000fe40000410000 */
[----:B------:R-:W-:Y:S02]  /*1de0*/  FFMA.FTZ R81, R223, R224, R81 ;  /* 0x000000e0df517223 */ /* 0x000fe40000010051 */
[----:B------:R-:W-:Y:S02]  /*1df0*/  FADD.FTZ R76, R224, R231 ;  /* 0x000000e7e04c7221 */ /* 0x000fe40000010000 */
[----:B------:R-:W-:-:S02]  /*1e00*/  FFMA.FTZ R81, R222, R225, R81 ;  /* 0x000000e1de517223 */ /* 0x000fc40000010051 */
[----:B------:R-:W-:Y:S02]  /*1e10*/  FADD.FTZ R76, R225, R76 ;  /* 0x0000004ce14c7221 */ /* 0x000fe40000010000 */
[----:B------:R-:W-:Y:S02]  /*1e20*/  FADD.FTZ R46, R73, R46 ;  /* 0x0000002e492e7221 */ /* 0x000fe40000010000 */
[----:B------:R-:W-:Y:S02]  /*1e30*/  FFMA.FTZ R10, R96, R73, R10 ;  /* 0x00000049600a7223 */ /* 0x000fe4000001000a */
[----:B------:R-:W-:Y:S02]  /*1e40*/  FADD.FTZ R20, R74, R20 ;  /* 0x000000144a147221 */ /* 0x000fe40000010000 */
[----:B------:R-:W-:Y:S02]  /*1e50*/  FFMA.FTZ R9, R97, R74, R9 ;  /* 0x0000004a61097223 */ /* 0x000fe40000010009 */
[----:B------:R-:W-:-:S02]  /*1e60*/  FFMA.FTZ R74, R96, R99, R81 ;  /* 0x00000063604a7223 */ /* 0x000fc40000010051 */
[----:B------:R-:W-:Y:S02]  /*1e70*/  FADD.FTZ R73, R99, R76 ;  /* 0x0000004c63497221 */ /* 0x000fe40000010000 */
[----:B------:R-:W-:Y:S02]  /*1e80*/  FFMA.FTZ R74, R97, R98, R74 ;  /* 0x00000062614a7223 */ /* 0x000fe4000001004a */
[----:B------:R-:W-:Y:S02]  /*1e90*/  FADD.FTZ R73, R73, R98 ;  /* 0x0000006249497221 */ /* 0x000fe40000010000 */
[----:B------:R-:W-:Y:S02]  /*1ea0*/  FADD.FTZ R21, R72, R21 ;  /* 0x0000001548157221 */ /* 0x000fe40000010000 */
[C---:B------:R-:W-:Y:S02]  /*1eb0*/  FFMA.FTZ R12, R101.reuse, R72, R12 ;  /* 0x00000048650c7223 */ /* 0x040fe4000001000c */
[----:B------:R-:W-:-:S02]  /*1ec0*/  FFMA.FTZ R74, R101, R100, R74 ;  /* 0x00000064654a7223 */ /* 0x000fc4000001004a */
[----:B------:R-:W-:Y:S02]  /*1ed0*/  FADD.FTZ R72, R73, R100 ;  /* 0x0000006449487221 */ /* 0x000fe40000010000 */
[----:B------:R-:W-:Y:S02]  /*1ee0*/  FFMA.FTZ R74, R102, R103, R74 ;  /* 0x00000067664a7223 */ /* 0x000fe4000001004a */
[----:B------:R-:W-:Y:S02]  /*1ef0*/  FADD.FTZ R73, R72, R103 ;  /* 0x0000006748497221 */ /* 0x000fe40000010000 */
[----:B------:R-:W-:Y:S02]  /*1f00*/  FMUL.FTZ R226, R209, R226 ;  /* 0x000000e2d1e27220 */ /* 0x000fe40000410000 */
[----:B------:R-:W-:Y:S02]  /*1f10*/  FFMA.FTZ R74, R105, R104, R74 ;  /* 0x00000068694a7223 */ /* 0x000fe4000001004a */
[----:B------:R-:W-:-:S02]  /*1f20*/  FADD.FTZ R72, R73, R104 ;  /* 0x0000006849487221 */ /* 0x000fc40000010000 */
[----:B------:R-:W-:Y:S02]  /*1f30*/  FADD.FTZ R43, R230, R43 ;  /* 0x0000002be62b7221 */ /* 0x000fe40000010000 */
[----:B------:R-:W-:Y:S02]  /*1f40*/  FFMA.FTZ R47, R226, R230, R47 ;  /* 0x000000e6e22f7223 */ /* 0x000fe4000001002f */
[----:B------:R-:W-:Y:S02]  /*1f50*/  FMUL.FTZ R230, R204, R228 ;  /* 0x000000e4cce67220 */ /* 0x000fe40000410000 */
[----:B------:R-:W-:Y:S02]  /*1f60*/  FFMA.FTZ R74, R106, R107, R74 ;  /* 0x0000006b6a4a7223 */ /* 0x000fe4000001004a */
[----:B------:R-:W-:Y:S02]  /*1f70*/  FADD.FTZ R72, R72, R107 ;  /* 0x0000006b48487221 */ /* 0x000fe40000010000 */
[----:B------:R-:W-:-:S02]  /*1f80*/  FFMA.FTZ R230, R157, R78, R230 ;  /* 0x0000004e9de67223 */ /* 0x000fc400000100e6 */
[----:B------:R-:W-:Y:S02]  /*1f90*/  FFMA.FTZ R74, R226, R227, R74 ;  /* 0x000000e3e24a7223 */ /* 0x000fe4000001004a */
[----:B------:R-:W-:Y:S02]  /*1fa0*/  FADD.FTZ R73, R72, R227 ;  /* 0x000000e348497221 */ /* 0x000fe40000010000 */
        /* <DEDUP_REMOVED lines=13> */
[C---:B------:R-:W-:Y:S02]  /*2080*/  FFMA.FTZ R13, R229.reuse, R228, R13 ;  /* 0x000000e4e50d7223 */ /* 0x040fe4000001000d */
[----:B------:R-:W-:Y:S02]  /*2090*/  FFMA.FTZ R79, R229, R230, R74 ;  /* 0x000000e6e54f7223 */ /* 0x000fe4000001004a */
[----:B------:R-:W-:Y:S01]  /*20a0*/  FADD.FTZ R77, R73, R230 ;  /* 0x000000e6494d7221 */ /* 0x000fe20000010000 */
[----:B------:R-:W-:Y:S05]  /*20b0*/  BRA.DIV ~URZ, `(.L_x_25) ;  /* 0x00001b227f007947 */ /* 0x000fea000b800000 */
[----:B------:R0:W1:Y:S02]  /*20c0*/  SHFL.DOWN PT, R74, R77, 0x10, 0x1f ;  /* 0x0a001f004d4a7f89 */ /* 0x00006400000e0000 */
.L_x_29:
[----:B------:R-:W-:Y:S05]  /*20d0*/  BRA.DIV ~URZ, `(.L_x_26) ;  /* 0x00001b827f007947 */ /* 0x000fea000b800000 */
[----:B------:R-:W2:Y:S01]  /*20e0*/  SHFL.DOWN PT, R72, R79, 0x10, 0x1f ;  /* 0x0a001f004f487f89 */ /* 0x000ea200000e0000 */
[----:B-1----:R-:W-:-:S05]  /*20f0*/  FADD.FTZ R78, R77, R74 ;  /* 0x0000004a4d4e7221 */ /* 0x002fca0000010000 */
[----:B------:R-:W1:Y:S01]  /*2100*/  SHFL.DOWN PT, R73, R78, 0x8, 0x1f ;  /* 0x09001f004e497f89 */ /* 0x000e6200000e0000 */
[----:B--2---:R-:W-:-:S05]  /*2110*/  FADD.FTZ R72, R79, R72 ;  /* 0x000000484f487221 */ /* 0x004fca0000010000 */
[----:B------:R-:W2:Y:S01]  /*2120*/  SHFL.DOWN PT, R75, R72, 0x8, 0x1f ;  /* 0x09001f00484b7f89 */ /* 0x000ea200000e0000 */
[----:B-1----:R-:W-:-:S05]  /*2130*/  FADD.FTZ R73, R73, R78 ;  /* 0x0000004e49497221 */ /* 0x002fca0000010000 */
[----:B------:R-:W1:Y:S01]  /*2140*/  SHFL.DOWN PT, R74, R73, 0x4, 0x1f ;  /* 0x08801f00494a7f89 */ /* 0x000e6200000e0000 */
[----:B--2---:R-:W-:-:S05]  /*2150*/  FADD.FTZ R75, R72, R75 ;  /* 0x0000004b484b7221 */ /* 0x004fca0000010000 */
[----:B------:R-:W2:Y:S01]  /*2160*/  SHFL.DOWN PT, R76, R75, 0x4, 0x1f ;  /* 0x08801f004b4c7f89 */ /* 0x000ea200000e0000 */
[----:B-1----:R-:W-:-:S05]  /*2170*/  FADD.FTZ R74, R73, R74 ;  /* 0x0000004a494a7221 */ /* 0x002fca0000010000 */
[----:B0-----:R-:W0:Y:S01]  /*2180*/  SHFL.DOWN PT, R77, R74, 0x2, 0x1f ;  /* 0x08401f004a4d7f89 */ /* 0x001e2200000e0000 */
[----:B--2---:R-:W-:-:S05]  /*2190*/  FADD.FTZ R76, R75, R76 ;  /* 0x0000004c4b4c7221 */ /* 0x004fca0000010000 */
[----:B------:R-:W1:Y:S01]  /*21a0*/  SHFL.DOWN PT, R79, R76, 0x2, 0x1f ;  /* 0x08401f004c4f7f89 */ /* 0x000e6200000e0000 */
[----:B0-----:R-:W-:-:S05]  /*21b0*/  FADD.FTZ R77, R74, R77 ;  /* 0x0000004d4a4d7221 */ /* 0x001fca0000010000 */
[----:B------:R0:W2:Y:S01]  /*21c0*/  SHFL.DOWN PT, R80, R77, 0x1, 0x1f ;  /* 0x08201f004d507f89 */ /* 0x0000a200000e0000 */
[----:B-1----:R-:W-:-:S05]  /*21d0*/  FADD.FTZ R79, R76, R79 ;  /* 0x0000004f4c4f7221 */ /* 0x002fca0000010000 */
[----:B------:R0:W1:Y:S02]  /*21e0*/  SHFL.DOWN PT, R72, R79, 0x1, 0x1f ;  /* 0x08201f004f487f89 */ /* 0x00006400000e0000 */
.L_x_30:
[----:B------:R-:W-:Y:S01]  /*21f0*/  LOP3.LUT P3, RZ, R208, 0xff, RZ, 0xc0, !PT ;  /* 0x000000ffd0ff7812 */ /* 0x000fe2000786c0ff */
[----:B-1----:R-:W-:Y:S01]  /*2200*/  FADD.FTZ R81, R72, R79 ;  /* 0x0000004f48517221 */ /* 0x002fe20000010000 */
[----:B------:R-:W-:Y:S01]  /*2210*/  PLOP3.LUT P0, PT, PT, PT, PT, 0x80, 0x0 ;  /* 0x000000000000781c */ /* 0x000fe20003f0f070 */
[----:B--2---:R-:W-:Y:S01]  /*2220*/  FADD.FTZ R80, R80, R77 ;  /* 0x0000004d50507221 */ /* 0x004fe20000010000 */
[----:B------:R-:W-:Y:S01]  /*2230*/  @!P4 PLOP3.LUT P0, PT, P3, PT, PT, 0x80, 0x0 ;  /* 0x000000000000c81c */ /* 0x000fe20001f0f070 */
[----:B------:R-:W-:Y:S01]  /*2240*/  ULDC.U8 UR6, c[0x0][0x1f0] ;  /* 0x00007c0000067ab9 */ /* 0x000fe20000000000 */
[----:B------:R-:W-:-:S04]  /*2250*/  SHF.R.U32.HI R73, RZ, 0x5, R0 ;  /* 0x00000005ff497819 */ /* 0x000fc80000011600 */
[C---:B------:R-:W-:Y:S02]  /*2260*/  @!P4 LOP3.LUT R74, R73.reuse, 0x7fffffc, RZ, 0xc0, !PT ;  /* 0x07fffffc494ac812 */ /* 0x040fe400078ec0ff */
[----:B------:R-:W-:-:S04]  /*2270*/  LOP3.LUT R228, R73, 0x7fffffc, RZ, 0xc0, !PT ;  /* 0x07fffffc49e47812 */ /* 0x000fc800078ec0ff */
[----:B------:R-:W-:Y:S02]  /*2280*/  @!P3 IADD3 R228, R228, 0x4, RZ ;  /* 0x00000004e4e4b810 */ /* 0x000fe40007ffe0ff */
[----:B------:R-:W-:Y:S02]  /*2290*/  @!P0 IADD3 R74, R74, 0x4, RZ ;  /* 0x000000044a4a8810 */ /* 0x000fe40007ffe0ff */
[----:B------:R-:W-:Y:S01]  /*22a0*/  ISETP.NE.AND P0, PT, RZ, UR6, PT ;  /* 0x00000006ff007c0c */ /* 0x000fe2000bf05270 */
[----:B------:R-:W-:Y:S01]  /*22b0*/  WARPSYNC 0xffffffff ;  /* 0xffffffff00007948 */ /* 0x000fe20003800000 */
[----:B------:R-:W-:Y:S02]  /*22c0*/  @!P4 LOP3.LUT R208, R74, 0x3, R73, 0xf8, !PT ;  /* 0x000000034ad0c812 */ /* 0x000fe400078ef849 */
[----:B------:R-:W-:-:S03]  /*22d0*/  SHF.L.U32 R228, R228, 0x3, RZ ;  /* 0x00000003e4e47819 */ /* 0x000fc600000006ff */
[----:B------:R1:W-:Y:S04]  /*22e0*/  @!P4 STS.64 [R208.X8+0x3000], R80 ;  /* 0x00300050d000c388 */ /* 0x0003e80000008a00 */
[----:B------:R-:W-:Y:S01]  /*22f0*/  BAR.SYNC.DEFER_BLOCKING 0x0 ;  /* 0x0000000000007b1d */ /* 0x000fe20000010000 */
[----:B-1----:R-:W-:-:S05]  /*2300*/  SEL R208, RZ, 0x1, P3 ;  /* 0x00000001ffd07807 */ /* 0x002fca0001800000 */
[----:B------:R-:W1:Y:S04]  /*2310*/  LDS.128 R72, [R228+0x3000] ;  /* 0x00300000e4487984 */ /* 0x000e680000000c00 */
[----:B0-----:R-:W0:Y:S01]  /*2320*/  LDS.128 R76, [R228+0x3010] ;  /* 0x00301000e44c7984 */ /* 0x001e220000000c00 */
[----:B-1----:R-:W-:Y:S02]  /*2330*/  FADD.FTZ R231, RZ, R72 ;  /* 0x00000048ffe77221 */ /* 0x002fe40000010000 */
[----:B------:R-:W-:Y:S02]  /*2340*/  FADD.FTZ R72, RZ, R73 ;  /* 0x00000049ff487221 */ /* 0x000fe40000010000 */
[----:B------:R-:W-:Y:S02]  /*2350*/  FADD.FTZ R231, R74, R231 ;  /* 0x000000e74ae77221 */ /* 0x000fe40000010000 */
[----:B------:R-:W-:-:S02]  /*2360*/  FADD.FTZ R72, R75, R72 ;  /* 0x000000484b487221 */ /* 0x000fc40000010000 */
[----:B0-----:R-:W-:Y:S02]  /*2370*/  FADD.FTZ R231, R231, R76 ;  /* 0x0000004ce7e77221 */ /* 0x001fe40000010000 */
[----:B------:R-:W-:Y:S02]  /*2380*/  FADD.FTZ R72, R72, R77 ;  /* 0x0000004d48487221 */ /* 0x000fe40000010000 */
[----:B------:R-:W-:Y:S02]  /*2390*/  FADD.FTZ R78, R78, R231 ;  /* 0x000000e74e4e7221 */ /* 0x000fe40000010000 */
[----:B------:R-:W-:Y:S02]  /*23a0*/  FADD.FTZ R72, R79, R72 ;  /* 0x000000484f487221 */ /* 0x000fe40000010000 */
[----:B------:R-:W-:Y:S02]  /*23b0*/  FMUL.FTZ R78, R78, c[0x0][0x1e0] ;  /* 0x000078004e4e7a20 */ /* 0x000fe40000410000 */
[----:B------:R-:W-:-:S03]  /*23c0*/  FMUL.FTZ R73, R72, c[0x0][0x1e0] ;  /* 0x0000780048497a20 */ /* 0x000fc60000410000 */
[----:B------:R-:W-:Y:S02]  /*23d0*/  FSEL R78, R78, RZ, !P0 ;  /* 0x000000ff4e4e7208 */ /* 0x000fe40004000000 */
[----:B------:R-:W-:-:S03]  /*23e0*/  ISETP.NE.U32.AND P0, PT, RZ, c[0x0][0x258], PT ;  /* 0x00009600ff007a0c */ /* 0x000fc60003f05070 */
[-CC-:B------:R-:W-:Y:S01]  /*23f0*/  FFMA.FTZ R90, R90, R73.reuse, R78.reuse ;  /* 0x000000495a5a7223 */ /* 0x180fe2000001004e */
[----:B------:R-:W-:Y:S01]  /*2400*/  ISETP.NE.AND.EX P0, PT, RZ, c[0x0][0x25c], PT, P0 ;  /* 0x00009700ff007a0c */ /* 0x000fe20003f05300 */
[-CC-:B------:R-:W-:Y:S02]  /*2410*/  FFMA.FTZ R220, R220, R73.reuse, R78.reuse ;  /* 0x00000049dcdc7223 */ /* 0x180fe4000001004e */
[-CC-:B------:R-:W-:Y:S02]  /*2420*/  FFMA.FTZ R218, R218, R73.reuse, R78.reuse ;  /* 0x00000049dada7223 */ /* 0x180fe4000001004e */
[-C--:B------:R-:W-:Y:S02]  /*2430*/  FFMA.FTZ R92, R92, R73.reuse, R78 ;  /* 0x000000495c5c7223 */ /* 0x080fe4000001004e */
[----:B------:R-:W-:Y:S02]  /*2440*/  FADD.FTZ R72, R89, -R90 ;  /* 0x8000005a59487221 */ /* 0x000fe40000010000 */
[----:B------:R-:W-:-:S02]  /*2450*/  FFMA.FTZ R105, R105, R73, R78 ;  /* 0x0000004969697223 */ /* 0x000fc4000001004e */
[----:B------:R-:W-:Y:S02]  /*2460*/  FADD.FTZ R220, R219, -R220 ;  /* 0x800000dcdbdc7221 */ /* 0x000fe40000010000 */
[----:B------:R-:W-:Y:S02]  /*2470*/  FADD.FTZ R218, R221, -R218 ;  /* 0x800000daddda7221 */ /* 0x000fe40000010000 */
[----:B------:R-:W-:Y:S02]  /*2480*/  FADD.FTZ R92, R91, -R92 ;  /* 0x8000005c5b5c7221 */ /* 0x000fe40000010000 */
[-CC-:B------:R-:W-:Y:S02]  /*2490*/  FFMA.FTZ R216, R216, R73.reuse, R78.reuse ;  /* 0x00000049d8d87223 */ /* 0x180fe4000001004e */
[-CC-:B------:R-:W-:Y:S02]  /*24a0*/  FFMA.FTZ R214, R214, R73.reuse, R78.reuse ;  /* 0x00000049d6d67223 */ /* 0x180fe4000001004e */
[----:B------:R-:W-:-:S02]  /*24b0*/  FFMA.FTZ R212, R212, R73, R78 ;  /* 0x00000049d4d47223 */ /* 0x000fc4000001004e */
[-CC-:B------:R-:W-:Y:S02]  /*24c0*/  FFMA.FTZ R210, R210, R73.reuse, R78.reuse ;  /* 0x00000049d2d27223 */ /* 0x180fe4000001004e */
[-CC-:B------:R-:W-:Y:S02]  /*24d0*/  FFMA.FTZ R154, R154, R73.reuse, R78.reuse ;  /* 0x000000499a9a7223 */ /* 0x180fe4000001004e */
[-CC-:B------:R-:W-:Y:S02]  /*24e0*/  FFMA.FTZ R82, R82, R73.reuse, R78.reuse ;  /* 0x0000004952527223 */ /* 0x180fe4000001004e */
        /* <DEDUP_REMOVED lines=12> */
[----:B------:R-:W-:Y:S01]  /*25b0*/  FFMA.FTZ R229, R229, R73, R78 ;  /* 0x00000049e5e57223 */ /* 0x000fe2000001004e */
[--C-:B-----5:R-:W-:Y:S01]  /*25c0*/  @P1 PRMT R73, RZ, 0x5410, R55.reuse ;  /* 0x00005410ff491816 */ /* 0x120fe20000000037 */
[----:B------:R-:W-:Y:S01]  /*25d0*/  FMUL.FTZ R91, R209, R72 ;  /* 0x00000048d15b7220 */ /* 0x000fe20000410000 */
[----:B------:R-:W-:Y:S01]  /*25e0*/  @P1 PRMT R72, RZ, 0x7610, R55 ;  /* 0x00007610ff481816 */ /* 0x000fe20000000037 */
[----:B------:R-:W-:-:S02]  /*25f0*/  FADD.FTZ R104, R104, -R105 ;  /* 0x8000006968687221 */ /* 0x000fc40000010000 */
[C---:B------:R-:W-:Y:S02]  /*2600*/  FMUL.FTZ R220, R209.reuse, R220 ;  /* 0x000000dcd1dc7220 */ /* 0x040fe40000410000 */
[----:B------:R-:W-:Y:S02]  /*2610*/  FMUL.FTZ R105, R209, R218 ;  /* 0x000000dad1697220 */ /* 0x000fe40000410000 */
[----:B------:R-:W-:Y:S02]  /*2620*/  FADD.FTZ R154, R83, -R154 ;  /* 0x8000009a539a7221 */ /* 0x000fe40000010000 */
[----:B------:R-:W-:Y:S02]  /*2630*/  FADD.FTZ R82, R217, -R82 ;  /* 0x80000052d9527221 */ /* 0x000fe40000010000 */
[----:B------:R-:W-:Y:S01]  /*2640*/  @P1 FADD.FTZ R220, R220, R73 ;  /* 0x00000049dcdc1221 */ /* 0x000fe20000010000 */
[----:B------:R-:W-:Y:S01]  /*2650*/  @P1 PRMT R73, RZ, 0x7610, R54 ;  /* 0x00007610ff491816 */ /* 0x000fe20000000036 */
[----:B------:R-:W-:Y:S01]  /*2660*/  @P1 FADD.FTZ R105, R105, R72 ;  /* 0x0000004869691221 */ /* 0x000fe20000010000 */
[----:B------:R-:W-:Y:S01]  /*2670*/  @P1 PRMT R72, RZ, 0x5410, R54 ;  /* 0x00005410ff481816 */ /* 0x000fe20000000036 */
[----:B------:R-:W-:Y:S01]  /*2680*/  FADD.FTZ R74, R99, -R96 ;  /* 0x80000060634a7221 */ /* 0x000fe20000010000 */
[----:B------:R-:W-:Y:S01]  /*2690*/  @P0 F2FP.BF16.PACK_AB R75, RZ, R220 ;  /* 0x000000dcff4b023e */ /* 0x000fe200000010ff */
[----:B------:R-:W-:-:S02]  /*26a0*/  FADD.FTZ R78, R100, -R101 ;  /* 0x80000065644e7221 */ /* 0x000fc40000010000 */
[----:B------:R-:W-:Y:S01]  /*26b0*/  FMUL.FTZ R99, R209, R154 ;  /* 0x0000009ad1637220 */ /* 0x000fe20000410000 */
[----:B------:R-:W-:Y:S01]  /*26c0*/  @P0 PRMT R67, R75, 0x7610, R67 ;  /* 0x000076104b430816 */ /* 0x000fe20000000043 */
[----:B------:R-:W-:Y:S01]  /*26d0*/  FMUL.FTZ R100, R209, R82 ;  /* 0x00000052d1647220 */ /* 0x000fe20000410000 */
[----:B------:R-:W-:Y:S01]  /*26e0*/  F2FP.BF16.PACK_AB R75, R105, R220 ;  /* 0x000000dc694b723e */ /* 0x000fe200000010ff */
[----:B------:R-:W-:Y:S02]  /*26f0*/  FADD.FTZ R212, R211, -R212 ;  /* 0x800000d4d3d47221 */ /* 0x000fe40000010000 */
[----:B------:R-:W-:Y:S02]  /*2700*/  FADD.FTZ R210, R155, -R210 ;  /* 0x800000d29bd27221 */ /* 0x000fe40000010000 */
[----:B------:R-:W-:Y:S01]  /*2710*/  @P1 FADD.FTZ R99, R99, R72 ;  /* 0x0000004863631221 */ /* 0x000fe20000010000 */
[----:B------:R-:W-:Y:S01]  /*2720*/  @P1 PRMT R72, RZ, 0x5410, R53 ;  /* 0x00005410ff481816 */ /* 0x000fe20000000035 */
[----:B------:R-:W-:Y:S01]  /*2730*/  @P1 FADD.FTZ R100, R100, R73 ;  /* 0x0000004964641221 */ /* 0x000fe20000010000 */
[----:B------:R-:W-:Y:S01]  /*2740*/  @P1 PRMT R73, RZ, 0x7610, R53 ;  /* 0x00007610ff491816 */ /* 0x000fe20000000035 */
[----:B------:R-:W-:-:S02]  /*2750*/  FADD.FTZ R76, R98, -R97 ;  /* 0x80000061624c7221 */ /* 0x000fc40000010000 */
[C---:B------:R-:W-:Y:S02]  /*2760*/  FMUL.FTZ R97, R209.reuse, R212 ;  /* 0x000000d4d1617220 */ /* 0x040fe40000410000 */
[----:B------:R-:W-:Y:S02]  /*2770*/  FMUL.FTZ R98, R209, R210 ;  /* 0x000000d2d1627220 */ /* 0x000fe40000410000 */
[----:B------:R-:W-:Y:S02]  /*2780*/  FADD.FTZ R216, R215, -R216 ;  /* 0x800000d8d7d87221 */ /* 0x000fe40000010000 */
[----:B------:R-:W-:Y:S02]  /*2790*/  FADD.FTZ R214, R213, -R214 ;  /* 0x800000d6d5d67221 */ /* 0x000fe40000010000 */
[----:B------:R-:W-:Y:S01]  /*27a0*/  @P1 FADD.FTZ R97, R97, R72 ;  /* 0x0000004861611221 */ /* 0x000fe20000010000 */
[--C-:B------:R-:W-:Y:S01]  /*27b0*/  @P1 PRMT R72, RZ, 0x7610, R52.reuse ;  /* 0x00007610ff481816 */ /* 0x100fe20000000034 */
[----:B------:R-:W-:Y:S01]  /*27c0*/  @P1 FADD.FTZ R98, R98, R73 ;  /* 0x0000004962621221 */ /* 0x000fe20000010000 */
[----:B------:R-:W-:Y:S01]  /*27d0*/  @P1 PRMT R73, RZ, 0x5410, R52 ;  /* 0x00005410ff491816 */ /* 0x000fe20000000034 */
[----:B------:R-:W-:-:S02]  /*27e0*/  FMUL.FTZ R80, R209, R216 ;  /* 0x000000d8d1507220 */ /* 0x000fc40000410000 */
[----:B------:R-:W-:Y:S02]  /*27f0*/  FMUL.FTZ R81, R209, R214 ;  /* 0x000000d6d1517220 */ /* 0x000fe40000410000 */
[----:B------:R-:W-:Y:S02]  /*2800*/  FADD.FTZ R224, R224, -R223 ;  /* 0x800000dfe0e07221 */ /* 0x000fe40000010000 */
[----:B------:R-:W-:Y:S02]  /*2810*/  FADD.FTZ R222, R225, -R222 ;  /* 0x800000dee1de7221 */ /* 0x000fe40000010000 */
[----:B------:R-:W-:Y:S01]  /*2820*/  @P1 FADD.FTZ R80, R80, R73 ;  /* 0x0000004950501221 */ /* 0x000fe20000010000 */
[--C-:B------:R-:W-:Y:S01]  /*2830*/  @P1 PRMT R73, RZ, 0x7610, R59.reuse ;  /* 0x00007610ff491816 */ /* 0x100fe2000000003b */
[----:B------:R-:W-:Y:S01]  /*2840*/  @P1 FADD.FTZ R81, R81, R72 ;  /* 0x0000004851511221 */ /* 0x000fe20000010000 */
[----:B------:R-:W-:Y:S01]  /*2850*/  @P1 PRMT R72, RZ, 0x5410, R59 ;  /* 0x00005410ff481816 */ /* 0x000fe2000000003b */
[----:B------:R-:W-:-:S02]  /*2860*/  FADD.FTZ R84, R95, -R84 ;  /* 0x800000545f547221 */ /* 0x000fc40000010000 */
[C---:B------:R-:W-:Y:S01]  /*2870*/  FMUL.FTZ R95, R209.reuse, R224 ;  /* 0x000000e0d15f7220 */ /* 0x040fe20000410000 */
[----:B------:R-:W-:Y:S01]  /*2880*/  @P0 F2FP.BF16.PACK_AB R101, RZ, R81 ;  /* 0x00000051ff65023e */ /* 0x000fe200000010ff */
        /* <DEDUP_REMOVED lines=8> */
[C---:B------:R-:W-:Y:S02]  /*2910*/  FMUL.FTZ R93, R209.reuse, R86 ;  /* 0x00000056d15d7220 */ /* 0x040fe40000410000 */
[----:B------:R-:W-:Y:S02]  /*2920*/  FMUL.FTZ R94, R209, R84 ;  /* 0x00000054d15e7220 */ /* 0x000fe40000410000 */
[----:B------:R-:W-:Y:S02]  /*2930*/  FADD.FTZ R88, R87, -R88 ;  /* 0x8000005857587221 */ /* 0x000fe40000010000 */
[----:B------:R-:W-:Y:S01]  /*2940*/  @P1 FADD.FTZ R93, R93, R72 ;  /* 0x000000485d5d1221 */ /* 0x000fe20000010000 */
[----:B------:R-:W-:Y:S01]  /*2950*/  @P1 PRMT R72, RZ, 0x5410, R57 ;  /* 0x00005410ff481816 */ /* 0x000fe20000000039 */
[----:B------:R-:W-:Y:S01]  /*2960*/  @P1 FADD.FTZ R94, R94, R73 ;  /* 0x000000495e5e1221 */ /* 0x000fe20000010000 */
[----:B------:R-:W-:Y:S01]  /*2970*/  @P1 PRMT R73, RZ, 0x7610, R57 ;  /* 0x00007610ff491816 */ /* 0x000fe20000000039 */
[----:B------:R-:W-:-:S02]  /*2980*/  FMUL.FTZ R90, R209, R92 ;  /* 0x0000005cd15a7220 */ /* 0x000fc40000410000 */
[----:B------:R-:W-:Y:S02]  /*2990*/  FMUL.FTZ R92, R209, R88 ;  /* 0x00000058d15c7220 */ /* 0x000fe40000410000 */
[----:B------:R-:W-:Y:S01]  /*29a0*/  @P1 FADD.FTZ R91, R91, R72 ;  /* 0x000000485b5b1221 */ /* 0x000fe20000010000 */
[--C-:B------:R-:W-:Y:S01]  /*29b0*/  @P1 PRMT R72, RZ, 0x5410, R56.reuse ;  /* 0x00005410ff481816 */ /* 0x100fe20000000038 */
[----:B------:R-:W-:Y:S01]  /*29c0*/  @P1 FADD.FTZ R92, R92, R73 ;  /* 0x000000495c5c1221 */ /* 0x000fe20000010000 */
[----:B------:R-:W-:Y:S01]  /*29d0*/  @P1 PRMT R73, RZ, 0x7610, R56 ;  /* 0x00007610ff491816 */ /* 0x000fe20000000038 */
[----:B------:R-:W-:Y:S01]  /*29e0*/  FMUL.FTZ R83, R209, R74 ;  /* 0x0000004ad1537220 */ /* 0x000fe20000410000 */
[----:B------:R-:W-:Y:S01]  /*29f0*/  @P0 F2FP.BF16.PACK_AB R74, RZ, R99 ;  /* 0x00000063ff4a023e */ /* 0x000fe200000010ff */
[----:B------:R-:W-:Y:S01]  /*2a00*/  @P1 FADD.FTZ R89, R89, R72 ;  /* 0x0000004859591221 */ /* 0x000fe20000010000 */
[--C-:B------:R-:W-:Y:S01]  /*2a10*/  @P1 PRMT R72, RZ, 0x5410, R60.reuse ;  /* 0x00005410ff481816 */ /* 0x100fe2000000003c */
[----:B------:R-:W-:Y:S01]  /*2a20*/  @P1 FADD.FTZ R90, R90, R73 ;  /* 0x000000495a5a1221 */ /* 0x000fe20000010000 */
[----:B------:R-:W-:Y:S01]  /*2a30*/  @P1 PRMT R73, RZ, 0x7610, R60 ;  /* 0x00007610ff491816 */ /* 0x000fe2000000003c */
[----:B------:R-:W-:Y:S01]  /*2a40*/  FMUL.FTZ R86, R209, R76 ;  /* 0x0000004cd1567220 */ /* 0x000fe20000410000 */
[----:B------:R-:W-:Y:S01]  /*2a50*/  @P0 F2FP.BF16.PACK_AB R76, RZ, R105 ;  /* 0x00000069ff4c023e */ /* 0x000fe200000010ff */
[----:B------:R-:W-:Y:S01]  /*2a60*/  FADD.FTZ R102, R103, -R102 ;  /* 0x8000006667667221 */ /* 0x000fe20000010000 */
[----:B------:R-:W-:Y:S01]  /*2a70*/  @P0 F2FP.BF16.PACK_AB R103, RZ, R98 ;  /* 0x00000062ff67023e */ /* 0x000fe200000010ff */
[----:B------:R-:W-:Y:S01]  /*2a80*/  @P1 FADD.FTZ R83, R83, R72 ;  /* 0x0000004853531221 */ /* 0x000fe20000010000 */
[----:B------:R-:W-:Y:S01]  /*2a90*/  @P1 PRMT R72, RZ, 0x7610, R61 ;  /* 0x00007610ff481816 */ /* 0x000fe2000000003d */
[----:B------:R-:W-:Y:S01]  /*2aa0*/  @P1 FADD.FTZ R86, R86, R73 ;  /* 0x0000004956561221 */ /* 0x000fe20000010000 */
[----:B------:R-:W-:Y:S01]  /*2ab0*/  @P1 PRMT R73, RZ, 0x5410, R61 ;  /* 0x00005410ff491816 */ /* 0x000fe2000000003d */
[C---:B------:R-:W-:Y:S01]  /*2ac0*/  FMUL.FTZ R84, R209.reuse, R78 ;  /* 0x0000004ed1547220 */ /* 0x040fe20000410000 */
[----:B------:R-:W-:Y:S01]  /*2ad0*/  @P0 PRMT R66, R74, 0x7610, R66 ;  /* 0x000076104a420816 */ /* 0x000fe20000000042 */
[----:B------:R-:W-:Y:S01]  /*2ae0*/  FMUL.FTZ R85, R209, R102 ;  /* 0x00000066d1557220 */ /* 0x000fe20000410000 */
[----:B------:R-:W-:Y:S01]  /*2af0*/  HFMA2.MMA R102, -RZ, RZ, 0, 9.5367431640625e-07 ;  /* 0x00000010ff667435 */ /* 0x000fe200000001ff */
[----:B------:R-:W-:Y:S01]  /*2b00*/  FADD.FTZ R106, R107, -R106 ;  /* 0x8000006a6b6a7221 */ /* 0x000fe20000010000 */
[----:B------:R-:W-:Y:S01]  /*2b10*/  @P0 PRMT R67, R67, 0x5410, R76 ;  /* 0x0000541043430816 */ /* 0x000fe2000000004c */
[----:B------:R-:W-:Y:S01]  /*2b20*/  @P1 FADD.FTZ R84, R84, R73 ;  /* 0x0000004954541221 */ /* 0x000fe20000010000 */
[----:B------:R-:W-:Y:S01]  /*2b30*/  @P1 PRMT R73, RZ, 0x5410, R62 ;  /* 0x00005410ff491816 */ /* 0x000fe2000000003e */
[----:B------:R-:W-:Y:S01]  /*2b40*/  @P1 FADD.FTZ R85, R85, R72 ;  /* 0x0000004855551221 */ /* 0x000fe20000010000 */
[----:B------:R-:W-:Y:S01]  /*2b50*/  @P1 PRMT R72, RZ, 0x7610, R62 ;  /* 0x00007610ff481816 */ /* 0x000fe2000000003e */
[C---:B------:R-:W-:Y:S01]  /*2b60*/  FMUL.FTZ R88, R209.reuse, R104 ;  /* 0x00000068d1587220 */ /* 0x040fe20000410000 */
[----:B------:R-:W-:Y:S01]  /*2b70*/  @P0 F2FP.BF16.PACK_AB R104, RZ, R100 ;  /* 0x00000064ff68023e */ /* 0x000fe200000010ff */
[----:B------:R-:W-:Y:S01]  /*2b80*/  FMUL.FTZ R87, R209, R106 ;  /* 0x0000006ad1577220 */ /* 0x000fe20000410000 */
[----:B------:R-:W-:Y:S01]  /*2b90*/  F2FP.BF16.PACK_AB R74, R100, R99 ;  /* 0x00000063644a723e */ /* 0x000fe200000010ff */
[----:B------:R-:W-:Y:S01]  /*2ba0*/  FADD.FTZ R226, R227, -R226 ;  /* 0x800000e2e3e27221 */ /* 0x000fe20000010000 */
[----:B------:R-:W-:Y:S01]  /*2bb0*/  @P0 PRMT R66, R66, 0x5410, R104 ;  /* 0x0000541042420816 */ /* 0x000fe20000000068 */
[----:B------:R-:W-:-:S02]  /*2bc0*/  FADD.FTZ R230, R230, -R229 ;  /* 0x800000e5e6e67221 */ /* 0x000fc40000010000 */
[----:B------:R-:W-:Y:S01]  /*2bd0*/  @P1 FADD.FTZ R88, R88, R73 ;  /* 0x0000004958581221 */ /* 0x000fe20000010000 */
[--C-:B------:R-:W-:Y:S01]  /*2be0*/  @P1 PRMT R73, RZ, 0x5410, R63.reuse ;  /* 0x00005410ff491816 */ /* 0x100fe2000000003f */
[----:B------:R-:W-:Y:S01]  /*2bf0*/  @P1 FADD.FTZ R87, R87, R72 ;  /* 0x0000004857571221 */ /* 0x000fe20000010000 */
[----:B------:R-:W-:Y:S01]  /*2c00*/  @P1 PRMT R72, RZ, 0x7610, R63 ;  /* 0x00007610ff481816 */ /* 0x000fe2000000003f */
[C---:B------:R-:W-:Y:S02]  /*2c10*/  FMUL.FTZ R82, R209.reuse, R226 ;  /* 0x000000e2d1527220 */ /* 0x040fe40000410000 */
[----:B------:R-:W-:Y:S02]  /*2c20*/  FMUL.FTZ R209, R209, R230 ;  /* 0x000000e6d1d17220 */ /* 0x000fe40000410000 */
[----:B------:R-:W-:Y:S01]  /*2c30*/  @P1 FADD.FTZ R82, R82, R73 ;  /* 0x0000004952521221 */ /* 0x000fe20000010000 */
[----:B------:R-:W-:Y:S01]  /*2c40*/  @P0 F2FP.BF16.PACK_AB R73, RZ, R97 ;  /* 0x00000061ff49023e */ /* 0x000fe200000010ff */
[----:B------:R-:W-:Y:S01]  /*2c50*/  @P1 FADD.FTZ R209, R209, R72 ;  /* 0x00000048d1d11221 */ /* 0x000fe20000010000 */
[----:B------:R-:W-:Y:S01]  /*2c60*/  ISETP.NE.U32.AND P1, PT, RZ, c[0x0][0x250], PT ;  /* 0x00009400ff007a0c */ /* 0x000fe20003f25070 */
[----:B------:R-:W-:Y:S01]  /*2c70*/  @P0 IMAD.WIDE.U32 R78, R205, R102, c[0x0][0x258] ;  /* 0x00009600cd4e0625 */ /* 0x000fe200078e0066 */
[----:B------:R-:W-:-:S02]  /*2c80*/  @P0 F2FP.BF16.PACK_AB R72, RZ, R80 ;  /* 0x00000050ff48023e */ /* 0x000fc400000010ff */
[----:B------:R-:W-:Y:S01]  /*2c90*/  ISETP.NE.AND.EX P1, PT, RZ, c[0x0][0x254], PT, P1 ;  /* 0x00009500ff007a0c */ /* 0x000fe20003f25310 */
[----:B------:R-:W-:Y:S01]  /*2ca0*/  IMAD.WIDE.U32 R76, R205, R102, c[0x0][0x248] ;  /* 0x00009200cd4c7625 */ /* 0x000fe200078e0066 */
[----:B------:R-:W-:Y:S02]  /*2cb0*/  @P0 PRMT R65, R73, 0x7610, R65 ;  /* 0x0000761049410816 */ /* 0x000fe40000000041 */
[----:B------:R-:W-:Y:S02]  /*2cc0*/  @P0 PRMT R64, R72, 0x7610, R64 ;  /* 0x0000761048400816 */ /* 0x000fe40000000040 */
[----:B------:R-:W-:Y:S02]  /*2cd0*/  @P0 PRMT R65, R65, 0x5410, R103 ;  /* 0x0000541041410816 */ /* 0x000fe40000000067 */
[----:B------:R-:W-:Y:S02]  /*2ce0*/  @P0 PRMT R64, R64, 0x5410, R101 ;  /* 0x0000541040400816 */ /* 0x000fe40000000065 */
[----:B------:R-:W-:-:S02]  /*2cf0*/  F2FP.BF16.PACK_AB R73, R98, R97 ;  /* 0x000000616249723e */ /* 0x000fc400000010ff */
[-C--:B------:R-:W-:Y:S01]  /*2d00*/  F2FP.BF16.PACK_AB R72, R81, R80.reuse ;  /* 0x000000505148723e */ /* 0x080fe200000010ff */
[----:B------:R0:W-:Y:S01]  /*2d10*/  @P0 STG.E.128 [R78.64], R64 ;  /* 0x000000404e000986 */ /* 0x0001e2000c101d04 */
[----:B------:R-:W-:Y:S02]  /*2d20*/  @P1 F2FP.BF16.PACK_AB R80, RZ, R80 ;  /* 0x00000050ff50123e */ /* 0x000fe400000010ff */
[----:B------:R-:W-:Y:S01]  /*2d30*/  @P1 F2FP.BF16.PACK_AB R220, RZ, R220 ;  /* 0x000000dcffdc123e */ /* 0x000fe200000010ff */
[----:B------:R1:W-:Y:S01]  /*2d40*/  STG.E.128 [R76.64], R72 ;  /* 0x000000484c007986 */ /* 0x0003e2000c101d04 */
[----:B------:R-:W-:Y:S02]  /*2d50*/  @P1 F2FP.BF16.PACK_AB R101, RZ, R99 ;  /* 0x00000063ff65123e */ /* 0x000fe400000010ff */
[----:B------:R-:W-:Y:S02]  /*2d60*/  @P1 F2FP.BF16.PACK_AB R103, RZ, R100 ;  /* 0x00000064ff67123e */ /* 0x000fe400000010ff */
[----:B------:R-:W-:-:S02]  /*2d70*/  @P1 F2FP.BF16.PACK_AB R81, RZ, R81 ;  /* 0x00000051ff51123e */ /* 0x000fc400000010ff */
[----:B------:R-:W-:Y:S02]  /*2d80*/  @P1 PRMT R68, R80, 0x7610, R68 ;  /* 0x0000761050441816 */ /* 0x000fe40000000044 */
[----:B------:R-:W-:Y:S02]  /*2d90*/  @P1 F2FP.BF16.PACK_AB R105, RZ, R105 ;  /* 0x00000069ff69123e */ /* 0x000fe400000010ff */
[----:B------:R-:W-:Y:S02]  /*2da0*/  @P1 F2FP.BF16.PACK_AB R100, RZ, R98 ;  /* 0x00000062ff64123e */ /* 0x000fe400000010ff */
[----:B------:R-:W-:Y:S02]  /*2db0*/  @P1 PRMT R71, R220, 0x7610, R71 ;  /* 0x00007610dc471816 */ /* 0x000fe40000000047 */
[----:B0-----:R-:W-:Y:S02]  /*2dc0*/  @P1 F2FP.BF16.PACK_AB R79, RZ, R97 ;  /* 0x00000061ff4f123e */ /* 0x001fe400000010ff */
[----:B------:R-:W-:-:S02]  /*2dd0*/  @P0 F2FP.BF16.PACK_AB R78, RZ, R96 ;  /* 0x00000060ff4e023e */ /* 0x000fc400000010ff */
[----:B-1----:R-:W-:Y:S02]  /*2de0*/  @P0 F2FP.BF16.PACK_AB R77, RZ, R95 ;  /* 0x0000005fff4d023e */ /* 0x002fe400000010ff */
[----:B------:R-:W-:Y:S02]  /*2df0*/  @P0 F2FP.BF16.PACK_AB R74, RZ, R93 ;  /* 0x0000005dff4a023e */ /* 0x000fe400000010ff */
[----:B------:R-:W-:Y:S02]  /*2e00*/  @P0 F2FP.BF16.PACK_AB R73, RZ, R91 ;  /* 0x0000005bff49023e */ /* 0x000fe400000010ff */
[----:B------:R-:W-:Y:S02]  /*2e10*/  @P0 F2FP.BF16.PACK_AB R72, RZ, R89 ;  /* 0x00000059ff48023e */ /* 0x000fe400000010ff */
[----:B------:R-:W-:Y:S02]  /*2e20*/  @P1 PRMT R70, R101, 0x7610, R70 ;  /* 0x0000761065461816 */ /* 0x000fe40000000046 */
[----:B------:R-:W-:-:S02]  /*2e30*/  @P1 PRMT R69, R79, 0x7610, R69 ;  /* 0x000076104f451816 */ /* 0x000fc40000000045 */
[----:B------:R-:W-:Y:S02]  /*2e40*/  @P0 PRMT R67, R77, 0x7610, R67 ;  /* 0x000076104d430816 */ /* 0x000fe40000000043 */
[----:B------:R-:W-:Y:S02]  /*2e50*/  @P0 F2FP.BF16.PACK_AB R99, RZ, R94 ;  /* 0x0000005eff63023e */ /* 0x000fe400000010ff */
[----:B------:R-:W-:Y:S02]  /*2e60*/  @P0 F2FP.BF16.PACK_AB R98, RZ, R92 ;  /* 0x0000005cff62023e */ /* 0x000fe400000010ff */
[----:B------:R-:W-:Y:S02]  /*2e70*/  @P0 F2FP.BF16.PACK_AB R97, RZ, R90 ;  /* 0x0000005aff61023e */ /* 0x000fe400000010ff */
[----:B------:R-:W-:Y:S02]  /*2e80*/  @P0 PRMT R66, R74, 0x7610, R66 ;  /* 0x000076104a420816 */ /* 0x000fe40000000042 */
[----:B------:R-:W-:-:S02]  /*2e90*/  IADD3 R77, R205, 0x80, RZ ;  /* 0x00000080cd4d7810 */ /* 0x000fc40007ffe0ff */
[----:B------:R-:W-:Y:S02]  /*2ea0*/  @P0 PRMT R65, R73, 0x7610, R65 ;  /* 0x0000761049410816 */ /* 0x000fe40000000041 */
[----:B------:R-:W-:Y:S01]  /*2eb0*/  @P0 PRMT R64, R72, 0x7610, R64 ;  /* 0x0000761048400816 */ /* 0x000fe20000000040 */
[----:B------:R-:W-:Y:S01]  /*2ec0*/  IMAD.WIDE.U32 R76, R102, R77, c[0x0][0x248] ;  /* 0x00009200664c7625 */ /* 0x000fe200078e004d */
[----:B------:R-:W-:Y:S02]  /*2ed0*/  @P1 PRMT R68, R68, 0x5410, R81 ;  /* 0x0000541044441816 */ /* 0x000fe40000000051 */
[----:B------:R-:W-:Y:S01]  /*2ee0*/  @P1 PRMT R71, R71, 0x5410, R105 ;  /* 0x0000541047471816 */ /* 0x000fe20000000069 */
[----:B------:R-:W-:Y:S01]  /*2ef0*/  @P1 IMAD.WIDE.U32 R80, R205, R102, c[0x0][0x250] ;  /* 0x00009400cd501625 */ /* 0x000fe200078e0066 */
[----:B------:R-:W-:Y:S02]  /*2f00*/  @P1 PRMT R70, R70, 0x5410, R103 ;  /* 0x0000541046461816 */ /* 0x000fe40000000067 */
[----:B------:R-:W-:-:S02]  /*2f10*/  @P1 PRMT R69, R69, 0x5410, R100 ;  /* 0x0000541045451816 */ /* 0x000fc40000000064 */
[----:B------:R-:W-:Y:S01]  /*2f20*/  @P0 PRMT R67, R67, 0x5410, R78 ;  /* 0x0000541043430816 */ /* 0x000fe2000000004e */
[----:B------:R-:W-:Y:S01]  /*2f30*/  @P0 IMAD.WIDE.U32 R78, R207, R102, c[0x0][0x258] ;  /* 0x00009600cf4e0625 */ /* 0x000fe200078e0066 */
[----:B------:R-:W-:Y:S01]  /*2f40*/  @P0 PRMT R66, R66, 0x5410, R99 ;  /* 0x0000541042420816 */ /* 0x000fe20000000063 */
[----:B------:R0:W-:Y:S01]  /*2f50*/  @P1 STG.E.128 [R80.64], R68 ;  /* 0x0000004450001986 */ /* 0x0001e2000c101d04 */
[----:B------:R-:W-:Y:S02]  /*2f60*/  @P0 PRMT R65, R65, 0x5410, R98 ;  /* 0x0000541041410816 */ /* 0x000fe40000000062 */
[----:B------:R-:W-:Y:S02]  /*2f70*/  @P0 PRMT R64, R64, 0x5410, R97 ;  /* 0x0000541040400816 */ /* 0x000fe40000000061 */
[----:B------:R-:W-:Y:S02]  /*2f80*/  F2FP.BF16.PACK_AB R75, R96, R95 ;  /* 0x0000005f604b723e */ /* 0x000fe400000010ff */
[----:B------:R-:W-:Y:S01]  /*2f90*/  F2FP.BF16.PACK_AB R74, R94, R93 ;  /* 0x0000005d5e4a723e */ /* 0x000fe200000010ff */
[----:B------:R1:W-:Y:S01]  /*2fa0*/  @P0 STG.E.128 [R78.64], R64 ;  /* 0x000000404e000986 */ /* 0x0003e2000c101d04 */
[----:B------:R-:W-:-:S02]  /*2fb0*/  F2FP.BF16.PACK_AB R73, R92, R91 ;  /* 0x0000005b5c49723e */ /* 0x000fc400000010ff */
[----:B------:R-:W-:Y:S02]  /*2fc0*/  F2FP.BF16.PACK_AB R72, R90, R89 ;  /* 0x000000595a48723e */ /* 0x000fe400000010ff */
[----:B------:R-:W-:Y:S02]  /*2fd0*/  @P1 F2FP.BF16.PACK_AB R95, RZ, R95 ;  /* 0x0000005fff5f123e */ /* 0x000fe400000010ff */
[----:B------:R-:W-:Y:S01]  /*2fe0*/  @P1 F2FP.BF16.PACK_AB R93, RZ, R93 ;  /* 0x0000005dff5d123e */ /* 0x000fe200000010ff */
[----:B------:R2:W-:Y:S01]  /*2ff0*/  STG.E.128 [R76.64], R72 ;  /* 0x000000484c007986 */ /* 0x0005e2000c101d04 */
[----:B------:R-:W-:Y:S01]  /*3000*/  @P1 F2FP.BF16.PACK_AB R91, RZ, R91 ;  /* 0x0000005bff5b123e */ /* 0x000fe200000010ff */
[----:B0-----:R-:W-:Y:S01]  /*3010*/  @P1 IMAD.WIDE.U32 R80, R207, R102, c[0x0][0x250] ;  /* 0x00009400cf501625 */ /* 0x001fe200078e0066 */
[----:B------:R-:W-:Y:S02]  /*3020*/  @P1 F2FP.BF16.PACK_AB R96, RZ, R96 ;  /* 0x00000060ff60123e */ /* 0x000fe400000010ff */
[----:B------:R-:W-:-:S02]  /*3030*/  @P1 F2FP.BF16.PACK_AB R94, RZ, R94 ;  /* 0x0000005eff5e123e */ /* 0x000fc400000010ff */
[----:B------:R-:W-:Y:S02]  /*3040*/  @P1 F2FP.BF16.PACK_AB R92, RZ, R92 ;  /* 0x0000005cff5c123e */ /* 0x000fe400000010ff */
[----:B------:R-:W-:Y:S02]  /*3050*/  @P1 F2FP.BF16.PACK_AB R90, RZ, R90 ;  /* 0x0000005aff5a123e */ /* 0x000fe400000010ff */
[----:B-1----:R-:W-:Y:S02]  /*3060*/  @P1 F2FP.BF16.PACK_AB R79, RZ, R89 ;  /* 0x00000059ff4f123e */ /* 0x002fe400000010ff */
[----:B------:R-:W-:Y:S02]  /*3070*/  @P1 PRMT R71, R95, 0x7610, R71 ;  /* 0x000076105f471816 */ /* 0x000fe40000000047 */
[----:B------:R-:W-:Y:S02]  /*3080*/  @P1 PRMT R70, R93, 0x7610, R70 ;  /* 0x000076105d461816 */ /* 0x000fe40000000046 */
[----:B------:R-:W-:-:S02]  /*3090*/  @P1 PRMT R69, R91, 0x7610, R69 ;  /* 0x000076105b451816 */ /* 0x000fc40000000045 */
[----:B--2---:R-:W-:Y:S02]  /*30a0*/  @P0 F2FP.BF16.PACK_AB R72, RZ, R84 ;  /* 0x00000054ff48023e */ /* 0x004fe400000010ff */
        /* <DEDUP_REMOVED lines=8> */
[----:B------:R-:W-:Y:S02]  /*3130*/  @P1 PRMT R71, R71, 0x5410, R96 ;  /* 0x0000541047471816 */ /* 0x000fe40000000060 */
[----:B------:R-:W-:Y:S02]  /*3140*/  @P1 PRMT R70, R70, 0x5410, R94 ;  /* 0x0000541046461816 */ /* 0x000fe4000000005e */
[----:B------:R-:W-:-:S02]  /*3150*/  @P1 PRMT R69, R69, 0x5410, R92 ;  /* 0x0000541045451816 */ /* 0x000fc4000000005c */
[----:B------:R-:W-:Y:S02]  /*3160*/  @P1 PRMT R68, R68, 0x5410, R90 ;  /* 0x0000541044441816 */ /* 0x000fe4000000005a */
[----:B------:R-:W-:Y:S02]  /*3170*/  @P0 PRMT R65, R65, 0x5410, R73 ;  /* 0x0000541041410816 */ /* 0x000fe40000000049 */
[----:B------:R-:W-:Y:S01]  /*3180*/  @P0 PRMT R66, R66, 0x5410, R75 ;  /* 0x0000541042420816 */ /* 0x000fe2000000004b */
[----:B------:R0:W-:Y:S01]  /*3190*/  @P1 STG.E.128 [R80.64], R68 ;  /* 0x0000004450001986 */ /* 0x0001e2000c101d04 */
[----:B------:R-:W-:Y:S02]  /*31a0*/  F2FP.BF16.PACK_AB R75, R209, R82 ;  /* 0x00000052d14b723e */ /* 0x000fe400000010ff */
[----:B------:R-:W-:Y:S02]  /*31b0*/  F2FP.BF16.PACK_AB R74, R87, R88 ;  /* 0x00000058574a723e */ /* 0x000fe400000010ff */
[----:B------:R-:W-:-:S02]  /*31c0*/  F2FP.BF16.PACK_AB R73, R85, R84 ;  /* 0x000000545549723e */ /* 0x000fc400000010ff */
[-C--:B------:R-:W-:Y:S02]  /*31d0*/  F2FP.BF16.PACK_AB R72, R86, R83.reuse ;  /* 0x000000535648723e */ /* 0x080fe400000010ff */
[----:B------:R-:W-:Y:S02]  /*31e0*/  @P1 F2FP.BF16.PACK_AB R82, RZ, R82 ;  /* 0x00000052ff52123e */ /* 0x000fe400000010ff */
[----:B------:R-:W-:Y:S02]  /*31f0*/  @P1 F2FP.BF16.PACK_AB R88, RZ, R88 ;  /* 0x00000058ff58123e */ /* 0x000fe400000010ff */
[----:B------:R-:W-:Y:S02]  /*3200*/  @P1 F2FP.BF16.PACK_AB R84, RZ, R84 ;  /* 0x00000054ff54123e */ /* 0x000fe400000010ff */
[----:B------:R-:W-:Y:S02]  /*3210*/  @P1 F2FP.BF16.PACK_AB R83, RZ, R83 ;  /* 0x00000053ff53123e */ /* 0x000fe400000010ff */
[----:B------:R-:W-:-:S02]  /*3220*/  @P0 F2FP.BF16.PACK_AB R78, RZ, R86 ;  /* 0x00000056ff4e023e */ /* 0x000fc400000010ff */
[----:B------:R-:W-:Y:S02]  /*3230*/  @P0 PRMT R64, R77, 0x7610, R64 ;  /* 0x000076104d400816 */ /* 0x000fe40000000040 */
[-C--:B------:R-:W-:Y:S02]  /*3240*/  @P0 F2FP.BF16.PACK_AB R89, RZ, R209.reuse ;  /* 0x000000d1ff59023e */ /* 0x080fe400000010ff */
[----:B------:R-:W-:Y:S02]  /*3250*/  @P0 PRMT R67, R76, 0x7610, R67 ;  /* 0x000076104c430816 */ /* 0x000fe40000000043 */
[----:B------:R-:W-:Y:S02]  /*3260*/  IADD3 R77, R205, 0x100, RZ ;  /* 0x00000100cd4d7810 */ /* 0x000fe40007ffe0ff */
[----:B------:R-:W-:Y:S02]  /*3270*/  @P1 F2FP.BF16.PACK_AB R209, RZ, R209 ;  /* 0x000000d1ffd1123e */ /* 0x000fe400000010ff */
[----:B------:R-:W-:Y:S01]  /*3280*/  @P1 F2FP.BF16.PACK_AB R87, RZ, R87 ;  /* 0x00000057ff57123e */ /* 0x000fe200000010ff */
[----:B------:R-:W-:Y:S01]  /*3290*/  IMAD.WIDE.U32 R76, R102, R77, c[0x0][0x248] ;  /* 0x00009200664c7625 */ /* 0x000fe200078e004d */
[----:B------:R-:W-:-:S02]  /*32a0*/  @P1 F2FP.BF16.PACK_AB R85, RZ, R85 ;  /* 0x00000055ff55123e */ /* 0x000fc400000010ff */
[----:B------:R-:W-:Y:S02]  /*32b0*/  @P1 F2FP.BF16.PACK_AB R86, RZ, R86 ;  /* 0x00000056ff56123e */ /* 0x000fe400000010ff */
[----:B0-----:R-:W-:Y:S02]  /*32c0*/  @P1 PRMT R71, R82, 0x7610, R71 ;  /* 0x0000761052471816 */ /* 0x001fe40000000047 */
[----:B------:R-:W-:Y:S02]  /*32d0*/  @P1 PRMT R70, R88, 0x7610, R70 ;  /* 0x0000761058461816 */ /* 0x000fe40000000046 */
[----:B------:R-:W-:Y:S02]  /*32e0*/  @P1 PRMT R69, R84, 0x7610, R69 ;  /* 0x0000761054451816 */ /* 0x000fe40000000045 */
[----:B------:R-:W-:Y:S02]  /*32f0*/  @P1 PRMT R68, R83, 0x7610, R68 ;  /* 0x0000761053441816 */ /* 0x000fe40000000044 */
[----:B------:R-:W-:Y:S01]  /*3300*/  @P0 PRMT R64, R64, 0x5410, R78 ;  /* 0x0000541040400816 */ /* 0x000fe2000000004e */
[----:B------:R-:W-:Y:S01]  /*3310*/  @P0 IMAD.WIDE.U32 R78, R206, R102, c[0x0][0x258] ;  /* 0x00009600ce4e0625 */ /* 0x000fe200078e0066 */
[----:B------:R-:W-:-:S02]  /*3320*/  @P0 PRMT R67, R67, 0x5410, R89 ;  /* 0x0000541043430816 */ /* 0x000fc40000000059 */
[----:B------:R-:W-:Y:S01]  /*3330*/  @P1 PRMT R71, R71, 0x5410, R209 ;  /* 0x0000541047471816 */ /* 0x000fe200000000d1 */
[----:B------:R-:W-:Y:S01]  /*3340*/  @P1 IMAD.WIDE.U32 R206, R206, R102, c[0x0][0x250] ;  /* 0x00009400cece1625 */ /* 0x000fe200078e0066 */
[----:B------:R-:W-:Y:S01]  /*3350*/  @P1 PRMT R70, R70, 0x5410, R87 ;  /* 0x0000541046461816 */ /* 0x000fe20000000057 */
[----:B------:R0:W-:Y:S01]  /*3360*/  @P0 STG.E.128 [R78.64], R64 ;  /* 0x000000404e000986 */ /* 0x0001e2000c101d04 */
[----:B------:R-:W-:Y:S02]  /*3370*/  @P1 PRMT R69, R69, 0x5410, R85 ;  /* 0x0000541045451816 */ /* 0x000fe40000000055 */
[----:B------:R-:W-:Y:S01]  /*3380*/  @P1 PRMT R68, R68, 0x5410, R86 ;  /* 0x0000541044441816 */ /* 0x000fe20000000056 */
[----:B------:R0:W-:Y:S04]  /*3390*/  STG.E.128 [R76.64], R72 ;  /* 0x000000484c007986 */ /* 0x0001e8000c101d04 */
[----:B------:R0:W-:Y:S02]  /*33a0*/  @P1 STG.E.128 [R206.64], R68 ;  /* 0x00000044ce001986 */ /* 0x0001e4000c101d04 */
[----:B0-----:R-:W-:Y:S01]  /*33b0*/  @P2 CALL.REL.NOINC `(.L_x_27) ;  /* 0x0000001000002944 */ /* 0x001fe20003c00000 */
[----:B------:R-:W-:Y:S05]  /*33c0*/  BRA `(.L_x_28) ;  /* 0xffffd69000007947 */ /* 0x000fea000383ffff */
.L_x_27:
[----:B------:R-:W-:Y:S01]  /*33d0*/  MOV R107, R48 ;  /* 0x00000030006b7202 */ /* 0x000fe20000000f00 */
[----:B------:R-:W-:Y:S01]  /*33e0*/  IMAD.MOV.U32 R94, RZ, RZ, R126 ;  /* 0x000000ffff5e7224 */ /* 0x000fe200078e007e */
        /* <DEDUP_REMOVED lines=28> */
[----:B------:R-:W-:-:S02]  /*35b0*/  MOV R90, R110 ;  /* 0x0000006e005a7202 */ /* 0x000fc40000000f00 */
[----:B------:R-:W-:Y:S02]  /*35c0*/  MOV R63, R109 ;  /* 0x0000006d003f7202 */ /* 0x000fe40000000f00 */
[----:B------:R-:W-:Y:S02]  /*35d0*/  MOV R75, R108 ;  /* 0x0000006c004b7202 */ /* 0x000fe40000000f00 */
[----:B------:R-:W-:Y:S02]  /*35e0*/  MOV R87, R51 ;  /* 0x0000003300577202 */ /* 0x000fe40000000f00 */
[----:B------:R-:W-:Y:S02]  /*35f0*/  MOV R100, R35 ;  /* 0x0000002300647202 */ /* 0x000fe40000000f00 */
[----:B------:R-:W-:Y:S02]  /*3600*/  MOV R112, R26 ;  /* 0x0000001a00707202 */ /* 0x000fe40000000f00 */
[----:B------:R-:W-:-:S02]  /*3610*/  MOV R105, R33 ;  /* 0x0000002100697202 */ /* 0x000fc40000000f00 */
[----:B------:R-:W-:Y:S01]  /*3620*/  MOV R113, R23 ;  /* 0x0000001700717202 */ /* 0x000fe20000000f00 */
[----:B------:R-:W-:Y:S01]  /*3630*/  IMAD.MOV.U32 R23, RZ, RZ, R38 ;  /* 0x000000ffff177224 */ /* 0x000fe200078e0026 */
[----:B------:R-:W-:Y:S01]  /*3640*/  MOV R102, R50 ;  /* 0x0000003200667202 */ /* 0x000fe20000000f00 */
[----:B------:R-:W-:Y:S01]  /*3650*/  IMAD.MOV.U32 R50, RZ, RZ, R8 ;  /* 0x000000ffff327224 */ /* 0x000fe200078e0008 */
[----:B------:R-:W-:Y:S01]  /*3660*/  MOV R114, R24 ;  /* 0x0000001800727202 */ /* 0x000fe20000000f00 */
[----:B------:R-:W-:Y:S01]  /*3670*/  IMAD.MOV.U32 R24, RZ, RZ, R19 ;  /* 0x000000ffff187224 */ /* 0x000fe200078e0013 */
[----:B------:R-:W-:Y:S02]  /*3680*/  MOV R103, R34 ;  /* 0x0000002200677202 */ /* 0x000fe40000000f00 */
[----:B------:R-:W-:Y:S02]  /*3690*/  MOV R115, R22 ;  /* 0x0000001600737202 */ /* 0x000fe40000000f00 */
[----:B------:R-:W-:-:S02]  /*36a0*/  MOV R116, R29 ;  /* 0x0000001d00747202 */ /* 0x000fc40000000f00 */
[----:B------:R-:W-:Y:S02]  /*36b0*/  MOV R49, R32 ;  /* 0x0000002000317202 */ /* 0x000fe40000000f00 */
[----:B------:R-:W-:Y:S01]  /*36c0*/  MOV R117, R30 ;  /* 0x0000001e00757202 */ /* 0x000fe20000000f00 */
[----:B------:R-:W-:Y:S01]  /*36d0*/  IMAD.MOV.U32 R30, RZ, RZ, R47 ;  /* 0x000000ffff1e7224 */ /* 0x000fe200078e002f */
[----:B------:R-:W-:Y:S02]  /*36e0*/  MOV R125, R20 ;  /* 0x00000014007d7202 */ /* 0x000fe40000000f00 */
[----:B------:R-:W-:Y:S02]  /*36f0*/  MOV R118, R31 ;  /* 0x0000001f00767202 */ /* 0x000fe40000000f00 */
[----:B------:R-:W-:Y:S02]  /*3700*/  MOV R126, R21 ;  /* 0x00000015007e7202 */ /* 0x000fe40000000f00 */
[----:B------:R-:W-:-:S02]  /*3710*/  MOV R52, R156 ;  /* 0x0000009c00347202 */ /* 0x000fc40000000f00 */
[----:B------:R-:W-:Y:S02]  /*3720*/  MOV R64, R152 ;  /* 0x0000009800407202 */ /* 0x000fe40000000f00 */
[----:B------:R-:W-:Y:S02]  /*3730*/  MOV R96, R150 ;  /* 0x0000009600607202 */ /* 0x000fe40000000f00 */
        /* <DEDUP_REMOVED lines=39> */
.L_x_24:
[----:B------:R-:W0:Y:S01]  /*39b0*/  S2UR UR6, SR_CTAID.X ;  /* 0x00000000000679c3 */ /* 0x000e220000002500 */
[----:B------:R-:W-:Y:S02]  /*39c0*/  LOP3.LUT R3, R0, 0x7f, RZ, 0xc0, !PT ;  /* 0x0000007f00037812 */ /* 0x000fe400078ec0ff */
[----:B------:R-:W-:-:S02]  /*39d0*/  MOV R9, 0x20 ;  /* 0x0000002000097802 */ /* 0x000fc40000000f00 */
[----:B0-----:R-:W-:-:S05]  /*39e0*/  LEA.HI R2, R0, UR6, RZ, 0x19 ;  /* 0x0000000600027c11 */ /* 0x001fca000f8fc8ff */
[----:B------:R-:W-:-:S05]  /*39f0*/  IMAD R2, R2, c[0x0][0x168], RZ ;  /* 0x00005a0002027a24 */ /* 0x000fca00078e02ff */
[----:B------:R-:W-:-:S05]  /*3a00*/  LEA.HI R8, R2, R3, RZ, 0x1d ;  /* 0x0000000302087211 */ /* 0x000fca00078fe8ff */
        /* <DEDUP_REMOVED lines=11> */
[----:B------:R-:W-:Y:S04]  /*3ac0*/  STG.E.128 [R8.64+0x10], R80 ;  /* 0x0000105008007986 */ /* 0x000fe8000c101d04 */
        /* <DEDUP_REMOVED lines=15> */
[----:B------:R-:W-:Y:S01]  /*3bc0*/  STG.E.128 [R8.64+0x2010], R32 ;  /* 0x0020102008007986 */ /* 0x000fe2000c101d04 */
[----:B------:R-:W-:Y:S05]  /*3bd0*/  EXIT ;  /* 0x000000000000794d */ /* 0x000fea0003800000 */
.L_x_25:
[----:B------:R-:W-:Y:S01]  /*3be0*/  HFMA2.MMA R76, -RZ, RZ, 0, 9.5367431640625e-07 ;  /* 0x00000010ff4c7435 */ /* 0x000fe200000001ff */
[----:B------:R-:W-:Y:S01]  /*3bf0*/  MOV R75, R77 ;  /* 0x0000004d004b7202 */ /* 0x000fe20000000f00 */
[----:B------:R-:W-:Y:S01]  /*3c00*/  IMAD.MOV.U32 R78, RZ, RZ, 0x1f ;  /* 0x0000001fff4e7424 */ /* 0x000fe200078e00ff */
[----:B------:R-:W-:-:S02]  /*3c10*/  MOV R81, 0xffffffff ;  /* 0xffffffff00517802 */ /* 0x000fc40000000f00 */
[----:B------:R-:W-:Y:S02]  /*3c20*/  MOV R72, 0x3c40 ;  /* 0x00003c4000487802 */ /* 0x000fe40000000f00 */
[----:B-----5:R-:W-:Y:S05]  /*3c30*/  CALL.REL.NOINC `($__internal_1_$__cuda_sm70_shflsync_down_p) ;  /* 0x0000046000007944 */ /* 0x020fea0003c00000 */
[----:B-1----:R-:W-:Y:S01]  /*3c40*/  MOV R74, R75 ;  /* 0x0000004b004a7202 */ /* 0x002fe20000000f00 */
[----:B0-----:R-:W-:Y:S05]  /*3c50*/  BRA `(.L_x_29) ;  /* 0xffffe47000007947 */ /* 0x001fea000383ffff */
.L_x_26:
[----:B------:R-:W-:Y:S01]  /*3c60*/  HFMA2.MMA R76, -RZ, RZ, 0, 9.5367431640625e-07 ;  /* 0x00000010ff4c7435 */ /* 0x000fe200000001ff */
[----:B------:R-:W-:Y:S01]  /*3c70*/  MOV R75, R79 ;  /* 0x0000004f004b7202 */ /* 0x000fe20000000f00 */
[----:B------:R-:W-:Y:S01]  /*3c80*/  IMAD.MOV.U32 R78, RZ, RZ, 0x1f ;  /* 0x0000001fff4e7424 */ /* 0x000fe200078e00ff */
[----:B------:R-:W-:Y:S02]  /*3c90*/  MOV R81, 0xffffffff ;  /* 0xffffffff00517802 */ /* 0x000fe40000000f00 */
[----:B------:R-:W-:Y:S02]  /*3ca0*/  MOV R72, 0x3cc0 ;  /* 0x00003cc000487802 */ /* 0x000fe40000000f00 */
[----:B01---5:R-:W-:Y:S05]  /*3cb0*/  CALL.REL.NOINC `($__internal_1_$__cuda_sm70_shflsync_down_p) ;  /* 0x000003e000007944 */ /* 0x023fea0003c00000 */
[----:B------:R-:W-:Y:S01]  /*3cc0*/  FADD.FTZ R77, R77, R74 ;  /* 0x0000004a4d4d7221 */ /* 0x000fe20000010000 */
[----:B0-----:R-:W-:Y:S01]  /*3cd0*/  HFMA2.MMA R76, -RZ, RZ, 0, 4.76837158203125e-07 ;  /* 0x00000008ff4c7435 */ /* 0x001fe200000001ff */
[----:B-1----:R-:W-:Y:S01]  /*3ce0*/  FADD.FTZ R80, R79, R75 ;  /* 0x0000004b4f507221 */ /* 0x002fe20000010000 */
[----:B------:R-:W-:Y:S01]  /*3cf0*/  MOV R78, 0x1f ;  /* 0x0000001f004e7802 */ /* 0x000fe20000000f00 */
[----:B------:R-:W-:Y:S01]  /*3d00*/  IMAD.MOV.U32 R75, RZ, RZ, R77 ;  /* 0x000000ffff4b7224 */ /* 0x000fe200078e004d */
[----:B------:R-:W-:-:S02]  /*3d10*/  MOV R81, 0xffffffff ;  /* 0xffffffff00517802 */ /* 0x000fc40000000f00 */
[----:B------:R-:W-:Y:S02]  /*3d20*/  MOV R72, 0x3d40 ;  /* 0x00003d4000487802 */ /* 0x000fe40000000f00 */
[----:B------:R-:W-:Y:S05]  /*3d30*/  CALL.REL.NOINC `($__internal_1_$__cuda_sm70_shflsync_down_p) ;  /* 0x0000036000007944 */ /* 0x000fea0003c00000 */
[----:B0-----:R-:W-:Y:S01]  /*3d40*/  HFMA2.MMA R76, -RZ, RZ, 0, 4.76837158203125e-07 ;  /* 0x00000008ff4c7435 */ /* 0x001fe200000001ff */
[----:B-1----:R-:W-:Y:S01]  /*3d50*/  MOV R74, R75 ;  /* 0x0000004b004a7202 */ /* 0x002fe20000000f00 */
[----:B------:R-:W-:Y:S01]  /*3d60*/  IMAD.MOV.U32 R81, RZ, RZ, -0x1 ;  /* 0xffffffffff517424 */ /* 0x000fe200078e00ff */
[----:B------:R-:W-:Y:S02]  /*3d70*/  MOV R75, R80 ;  /* 0x00000050004b7202 */ /* 0x000fe40000000f00 */
[----:B------:R-:W-:Y:S02]  /*3d80*/  MOV R78, 0x1f ;  /* 0x0000001f004e7802 */ /* 0x000fe40000000f00 */
[----:B------:R-:W-:Y:S02]  /*3d90*/  MOV R72, 0x3db0 ;  /* 0x00003db000487802 */ /* 0x000fe40000000f00 */
[----:B------:R-:W-:Y:S05]  /*3da0*/  CALL.REL.NOINC `($__internal_1_$__cuda_sm70_shflsync_down_p) ;  /* 0x000002f000007944 */ /* 0x000fea0003c00000 */
[----:B------:R-:W-:Y:S01]  /*3db0*/  FADD.FTZ R77, R74, R77 ;  /* 0x0000004d4a4d7221 */ /* 0x000fe20000010000 */
[----:B0-----:R-:W-:Y:S01]  /*3dc0*/  HFMA2.MMA R76, -RZ, RZ, 0, 2.384185791015625e-07 ;  /* 0x00000004ff4c7435 */ /* 0x001fe200000001ff */
[----:B-1----:R-:W-:Y:S01]  /*3dd0*/  FADD.FTZ R80, R80, R75 ;  /* 0x0000004b50507221 */ /* 0x002fe20000010000 */
[----:B------:R-:W-:-:S02]  /*3de0*/  MOV R78, 0x1f ;  /* 0x0000001f004e7802 */ /* 0x000fc40000000f00 */
[----:B------:R-:W-:Y:S02]  /*3df0*/  MOV R81, 0xffffffff ;  /* 0xffffffff00517802 */ /* 0x000fe40000000f00 */
[----:B------:R-:W-:Y:S02]  /*3e00*/  MOV R75, R77 ;  /* 0x0000004d004b7202 */ /* 0x000fe40000000f00 */
[----:B------:R-:W-:Y:S02]  /*3e10*/  MOV R72, 0x3e30 ;  /* 0x00003e3000487802 */ /* 0x000fe40000000f00 */
[----:B------:R-:W-:Y:S05]  /*3e20*/  CALL.REL.NOINC `($__internal_1_$__cuda_sm70_shflsync_down_p) ;  /* 0x0000027000007944 */ /* 0x000fea0003c00000 */
[----:B0-----:R-:W-:Y:S01]  /*3e30*/  HFMA2.MMA R76, -RZ, RZ, 0, 2.384185791015625e-07 ;  /* 0x00000004ff4c7435 */ /* 0x001fe200000001ff */
[----:B-1----:R-:W-:Y:S01]  /*3e40*/  IMAD.MOV.U32 R74, RZ, RZ, R75 ;  /* 0x000000ffff4a7224 */ /* 0x002fe200078e004b */
[----:B------:R-:W-:Y:S02]  /*3e50*/  MOV R75, R80 ;  /* 0x00000050004b7202 */ /* 0x000fe40000000f00 */
[----:B------:R-:W-:Y:S02]  /*3e60*/  MOV R78, 0x1f ;  /* 0x0000001f004e7802 */ /* 0x000fe40000000f00 */
[----:B------:R-:W-:-:S02]  /*3e70*/  MOV R81, 0xffffffff ;  /* 0xffffffff00517802 */ /* 0x000fc40000000f00 */
[----:B------:R-:W-:Y:S02]  /*3e80*/  MOV R72, 0x3ea0 ;  /* 0x00003ea000487802 */ /* 0x000fe40000000f00 */
[----:B------:R-:W-:Y:S05]  /*3e90*/  CALL.REL.NOINC `($__internal_1_$__cuda_sm70_shflsync_down_p) ;  /* 0x0000020000007944 */ /* 0x000fea0003c00000 */
[----:B------:R-:W-:Y:S01]  /*3ea0*/  FADD.FTZ R77, R74, R77 ;  /* 0x0000004d4a4d7221 */ /* 0x000fe20000010000 */
[----:B0-----:R-:W-:Y:S01]  /*3eb0*/  HFMA2.MMA R78, -RZ, RZ, 0, 1.847743988037109375e-06 ;  /* 0x0000001fff4e7435 */ /* 0x001fe200000001ff */
[----:B-1----:R-:W-:Y:S01]  /*3ec0*/  FADD.FTZ R80, R80, R75 ;  /* 0x0000004b50507221 */ /* 0x002fe20000010000 */
[----:B------:R-:W-:Y:S01]  /*3ed0*/  MOV R81, 0xffffffff ;  /* 0xffffffff00517802 */ /* 0x000fe20000000f00 */
[----:B------:R-:W-:Y:S01]  /*3ee0*/  IMAD.MOV.U32 R76, RZ, RZ, 0x2 ;  /* 0x00000002ff4c7424 */ /* 0x000fe200078e00ff */
[----:B------:R-:W-:Y:S02]  /*3ef0*/  MOV R75, R77 ;  /* 0x0000004d004b7202 */ /* 0x000fe40000000f00 */
[----:B------:R-:W-:Y:S02]  /*3f00*/  MOV R72, 0x3f20 ;  /* 0x00003f2000487802 */ /* 0x000fe40000000f00 */
[----:B------:R-:W-:Y:S05]  /*3f10*/  CALL.REL.NOINC `($__internal_1_$__cuda_sm70_shflsync_down_p) ;  /* 0x0000018000007944 */ /* 0x000fea0003c00000 */
[----:B0-----:R-:W-:Y:S01]  /*3f20*/  HFMA2.MMA R76, -RZ, RZ, 0, 1.1920928955078125e-07 ;  /* 0x00000002ff4c7435 */ /* 0x001fe200000001ff */
[----:B-1----:R-:W-:Y:S01]  /*3f30*/  MOV R74, R75 ;  /* 0x0000004b004a7202 */ /* 0x002fe20000000f00 */
[----:B------:R-:W-:Y:S01]  /*3f40*/  IMAD.MOV.U32 R75, RZ, RZ, R80 ;  /* 0x000000ffff4b7224 */ /* 0x000fe200078e0050 */
[----:B------:R-:W-:-:S02]  /*3f50*/  MOV R78, 0x1f ;  /* 0x0000001f004e7802 */ /* 0x000fc40000000f00 */
[----:B------:R-:W-:Y:S02]  /*3f60*/  MOV R81, 0xffffffff ;  /* 0xffffffff00517802 */ /* 0x000fe40000000f00 */
[----:B------:R-:W-:Y:S02]  /*3f70*/  MOV R72, 0x3f90 ;  /* 0x00003f9000487802 */ /* 0x000fe40000000f00 */
[----:B------:R-:W-:Y:S05]  /*3f80*/  CALL.REL.NOINC `($__internal_1_$__cuda_sm70_shflsync_down_p) ;  /* 0x0000011000007944 */ /* 0x000fea0003c00000 */
[----:B------:R-:W-:Y:S01]  /*3f90*/  FADD.FTZ R77, R74, R77 ;  /* 0x0000004d4a4d7221 */ /* 0x000fe20000010000 */
[----:B0-----:R-:W-:Y:S01]  /*3fa0*/  HFMA2.MMA R76, -RZ, RZ, 0, 5.9604644775390625e-08 ;  /* 0x00000001ff4c7435 */ /* 0x001fe200000001ff */
[----:B-1----:R-:W-:Y:S01]  /*3fb0*/  FADD.FTZ R79, R80, R75 ;  /* 0x0000004b504f7221 */ /* 0x002fe20000010000 */
[----:B------:R-:W-:Y:S01]  /*3fc0*/  MOV R81, 0xffffffff ;  /* 0xffffffff00517802 */ /* 0x000fe20000000f00 */
[----:B------:R-:W-:Y:S01]  /*3fd0*/  IMAD.MOV.U32 R78, RZ, RZ, 0x1f ;  /* 0x0000001fff4e7424 */ /* 0x000fe200078e00ff */
[----:B------:R-:W-:Y:S02]  /*3fe0*/  MOV R75, R77 ;  /* 0x0000004d004b7202 */ /* 0x000fe40000000f00 */
[----:B------:R-:W-:Y:S02]  /*3ff0*/  MOV R72, 0x4010 ;  /* 0x0000401000487802 */ /* 0x000fe40000000f00 */
[----:B------:R-:W-:Y:S05]  /*4000*/  CALL.REL.NOINC `($__internal_1_$__cuda_sm70_shflsync_down_p) ;  /* 0x0000009000007944 */ /* 0x000fea0003c00000 */
[----:B0-----:R-:W-:Y:S01]  /*4010*/  HFMA2.MMA R78, -RZ, RZ, 0, 1.847743988037109375e-06 ;  /* 0x0000001fff4e7435 */ /* 0x001fe200000001ff */
[----:B-1----:R-:W-:Y:S01]  /*4020*/  MOV R80, R75 ;  /* 0x0000004b00507202 */ /* 0x002fe20000000f00 */
[----:B------:R-:W-:Y:S01]  /*4030*/  IMAD.MOV.U32 R76, RZ, RZ, 0x1 ;  /* 0x00000001ff4c7424 */ /* 0x000fe200078e00ff */
[----:B------:R-:W-:-:S02]  /*4040*/  MOV R75, R79 ;  /* 0x0000004f004b7202 */ /* 0x000fc40000000f00 */
[----:B------:R-:W-:Y:S02]  /*4050*/  MOV R81, 0xffffffff ;  /* 0xffffffff00517802 */ /* 0x000fe40000000f00 */
[----:B------:R-:W-:Y:S02]  /*4060*/  MOV R72, 0x4080 ;  /* 0x0000408000487802 */ /* 0x000fe40000000f00 */
[----:B------:R-:W-:Y:S05]  /*4070*/  CALL.REL.NOINC `($__internal_1_$__cuda_sm70_shflsync_down_p) ;  /* 0x0000002000007944 */ /* 0x000fea0003c00000 */
[----:B-1----:R-:W-:Y:S01]  /*4080*/  MOV R72, R75 ;  /* 0x0000004b00487202 */ /* 0x002fe20000000f00 */
[----:B0-----:R-:W-:Y:S05]  /*4090*/  BRA `(.L_x_30) ;  /* 0xffffe15000007947 */ /* 0x001fea000383ffff */
        .weak           $__internal_1_$__cuda_sm70_shflsync_down_p
        .type           $__internal_1_$__cuda_sm70_shflsync_down_p,@function
        .size           $__internal_1_$__cuda_sm70_shflsync_down_p,(.L_x_2019 - $__internal_1_$__cuda_sm70_shflsync_down_p)
$__internal_1_$__cuda_sm70_shflsync_down_p:
[----:B------:R-:W-:Y:S01]  /*40a0*/  HFMA2.MMA R73, -RZ, RZ, 0, 0 ;  /* 0x00000000ff497435 */ /* 0x000fe200000001ff */
[----:B------:R-:W-:Y:S04]  /*40b0*/  WARPSYNC R81 ;  /* 0x0000005100007348 */ /* 0x000fe80003800000 */
[----:B------:R0:W1:Y:S01]  /*40c0*/  SHFL.DOWN PT, R75, R75, R76, R78 ;  /* 0x0800004c4b4b7389 */ /* 0x00006200000e004e */
[----:B------:R-:W-:Y:S05]  /*40d0*/  RET.REL.NODEC R72 `(_ZN10layer_norm31ln_parallel_residual_bwd_kernelINS_13Kernel_traitsI13__nv_bfloat16S2_S2_S2_fjLj3072ELj1ELj1ELj4ELj16ENS_18Kernel_traits_baseILj3072ES2_S2_S2_S2_fjLj128EEEEELb0ELb0ELb1EEEvNS_9BwdParamsE) ;  /* 0xffffbf2048007950 */ /* 0x000fea0003c3ffff */
.L_x_31:
        /* <DEDUP_REMOVED lines=10> */
.L_x_2019:


//--------------------- .text._ZN10layer_norm31ln_parallel_residual_bwd_kernelINS_13Kernel_traitsI13__nv_bfloat16S2_S2_S2_fjLj3072ELj1ELj1ELj4ELj16ENS_18Kernel_traits_baseILj3072ES2_S2_S2_S2_fjLj128EEEEELb0ELb1ELb0EEEvNS_9BwdParamsE --------------------------
	.section	.text._ZN10layer_norm31ln_parallel_residual_bwd_kernelINS_13Kernel_traitsI13__nv_bfloat16S2_S2_S2_fjLj3072ELj1ELj1ELj4ELj16ENS_18Kernel_traits_baseILj3072ES2_S2_S2_S2_fjLj128EEEEELb0ELb1ELb0EEEvNS_9BwdParamsE,"ax",@progbits
	.sectioninfo	@"SHI_REGISTERS=165"
	.align	128
        .global         _ZN10layer_norm31ln_parallel_residual_bwd_kernelINS_13Kernel_traitsI13__nv_bfloat16S2_S2_S2_fjLj3072ELj1ELj1ELj4ELj16ENS_18Kernel_traits_baseILj3072ES2_S2_S2_S2_fjLj128EEEEELb0ELb1ELb0EEEvNS_9BwdParamsE
        .type           _ZN10layer_norm31ln_parallel_residual_bwd_kernelINS_13Kernel_traitsI13__nv_bfloat16S2_S2_S2_fjLj3072ELj1ELj1ELj4ELj16ENS_18Kernel_traits_baseILj3072ES2_S2_S2_S2_fjLj128EEEEELb0ELb1ELb0EEEvNS_9BwdParamsE,@function
        .size           _ZN10layer_norm31ln_parallel_residual_bwd_kernelINS_13Kernel_traitsI13__nv_bfloat16S2_S2_S2_fjLj3072ELj1ELj1ELj4ELj16ENS_18Kernel_traits_baseILj3072ES2_S2_S2_S2_fjLj128EEEEELb0ELb1ELb0EEEvNS_9BwdParamsE,(.L_x_2020 - _ZN10layer_norm31ln_parallel_residual_bwd_kernelINS_13Kernel_traitsI13__nv_bfloat16S2_S2_S2_fjLj3072ELj1ELj1ELj4ELj16ENS_18Kernel_traits_baseILj3072ES2_S2_S2_S2_fjLj128EEEEELb0ELb1ELb0EEEvNS_9BwdParamsE)
        .other          _ZN10layer_norm31ln_parallel_residual_bwd_kernelINS_13Kernel_traitsI13__nv_bfloat16S2_S2_S2_fjLj3072ELj1ELj1ELj4ELj16ENS_18Kernel_traits_baseILj3072ES2_S2_S2_S2_fjLj128EEEEELb0ELb1ELb0EEEvNS_9BwdParamsE,@"STO_CUDA_ENTRY STV_DEFAULT"
_ZN10layer_norm31ln_parallel_residual_bwd_kernelINS_13Kernel_traitsI13__nv_bfloat16S2_S2_S2_fjLj3072ELj1ELj1ELj4ELj16ENS_18Kernel_traits_baseILj3072ES2_S2_S2_S2_fjLj128EEEEELb0ELb1ELb0EEEvNS_9BwdParamsE:
.text._ZN10layer_norm31ln_parallel_residual_bwd_kernelINS_13Kernel_traitsI13__nv_bfloat16S2_S2_S2_fjLj3072ELj1ELj1ELj4ELj16ENS_18Kernel_traits_baseILj3072ES2_S2_S2_S2_fjLj128EEEEELb0ELb1ELb0EEEvNS_9BwdParamsE:
[----:B------:R-:W-:Y:S02]  /*0000*/  MOV R1, c[0x0][0x28] ;  /* 0x00000a0000017a02 */ /* 0x000fe40000000f00 */
[----:B------:R-:W0:Y:S01]  /*0010*/  S2R R104, SR_TID.X ;  /* 0x0000000000687919 */ /* 0x000e220000002100 */
[----:B------:R-:W-:Y:S01]  /*0020*/  IMAD.MOV.U32 R0, RZ, RZ, c[0x0][0x168] ;  /* 0x00005a00ff007624 */ /* 0x000fe200078e00ff */
[----:B------:R-:W-:-:S04]  /*0030*/  ULDC.64 UR4, c[0x0][0x118] ;  /* 0x0000460000047ab9 */ /* 0x000fc80000000a00 */
        /* <DEDUP_REMOVED lines=9> */
[----:B------:R-:W-:Y:S02]  /*00d0*/  @P3 IMAD.MOV.U32 R11, RZ, RZ, 0x10 ;  /* 0x00000010ff0b3424 */ /* 0x000fe400078e00ff */
[----:B------:R-:W-:Y:S01]  /*00e0*/  @P4 MOV R9, 0x10 ;  /* 0x0000001000094802 */ /* 0x000fe20000000f00 */
[C---:B------:R-:W-:Y:S01]  /*00f0*/  @P2 IMAD.WIDE.U32 R2, R8.reuse, R3, c[0x0][0x1b0] ;  /* 0x00006c0008022625 */ /* 0x040fe200078e0003 */
[----:B------:R-:W-:-:S04]  /*0100*/  @P2 LOP3.LUT R8, R8, 0x80, RZ, 0xfc, !PT ;  /* 0x0000008008082812 */ /* 0x000fc800078efcff */
[----:B------:R0:W5:Y:S01]  /*0110*/  @P2 LDG.E.128 R12, [R2.64] ;  /* 0x00000004020c2981 */ /* 0x000162000c1e1d00 */
[C---:B------:R-:W-:Y:S01]  /*0120*/  @P3 IMAD.WIDE.U32 R10, R8.reuse, R11, c[0x0][0x1b0] ;  /* 0x00006c00080a3625 */ /* 0x040fe200078e000b */
[----:B------:R-:W-:Y:S01]  /*0130*/  @P3 IADD3 R8, R8, 0x80, RZ ;  /* 0x0000008008083810 */ /* 0x000fe20007ffe0ff */
[----:B------:R-:W1:Y:S03]  /*0140*/  S2UR UR6, SR_CTAID.X ;  /* 0x00000000000679c3 */ /* 0x000e660000002500 */
[----:B------:R1:W5:Y:S01]  /*0150*/  @P3 LDG.E.128 R4, [R10.64] ;  /* 0x000000040a043981 */ /* 0x000362000c1e1d00 */
[----:B------:R-:W-:-:S05]  /*0160*/  @P4 IMAD.WIDE.U32 R8, R8, R9, c[0x0][0x1b0] ;  /* 0x00006c0008084625 */ /* 0x000fca00078e0009 */
[----:B------:R0:W5:Y:S01]  /*0170*/  @P4 LDG.E.128 R24, [R8.64] ;  /* 0x0000000408184981 */ /* 0x000162000c1e1d00 */
        /* <DEDUP_REMOVED lines=27> */
[--C-:B0----5:R-:W-:Y:S01]  /*0330*/  PRMT R103, RZ, 0x5410, R12.reuse ;  /* 0x00005410ff677816 */ /* 0x121fe2000000000c */
[----:B------:R-:W-:Y:S01]  /*0340*/  HFMA2.MMA R29, -RZ, RZ, 0, 0 ;  /* 0x00000000ff1d7435 */ /* 0x000fe200000001ff */
[----:B------:R-:W-:Y:S01]  /*0350*/  PRMT R102, RZ, 0x7610, R12 ;  /* 0x00007610ff667816 */ /* 0x000fe2000000000c */
[----:B------:R-:W-:Y:S01]  /*0360*/  IMAD.MOV.U32 R9, RZ, RZ, 0x1 ;  /* 0x00000001ff097424 */ /* 0x000fe200078e00ff */
        /* <DEDUP_REMOVED lines=22> */
.L_x_47:
[----:B------:R-:W-:-:S04]  /*04d0*/  IMAD.MOV.U32 R92, RZ, RZ, 0x4 ;  /* 0x00000004ff5c7424 */ /* 0x000fc800078e00ff */
[----:B------:R-:W-:-:S04]  /*04e0*/  IMAD.WIDE R94, R11, R92, c[0x0][0x1a0] ;  /* 0x000068000b5e7625 */ /* 0x000fc800078e025c */
[C---:B------:R-:W-:Y:S02]  /*04f0*/  IMAD.WIDE R92, R11.reuse, R92, c[0x0][0x1a8] ;  /* 0x00006a000b5c7625 */ /* 0x040fe400078e025c */
[----:B------:R-:W2:Y:S04]  /*0500*/  LDG.E R94, [R94.64] ;  /* 0x000000045e5e7981 */ /* 0x000ea8000c1e1900 */
[----:B------:R0:W5:Y:S01]  /*0510*/  LDG.E R105, [R92.64] ;  /* 0x000000045c697981 */ /* 0x000162000c1e1900 */
[----:B------:R-:W-:Y:S01]  /*0520*/  IMAD R0, R11, c[0x0][0x168], RZ ;  /* 0x00005a000b007a24 */ /* 0x000fe200078e02ff */
[----:B------:R-:W-:Y:S01]  /*0530*/  ULDC.U8 UR6, c[0x0][0x1f0] ;  /* 0x00007c0000067ab9 */ /* 0x000fe20000000000 */
[----:B------:R-:W-:Y:S01]  /*0540*/  BSSY B0, `(.L_x_33) ;  /* 0x0000061000007945 */ /* 0x000fe20003800000 */
[----:B------:R-:W-:Y:S01]  /*0550*/  ISETP.NE.AND P0, PT, RZ, UR6, PT ;  /* 0x00000006ff007c0c */ /* 0x000fe2000bf05270 */
[----:B------:R-:W-:Y:S01]  /*0560*/  IMAD.MOV.U32 R155, RZ, RZ, RZ ;  /* 0x000000ffff9b7224 */ /* 0x000fe200078e00ff */
[----:B------:R-:W-:-:S02]  /*0570*/  SHF.R.S32.HI R97, RZ, 0x1f, R0 ;  /* 0x0000001fff617819 */ /* 0x000fc40000011400 */
[----:B------:R-:W-:Y:S02]  /*0580*/  LOP3.LUT P1, RZ, R9, 0xff, RZ, 0xc0, !PT ;  /* 0x000000ff09ff7812 */ /* 0x000fe4000782c0ff */
[----:B------:R-:W-:Y:S02]  /*0590*/  LEA.HI R0, R97, R0, RZ, 0x3 ;  /* 0x0000000061007211 */ /* 0x000fe400078f18ff */
[----:B------:R-:W-:Y:S02]  /*05a0*/  LOP3.LUT R97, R104, 0x7f, RZ, 0xc0, !PT ;  /* 0x0000007f68617812 */ /* 0x000fe400078ec0ff */
[----:B------:R-:W-:Y:S02]  /*05b0*/  MOV R127, RZ ;  /* 0x000000ff007f7202 */ /* 0x000fe40000000f00 */
[----:B------:R-:W-:Y:S02]  /*05c0*/  LEA.HI.SX32 R0, R0, R97, 0x1d ;  /* 0x0000006100007211 */ /* 0x000fe400078feaff */
[----:B------:R-:W-:-:S02]  /*05d0*/  IADD3 R11, R11, c[0x0][0x160], RZ ;  /* 0x000058000b0b7a10 */ /* 0x000fc40007ffe0ff */
[----:B------:R-:W-:Y:S02]  /*05e0*/  MOV R157, R0 ;  /* 0x00000000009d7202 */ /* 0x000fe40000000f00 */
[----:B--2---:R-:W-:Y:S01]  /*05f0*/  FSEL R126, R94, RZ, !P0 ;  /* 0x000000ff5e7e7208 */ /* 0x004fe20004000000 */
[----:B------:R-:W-:Y:S05]  /*0600*/  @!P2 BRA `(.L_x_34) ;  /* 0x000005400000a947 */ /* 0x000fea0003800000 */
[----:B0-----:R-:W-:Y:S01]  /*0610*/  LEA R92, P0, R0, c[0x0][0x188], 0x4 ;  /* 0x00006200005c7a11 */ /* 0x001fe200078020ff */
[----:B------:R-:W-:-:S03]  /*0620*/  IMAD.MOV.U32 R97, RZ, RZ, 0x10 ;  /* 0x00000010ff617424 */ /* 0x000fc600078e00ff */
[C---:B------:R-:W-:Y:S01]  /*0630*/  LEA.HI.X R93, R0.reuse, c[0x0][0x18c], RZ, 0x4, P0 ;  /* 0x00006300005d7a11 */ /* 0x040fe200000f24ff */
[----:B------:R-:W-:-:S05]  /*0640*/  IMAD.WIDE.U32 R96, R0, R97, c[0x0][0x208] ;  /* 0x0000820000607625 */ /* 0x000fca00078e0061 */
[----:B------:R-:W2:Y:S04]  /*0650*/  LDG.E.128 R92, [R92.64] ;  /* 0x000000045c5c7981 */ /* 0x000ea8000c1e1d00 */
[----:B------:R-:W3:Y:S01]  /*0660*/  LDG.E.128 R96, [R96.64] ;  /* 0x0000000460607981 */ /* 0x000ee2000c1e1d00 */
[----:B------:R-:W-:-:S04]  /*0670*/  ISETP.NE.U32.AND P0, PT, RZ, c[0x0][0x218], PT ;  /* 0x00008600ff007a0c */ /* 0x000fc80003f05070 */
[----:B------:R-:W-:-:S13]  /*0680*/  ISETP.NE.AND.EX P0, PT, RZ, c[0x0][0x21c], PT, P0 ;  /* 0x00008700ff007a0c */ /* 0x000fda0003f05300 */
[----:B------:R-:W-:-:S04]  /*0690*/  @P0 LEA R142, P5, R0, c[0x0][0x218], 0x4 ;  /* 0x00008600008e0a11 */ /* 0x000fc800078a20ff */
[----:B------:R-:W-:-:S05]  /*06a0*/  @P0 LEA.HI.X R143, R0, c[0x0][0x21c], RZ, 0x4, P5 ;  /* 0x00008700008f0a11 */ /* 0x000fca00028f24ff */
[----:B------:R0:W5:Y:S01]  /*06b0*/  @P0 LDG.E.128 R76, [R142.64] ;  /* 0x000000048e4c0981 */ /* 0x000162000c1e1d00 */
[----:B------:R-:W-:Y:S02]  /*06c0*/  IADD3 R157, R0, 0x80, RZ ;  /* 0x00000080009d7810 */ /* 0x000fe40007ffe0ff */
[--C-:B--2---:R-:W-:Y:S02]  /*06d0*/  PRMT R111, RZ, 0x5410, R92.reuse ;  /* 0x00005410ff6f7816 */ /* 0x104fe4000000005c */
[----:B------:R-:W-:Y:S02]  /*06e0*/  PRMT R141, RZ, 0x7610, R92 ;  /* 0x00007610ff8d7816 */ /* 0x000fe4000000005c */
[----:B------:R-:W-:Y:S01]  /*06f0*/  PRMT R145, RZ, 0x5410, R93 ;  /* 0x00005410ff917816 */ /* 0x000fe2000000005d */
[C---:B------:R-:W-:Y:S01]  /*0700*/  FADD.FTZ R92, -R126.reuse, R111 ;  /* 0x0000006f7e5c7221 */ /* 0x040fe20000010100 */
[--C-:B---3--:R-:W-:Y:S01]  /*0710*/  PRMT R156, RZ, 0x5410, R96.reuse ;  /* 0x00005410ff9c7816 */ /* 0x108fe20000000060 */
[----:B------:R-:W-:Y:S01]  /*0720*/  FADD.FTZ R154, -R126, R141 ;  /* 0x0000008d7e9a7221 */ /* 0x000fe20000010100 */
[----:B------:R-:W-:Y:S01]  /*0730*/  PRMT R96, RZ, 0x7610, R96 ;  /* 0x00007610ff607816 */ /* 0x000fe20000000060 */
[----:B-----5:R-:W-:Y:S01]  /*0740*/  FMUL.FTZ R111, R105, R92 ;  /* 0x0000005c696f7220 */ /* 0x020fe20000410000 */
[----:B------:R-:W-:Y:S01]  /*0750*/  PRMT R151, RZ, 0x5410, R97 ;  /* 0x00005410ff977816 */ /* 0x000fe20000000061 */
[----:B------:R-:W-:Y:S01]  /*0760*/  FADD.FTZ R56, R56, R156 ;  /* 0x0000009c38387221 */ /* 0x000fe20000010000 */
[----:B------:R-:W-:Y:S01]  /*0770*/  PRMT R147, RZ, 0x7610, R93 ;  /* 0x00007610ff937816 */ /* 0x000fe2000000005d */
[-C--:B------:R-:W-:Y:S01]  /*0780*/  FFMA.FTZ R28, R111, R156.reuse, R28 ;  /* 0x0000009c6f1c7223 */ /* 0x080fe2000001001c */
[--C-:B------:R-:W-:Y:S01]  /*0790*/  PRMT R149, RZ, 0x5410, R94.reuse ;  /* 0x00005410ff957816 */ /* 0x100fe2000000005e */
[----:B------:R-:W-:Y:S01]  /*07a0*/  FADD.FTZ R152, -R126, R145 ;  /* 0x000000917e987221 */ /* 0x000fe20000010100 */
[----:B------:R-:W-:Y:S01]  /*07b0*/  PRMT R127, RZ, 0x7610, R94 ;  /* 0x00007610ff7f7816 */ /* 0x000fe2000000005e */
[----:B------:R-:W-:Y:S01]  /*07c0*/  FMUL.FTZ R156, R103, R156 ;  /* 0x0000009c679c7220 */ /* 0x000fe20000410000 */
[----:B------:R-:W-:Y:S01]  /*07d0*/  PRMT R97, RZ, 0x7610, R97 ;  /* 0x00007610ff617816 */ /* 0x000fe20000000061 */
[C---:B------:R-:W-:Y:S01]  /*07e0*/  FMUL.FTZ R152, R105.reuse, R152 ;  /* 0x0000009869987220 */ /* 0x040fe20000410000 */
[----:B------:R-:W-:Y:S01]  /*07f0*/  PRMT R93, RZ, 0x5410, R95 ;  /* 0x00005410ff5d7816 */ /* 0x000fe2000000005f */
[----:B------:R-:W-:Y:S01]  /*0800*/  FMUL.FTZ R154, R105, R154 ;  /* 0x0000009a699a7220 */ /* 0x000fe20000410000 */
[--C-:B------:R-:W-:Y:S01]  /*0810*/  PRMT R155, RZ, 0x5410, R98.reuse ;  /* 0x00005410ff9b7816 */ /* 0x100fe20000000062 */
[----:B------:R-:W-:Y:S01]  /*0820*/  FMUL.FTZ R153, R102, R96 ;  /* 0x0000006066997220 */ /* 0x000fe20000410000 */
[----:B------:R-:W-:Y:S01]  /*0830*/  PRMT R98, RZ, 0x7610, R98 ;  /* 0x00007610ff627816 */ /* 0x000fe20000000062 */
[----:B------:R-:W-:Y:S01]  /*0840*/  FADD.FTZ R92, RZ, R156 ;  /* 0x0000009cff5c7221 */ /* 0x000fe20000010000 */
[----:B0-----:R-:W-:Y:S01]  /*0850*/  PRMT R143, RZ, 0x5410, R99 ;  /* 0x00005410ff8f7816 */ /* 0x001fe20000000063 */
[----:B------:R-:W-:Y:S01]  /*0860*/  FFMA.FTZ R94, R111, R156, RZ ;  /* 0x0000009c6f5e7223 */ /* 0x000fe200000100ff */
[----:B------:R-:W-:Y:S01]  /*0870*/  PRMT R95, RZ, 0x7610, R95 ;  /* 0x00007610ff5f7816 */ /* 0x000fe2000000005f */
[----:B------:R-:W-:Y:S01]  /*0880*/  FADD.FTZ R58, R58, R151 ;  /* 0x000000973a3a7221 */ /* 0x000fe20000010000 */
[----:B------:R-:W-:Y:S01]  /*0890*/  PRMT R99, RZ, 0x7610, R99 ;  /* 0x00007610ff637816 */ /* 0x000fe20000000063 */
[----:B------:R-:W-:-:S02]  /*08a0*/  FFMA.FTZ R30, R152, R151, R30 ;  /* 0x00000097981e7223 */ /* 0x000fc4000001001e */
[----:B------:R-:W-:Y:S02]  /*08b0*/  FADD.FTZ R150, -R126, R147 ;  /* 0x000000937e967221 */ /* 0x000fe40000010100 */
[----:B------:R-:W-:Y:S02]  /*08c0*/  FMUL.FTZ R151, R101, R151 ;  /* 0x0000009765977220 */ /* 0x000fe40000410000 */
[----:B------:R-:W-:Y:S02]  /*08d0*/  FADD.FTZ R92, R92, R153 ;  /* 0x000000995c5c7221 */ /* 0x000fe40000010000 */
[----:B------:R-:W-:Y:S02]  /*08e0*/  FFMA.FTZ R94, R154, R153, R94 ;  /* 0x000000999a5e7223 */ /* 0x000fe4000001005e */
[----:B------:R-:W-:Y:S02]  /*08f0*/  FADD.FTZ R148, -R126, R149 ;  /* 0x000000957e947221 */ /* 0x000fe40000010100 */
[----:B------:R-:W-:-:S02]  /*0900*/  FMUL.FTZ R150, R105, R150 ;  /* 0x0000009669967220 */ /* 0x000fc40000410000 */
[----:B------:R-:W-:Y:S02]  /*0910*/  FMUL.FTZ R149, R100, R97 ;  /* 0x0000006164957220 */ /* 0x000fe40000410000 */
[----:B------:R-:W-:Y:S02]  /*0920*/  FADD.FTZ R92, R92, R151 ;  /* 0x000000975c5c7221 */ /* 0x000fe40000010000 */
[----:B------:R-:W-:Y:S02]  /*0930*/  FFMA.FTZ R94, R152, R151, R94 ;  /* 0x00000097985e7223 */ /* 0x000fe4000001005e */
[----:B------:R-:W-:Y:S02]  /*0940*/  FADD.FTZ R144, -R126, R93 ;  /* 0x0000005d7e907221 */ /* 0x000fe40000010100 */
[----:B------:R-:W-:Y:S02]  /*0950*/  FMUL.FTZ R148, R105, R148 ;  /* 0x0000009469947220 */ /* 0x000fe40000410000 */
[----:B------:R-:W-:-:S02]  /*0960*/  FMUL.FTZ R147, R23, R155 ;  /* 0x0000009b17937220 */ /* 0x000fc40000410000 */
[----:B------:R-:W-:Y:S02]  /*0970*/  FADD.FTZ R146, -R126, R127 ;  /* 0x0000007f7e927221 */ /* 0x000fe40000010100 */
[----:B------:R-:W-:Y:S02]  /*0980*/  FADD.FTZ R92, R92, R149 ;  /* 0x000000955c5c7221 */ /* 0x000fe40000010000 */
[----:B------:R-:W-:Y:S02]  /*0990*/  FFMA.FTZ R94, R150, R149, R94 ;  /* 0x00000095965e7223 */ /* 0x000fe4000001005e */
[C---:B------:R-:W-:Y:S02]  /*09a0*/  FMUL.FTZ R144, R105.reuse, R144 ;  /* 0x0000009069907220 */ /* 0x040fe40000410000 */
[----:B------:R-:W-:Y:S02]  /*09b0*/  FMUL.FTZ R146, R105, R146 ;  /* 0x0000009269927220 */ /* 0x000fe40000410000 */
[----:B------:R-:W-:-:S02]  /*09c0*/  FMUL.FTZ R145, R22, R98 ;  /* 0x0000006216917220 */ /* 0x000fc40000410000 */
[----:B------:R-:W-:Y:S02]  /*09d0*/  FADD.FTZ R92, R92, R147 ;  /* 0x000000935c5c7221 */ /* 0x000fe40000010000 */
[----:B------:R-:W-:Y:S02]  /*09e0*/  FFMA.FTZ R94, R148, R147, R94 ;  /* 0x00000093945e7223 */ /* 0x000fe4000001005e */
[----:B------:R-:W-:Y:S02]  /*09f0*/  FADD.FTZ R62, R62, R143 ;  /* 0x0000008f3e3e7221 */ /* 0x000fe40000010000 */
[-C--:B------:R-:W-:Y:S02]  /*0a00*/  FFMA.FTZ R34, R144, R143.reuse, R34 ;  /* 0x0000008f90227223 */ /* 0x080fe40000010022 */
[----:B------:R-:W-:Y:S02]  /*0a10*/  FMUL.FTZ R143, R21, R143 ;  /* 0x0000008f158f7220 */ /* 0x000fe40000410000 */
[----:B------:R-:W-:-:S02]  /*0a20*/  FADD.FTZ R142, -R126, R95 ;  /* 0x0000005f7e8e7221 */ /* 0x000fc40000010100 */
[----:B------:R-:W-:Y:S02]  /*0a30*/  FADD.FTZ R92, R92, R145 ;  /* 0x000000915c5c7221 */ /* 0x000fe40000010000 */
[----:B------:R-:W-:Y:S02]  /*0a40*/  FFMA.FTZ R94, R146, R145, R94 ;  /* 0x00000091925e7223 */ /* 0x000fe4000001005e */
[----:B------:R-:W-:Y:S02]  /*0a50*/  FMUL.FTZ R141, R20, R99 ;  /* 0x00000063148d7220 */ /* 0x000fe40000410000 */
[----:B------:R-:W-:Y:S02]  /*0a60*/  FMUL.FTZ R142, R105, R142 ;  /* 0x0000008e698e7220 */ /* 0x000fe40000410000 */
        /* <DEDUP_REMOVED lines=14> */
.L_x_34:
[----:B0-----:R-:W-:Y:S05]  /*0b50*/  BSYNC B0 ;  /* 0x0000000000007941 */ /* 0x001fea0003800000 */
.L_x_33:
[----:B------:R-:W-:Y:S01]  /*0b60*/  BSSY B0, `(.L_x_35) ;  /* 0x0000056000007945 */ /* 0x000fe20003800000 */
[----:B------:R-:W-:Y:S05]  /*0b70*/  @!P3 BRA `(.L_x_36) ;  /* 0x000005400000b947 */ /* 0x000fea0003800000 */
[----:B------:R-:W-:Y:S02]  /*0b80*/  LEA R92, P0, R157, c[0x0][0x188], 0x4 ;  /* 0x000062009d5c7a11 */ /* 0x000fe400078020ff */
[----:B------:R-:W-:-:S02]  /*0b90*/  MOV R96, 0x10 ;  /* 0x0000001000607802 */ /* 0x000fc40000000f00 */
[----:B------:R-:W-:-:S03]  /*0ba0*/  LEA.HI.X R93, R157, c[0x0][0x18c], RZ, 0x4, P0 ;  /* 0x000063009d5d7a11 */ /* 0x000fc600000f24ff */
[----:B------:R-:W-:-:S03]  /*0bb0*/  IMAD.WIDE.U32 R96, R157, R96, c[0x0][0x208] ;  /* 0x000082009d607625 */ /* 0x000fc600078e0060 */
        /* <DEDUP_REMOVED lines=11> */
[----:B------:R-:W-:Y:S01]  /*0c70*/  FADD.FTZ R92, -R126, R109 ;  /* 0x0000006d7e5c7221 */ /* 0x000fe20000010100 */
[----:B---3--:R-:W-:Y:S02]  /*0c80*/  PRMT R140, RZ, 0x5410, R96 ;  /* 0x00005410ff8c7816 */ /* 0x008fe40000000060 */
[--C-:B------:R-:W-:Y:S01]  /*0c90*/  PRMT R121, RZ, 0x5410, R94.reuse ;  /* 0x00005410ff797816 */ /* 0x100fe2000000005e */
[----:B-----5:R-:W-:Y:S01]  /*0ca0*/  FMUL.FTZ R109, R105, R92 ;  /* 0x0000005c696d7220 */ /* 0x020fe20000410000 */
[----:B------:R-:W-:Y:S01]  /*0cb0*/  PRMT R119, RZ, 0x7610, R94 ;  /* 0x00007610ff777816 */ /* 0x000fe2000000005e */
[----:B------:R-:W-:Y:S01]  /*0cc0*/  FADD.FTZ R40, R40, R140 ;  /* 0x0000008c28287221 */ /* 0x000fe20000010000 */
[----:B------:R-:W-:Y:S01]  /*0cd0*/  PRMT R96, RZ, 0x7610, R96 ;  /* 0x00007610ff607816 */ /* 0x000fe20000000060 */
[-C--:B------:R-:W-:Y:S01]  /*0ce0*/  FFMA.FTZ R80, R109, R140.reuse, R80 ;  /* 0x0000008c6d507223 */ /* 0x080fe20000010050 */
[----:B------:R-:W-:Y:S01]  /*0cf0*/  PRMT R108, RZ, 0x5410, R97 ;  /* 0x00005410ff6c7816 */ /* 0x000fe20000000061 */
[C---:B------:R-:W-:Y:S01]  /*0d00*/  FADD.FTZ R92, -R126.reuse, R115 ;  /* 0x000000737e5c7221 */ /* 0x040fe20000010100 */
[----:B------:R-:W-:Y:S01]  /*0d10*/  PRMT R117, RZ, 0x7610, R93 ;  /* 0x00007610ff757816 */ /* 0x000fe2000000005d */
[----:B------:R-:W-:Y:S01]  /*0d20*/  FADD.FTZ R94, -R126, R113 ;  /* 0x000000717e5e7221 */ /* 0x000fe20000010100 */
[----:B------:R-:W-:Y:S01]  /*0d30*/  PRMT R97, RZ, 0x7610, R97 ;  /* 0x00007610ff617816 */ /* 0x000fe20000000061 */
[----:B------:R-:W-:Y:S01]  /*0d40*/  FMUL.FTZ R140, R19, R140 ;  /* 0x0000008c138c7220 */ /* 0x000fe20000410000 */
[----:B------:R-:W-:Y:S01]  /*0d50*/  PRMT R93, RZ, 0x5410, R95 ;  /* 0x00005410ff5d7816 */ /* 0x000fe2000000005f */
        /* <DEDUP_REMOVED lines=8> */
[----:B------:R-:W-:Y:S01]  /*0de0*/  FFMA.FTZ R155, R109, R140, R155 ;  /* 0x0000008c6d9b7223 */ /* 0x000fe2000001009b */
[----:B------:R-:W-:Y:S01]  /*0df0*/  PRMT R99, RZ, 0x7610, R99 ;  /* 0x00007610ff637816 */ /* 0x000fe20000000063 */
[----:B------:R-:W-:-:S02]  /*0e00*/  FADD.FTZ R42, R42, R108 ;  /* 0x0000006c2a2a7221 */ /* 0x000fc40000010000 */
[C---:B------:R-:W-:Y:S02]  /*0e10*/  FADD.FTZ R92, -R126.reuse, R121 ;  /* 0x000000797e5c7221 */ /* 0x040fe40000010100 */
[-C--:B------:R-:W-:Y:S02]  /*0e20*/  FFMA.FTZ R82, R113, R108.reuse, R82 ;  /* 0x0000006c71527223 */ /* 0x080fe40000010052 */
[----:B------:R-:W-:Y:S02]  /*0e30*/  FADD.FTZ R106, -R126, R117 ;  /* 0x000000757e6a7221 */ /* 0x000fe40000010100 */
[----:B------:R-:W-:Y:S02]  /*0e40*/  FMUL.FTZ R108, R17, R108 ;  /* 0x0000006c116c7220 */ /* 0x000fe40000410000 */
[----:B------:R-:W-:Y:S02]  /*0e50*/  FADD.FTZ R127, R127, R138 ;  /* 0x0000008a7f7f7221 */ /* 0x000fe40000010000 */
[----:B------:R-:W-:-:S02]  /*0e60*/  FFMA.FTZ R155, R139, R138, R155 ;  /* 0x0000008a8b9b7223 */ /* 0x000fc4000001009b */
[C---:B------:R-:W-:Y:S02]  /*0e70*/  FMUL.FTZ R115, R105.reuse, R92 ;  /* 0x0000005c69737220 */ /* 0x040fe40000410000 */
[----:B------:R-:W-:Y:S02]  /*0e80*/  FMUL.FTZ R106, R105, R106 ;  /* 0x0000006a696a7220 */ /* 0x000fe40000410000 */
[----:B------:R-:W-:Y:S02]  /*0e90*/  FMUL.FTZ R117, R16, R97 ;  /* 0x0000006110757220 */ /* 0x000fe40000410000 */
[----:B------:R-:W-:Y:S02]  /*0ea0*/  FADD.FTZ R92, R127, R108 ;  /* 0x0000006c7f5c7221 */ /* 0x000fe40000010000 */
[----:B------:R-:W-:Y:S02]  /*0eb0*/  FFMA.FTZ R155, R113, R108, R155 ;  /* 0x0000006c719b7223 */ /* 0x000fe4000001009b */
[----:B------:R-:W-:-:S02]  /*0ec0*/  FADD.FTZ R84, R84, R110 ;  /* 0x0000006e54547221 */ /* 0x000fc40000010000 */
[-C--:B------:R-:W-:Y:S02]  /*0ed0*/  FFMA.FTZ R64, R115, R110.reuse, R64 ;  /* 0x0000006e73407223 */ /* 0x080fe40000010040 */
[C---:B------:R-:W-:Y:S02]  /*0ee0*/  FADD.FTZ R94, -R126.reuse, R93 ;  /* 0x0000005d7e5e7221 */ /* 0x040fe40000010100 */
        /* <DEDUP_REMOVED lines=11> */
[----:B------:R-:W-:Y:S02]  /*0fa0*/  FADD.FTZ R116, -R126, R95 ;  /* 0x0000005f7e747221 */ /* 0x000fe40000010100 */
[----:B------:R-:W-:Y:S02]  /*0fb0*/  FMUL.FTZ R114, R13, R114 ;  /* 0x000000720d727220 */ /* 0x000fe40000410000 */
[----:B------:R-:W-:Y:S02]  /*0fc0*/  FADD.FTZ R93, R92, R119 ;  /* 0x000000775c5d7221 */ /* 0x000fe40000010000 */
[----:B------:R-:W-:Y:S02]  /*0fd0*/  FFMA.FTZ R155, R112, R119, R155 ;  /* 0x00000077709b7223 */ /* 0x000fe4000001009b */
[----:B------:R-:W-:-:S02]  /*0fe0*/  FMUL.FTZ R116, R105, R116 ;  /* 0x0000007469747220 */ /* 0x000fc40000410000 */
[----:B------:R-:W-:Y:S02]  /*0ff0*/  FMUL.FTZ R123, R12, R99 ;  /* 0x000000630c7b7220 */ /* 0x000fe40000410000 */
[----:B------:R-:W-:Y:S02]  /*1000*/  FADD.FTZ R92, R93, R114 ;  /* 0x000000725d5c7221 */ /* 0x000fe40000010000 */
[----:B------:R-:W-:Y:S02]  /*1010*/  FFMA.FTZ R155, R121, R114, R155 ;  /* 0x00000072799b7223 */ /* 0x000fe4000001009b */
[----:B------:R-:W-:Y:S02]  /*1020*/  FADD.FTZ R41, R41, R96 ;  /* 0x0000006029297221 */ /* 0x000fe40000010000 */
[----:B------:R-:W-:Y:S02]  /*1030*/  FFMA.FTZ R81, R139, R96, R81 ;  /* 0x000000608b517223 */ /* 0x000fe40000010051 */
[----:B------:R-:W-:-:S02]  /*1040*/  FADD.FTZ R43, R43, R97 ;  /* 0x000000612b2b7221 */ /* 0x000fc40000010000 */
[----:B------:R-:W-:Y:S02]  /*1050*/  FFMA.FTZ R83, R106, R97, R83 ;  /* 0x000000616a537223 */ /* 0x000fe40000010053 */
[----:B------:R-:W-:Y:S02]  /*1060*/  FADD.FTZ R85, R85, R98 ;  /* 0x0000006255557221 */ /* 0x000fe40000010000 */
[----:B------:R-:W-:Y:S02]  /*1070*/  FFMA.FTZ R65, R112, R98, R65 ;  /* 0x0000006270417223 */ /* 0x000fe40000010041 */
[----:B------:R-:W-:Y:S02]  /*1080*/  FADD.FTZ R87, R87, R99 ;  /* 0x0000006357577221 */ /* 0x000fe40000010000 */
[----:B------:R-:W-:Y:S02]  /*1090*/  FFMA.FTZ R67, R116, R99, R67 ;  /* 0x0000006374437223 */ /* 0x000fe40000010043 */
[----:B------:R-:W-:-:S02]  /*10a0*/  FADD.FTZ R127, R92, R123 ;  /* 0x0000007b5c7f7221 */ /* 0x000fc40000010000 */
[----:B------:R-:W-:Y:S02]  /*10b0*/  FFMA.FTZ R155, R116, R123, R155 ;  /* 0x0000007b749b7223 */ /* 0x000fe4000001009b */
.L_x_36:
[----:B------:R-:W-:Y:S05]  /*10c0*/  BSYNC B0 ;  /* 0x0000000000007941 */ /* 0x000fea0003800000 */
.L_x_35:
[----:B------:R-:W-:Y:S01]  /*10d0*/  BSSY B0, `(.L_x_37) ;  /* 0x0000055000007945 */ /* 0x000fe20003800000 */
[----:B------:R-:W-:Y:S05]  /*10e0*/  @!P4 BRA `(.L_x_38) ;  /* 0x000005300000c947 */ /* 0x000fea0003800000 */
[----:B------:R-:W-:Y:S01]  /*10f0*/  LEA R92, P0, R157, c[0x0][0x188], 0x4 ;  /* 0x000062009d5c7a11 */ /* 0x000fe200078020ff */
        /* <DEDUP_REMOVED lines=10> */
[--C-:B--2---:R-:W-:Y:S02]  /*11a0*/  PRMT R129, RZ, 0x5410, R93.reuse ;  /* 0x00005410ff817816 */ /* 0x104fe4000000005d */
[----:B------:R-:W-:Y:S02]  /*11b0*/  PRMT R93, RZ, 0x7610, R93 ;  /* 0x00007610ff5d7816 */ /* 0x000fe4000000005d */
[--C-:B------:R-:W-:Y:S01]  /*11c0*/  PRMT R107, RZ, 0x5410, R92.reuse ;  /* 0x00005410ff6b7816 */ /* 0x100fe2000000005c */
[C---:B------:R-:W-:Y:S01]  /*11d0*/  FADD.FTZ R122, -R126.reuse, R129 ;  /* 0x000000817e7a7221 */ /* 0x040fe20000010100 */
[----:B0-----:R-:W-:Y:S01]  /*11e0*/  PRMT R125, RZ, 0x7610, R92 ;  /* 0x00007610ff7d7816 */ /* 0x001fe2000000005c */
[C---:B------:R-:W-:Y:S01]  /*11f0*/  FADD.FTZ R128, -R126.reuse, R93 ;  /* 0x0000005d7e807221 */ /* 0x040fe20000010100 */
[--C-:B------:R-:W-:Y:S02]  /*1200*/  PRMT R131, RZ, 0x5410, R94.reuse ;  /* 0x00005410ff837816 */ /* 0x100fe4000000005e */
[----:B------:R-:W-:Y:S01]  /*1210*/  PRMT R133, RZ, 0x7610, R94 ;  /* 0x00007610ff857816 */ /* 0x000fe2000000005e */
[C---:B------:R-:W-:Y:S01]  /*1220*/  FADD.FTZ R94, -R126.reuse, R107 ;  /* 0x0000006b7e5e7221 */ /* 0x040fe20000010100 */
[--C-:B---3--:R-:W-:Y:S01]  /*1230*/  PRMT R93, RZ, 0x5410, R96.reuse ;  /* 0x00005410ff5d7816 */ /* 0x108fe20000000060 */
[----:B------:R-:W-:Y:S01]  /*1240*/  FADD.FTZ R118, -R126, R125 ;  /* 0x0000007d7e767221 */ /* 0x000fe20000010100 */
[----:B------:R-:W-:Y:S01]  /*1250*/  PRMT R96, RZ, 0x7610, R96 ;  /* 0x00007610ff607816 */ /* 0x000fe20000000060 */
[C---:B-----5:R-:W-:Y:S01]  /*1260*/  FMUL.FTZ R107, R105.reuse, R94 ;  /* 0x0000005e696b7220 */ /* 0x060fe20000410000 */
[----:B------:R-:W-:Y:S01]  /*1270*/  PRMT R124, RZ, 0x5410, R97 ;  /* 0x00005410ff7c7816 */ /* 0x000fe20000000061 */
[----:B------:R-:W-:Y:S01]  /*1280*/  FMUL.FTZ R120, R10, R93 ;  /* 0x0000005d0a787220 */ /* 0x000fe20000410000 */
[--C-:B------:R-:W-:Y:S01]  /*1290*/  PRMT R135, RZ, 0x5410, R95.reuse ;  /* 0x00005410ff877816 */ /* 0x100fe2000000005f */
[C---:B------:R-:W-:Y:S01]  /*12a0*/  FMUL.FTZ R125, R105.reuse, R122 ;  /* 0x0000007a697d7220 */ /* 0x040fe20000410000 */
[----:B------:R-:W-:Y:S01]  /*12b0*/  PRMT R95, RZ, 0x7610, R95 ;  /* 0x00007610ff5f7816 */ /* 0x000fe2000000005f */
[----:B------:R-:W-:Y:S01]  /*12c0*/  FMUL.FTZ R118, R105, R118 ;  /* 0x0000007669767220 */ /* 0x000fe20000410000 */
[----:B------:R-:W-:Y:S01]  /*12d0*/  PRMT R97, RZ, 0x7610, R97 ;  /* 0x00007610ff617816 */ /* 0x000fe20000000061 */
[----:B------:R-:W-:Y:S01]  /*12e0*/  FMUL.FTZ R129, R8, R96 ;  /* 0x0000006008817220 */ /* 0x000fe20000410000 */
[--C-:B------:R-:W-:Y:S01]  /*12f0*/  PRMT R132, RZ, 0x5410, R99.reuse ;  /* 0x00005410ff847816 */ /* 0x100fe20000000063 */
[----:B------:R-:W-:Y:S01]  /*1300*/  FADD.FTZ R94, R127, R120 ;  /* 0x000000787f5e7221 */ /* 0x000fe20000010000 */
[----:B------:R-:W-:Y:S01]  /*1310*/  PRMT R99, RZ, 0x7610, R99 ;  /* 0x00007610ff637816 */ /* 0x000fe20000000063 */
[----:B------:R-:W-:-:S02]  /*1320*/  FFMA.FTZ R155, R107, R120, R155 ;  /* 0x000000786b9b7223 */ /* 0x000fc4000001009b */
[----:B------:R-:W-:Y:S02]  /*1330*/  FADD.FTZ R68, R68, R93 ;  /* 0x0000005d44447221 */ /* 0x000fe40000010000 */
[----:B------:R-:W-:Y:S02]  /*1340*/  FFMA.FTZ R48, R107, R93, R48 ;  /* 0x0000005d6b307223 */ /* 0x000fe40000010030 */
[----:B------:R-:W-:Y:S02]  /*1350*/  FADD.FTZ R70, R70, R124 ;  /* 0x0000007c46467221 */ /* 0x000fe40000010000 */
[-C--:B------:R-:W-:Y:S02]  /*1360*/  FFMA.FTZ R50, R125, R124.reuse, R50 ;  /* 0x0000007c7d327223 */ /* 0x080fe40000010032 */
[----:B------:R-:W-:Y:S02]  /*1370*/  FMUL.FTZ R124, R7, R124 ;  /* 0x0000007c077c7220 */ /* 0x000fe40000410000 */
[----:B------:R-:W-:-:S02]  /*1380*/  FADD.FTZ R93, R94, R129 ;  /* 0x000000815e5d7221 */ /* 0x000fc40000010000 */
[----:B------:R-:W-:Y:S02]  /*1390*/  FFMA.FTZ R155, R118, R129, R155 ;  /* 0x00000081769b7223 */ /* 0x000fe4000001009b */
[C---:B------:R-:W-:Y:S01]  /*13a0*/  FADD.FTZ R136, -R126.reuse, R95 ;  /* 0x0000005f7e887221 */ /* 0x040fe20000010100 */
[--C-:B------:R-:W-:Y:S01]  /*13b0*/  PRMT R95, RZ, 0x5410, R98.reuse ;  /* 0x00005410ff5f7816 */ /* 0x100fe20000000062 */
[----:B------:R-:W-:Y:S01]  /*13c0*/  FADD.FTZ R134, -R126, R131 ;  /* 0x000000837e867221 */ /* 0x000fe20000010100 */
[----:B------:R-:W-:Y:S01]  /*13d0*/  PRMT R98, RZ, 0x7610, R98 ;  /* 0x00007610ff627816 */ /* 0x000fe20000000062 */
[----:B------:R-:W-:Y:S02]  /*13e0*/  FMUL.FTZ R122, R105, R128 ;  /* 0x00000080697a7220 */ /* 0x000fe40000410000 */
[----:B------:R-:W-:Y:S02]  /*13f0*/  FMUL.FTZ R131, R6, R97 ;  /* 0x0000006106837220 */ /* 0x000fe40000410000 */
[----:B------:R-:W-:-:S02]  /*1400*/  FADD.FTZ R94, R93, R124 ;  /* 0x0000007c5d5e7221 */ /* 0x000fc40000010000 */
[----:B------:R-:W-:Y:S02]  /*1410*/  FFMA.FTZ R155, R125, R124, R155 ;  /* 0x0000007c7d9b7223 */ /* 0x000fe4000001009b */
[C---:B------:R-:W-:Y:S02]  /*1420*/  FADD.FTZ R130, -R126.reuse, R133 ;  /* 0x000000857e827221 */ /* 0x040fe40000010100 */
[----:B------:R-:W-:Y:S02]  /*1430*/  FADD.FTZ R92, -R126, R135 ;  /* 0x000000877e5c7221 */ /* 0x000fe40000010100 */
[----:B------:R-:W-:Y:S02]  /*1440*/  FMUL.FTZ R133, R105, R134 ;  /* 0x0000008669857220 */ /* 0x000fe40000410000 */
[----:B------:R-:W-:Y:S02]  /*1450*/  FMUL.FTZ R128, R5, R95 ;  /* 0x0000005f05807220 */ /* 0x000fe40000410000 */
[----:B------:R-:W-:-:S02]  /*1460*/  FADD.FTZ R93, R94, R131 ;  /* 0x000000835e5d7221 */ /* 0x000fc40000010000 */
[----:B------:R-:W-:Y:S02]  /*1470*/  FFMA.FTZ R155, R122, R131, R155 ;  /* 0x000000837a9b7223 */ /* 0x000fe4000001009b */
[C---:B------:R-:W-:Y:S02]  /*1480*/  FMUL.FTZ R137, R105.reuse, R92 ;  /* 0x0000005c69897220 */ /* 0x040fe40000410000 */
[----:B------:R-:W-:Y:S02]  /*1490*/  FMUL.FTZ R130, R105, R130 ;  /* 0x0000008269827220 */ /* 0x000fe40000410000 */
[----:B------:R-:W-:Y:S02]  /*14a0*/  FMUL.FTZ R135, R4, R98 ;  /* 0x0000006204877220 */ /* 0x000fe40000410000 */
[----:B------:R-:W-:Y:S02]  /*14b0*/  FADD.FTZ R92, R93, R128 ;  /* 0x000000805d5c7221 */ /* 0x000fe40000010000 */
[----:B------:R-:W-:-:S02]  /*14c0*/  FFMA.FTZ R155, R133, R128, R155 ;  /* 0x00000080859b7223 */ /* 0x000fc4000001009b */
[----:B------:R-:W-:Y:S02]  /*14d0*/  FADD.FTZ R74, R74, R132 ;  /* 0x000000844a4a7221 */ /* 0x000fe40000010000 */
[-C--:B------:R-:W-:Y:S02]  /*14e0*/  FFMA.FTZ R54, R137, R132.reuse, R54 ;  /* 0x0000008489367223 */ /* 0x080fe40000010036 */
        /* <DEDUP_REMOVED lines=16> */
[C---:B------:R-:W-:Y:S02]  /*15f0*/  FFMA.FTZ R55, R136.reuse, R99, R55 ;  /* 0x0000006388377223 */ /* 0x040fe40000010037 */
[----:B------:R-:W-:Y:S02]  /*1600*/  FADD.FTZ R127, R93, R134 ;  /* 0x000000865d7f7221 */ /* 0x000fe40000010000 */
[----:B------:R-:W-:Y:S02]  /*1610*/  FFMA.FTZ R155, R136, R134, R155 ;  /* 0x00000086889b7223 */ /* 0x000fe4000001009b */
.L_x_38:
[----:B------:R-:W-:Y:S05]  /*1620*/  BSYNC B0 ;  /* 0x0000000000007941 */ /* 0x000fea0003800000 */
.L_x_37:
[----:B------:R-:W-:Y:S02]  /*1630*/  SHF.R.U32.HI R94, RZ, 0x5, R104 ;  /* 0x00000005ff5e7819 */ /* 0x000fe40000011668 */
[----:B------:R-:W-:Y:S02]  /*1640*/  LOP3.LUT P0, RZ, R104, 0x1f, RZ, 0xc0, !PT ;  /* 0x0000001f68ff7812 */ /* 0x000fe4000780c0ff */
[----:B------:R-:W-:Y:S02]  /*1650*/  LOP3.LUT R157, R94, 0x7fffffc, RZ, 0xc0, !PT ;  /* 0x07fffffc5e9d7812 */ /* 0x000fe400078ec0ff */
[----:B------:R-:W-:-:S02]  /*1660*/  ISETP.GE.AND P5, PT, R11, c[0x0][0x164], PT ;  /* 0x000059000b007a0c */ /* 0x000fc40003fa6270 */
[----:B------:R-:W-:Y:S01]  /*1670*/  @!P1 IADD3 R157, R157, 0x4, RZ ;  /* 0x000000049d9d9810 */ /* 0x000fe20007ffe0ff */
[----:B------:R-:W-:Y:S08]  /*1680*/  BRA.DIV ~URZ, `(.L_x_39) ;  /* 0x000016b27f007947 */ /* 0x000ff0000b800000 */
[----:B------:R0:W1:Y:S02]  /*1690*/  SHFL.DOWN PT, R126, R127, 0x10, 0x1f ;  /* 0x0a001f007f7e7f89 */ /* 0x00006400000e0000 */
.L_x_48:
        /* <DEDUP_REMOVED lines=15> */
[----:B0-----:R0:W1:Y:S01]  /*1790*/  SHFL.DOWN PT, R127, R126, 0x1, 0x1f ;  /* 0x08201f007e7f7f89 */ /* 0x00106200000e0000 */
[----:B--2---:R-:W-:-:S05]  /*17a0*/  FADD.FTZ R99, R98, R99 ;  /* 0x0000006362637221 */ /* 0x004fca0000010000 */
[----:B------:R0:W2:Y:S02]  /*17b0*/  SHFL.DOWN PT, R92, R99, 0x1, 0x1f ;  /* 0x08201f00635c7f89 */ /* 0x0000a400000e0000 */
.L_x_49:
[----:B------:R-:W-:Y:S01]  /*17c0*/  @!P0 LOP3.LUT R94, R94, 0x3, RZ, 0xc0, !PT ;  /* 0x000000035e5e8812 */ /* 0x000fe200078ec0ff */
[----:B01----:R-:W-:Y:S01]  /*17d0*/  FADD.FTZ R126, R127, R126 ;  /* 0x0000007e7f7e7221 */ /* 0x003fe20000010000 */
[----:B------:R-:W-:Y:S01]  /*17e0*/  ULDC.U8 UR6, c[0x0][0x1f0] ;  /* 0x00007c0000067ab9 */ /* 0x000fe20000000000 */
[----:B--2---:R-:W-:Y:S01]  /*17f0*/  FADD.FTZ R127, R92, R99 ;  /* 0x000000635c7f7221 */ /* 0x004fe20000010000 */
[----:B------:R-:W-:Y:S02]  /*1800*/  @!P0 IADD3 R155, R157, R94, RZ ;  /* 0x0000005e9d9b8210 */ /* 0x000fe40007ffe0ff */
[----:B------:R-:W-:Y:S01]  /*1810*/  ISETP.NE.AND P1, PT, RZ, UR6, PT ;  /* 0x00000006ff007c0c */ /* 0x000fe2000bf25270 */
[----:B------:R-:W-:Y:S01]  /*1820*/  WARPSYNC 0xffffffff ;  /* 0xffffffff00007948 */ /* 0x000fe20003800000 */
[----:B------:R-:W-:Y:S01]  /*1830*/  BSSY B0, `(.L_x_41) ;  /* 0x000006e000007945 */ /* 0x000fe20003800000 */
[----:B------:R-:W-:Y:S04]  /*1840*/  @!P0 STS.64 [R155.X8+0x3000], R126 ;  /* 0x0030007e9b008388 */ /* 0x000fe80000008a00 */
[----:B------:R-:W-:Y:S06]  /*1850*/  BAR.SYNC.DEFER_BLOCKING 0x0 ;  /* 0x0000000000007b1d */ /* 0x000fec0000010000 */
[----:B------:R-:W0:Y:S04]  /*1860*/  LDS.128 R92, [R157.X8+0x3000] ;  /* 0x003000009d5c7984 */ /* 0x000e280000008c00 */
[----:B------:R-:W1:Y:S01]  /*1870*/  LDS.128 R96, [R157.X8+0x3010] ;  /* 0x003010009d607984 */ /* 0x000e620000008c00 */
[----:B0-----:R-:W-:-:S02]  /*1880*/  FADD.FTZ R159, RZ, R92 ;  /* 0x0000005cff9f7221 */ /* 0x001fc40000010000 */
[----:B------:R-:W-:Y:S02]  /*1890*/  FADD.FTZ R92, RZ, R93 ;  /* 0x0000005dff5c7221 */ /* 0x000fe40000010000 */
[----:B------:R-:W-:Y:S02]  /*18a0*/  FADD.FTZ R159, R94, R159 ;  /* 0x0000009f5e9f7221 */ /* 0x000fe40000010000 */
[----:B------:R-:W-:Y:S02]  /*18b0*/  FADD.FTZ R92, R95, R92 ;  /* 0x0000005c5f5c7221 */ /* 0x000fe40000010000 */
[----:B-1----:R-:W-:Y:S02]  /*18c0*/  FADD.FTZ R159, R159, R96 ;  /* 0x000000609f9f7221 */ /* 0x002fe40000010000 */
[----:B------:R-:W-:Y:S02]  /*18d0*/  FADD.FTZ R92, R92, R97 ;  /* 0x000000615c5c7221 */ /* 0x000fe40000010000 */
[----:B------:R-:W-:-:S02]  /*18e0*/  FADD.FTZ R98, R98, R159 ;  /* 0x0000009f62627221 */ /* 0x000fc40000010000 */
        /* <DEDUP_REMOVED lines=8> */
[-C--:B------:R-:W-:Y:S01]  /*1970*/  FFMA.FTZ R93, R111, R127.reuse, R126 ;  /* 0x0000007f6f5d7223 */ /* 0x080fe2000001007e */
[----:B------:R-:W-:Y:S01]  /*1980*/  ISETP.NE.AND.EX P0, PT, RZ, c[0x0][0x21c], PT, P0 ;  /* 0x00008700ff007a0c */ /* 0x000fe20003f05300 */
[----:B------:R-:W-:Y:S01]  /*1990*/  FADD.FTZ R94, R153, -R94 ;  /* 0x8000005e995e7221 */ /* 0x000fe20000010000 */
[----:B------:R-:W-:Y:S01]  /*19a0*/  ISETP.NE.AND.EX P1, PT, RZ, c[0x0][0x25c], PT, P1 ;  /* 0x00009700ff007a0c */ /* 0x000fe20003f25310 */
[----:B------:R-:W-:Y:S01]  /*19b0*/  FADD.FTZ R92, R156, -R93 ;  /* 0x8000005d9c5c7221 */ /* 0x000fe20000010000 */
[----:B------:R-:W-:Y:S01]  /*19c0*/  ISETP.NE.U32.AND P6, PT, RZ, c[0x0][0x250], PT ;  /* 0x00009400ff007a0c */ /* 0x000fe20003fc5070 */
[----:B------:R-:W-:-:S02]  /*19d0*/  FFMA.FTZ R96, R152, R127, R126 ;  /* 0x0000007f98607223 */ /* 0x000fc4000001007e */
[C---:B-----5:R-:W-:Y:S02]  /*19e0*/  FMUL.FTZ R95, R105.reuse, R94 ;  /* 0x0000005e695f7220 */ /* 0x060fe40000410000 */
[----:B------:R-:W-:Y:S02]  /*19f0*/  FMUL.FTZ R92, R105, R92 ;  /* 0x0000005c695c7220 */ /* 0x000fe40000410000 */
[----:B------:R-:W-:Y:S02]  /*1a00*/  FADD.FTZ R96, R151, -R96 ;  /* 0x8000006097607221 */ /* 0x000fe40000010000 */
[----:B------:R-:W-:Y:S01]  /*1a10*/  @P0 PRMT R94, RZ, 0x7610, R76 ;  /* 0x00007610ff5e0816 */ /* 0x000fe2000000004c */
[----:B------:R-:W-:Y:S01]  /*1a20*/  FFMA.FTZ R158, R142, R127, R126 ;  /* 0x0000007f8e9e7223 */ /* 0x000fe2000001007e */
[----:B------:R-:W-:Y:S02]  /*1a30*/  @P0 PRMT R93, RZ, 0x5410, R76 ;  /* 0x00005410ff5d0816 */ /* 0x000fe4000000004c */
[----:B------:R-:W-:Y:S01]  /*1a40*/  @P0 PRMT R97, RZ, 0x5410, R78 ;  /* 0x00005410ff610816 */ /* 0x000fe2000000004e */
[----:B------:R-:W-:Y:S01]  /*1a50*/  @P0 FADD.FTZ R95, R95, R94 ;  /* 0x0000005e5f5f0221 */ /* 0x000fe20000010000 */
[----:B------:R-:W-:Y:S01]  /*1a60*/  @P0 PRMT R94, RZ, 0x5410, R77 ;  /* 0x00005410ff5e0816 */ /* 0x000fe2000000004d */
[----:B------:R-:W-:Y:S01]  /*1a70*/  @P0 FADD.FTZ R92, R92, R93 ;  /* 0x0000005d5c5c0221 */ /* 0x000fe20000010000 */
[----:B------:R-:W-:Y:S01]  /*1a80*/  @P0 PRMT R99, RZ, 0x7610, R77 ;  /* 0x00007610ff630816 */ /* 0x000fe2000000004d */
[----:B------:R-:W-:-:S02]  /*1a90*/  FMUL.FTZ R93, R105, R96 ;  /* 0x00000060695d7220 */ /* 0x000fc40000410000 */
[-C--:B------:R-:W-:Y:S02]  /*1aa0*/  FFMA.FTZ R96, R144, R127.reuse, R126 ;  /* 0x0000007f90607223 */ /* 0x080fe4000001007e */
[----:B------:R-:W-:Y:S02]  /*1ab0*/  @P0 FADD.FTZ R93, R93, R94 ;  /* 0x0000005e5d5d0221 */ /* 0x000fe40000010000 */
[----:B------:R-:W-:Y:S02]  /*1ac0*/  FFMA.FTZ R94, R148, R127, R126 ;  /* 0x0000007f945e7223 */ /* 0x000fe4000001007e */
[----:B------:R-:W-:Y:S02]  /*1ad0*/  FADD.FTZ R96, R143, -R96 ;  /* 0x800000608f607221 */ /* 0x000fe40000010000 */
[----:B------:R-:W-:Y:S02]  /*1ae0*/  FADD.FTZ R94, R147, -R94 ;  /* 0x8000005e935e7221 */ /* 0x000fe40000010000 */
[C---:B------:R-:W-:Y:S01]  /*1af0*/  FMUL.FTZ R155, R105.reuse, R96 ;  /* 0x00000060699b7220 */ /* 0x040fe20000410000 */
[----:B------:R-:W-:Y:S01]  /*1b00*/  @P1 F2FP.BF16.PACK_AB R96, RZ, R92 ;  /* 0x0000005cff60123e */ /* 0x000fe200000010ff */
[----:B------:R-:W-:Y:S01]  /*1b10*/  FMUL.FTZ R160, R105, R94 ;  /* 0x0000005e69a07220 */ /* 0x000fe20000410000 */
[----:B------:R-:W-:Y:S01]  /*1b20*/  @P0 PRMT R94, RZ, 0x5410, R79 ;  /* 0x00005410ff5e0816 */ /* 0x000fe2000000004f */
[----:B------:R-:W-:Y:S01]  /*1b30*/  FADD.FTZ R158, R141, -R158 ;  /* 0x8000009e8d9e7221 */ /* 0x000fe20000010000 */
[----:B------:R-:W-:Y:S01]  /*1b40*/  @P1 PRMT R44, R96, 0x7610, R44 ;  /* 0x00007610602c1816 */ /* 0x000fe2000000002c */
[----:B------:R-:W-:Y:S01]  /*1b50*/  @P0 FADD.FTZ R160, R160, R97 ;  /* 0x00000061a0a00221 */ /* 0x000fe20000010000 */
[----:B------:R-:W-:Y:S01]  /*1b60*/  @P1 F2FP.BF16.PACK_AB R97, RZ, R93 ;  /* 0x0000005dff61123e */ /* 0x000fe200000010ff */
[----:B------:R-:W-:Y:S01]  /*1b70*/  @P0 FADD.FTZ R155, R155, R94 ;  /* 0x0000005e9b9b0221 */ /* 0x000fe20000010000 */
[----:B------:R-:W-:Y:S01]  /*1b80*/  @P1 F2FP.BF16.PACK_AB R96, RZ, R95 ;  /* 0x0000005fff60123e */ /* 0x000fe200000010ff */
[----:B------:R-:W-:Y:S01]  /*1b90*/  FFMA.FTZ R94, R150, R127, R126 ;  /* 0x0000007f965e7223 */ /* 0x000fe2000001007e */
[----:B------:R-:W-:Y:S01]  /*1ba0*/  @P1 F2FP.BF16.PACK_AB R98, RZ, R160 ;  /* 0x000000a0ff62123e */ /* 0x000fe200000010ff */
[----:B------:R-:W-:Y:S01]  /*1bb0*/  FMUL.FTZ R158, R105, R158 ;  /* 0x0000009e699e7220 */ /* 0x000fe20000410000 */
[----:B------:R-:W-:Y:S01]  /*1bc0*/  @P1 F2FP.BF16.PACK_AB R157, RZ, R155 ;  /* 0x0000009bff9d123e */ /* 0x000fe200000010ff */
[----:B------:R-:W-:Y:S01]  /*1bd0*/  FADD.FTZ R94, R149, -R94 ;  /* 0x8000005e955e7221 */ /* 0x000fe20000010000 */
[----:B------:R-:W-:Y:S01]  /*1be0*/  @P1 PRMT R46, R98, 0x7610, R46 ;  /* 0x00007610622e1816 */ /* 0x000fe2000000002e */
[----:B------:R-:W-:Y:S01]  /*1bf0*/  FFMA.FTZ R98, R146, R127, R126 ;  /* 0x0000007f92627223 */ /* 0x000fe2000001007e */
[----:B------:R-:W-:Y:S01]  /*1c00*/  @P1 PRMT R47, R157, 0x7610, R47 ;  /* 0x000076109d2f1816 */ /* 0x000fe2000000002f */
[----:B------:R-:W-:Y:S01]  /*1c10*/  FMUL.FTZ R94, R105, R94 ;  /* 0x0000005e695e7220 */ /* 0x000fe20000410000 */
[----:B------:R-:W-:Y:S01]  /*1c20*/  @P1 PRMT R45, R97, 0x7610, R45 ;  /* 0x00007610612d1816 */ /* 0x000fe2000000002d */
[----:B------:R-:W-:Y:S01]  /*1c30*/  FADD.FTZ R98, R145, -R98 ;  /* 0x8000006291627221 */ /* 0x000fe20000010000 */
[----:B------:R-:W-:Y:S01]  /*1c40*/  @P1 PRMT R44, R44, 0x5410, R96 ;  /* 0x000054102c2c1816 */ /* 0x000fe20000000060 */
[----:B------:R-:W-:Y:S01]  /*1c50*/  @P0 FADD.FTZ R94, R94, R99 ;  /* 0x000000635e5e0221 */ /* 0x000fe20000010000 */
[----:B------:R-:W-:Y:S01]  /*1c60*/  @P0 PRMT R99, RZ, 0x7610, R79 ;  /* 0x00007610ff630816 */ /* 0x000fe2000000004f */
[----:B------:R-:W-:Y:S01]  /*1c70*/  FMUL.FTZ R157, R105, R98 ;  /* 0x00000062699d7220 */ /* 0x000fe20000410000 */
[----:B------:R-:W-:-:S02]  /*1c80*/  @P0 PRMT R98, RZ, 0x7610, R78 ;  /* 0x00007610ff620816 */ /* 0x000fc4000000004e */
[----:B------:R-:W-:Y:S01]  /*1c90*/  @P1 F2FP.BF16.PACK_AB R97, RZ, R94 ;  /* 0x0000005eff61123e */ /* 0x000fe200000010ff */
[----:B------:R-:W-:Y:S02]  /*1ca0*/  @P0 FADD.FTZ R158, R158, R99 ;  /* 0x000000639e9e0221 */ /* 0x000fe40000010000 */
[----:B------:R-:W-:Y:S01]  /*1cb0*/  @P0 FADD.FTZ R157, R157, R98 ;  /* 0x000000629d9d0221 */ /* 0x000fe20000010000 */
[----:B------:R-:W-:Y:S02]  /*1cc0*/  ISETP.NE.U32.AND P0, PT, RZ, c[0x0][0x258], PT ;  /* 0x00009600ff007a0c */ /* 0x000fe40003f05070 */
[----:B------:R-:W-:Y:S02]  /*1cd0*/  @P1 PRMT R45, R45, 0x5410, R97 ;  /* 0x000054102d2d1816 */ /* 0x000fe40000000061 */
[----:B------:R-:W-:Y:S02]  /*1ce0*/  @P1 F2FP.BF16.PACK_AB R96, RZ, R157 ;  /* 0x0000009dff60123e */ /* 0x000fe400000010ff */
[----:B------:R-:W-:-:S02]  /*1cf0*/  @P1 F2FP.BF16.PACK_AB R97, RZ, R158 ;  /* 0x0000009eff61123e */ /* 0x000fc400000010ff */
[----:B------:R-:W-:Y:S02]  /*1d00*/  ISETP.NE.AND.EX P0, PT, RZ, c[0x0][0x25c], PT, P0 ;  /* 0x00009700ff007a0c */ /* 0x000fe40003f05300 */
[----:B------:R-:W-:Y:S02]  /*1d10*/  @P1 PRMT R46, R46, 0x5410, R96 ;  /* 0x000054102e2e1816 */ /* 0x000fe40000000060 */
[----:B------:R-:W-:Y:S01]  /*1d20*/  @P1 PRMT R47, R47, 0x5410, R97 ;  /* 0x000054102f2f1816 */ /* 0x000fe20000000061 */
[----:B------:R-:W-:Y:S01]  /*1d30*/  IMAD.MOV.U32 R97, RZ, RZ, 0x10 ;  /* 0x00000010ff617424 */ /* 0x000fe200078e00ff */
[----:B------:R-:W-:-:S07]  /*1d40*/  ISETP.NE.AND.EX P1, PT, RZ, c[0x0][0x254], PT, P6 ;  /* 0x00009500ff007a0c */ /* 0x000fce0003f25360 */
[----:B------:R-:W-:-:S04]  /*1d50*/  @P0 IMAD.WIDE.U32 R98, R0, R97, c[0x0][0x258] ;  /* 0x0000960000620625 */ /* 0x000fc800078e0061 */
[----:B------:R-:W-:Y:S01]  /*1d60*/  IMAD.WIDE.U32 R96, R0, R97, c[0x0][0x248] ;  /* 0x0000920000607625 */ /* 0x000fe200078e0061 */
[----:B------:R0:W-:Y:S01]  /*1d70*/  @P0 STG.E.128 [R98.64], R44 ;  /* 0x0000002c62000986 */ /* 0x0001e2000c101d04 */
[-C--:B------:R-:W-:Y:S02]  /*1d80*/  @P1 F2FP.BF16.PACK_AB R159, RZ, R92.reuse ;  /* 0x0000005cff9f123e */ /* 0x080fe400000010ff */
[-C--:B------:R-:W-:Y:S02]  /*1d90*/  @P1 F2FP.BF16.PACK_AB R162, RZ, R93.reuse ;  /* 0x0000005dffa2123e */ /* 0x080fe400000010ff */
[----:B------:R-:W-:Y:S02]  /*1da0*/  F2FP.BF16.PACK_AB R92, R95, R92 ;  /* 0x0000005c5f5c723e */ /* 0x000fe400000010ff */
[----:B------:R-:W-:Y:S02]  /*1db0*/  @P1 F2FP.BF16.PACK_AB R161, RZ, R94 ;  /* 0x0000005effa1123e */ /* 0x000fe400000010ff */
[----:B------:R-:W-:-:S02]  /*1dc0*/  F2FP.BF16.PACK_AB R93, R94, R93 ;  /* 0x0000005d5e5d723e */ /* 0x000fc400000010ff */
[-C--:B------:R-:W-:Y:S02]  /*1dd0*/  F2FP.BF16.PACK_AB R94, R157, R160.reuse ;  /* 0x000000a09d5e723e */ /* 0x080fe400000010ff */
[----:B------:R-:W-:Y:S02]  /*1de0*/  @P1 F2FP.BF16.PACK_AB R160, RZ, R160 ;  /* 0x000000a0ffa0123e */ /* 0x000fe400000010ff */
[----:B------:R-:W-:Y:S02]  /*1df0*/  @P1 PRMT R36, R159, 0x7610, R36 ;  /* 0x000076109f241816 */ /* 0x000fe40000000024 */
[----:B------:R-:W-:Y:S02]  /*1e00*/  @P1 F2FP.BF16.PACK_AB R157, RZ, R157 ;  /* 0x0000009dff9d123e */ /* 0x000fe400000010ff */
[----:B0-----:R-:W-:Y:S02]  /*1e10*/  @P1 F2FP.BF16.PACK_AB R99, RZ, R95 ;  /* 0x0000005fff63123e */ /* 0x001fe400000010ff */
[----:B------:R-:W-:-:S02]  /*1e20*/  F2FP.BF16.PACK_AB R95, R158, R155 ;  /* 0x0000009b9e5f723e */ /* 0x000fc400000010ff */
[----:B------:R-:W-:Y:S02]  /*1e30*/  @P1 F2FP.BF16.PACK_AB R155, RZ, R155 ;  /* 0x0000009bff9b123e */ /* 0x000fe400000010ff */
[----:B------:R-:W-:Y:S01]  /*1e40*/  @P1 F2FP.BF16.PACK_AB R158, RZ, R158 ;  /* 0x0000009eff9e123e */ /* 0x000fe200000010ff */
[----:B------:R0:W-:Y:S01]  /*1e50*/  STG.E.128 [R96.64], R92 ;  /* 0x0000005c60007986 */ /* 0x0001e2000c101d04 */
[----:B------:R-:W-:Y:S02]  /*1e60*/  @P1 PRMT R37, R162, 0x7610, R37 ;  /* 0x00007610a2251816 */ /* 0x000fe40000000025 */
[----:B------:R-:W-:Y:S02]  /*1e70*/  @P1 PRMT R38, R160, 0x7610, R38 ;  /* 0x00007610a0261816 */ /* 0x000fe40000000026 */
[----:B------:R-:W-:Y:S02]  /*1e80*/  @P1 PRMT R39, R155, 0x7610, R39 ;  /* 0x000076109b271816 */ /* 0x000fe40000000027 */
[----:B------:R-:W-:-:S02]  /*1e90*/  @P1 LEA R98, P0, R0, c[0x0][0x250], 0x4 ;  /* 0x0000940000621a11 */ /* 0x000fc400078020ff */
[----:B------:R-:W-:Y:S02]  /*1ea0*/  @P1 PRMT R36, R36, 0x5410, R99 ;  /* 0x0000541024241816 */ /* 0x000fe40000000063 */
[----:B------:R-:W-:Y:S02]  /*1eb0*/  @P1 PRMT R37, R37, 0x5410, R161 ;  /* 0x0000541025251816 */ /* 0x000fe400000000a1 */
[----:B------:R-:W-:Y:S02]  /*1ec0*/  @P1 LEA.HI.X R99, R0, c[0x0][0x254], RZ, 0x4, P0 ;  /* 0x0000950000631a11 */ /* 0x000fe400000f24ff */
[----:B------:R-:W-:Y:S02]  /*1ed0*/  @P1 PRMT R38, R38, 0x5410, R157 ;  /* 0x0000541026261816 */ /* 0x000fe4000000009d */
[----:B------:R-:W-:Y:S02]  /*1ee0*/  @P1 PRMT R39, R39, 0x5410, R158 ;  /* 0x0000541027271816 */ /* 0x000fe4000000009e */
[----:B------:R-:W-:-:S03]  /*1ef0*/  IADD3 R0, R0, 0x80, RZ ;  /* 0x0000008000007810 */ /* 0x000fc60007ffe0ff */
[----:B------:R0:W-:Y:S04]  /*1f00*/  @P1 STG.E.128 [R98.64], R36 ;  /* 0x0000002462001986 */ /* 0x0001e8000c101d04 */
.L_x_42:
[----:B------:R-:W-:Y:S05]  /*1f10*/  BSYNC B0 ;  /* 0x0000000000007941 */ /* 0x000fea0003800000 */
.L_x_41:
[----:B------:R-:W-:Y:S01]  /*1f20*/  BSSY B0, `(.L_x_43) ;  /* 0x000005f000007945 */ /* 0x000fe20003800000 */
[----:B------:R-:W-:Y:S05]  /*1f30*/  @!P3 BRA `(.L_x_44) ;  /* 0x000005d00000b947 */ /* 0x000fea0003800000 */
[----:B------:R-:W-:Y:S01]  /*1f40*/  ISETP.NE.U32.AND P0, PT, RZ, c[0x0][0x218], PT ;  /* 0x00008600ff007a0c */ /* 0x000fe20003f05070 */
[-CC-:B0-----:R-:W-:Y:S01]  /*1f50*/  FFMA.FTZ R93, R109, R127.reuse, R126.reuse ;  /* 0x0000007f6d5d7223 */ /* 0x181fe2000001007e */
[----:B------:R-:W-:Y:S01]  /*1f60*/  ISETP.NE.U32.AND P6, PT, RZ, c[0x0][0x250], PT ;  /* 0x00009400ff007a0c */ /* 0x000fe20003fc5070 */
[----:B------:R-:W-:Y:S01]  /*1f70*/  FFMA.FTZ R95, R139, R127, R126 ;  /* 0x0000007f8b5f7223 */ /* 0x000fe2000001007e */
[----:B------:R-:W-:Y:S01]  /*1f80*/  ISETP.NE.AND.EX P1, PT, RZ, c[0x0][0x21c], PT, P0 ;  /* 0x00008700ff007a0c */ /* 0x000fe20003f25300 */
[----:B------:R-:W-:Y:S01]  /*1f90*/  FADD.FTZ R92, R140, -R93 ;  /* 0x8000005d8c5c7221 */ /* 0x000fe20000010000 */
[----:B------:R-:W-:Y:S01]  /*1fa0*/  ISETP.NE.U32.AND P0, PT, RZ, c[0x0][0x258], PT ;  /* 0x00009600ff007a0c */ /* 0x000fe20003f05070 */
[----:B------:R-:W-:Y:S01]  /*1fb0*/  FADD.FTZ R94, R138, -R95 ;  /* 0x8000005f8a5e7221 */ /* 0x000fe20000010000 */
[----:B------:R-:W-:Y:S01]  /*1fc0*/  ISETP.NE.AND.EX P6, PT, RZ, c[0x0][0x254], PT, P6 ;  /* 0x00009500ff007a0c */ /* 0x000fe20003fc5360 */
[C---:B-----5:R-:W-:Y:S01]  /*1fd0*/  FMUL.FTZ R92, R105.reuse, R92 ;  /* 0x0000005c695c7220 */ /* 0x060fe20000410000 */
[----:B------:R-:W-:Y:S01]  /*1fe0*/  ISETP.NE.AND.EX P0, PT, RZ, c[0x0][0x25c], PT, P0 ;  /* 0x00009700ff007a0c */ /* 0x000fe20003f05300 */
[----:B------:R-:W-:-:S02]  /*1ff0*/  FMUL.FTZ R95, R105, R94 ;  /* 0x0000005e695f7220 */ /* 0x000fc40000410000 */
[-CC-:B------:R-:W-:Y:S02]  /*2000*/  FFMA.FTZ R97, R115, R127.reuse, R126.reuse ;  /* 0x0000007f73617223 */ /* 0x180fe4000001007e */
[-C--:B------:R-:W-:Y:S02]  /*2010*/  FFMA.FTZ R99, R121, R127.reuse, R126 ;  /* 0x0000007f79637223 */ /* 0x080fe4000001007e */
[--C-:B------:R-:W-:Y:S01]  /*2020*/  @P1 PRMT R93, RZ, 0x5410, R24.reuse ;  /* 0x00005410ff5d1816 */ /* 0x100fe20000000018 */
[----:B------:R-:W-:Y:S01]  /*2030*/  FADD.FTZ R160, R110, -R97 ;  /* 0x800000616ea07221 */ /* 0x000fe20000010000 */
[----:B------:R-:W-:Y:S01]  /*2040*/  @P1 PRMT R94, RZ, 0x7610, R24 ;  /* 0x00007610ff5e1816 */ /* 0x000fe20000000018 */
[-C--:B------:R-:W-:Y:S01]  /*2050*/  FFMA.FTZ R158, R116, R127.reuse, R126 ;  /* 0x0000007f749e7223 */ /* 0x080fe2000001007e */
[----:B------:R-:W-:Y:S01]  /*2060*/  @P1 PRMT R97, RZ, 0x5410, R26 ;  /* 0x00005410ff611816 */ /* 0x000fe2000000001a */
[----:B------:R-:W-:Y:S02]  /*2070*/  @P1 FADD.FTZ R92, R92, R93 ;  /* 0x0000005d5c5c1221 */ /* 0x000fe40000010000 */
[----:B------:R-:W-:-:S02]  /*2080*/  FFMA.FTZ R93, R113, R127, R126 ;  /* 0x0000007f715d7223 */ /* 0x000fc4000001007e */
[----:B------:R-:W-:Y:S01]  /*2090*/  @P1 FADD.FTZ R95, R95, R94 ;  /* 0x0000005e5f5f1221 */ /* 0x000fe20000010000 */
[----:B------:R-:W-:Y:S01]  /*20a0*/  @P1 PRMT R94, RZ, 0x5410, R25 ;  /* 0x00005410ff5e1816 */ /* 0x000fe20000000019 */
[----:B------:R-:W-:Y:S01]  /*20b0*/  FADD.FTZ R96, R108, -R93 ;  /* 0x8000005d6c607221 */ /* 0x000fe20000010000 */
[----:B------:R-:W-:Y:S01]  /*20c0*/  @P6 F2FP.BF16.PACK_AB R159, RZ, R92 ;  /* 0x0000005cff9f623e */ /* 0x000fe200000010ff */
[C---:B------:R-:W-:Y:S02]  /*20d0*/  FMUL.FTZ R160, R105.reuse, R160 ;  /* 0x000000a069a07220 */ /* 0x040fe40000410000 */
[----:B------:R-:W-:Y:S01]  /*20e0*/  FMUL.FTZ R93, R105, R96 ;  /* 0x00000060695d7220 */ /* 0x000fe20000410000 */
[-C--:B------:R-:W-:Y:S01]  /*20f0*/  @P0 F2FP.BF16.PACK_AB R96, RZ, R92.reuse ;  /* 0x0000005cff60023e */ /* 0x080fe200000010ff */
[----:B------:R-:W-:Y:S01]  /*2100*/  @P1 FADD.FTZ R160, R160, R97 ;  /* 0x00000061a0a01221 */ /* 0x000fe20000010000 */
[----:B------:R-:W-:Y:S01]  /*2110*/  F2FP.BF16.PACK_AB R92, R95, R92 ;  /* 0x0000005c5f5c723e */ /* 0x000fe200000010ff */
[----:B------:R-:W-:Y:S01]  /*2120*/  @P1 FADD.FTZ R93, R93, R94 ;  /* 0x0000005e5d5d1221 */ /* 0x000fe20000010000 */
[----:B------:R-:W-:Y:S01]  /*2130*/  @P0 PRMT R44, R96, 0x7610, R44 ;  /* 0x00007610602c0816 */ /* 0x000fe2000000002c */
[----:B------:R-:W-:Y:S01]  /*2140*/  FADD.FTZ R94, R114, -R99 ;  /* 0x80000063725e7221 */ /* 0x000fe20000010000 */
[----:B------:R-:W-:Y:S01]  /*2150*/  @P0 F2FP.BF16.PACK_AB R98, RZ, R160 ;  /* 0x000000a0ff62023e */ /* 0x000fe200000010ff */
[----:B------:R-:W-:Y:S01]  /*2160*/  FADD.FTZ R158, R123, -R158 ;  /* 0x8000009e7b9e7221 */ /* 0x000fe20000010000 */
[----:B------:R-:W-:Y:S01]  /*2170*/  @P1 PRMT R99, RZ, 0x7610, R25 ;  /* 0x00007610ff631816 */ /* 0x000fe20000000019 */
[C---:B------:R-:W-:Y:S01]  /*2180*/  FMUL.FTZ R155, R105.reuse, R94 ;  /* 0x0000005e699b7220 */ /* 0x040fe20000410000 */
[----:B------:R-:W-:Y:S01]  /*2190*/  @P1 PRMT R94, RZ, 0x5410, R27 ;  /* 0x00005410ff5e1816 */ /* 0x000fe2000000001b */
[----:B------:R-:W-:Y:S01]  /*21a0*/  FMUL.FTZ R158, R105, R158 ;  /* 0x0000009e699e7220 */ /* 0x000fe20000410000 */
[----:B------:R-:W-:Y:S01]  /*21b0*/  @P0 PRMT R46, R98, 0x7610, R46 ;  /* 0x00007610622e0816 */ /* 0x000fe2000000002e */
[----:B------:R-:W-:Y:S01]  /*21c0*/  FFMA.FTZ R98, R112, R127, R126 ;  /* 0x0000007f70627223 */ /* 0x000fe2000001007e */
[----:B------:R-:W-:Y:S01]  /*21d0*/  @P0 F2FP.BF16.PACK_AB R97, RZ, R93 ;  /* 0x0000005dff61023e */ /* 0x000fe200000010ff */
[----:B------:R-:W-:Y:S01]  /*21e0*/  @P1 FADD.FTZ R155, R155, R94 ;  /* 0x0000005e9b9b1221 */ /* 0x000fe20000010000 */
[----:B------:R-:W-:Y:S01]  /*21f0*/  @P0 F2FP.BF16.PACK_AB R96, RZ, R95 ;  /* 0x0000005fff60023e */ /* 0x000fe200000010ff */
[----:B------:R-:W-:Y:S01]  /*2200*/  FFMA.FTZ R94, R106, R127, R126 ;  /* 0x0000007f6a5e7223 */ /* 0x000fe2000001007e */
[----:B------:R-:W-:Y:S01]  /*2210*/  @P0 PRMT R45, R97, 0x7610, R45 ;  /* 0x00007610612d0816 */ /* 0x000fe2000000002d */
[----:B------:R-:W-:Y:S01]  /*2220*/  FADD.FTZ R98, R119, -R98 ;  /* 0x8000006277627221 */ /* 0x000fe20000010000 */
[----:B------:R-:W-:Y:S01]  /*2230*/  @P0 F2FP.BF16.PACK_AB R157, RZ, R155 ;  /* 0x0000009bff9d023e */ /* 0x000fe200000010ff */
[----:B------:R-:W-:Y:S01]  /*2240*/  FADD.FTZ R94, R117, -R94 ;  /* 0x8000005e755e7221 */ /* 0x000fe20000010000 */
[----:B------:R-:W-:-:S02]  /*2250*/  @P0 PRMT R44, R44, 0x5410, R96 ;  /* 0x000054102c2c0816 */ /* 0x000fc40000000060 */
[----:B------:R-:W-:Y:S01]  /*2260*/  @P0 PRMT R47, R157, 0x7610, R47 ;  /* 0x000076109d2f0816 */ /* 0x000fe2000000002f */
[C---:B------:R-:W-:Y:S01]  /*2270*/  FMUL.FTZ R94, R105.reuse, R94 ;  /* 0x0000005e695e7220 */ /* 0x040fe20000410000 */
[----:B------:R-:W-:Y:S01]  /*2280*/  @P6 F2FP.BF16.PACK_AB R162, RZ, R93 ;  /* 0x0000005dffa2623e */ /* 0x000fe200000010ff */
[----:B------:R-:W-:Y:S01]  /*2290*/  FMUL.FTZ R157, R105, R98 ;  /* 0x00000062699d7220 */ /* 0x000fe20000410000 */
[----:B------:R-:W-:Y:S01]  /*22a0*/  @P1 PRMT R98, RZ, 0x7610, R26 ;  /* 0x00007610ff621816 */ /* 0x000fe2000000001a */
[----:B------:R-:W-:Y:S01]  /*22b0*/  @P1 FADD.FTZ R94, R94, R99 ;  /* 0x000000635e5e1221 */ /* 0x000fe20000010000 */
[----:B------:R-:W-:Y:S02]  /*22c0*/  @P1 PRMT R99, RZ, 0x7610, R27 ;  /* 0x00007610ff631816 */ /* 0x000fe4000000001b */
[----:B------:R-:W-:Y:S01]  /*22d0*/  @P6 PRMT R36, R159, 0x7610, R36 ;  /* 0x000076109f246816 */ /* 0x000fe20000000024 */
[----:B------:R-:W-:Y:S01]  /*22e0*/  @P1 FADD.FTZ R157, R157, R98 ;  /* 0x000000629d9d1221 */ /* 0x000fe20000010000 */
[----:B------:R-:W-:Y:S01]  /*22f0*/  @P0 F2FP.BF16.PACK_AB R97, RZ, R94 ;  /* 0x0000005eff61023e */ /* 0x000fe200000010ff */
[----:B------:R-:W-:Y:S01]  /*2300*/  @P1 FADD.FTZ R158, R158, R99 ;  /* 0x000000639e9e1221 */ /* 0x000fe20000010000 */
[----:B------:R-:W-:-:S02]  /*2310*/  ISETP.NE.U32.AND P1, PT, RZ, c[0x0][0x258], PT ;  /* 0x00009600ff007a0c */ /* 0x000fc40003f25070 */
[----:B------:R-:W-:Y:S02]  /*2320*/  @P0 PRMT R45, R45, 0x5410, R97 ;  /* 0x000054102d2d0816 */ /* 0x000fe40000000061 */
[----:B------:R-:W-:Y:S02]  /*2330*/  @P0 F2FP.BF16.PACK_AB R97, RZ, R158 ;  /* 0x0000009eff61023e */ /* 0x000fe400000010ff */
[----:B------:R-:W-:Y:S02]  /*2340*/  ISETP.NE.AND.EX P1, PT, RZ, c[0x0][0x25c], PT, P1 ;  /* 0x00009700ff007a0c */ /* 0x000fe40003f25310 */
[----:B------:R-:W-:Y:S01]  /*2350*/  @P0 PRMT R47, R47, 0x5410, R97 ;  /* 0x000054102f2f0816 */ /* 0x000fe20000000061 */
[----:B------:R-:W-:Y:S01]  /*2360*/  HFMA2.MMA R97, -RZ, RZ, 0, 9.5367431640625e-07 ;  /* 0x00000010ff617435 */ /* 0x000fe200000001ff */
[----:B------:R-:W-:Y:S02]  /*2370*/  @P0 F2FP.BF16.PACK_AB R96, RZ, R157 ;  /* 0x0000009dff60023e */ /* 0x000fe400000010ff */
[----:B------:R-:W-:-:S02]  /*2380*/  @P6 F2FP.BF16.PACK_AB R161, RZ, R94 ;  /* 0x0000005effa1623e */ /* 0x000fc400000010ff */
[----:B------:R-:W-:Y:S02]  /*2390*/  @P0 PRMT R46, R46, 0x5410, R96 ;  /* 0x000054102e2e0816 */ /* 0x000fe40000000060 */
[----:B------:R-:W-:Y:S02]  /*23a0*/  F2FP.BF16.PACK_AB R93, R94, R93 ;  /* 0x0000005d5e5d723e */ /* 0x000fe400000010ff */
[-C--:B------:R-:W-:Y:S01]  /*23b0*/  F2FP.BF16.PACK_AB R94, R157, R160.reuse ;  /* 0x000000a09d5e723e */ /* 0x080fe200000010ff */
[C---:B------:R-:W-:Y:S01]  /*23c0*/  @P1 IMAD.WIDE.U32 R98, R0.reuse, R97, c[0x0][0x258] ;  /* 0x0000960000621625 */ /* 0x040fe200078e0061 */
[----:B------:R-:W-:Y:S02]  /*23d0*/  @P6 F2FP.BF16.PACK_AB R160, RZ, R160 ;  /* 0x000000a0ffa0623e */ /* 0x000fe400000010ff */
[----:B------:R-:W-:Y:S01]  /*23e0*/  @P6 F2FP.BF16.PACK_AB R157, RZ, R157 ;  /* 0x0000009dff9d623e */ /* 0x000fe200000010ff */
[----:B------:R-:W-:Y:S01]  /*23f0*/  IMAD.WIDE.U32 R96, R0, R97, c[0x0][0x248] ;  /* 0x0000920000607625 */ /* 0x000fe200078e0061 */
[----:B------:R0:W-:Y:S01]  /*2400*/  @P1 STG.E.128 [R98.64], R44 ;  /* 0x0000002c62001986 */ /* 0x0001e2000c101d04 */
[----:B------:R-:W-:-:S02]  /*2410*/  @P6 PRMT R37, R162, 0x7610, R37 ;  /* 0x00007610a2256816 */ /* 0x000fc40000000025 */
[----:B------:R-:W-:Y:S02]  /*2420*/  @P6 PRMT R38, R160, 0x7610, R38 ;  /* 0x00007610a0266816 */ /* 0x000fe40000000026 */
[----:B------:R-:W-:Y:S02]  /*2430*/  @P6 PRMT R37, R37, 0x5410, R161 ;  /* 0x0000541025256816 */ /* 0x000fe400000000a1 */
[----:B------:R-:W-:Y:S02]  /*2440*/  @P6 PRMT R38, R38, 0x5410, R157 ;  /* 0x0000541026266816 */ /* 0x000fe4000000009d */
[----:B0-----:R-:W-:Y:S02]  /*2450*/  @P6 F2FP.BF16.PACK_AB R99, RZ, R95 ;  /* 0x0000005fff63623e */ /* 0x001fe400000010ff */
[-C--:B------:R-:W-:Y:S02]  /*2460*/  F2FP.BF16.PACK_AB R95, R158, R155.reuse ;  /* 0x0000009b9e5f723e */ /* 0x080fe400000010ff */
[----:B------:R-:W-:-:S02]  /*2470*/  @P6 F2FP.BF16.PACK_AB R155, RZ, R155 ;  /* 0x0000009bff9b623e */ /* 0x000fc400000010ff */
[----:B------:R-:W-:Y:S01]  /*2480*/  @P6 F2FP.BF16.PACK_AB R158, RZ, R158 ;  /* 0x0000009eff9e623e */ /* 0x000fe200000010ff */
[----:B------:R0:W-:Y:S01]  /*2490*/  STG.E.128 [R96.64], R92 ;  /* 0x0000005c60007986 */ /* 0x0001e2000c101d04 */
[----:B------:R-:W-:Y:S02]  /*24a0*/  @P6 PRMT R39, R155, 0x7610, R39 ;  /* 0x000076109b276816 */ /* 0x000fe40000000027 */
[----:B------:R-:W-:Y:S02]  /*24b0*/  @P6 LEA R98, P0, R0, c[0x0][0x250], 0x4 ;  /* 0x0000940000626a11 */ /* 0x000fe400078020ff */
[----:B------:R-:W-:Y:S02]  /*24c0*/  @P6 PRMT R36, R36, 0x5410, R99 ;  /* 0x0000541024246816 */ /* 0x000fe40000000063 */
[----:B------:R-:W-:Y:S02]  /*24d0*/  @P6 LEA.HI.X R99, R0, c[0x0][0x254], RZ, 0x4, P0 ;  /* 0x0000950000636a11 */ /* 0x000fe400000f24ff */
[----:B------:R-:W-:-:S02]  /*24e0*/  @P6 PRMT R39, R39, 0x5410, R158 ;  /* 0x0000541027276816 */ /* 0x000fc4000000009e */
[----:B------:R-:W-:-:S03]  /*24f0*/  IADD3 R0, R0, 0x80, RZ ;  /* 0x0000008000007810 */ /* 0x000fc60007ffe0ff */
[----:B------:R0:W-:Y:S04]  /*2500*/  @P6 STG.E.128 [R98.64], R36 ;  /* 0x0000002462006986 */ /* 0x0001e8000c101d04 */
.L_x_44:
[----:B------:R-:W-:Y:S05]  /*2510*/  BSYNC B0 ;  /* 0x0000000000007941 */ /* 0x000fea0003800000 */
.L_x_43:
[----:B------:R-:W-:Y:S01]  /*2520*/  BSSY B0, `(.L_x_45) ;  /* 0x000005e000007945 */ /* 0x000fe20003800000 */
[----:B------:R-:W-:Y:S05]  /*2530*/  @!P4 BRA `(.L_x_46) ;  /* 0x000005c00000c947 */ /* 0x000fea0003800000 */
[----:B------:R-:W-:Y:S01]  /*2540*/  ISETP.NE.U32.AND P0, PT, RZ, c[0x0][0x218], PT ;  /* 0x00008600ff007a0c */ /* 0x000fe20003f05070 */
[-CC-:B0-----:R-:W-:Y:S02]  /*2550*/  FFMA.FTZ R97, R107, R127.reuse, R126.reuse ;  /* 0x0000007f6b617223 */ /* 0x181fe4000001007e */
[-CC-:B------:R-:W-:Y:S01]  /*2560*/  FFMA.FTZ R96, R118, R127.reuse, R126.reuse ;  /* 0x0000007f76607223 */ /* 0x180fe2000001007e */
[----:B------:R-:W-:Y:S01]  /*2570*/  ISETP.NE.AND.EX P1, PT, RZ, c[0x0][0x21c], PT, P0 ;  /* 0x00008700ff007a0c */ /* 0x000fe20003f25300 */
[----:B------:R-:W-:Y:S01]  /*2580*/  FADD.FTZ R94, R120, -R97 ;  /* 0x80000061785e7221 */ /* 0x000fe20000010000 */
[----:B------:R-:W-:Y:S01]  /*2590*/  ISETP.NE.U32.AND P0, PT, RZ, c[0x0][0x258], PT ;  /* 0x00009600ff007a0c */ /* 0x000fe20003f05070 */
[-CC-:B------:R-:W-:Y:S02]  /*25a0*/  FFMA.FTZ R99, R125, R127.reuse, R126.reuse ;  /* 0x0000007f7d637223 */ /* 0x180fe4000001007e */
[-CC-:B------:R-:W-:Y:S01]  /*25b0*/  FFMA.FTZ R98, R122, R127.reuse, R126.reuse ;  /* 0x0000007f7a627223 */ /* 0x180fe2000001007e */
[----:B------:R-:W-:Y:S01]  /*25c0*/  ISETP.NE.AND.EX P0, PT, RZ, c[0x0][0x25c], PT, P0 ;  /* 0x00009700ff007a0c */ /* 0x000fe20003f05300 */
[----:B------:R-:W-:-:S02]  /*25d0*/  FFMA.FTZ R155, R133, R127, R126 ;  /* 0x0000007f859b7223 */ /* 0x000fc4000001007e */
[-CC-:B------:R-:W-:Y:S02]  /*25e0*/  FFMA.FTZ R92, R130, R127.reuse, R126.reuse ;  /* 0x0000007f825c7223 */ /* 0x180fe4000001007e */
[-CC-:B------:R-:W-:Y:S02]  /*25f0*/  FFMA.FTZ R93, R137, R127.reuse, R126.reuse ;  /* 0x0000007f895d7223 */ /* 0x180fe4000001007e */
[----:B------:R-:W-:Y:S01]  /*2600*/  FFMA.FTZ R95, R136, R127, R126 ;  /* 0x0000007f885f7223 */ /* 0x000fe2000001007e */
[----:B------:R-:W-:Y:S01]  /*2610*/  @P1 PRMT R97, RZ, 0x5410, R89 ;  /* 0x00005410ff611816 */ /* 0x000fe20000000059 */
[----:B-----5:R-:W-:Y:S01]  /*2620*/  FMUL.FTZ R127, R105, R94 ;  /* 0x0000005e697f7220 */ /* 0x020fe20000410000 */
[----:B------:R-:W-:Y:S01]  /*2630*/  @P1 PRMT R94, RZ, 0x5410, R88 ;  /* 0x00005410ff5e1816 */ /* 0x000fe20000000058 */
[----:B------:R-:W-:Y:S02]  /*2640*/  FADD.FTZ R126, R124, -R99 ;  /* 0x800000637c7e7221 */ /* 0x000fe40000010000 */
[----:B------:R-:W-:-:S02]  /*2650*/  FADD.FTZ R92, R135, -R92 ;  /* 0x8000005c875c7221 */ /* 0x000fc40000010000 */
[----:B------:R-:W-:Y:S02]  /*2660*/  @P1 FADD.FTZ R127, R127, R94 ;  /* 0x0000005e7f7f1221 */ /* 0x000fe40000010000 */
[----:B------:R-:W-:Y:S02]  /*2670*/  FADD.FTZ R94, R128, -R155 ;  /* 0x8000009b805e7221 */ /* 0x000fe40000010000 */
[C---:B------:R-:W-:Y:S02]  /*2680*/  FMUL.FTZ R126, R105.reuse, R126 ;  /* 0x0000007e697e7220 */ /* 0x040fe40000410000 */
[C---:B------:R-:W-:Y:S01]  /*2690*/  FMUL.FTZ R155, R105.reuse, R94 ;  /* 0x0000005e699b7220 */ /* 0x040fe20000410000 */
[----:B------:R-:W-:Y:S01]  /*26a0*/  @P1 PRMT R94, RZ, 0x5410, R90 ;  /* 0x00005410ff5e1816 */ /* 0x000fe2000000005a */
[----:B------:R-:W-:Y:S02]  /*26b0*/  @P1 FADD.FTZ R126, R126, R97 ;  /* 0x000000617e7e1221 */ /* 0x000fe40000010000 */
[----:B------:R-:W-:Y:S01]  /*26c0*/  FMUL.FTZ R160, R105, R92 ;  /* 0x0000005c69a07220 */ /* 0x000fe20000410000 */
[----:B------:R-:W-:Y:S01]  /*26d0*/  @P0 F2FP.BF16.PACK_AB R92, RZ, R127 ;  /* 0x0000007fff5c023e */ /* 0x000fe200000010ff */
[----:B------:R-:W-:-:S02]  /*26e0*/  @P1 FADD.FTZ R155, R155, R94 ;  /* 0x0000005e9b9b1221 */ /* 0x000fc40000010000 */
[----:B------:R-:W-:Y:S01]  /*26f0*/  FADD.FTZ R94, R132, -R93 ;  /* 0x8000005d845e7221 */ /* 0x000fe20000010000 */
[----:B------:R-:W-:Y:S01]  /*2700*/  @P0 F2FP.BF16.PACK_AB R93, RZ, R126 ;  /* 0x0000007eff5d023e */ /* 0x000fe200000010ff */
[----:B------:R-:W-:Y:S01]  /*2710*/  FADD.FTZ R96, R129, -R96 ;  /* 0x8000006081607221 */ /* 0x000fe20000010000 */
[----:B------:R-:W-:Y:S01]  /*2720*/  @P0 PRMT R44, R92, 0x7610, R44 ;  /* 0x000076105c2c0816 */ /* 0x000fe2000000002c */
[----:B------:R-:W-:Y:S01]  /*2730*/  FADD.FTZ R98, R131, -R98 ;  /* 0x8000006283627221 */ /* 0x000fe20000010000 */
[----:B------:R-:W-:Y:S01]  /*2740*/  @P0 PRMT R45, R93, 0x7610, R45 ;  /* 0x000076105d2d0816 */ /* 0x000fe2000000002d */
[C---:B------:R-:W-:Y:S01]  /*2750*/  FMUL.FTZ R158, R105.reuse, R96 ;  /* 0x00000060699e7220 */ /* 0x040fe20000410000 */
[----:B------:R-:W-:Y:S01]  /*2760*/  @P1 PRMT R93, RZ, 0x7610, R88 ;  /* 0x00007610ff5d1816 */ /* 0x000fe20000000058 */
[----:B------:R-:W-:Y:S01]  /*2770*/  FMUL.FTZ R157, R105, R98 ;  /* 0x00000062699d7220 */ /* 0x000fe20000410000 */
[----:B------:R-:W-:Y:S01]  /*2780*/  @P1 PRMT R92, RZ, 0x7610, R89 ;  /* 0x00007610ff5c1816 */ /* 0x000fe20000000059 */
[----:B------:R-:W-:-:S02]  /*2790*/  FADD.FTZ R162, R134, -R95 ;  /* 0x8000005f86a27221 */ /* 0x000fc40000010000 */
[----:B------:R-:W-:Y:S01]  /*27a0*/  @P1 FADD.FTZ R158, R158, R93 ;  /* 0x0000005d9e9e1221 */ /* 0x000fe20000010000 */
[----:B------:R-:W-:Y:S01]  /*27b0*/  @P1 PRMT R93, RZ, 0x7610, R90 ;  /* 0x00007610ff5d1816 */ /* 0x000fe2000000005a */
[----:B------:R-:W-:Y:S01]  /*27c0*/  @P1 FADD.FTZ R157, R157, R92 ;  /* 0x0000005c9d9d1221 */ /* 0x000fe20000010000 */
[----:B------:R-:W-:Y:S01]  /*27d0*/  @P1 PRMT R92, RZ, 0x5410, R91 ;  /* 0x00005410ff5c1816 */ /* 0x000fe2000000005b */
[C---:B------:R-:W-:Y:S01]  /*27e0*/  FMUL.FTZ R159, R105.reuse, R94 ;  /* 0x0000005e699f7220 */ /* 0x040fe20000410000 */
[----:B------:R-:W-:Y:S01]  /*27f0*/  @P0 F2FP.BF16.PACK_AB R94, RZ, R155 ;  /* 0x0000009bff5e023e */ /* 0x000fe200000010ff */
[----:B------:R-:W-:Y:S01]  /*2800*/  @P1 FADD.FTZ R160, R160, R93 ;  /* 0x0000005da0a01221 */ /* 0x000fe20000010000 */
[----:B------:R-:W-:Y:S01]  /*2810*/  @P1 PRMT R93, RZ, 0x7610, R91 ;  /* 0x00007610ff5d1816 */ /* 0x000fe2000000005b */
[----:B------:R-:W-:Y:S01]  /*2820*/  FMUL.FTZ R162, R105, R162 ;  /* 0x000000a269a27220 */ /* 0x000fe20000410000 */
[----:B------:R-:W-:Y:S01]  /*2830*/  @P0 PRMT R46, R94, 0x7610, R46 ;  /* 0x000076105e2e0816 */ /* 0x000fe2000000002e */
[----:B------:R-:W-:Y:S01]  /*2840*/  @P1 FADD.FTZ R159, R159, R92 ;  /* 0x0000005c9f9f1221 */ /* 0x000fe20000010000 */
[----:B------:R-:W-:Y:S01]  /*2850*/  @P0 F2FP.BF16.PACK_AB R92, RZ, R158 ;  /* 0x0000009eff5c023e */ /* 0x000fe200000010ff */
[----:B------:R-:W-:Y:S01]  /*2860*/  @P1 FADD.FTZ R162, R162, R93 ;  /* 0x0000005da2a21221 */ /* 0x000fe20000010000 */
[----:B------:R-:W-:Y:S01]  /*2870*/  @P0 F2FP.BF16.PACK_AB R93, RZ, R157 ;  /* 0x0000009dff5d023e */ /* 0x000fe200000010ff */
[----:B------:R-:W-:Y:S01]  /*2880*/  IMAD.MOV.U32 R97, RZ, RZ, 0x10 ;  /* 0x00000010ff617424 */ /* 0x000fe200078e00ff */
[----:B------:R-:W-:-:S02]  /*2890*/  @P0 F2FP.BF16.PACK_AB R95, RZ, R159 ;  /* 0x0000009fff5f023e */ /* 0x000fc400000010ff */
[----:B------:R-:W-:Y:S02]  /*28a0*/  @P0 F2FP.BF16.PACK_AB R94, RZ, R160 ;  /* 0x000000a0ff5e023e */ /* 0x000fe400000010ff */
[----:B------:R-:W-:Y:S02]  /*28b0*/  @P0 F2FP.BF16.PACK_AB R96, RZ, R162 ;  /* 0x000000a2ff60023e */ /* 0x000fe400000010ff */
[----:B------:R-:W-:Y:S02]  /*28c0*/  @P0 PRMT R47, R95, 0x7610, R47 ;  /* 0x000076105f2f0816 */ /* 0x000fe4000000002f */
[----:B------:R-:W-:Y:S02]  /*28d0*/  ISETP.NE.U32.AND P1, PT, RZ, c[0x0][0x258], PT ;  /* 0x00009600ff007a0c */ /* 0x000fe40003f25070 */
[----:B------:R-:W-:Y:S02]  /*28e0*/  @P0 PRMT R44, R44, 0x5410, R92 ;  /* 0x000054102c2c0816 */ /* 0x000fe4000000005c */
[----:B------:R-:W-:-:S02]  /*28f0*/  @P0 PRMT R45, R45, 0x5410, R93 ;  /* 0x000054102d2d0816 */ /* 0x000fc4000000005d */
[----:B------:R-:W-:Y:S02]  /*2900*/  @P0 PRMT R46, R46, 0x5410, R94 ;  /* 0x000054102e2e0816 */ /* 0x000fe4000000005e */
[----:B------:R-:W-:Y:S02]  /*2910*/  @P0 PRMT R47, R47, 0x5410, R96 ;  /* 0x000054102f2f0816 */ /* 0x000fe40000000060 */
[----:B------:R-:W-:Y:S02]  /*2920*/  ISETP.NE.U32.AND P0, PT, RZ, c[0x0][0x250], PT ;  /* 0x00009400ff007a0c */ /* 0x000fe40003f05070 */
[----:B------:R-:W-:Y:S02]  /*2930*/  ISETP.NE.AND.EX P1, PT, RZ, c[0x0][0x25c], PT, P1 ;  /* 0x00009700ff007a0c */ /* 0x000fe40003f25310 */
[----:B------:R-:W-:Y:S02]  /*2940*/  ISETP.NE.AND.EX P0, PT, RZ, c[0x0][0x254], PT, P0 ;  /* 0x00009500ff007a0c */ /* 0x000fe40003f05300 */
[----:B------:R-:W-:-:S02]  /*2950*/  F2FP.BF16.PACK_AB R92, R158, R127 ;  /* 0x0000007f9e5c723e */ /* 0x000fc400000010ff */
[----:B------:R-:W-:Y:S02]  /*2960*/  F2FP.BF16.PACK_AB R93, R157, R126 ;  /* 0x0000007e9d5d723e */ /* 0x000fe400000010ff */
[----:B------:R-:W-:Y:S02]  /*2970*/  F2FP.BF16.PACK_AB R94, R160, R155 ;  /* 0x0000009ba05e723e */ /* 0x000fe400000010ff */
[----:B------:R-:W-:-:S03]  /*2980*/  F2FP.BF16.PACK_AB R95, R162, R159 ;  /* 0x0000009fa25f723e */ /* 0x000fc600000010ff */
[C---:B------:R-:W-:Y:S02]  /*2990*/  @P1 IMAD.WIDE.U32 R98, R0.reuse, R97, c[0x0][0x258] ;  /* 0x0000960000621625 */ /* 0x040fe400078e0061 */
[----:B------:R-:W-:Y:S02]  /*29a0*/  @P0 F2FP.BF16.PACK_AB R127, RZ, R127 ;  /* 0x0000007fff7f023e */ /* 0x000fe400000010ff */
[----:B------:R-:W-:Y:S01]  /*29b0*/  IMAD.WIDE.U32 R96, R0, R97, c[0x0][0x248] ;  /* 0x0000920000607625 */ /* 0x000fe200078e0061 */
[----:B------:R-:W-:Y:S01]  /*29c0*/  @P0 F2FP.BF16.PACK_AB R126, RZ, R126 ;  /* 0x0000007eff7e023e */ /* 0x000fe200000010ff */
[----:B------:R-:W-:Y:S01]  /*29d0*/  @P1 STG.E.128 [R98.64], R44 ;  /* 0x0000002c62001986 */ /* 0x000fe2000c101d04 */
[----:B------:R-:W-:Y:S02]  /*29e0*/  @P0 F2FP.BF16.PACK_AB R155, RZ, R155 ;  /* 0x0000009bff9b023e */ /* 0x000fe400000010ff */
[----:B------:R-:W-:Y:S01]  /*29f0*/  @P0 F2FP.BF16.PACK_AB R159, RZ, R159 ;  /* 0x0000009fff9f023e */ /* 0x000fe200000010ff */
[----:B------:R0:W-:Y:S01]  /*2a00*/  STG.E.128 [R96.64], R92 ;  /* 0x0000005c60007986 */ /* 0x0001e2000c101d04 */
[----:B------:R-:W-:-:S02]  /*2a10*/  @P0 F2FP.BF16.PACK_AB R158, RZ, R158 ;  /* 0x0000009eff9e023e */ /* 0x000fc400000010ff */
[----:B------:R-:W-:Y:S02]  /*2a20*/  @P0 F2FP.BF16.PACK_AB R157, RZ, R157 ;  /* 0x0000009dff9d023e */ /* 0x000fe400000010ff */
[----:B------:R-:W-:Y:S02]  /*2a30*/  @P0 F2FP.BF16.PACK_AB R160, RZ, R160 ;  /* 0x000000a0ffa0023e */ /* 0x000fe400000010ff */
[----:B------:R-:W-:Y:S02]  /*2a40*/  @P0 F2FP.BF16.PACK_AB R162, RZ, R162 ;  /* 0x000000a2ffa2023e */ /* 0x000fe400000010ff */
[----:B------:R-:W-:Y:S02]  /*2a50*/  @P0 PRMT R36, R127, 0x7610, R36 ;  /* 0x000076107f240816 */ /* 0x000fe40000000024 */
[----:B------:R-:W-:Y:S02]  /*2a60*/  @P0 PRMT R37, R126, 0x7610, R37 ;  /* 0x000076107e250816 */ /* 0x000fe40000000025 */
[----:B------:R-:W-:-:S02]  /*2a70*/  @P0 PRMT R38, R155, 0x7610, R38 ;  /* 0x000076109b260816 */ /* 0x000fc40000000026 */
[----:B------:R-:W-:Y:S02]  /*2a80*/  @P0 PRMT R39, R159, 0x7610, R39 ;  /* 0x000076109f270816 */ /* 0x000fe40000000027 */
[----:B------:R-:W-:Y:S02]  /*2a90*/  @P0 PRMT R36, R36, 0x5410, R158 ;  /* 0x0000541024240816 */ /* 0x000fe4000000009e */
[C---:B0-----:R-:W-:Y:S02]  /*2aa0*/  @P0 LEA R92, P1, R0.reuse, c[0x0][0x250], 0x4 ;  /* 0x00009400005c0a11 */ /* 0x041fe400078220ff */
[----:B------:R-:W-:Y:S02]  /*2ab0*/  @P0 PRMT R37, R37, 0x5410, R157 ;  /* 0x0000541025250816 */ /* 0x000fe4000000009d */
[----:B------:R-:W-:Y:S02]  /*2ac0*/  @P0 LEA.HI.X R93, R0, c[0x0][0x254], RZ, 0x4, P1 ;  /* 0x00009500005d0a11 */ /* 0x000fe400008f24ff */
[----:B------:R-:W-:-:S02]  /*2ad0*/  @P0 PRMT R38, R38, 0x5410, R160 ;  /* 0x0000541026260816 */ /* 0x000fc400000000a0 */
[----:B------:R-:W-:-:S05]  /*2ae0*/  @P0 PRMT R39, R39, 0x5410, R162 ;  /* 0x0000541027270816 */ /* 0x000fca00000000a2 */
[----:B------:R0:W-:Y:S02]  /*2af0*/  @P0 STG.E.128 [R92.64], R36 ;  /* 0x000000245c000986 */ /* 0x0001e4000c101d04 */
.L_x_46:
[----:B------:R-:W-:Y:S05]  /*2b00*/  BSYNC B0 ;  /* 0x0000000000007941 */ /* 0x000fea0003800000 */
.L_x_45:
[----:B------:R-:W-:-:S04]  /*2b10*/  LOP3.LUT P0, RZ, R9, 0xff, RZ, 0xc0, !PT ;  /* 0x000000ff09ff7812 */ /* 0x000fc8000780c0ff */
[----:B------:R-:W-:Y:S01]  /*2b20*/  SEL R9, RZ, 0x1, P0 ;  /* 0x00000001ff097807 */ /* 0x000fe20000000000 */
[----:B0----5:R-:W-:Y:S01]  /*2b30*/  @P5 CALL.REL.NOINC `(.L_x_32) ;  /* 0x0000001000005944 */ /* 0x021fe20003c00000 */
[----:B------:R-:W-:Y:S05]  /*2b40*/  BRA `(.L_x_47) ;  /* 0xffffd98000007947 */ /* 0x000fea000383ffff */
.L_x_32:
[----:B0-----:R-:W0:Y:S01]  /*2b50*/  S2UR UR6, SR_CTAID.X ;  /* 0x00000000000679c3 */ /* 0x001e220000002500 */
[----:B------:R-:W0:Y:S01]  /*2b60*/  S2R R2, SR_TID.X ;  /* 0x0000000000027919 */ /* 0x000e220000002100 */
[----:B-----5:R-:W-:Y:S01]  /*2b70*/  @P2 MOV R5, 0x20 ;  /* 0x0000002000052802 */ /* 0x020fe20000000f00 */
[----:B------:R-:W-:Y:S01]  /*2b80*/  @P3 IMAD.MOV.U32 R9, RZ, RZ, 0x20 ;  /* 0x00000020ff093424 */ /* 0x000fe200078e00ff */
[C---:B0-----:R-:W-:Y:S02]  /*2b90*/  LEA.HI R0, R2.reuse, UR6, RZ, 0x19 ;  /* 0x0000000602007c11 */ /* 0x041fe4000f8fc8ff */
[----:B------:R-:W-:-:S03]  /*2ba0*/  LOP3.LUT R3, R2, 0x7f, RZ, 0xc0, !PT ;  /* 0x0000007f02037812 */ /* 0x000fc600078ec0ff */
[----:B------:R-:W-:-:S05]  /*2bb0*/  IMAD R0, R0, c[0x0][0x168], RZ ;  /* 0x00005a0000007a24 */ /* 0x000fca00078e02ff */
[----:B------:R-:W-:-:S05]  /*2bc0*/  LEA.HI R0, R0, R3, RZ, 0x1d ;  /* 0x0000000300007211 */ /* 0x000fca00078fe8ff */
[----:B------:R-:W-:-:S04]  /*2bd0*/  @P2 IMAD.WIDE.U32 R2, R0, R5, c[0x0][0x220] ;  /* 0x0000880000022625 */ /* 0x000fc800078e0005 */
[C---:B------:R-:W-:Y:S01]  /*2be0*/  @P2 IMAD.WIDE.U32 R4, R0.reuse, R5, c[0x0][0x228] ;  /* 0x00008a0000042625 */ /* 0x040fe200078e0005 */
[----:B------:R-:W-:Y:S01]  /*2bf0*/  @P2 IADD3 R0, R0, 0x80, RZ ;  /* 0x0000008000002810 */ /* 0x000fe20007ffe0ff */
[----:B------:R0:W-:Y:S04]  /*2c00*/  @P2 STG.E.128 [R2.64], R56 ;  /* 0x0000003802002986 */ /* 0x0001e8000c101d04 */
[CC--:B------:R-:W-:Y:S01]  /*2c10*/  @P3 IMAD.WIDE.U32 R6, R0.reuse, R9.reuse, c[0x0][0x220] ;  /* 0x0000880000063625 */ /* 0x0c0fe200078e0009 */
[----:B------:R0:W-:Y:S03]  /*2c20*/  @P2 STG.E.128 [R2.64+0x10], R60 ;  /* 0x0000103c02002986 */ /* 0x0001e6000c101d04 */
[C---:B------:R-:W-:Y:S01]  /*2c30*/  @P3 IMAD.WIDE.U32 R8, R0.reuse, R9, c[0x0][0x228] ;  /* 0x00008a0000083625 */ /* 0x040fe200078e0009 */
[----:B------:R0:W-:Y:S01]  /*2c40*/  @P2 STG.E.128 [R4.64], R28 ;  /* 0x0000001c04002986 */ /* 0x0001e2000c101d04 */
[----:B------:R-:W-:-:S03]  /*2c50*/  @P3 IADD3 R0, R0, 0x80, RZ ;  /* 0x0000008000003810 */ /* 0x000fc60007ffe0ff */
[----:B------:R0:W-:Y:S04]  /*2c60*/  @P2 STG.E.128 [R4.64+0x10], R32 ;  /* 0x0000102004002986 */ /* 0x0001e8000c101d04 */
[----:B------:R0:W-:Y:S04]  /*2c70*/  @P3 STG.E.128 [R6.64], R40 ;  /* 0x0000002806003986 */ /* 0x0001e8000c101d04 */
[----:B------:R0:W-:Y:S04]  /*2c80*/  @P3 STG.E.128 [R6.64+0x10], R84 ;  /* 0x0000105406003986 */ /* 0x0001e8000c101d04 */
[----:B------:R0:W-:Y:S04]  /*2c90*/  @P3 STG.E.128 [R8.64], R80 ;  /* 0x0000005008003986 */ /* 0x0001e8000c101d04 */
[----:B------:R0:W-:Y:S01]  /*2ca0*/  @P3 STG.E.128 [R8.64+0x10], R64 ;  /* 0x0000104008003986 */ /* 0x0001e2000c101d04 */
[----:B------:R-:W-:Y:S05]  /*2cb0*/  @!P4 EXIT ;  /* 0x000000000000c94d */ /* 0x000fea0003800000 */
[----:B0-----:R-:W-:-:S10]  /*2cc0*/  HFMA2.MMA R5, -RZ, RZ, 0, 1.9073486328125e-06 ;  /* 0x00000020ff057435 */ /* 0x001fd400000001ff */
[----:B------:R-:W-:-:S04]  /*2cd0*/  IMAD.WIDE.U32 R2, R0, R5, c[0x0][0x220] ;  /* 0x0000880000027625 */ /* 0x000fc800078e0005 */
[----:B------:R-:W-:Y:S01]  /*2ce0*/  IMAD.WIDE.U32 R4, R0, R5, c[0x0][0x228] ;  /* 0x00008a0000047625 */ /* 0x000fe200078e0005 */
[----:B------:R-:W-:Y:S04]  /*2cf0*/  STG.E.128 [R2.64], R68 ;  /* 0x0000004402007986 */ /* 0x000fe8000c101d04 */
[----:B------:R-:W-:Y:S04]  /*2d00*/  STG.E.128 [R2.64+0x10], R72 ;  /* 0x0000104802007986 */ /* 0x000fe8000c101d04 */
[----:B------:R-:W-:Y:S04]  /*2d10*/  STG.E.128 [R4.64], R48 ;  /* 0x0000003004007986 */ /* 0x000fe8000c101d04 */
[----:B------:R-:W-:Y:S01]  /*2d20*/  STG.E.128 [R4.64+0x10], R52 ;  /* 0x0000103404007986 */ /* 0x000fe2000c101d04 */
[----:B------:R-:W-:Y:S05]  /*2d30*/  EXIT ;  /* 0x000000000000794d */ /* 0x000fea0003800000 */
.L_x_39:
[----:B------:R-:W-:Y:S01]  /*2d40*/  IMAD.MOV.U32 R98, RZ, RZ, R127 ;  /* 0x000000ffff627224 */ /* 0x000fe200078e007f */
[----:B------:R-:W-:Y:S01]  /*2d50*/  MOV R97, 0x10 ;  /* 0x0000001000617802 */ /* 0x000fe20000000f00 */
[----:B------:R-:W-:Y:S01]  /*2d60*/  IMAD.MOV.U32 R95, RZ, RZ, 0x1f ;  /* 0x0000001fff5f7424 */ /* 0x000fe200078e00ff */
[----:B------:R-:W-:-:S02]  /*2d70*/  MOV R96, 0xffffffff ;  /* 0xffffffff00607802 */ /* 0x000fc40000000f00 */
[----:B------:R-:W-:Y:S02]  /*2d80*/  MOV R92, 0x2da0 ;  /* 0x00002da0005c7802 */ /* 0x000fe40000000f00 */
[----:B-----5:R-:W-:Y:S05]  /*2d90*/  CALL.REL.NOINC `($__internal_2_$__cuda_sm70_shflsync_down_p) ;  /* 0x0000046000007944 */ /* 0x020fea0003c00000 */
[----:B-1----:R-:W-:Y:S01]  /*2da0*/  IMAD.MOV.U32 R126, RZ, RZ, R96 ;  /* 0x000000ffff7e7224 */ /* 0x002fe200078e0060 */
[----:B0-----:R-:W-:Y:S05]  /*2db0*/  BRA `(.L_x_48) ;  /* 0xffffe8e000007947 */ /* 0x001fea000383ffff */
.L_x_40:
[----:B------:R-:W-:Y:S01]  /*2dc0*/  HFMA2.MMA R95, -RZ, RZ, 0, 1.847743988037109375e-06 ;  /* 0x0000001fff5f7435 */ /* 0x000fe200000001ff */
[----:B------:R-:W-:Y:S01]  /*2dd0*/  MOV R98, R155 ;  /* 0x0000009b00627202 */ /* 0x000fe20000000f00 */
[----:B------:R-:W-:Y:S01]  /*2de0*/  IMAD.MOV.U32 R97, RZ, RZ, 0x10 ;  /* 0x00000010ff617424 */ /* 0x000fe200078e00ff */
[----:B------:R-:W-:Y:S01]  /*2df0*/  MOV R92, 0x2e20 ;  /* 0x00002e20005c7802 */ /* 0x000fe20000000f00 */
[----:B------:R-:W-:Y:S02]  /*2e00*/  IMAD.MOV.U32 R96, RZ, RZ, -0x1 ;  /* 0xffffffffff607424 */ /* 0x000fe400078e00ff */
[----:B01---5:R-:W-:Y:S05]  /*2e10*/  CALL.REL.NOINC `($__internal_2_$__cuda_sm70_shflsync_down_p) ;  /* 0x000003e000007944 */ /* 0x023fea0003c00000 */
[----:B------:R-:W-:Y:S01]  /*2e20*/  FADD.FTZ R126, R126, R127 ;  /* 0x0000007f7e7e7221 */ /* 0x000fe20000010000 */
[----:B0-----:R-:W-:Y:S01]  /*2e30*/  HFMA2.MMA R95, -RZ, RZ, 0, 1.847743988037109375e-06 ;  /* 0x0000001fff5f7435 */ /* 0x001fe200000001ff */
[----:B-1----:R-:W-:Y:S01]  /*2e40*/  FADD.FTZ R155, R155, R96 ;  /* 0x000000609b9b7221 */ /* 0x002fe20000010000 */
[----:B------:R-:W-:Y:S01]  /*2e50*/  MOV R97, 0x8 ;  /* 0x0000000800617802 */ /* 0x000fe20000000f00 */
[----:B------:R-:W-:Y:S01]  /*2e60*/  IMAD.MOV.U32 R96, RZ, RZ, -0x1 ;  /* 0xffffffffff607424 */ /* 0x000fe200078e00ff */
[----:B------:R-:W-:-:S02]  /*2e70*/  MOV R98, R126 ;  /* 0x0000007e00627202 */ /* 0x000fc40000000f00 */
[----:B------:R-:W-:Y:S02]  /*2e80*/  MOV R92, 0x2ea0 ;  /* 0x00002ea0005c7802 */ /* 0x000fe40000000f00 */
[----:B------:R-:W-:Y:S05]  /*2e90*/  CALL.REL.NOINC `($__internal_2_$__cuda_sm70_shflsync_down_p) ;  /* 0x0000036000007944 */ /* 0x000fea0003c00000 */
[----:B0-----:R-:W-:Y:S01]  /*2ea0*/  HFMA2.MMA R97, -RZ, RZ, 0, 4.76837158203125e-07 ;  /* 0x00000008ff617435 */ /* 0x001fe200000001ff */
[----:B-1----:R-:W-:Y:S01]  /*2eb0*/  MOV R99, R96 ;  /* 0x0000006000637202 */ /* 0x002fe20000000f00 */
[----:B------:R-:W-:Y:S01]  /*2ec0*/  IMAD.MOV.U32 R98, RZ, RZ, R155 ;  /* 0x000000ffff627224 */ /* 0x000fe200078e009b */
[----:B------:R-:W-:Y:S01]  /*2ed0*/  MOV R95, 0x1f ;  /* 0x0000001f005f7802 */ /* 0x000fe20000000f00 */
[----:B------:R-:W-:Y:S01]  /*2ee0*/  IMAD.MOV.U32 R96, RZ, RZ, -0x1 ;  /* 0xffffffffff607424 */ /* 0x000fe200078e00ff */
[----:B------:R-:W-:Y:S02]  /*2ef0*/  MOV R92, 0x2f10 ;  /* 0x00002f10005c7802 */ /* 0x000fe40000000f00 */
[----:B------:R-:W-:Y:S05]  /*2f00*/  CALL.REL.NOINC `($__internal_2_$__cuda_sm70_shflsync_down_p) ;  /* 0x000002f000007944 */ /* 0x000fea0003c00000 */
[----:B------:R-:W-:Y:S01]  /*2f10*/  FADD.FTZ R126, R99, R126 ;  /* 0x0000007e637e7221 */ /* 0x000fe20000010000 */
[----:B0-----:R-:W-:Y:S01]  /*2f20*/  HFMA2.MMA R97, -RZ, RZ, 0, 2.384185791015625e-07 ;  /* 0x00000004ff617435 */ /* 0x001fe200000001ff */
[----:B-1----:R-:W-:Y:S01]  /*2f30*/  FADD.FTZ R155, R155, R96 ;  /* 0x000000609b9b7221 */ /* 0x002fe20000010000 */
[----:B------:R-:W-:Y:S01]  /*2f40*/  MOV R95, 0x1f ;  /* 0x0000001f005f7802 */ /* 0x000fe20000000f00 */
[----:B------:R-:W-:Y:S01]  /*2f50*/  IMAD.MOV.U32 R96, RZ, RZ, -0x1 ;  /* 0xffffffffff607424 */ /* 0x000fe200078e00ff */
[----:B------:R-:W-:-:S02]  /*2f60*/  MOV R98, R126 ;  /* 0x0000007e00627202 */ /* 0x000fc40000000f00 */
[----:B------:R-:W-:Y:S02]  /*2f70*/  MOV R92, 0x2f90 ;  /* 0x00002f90005c7802 */ /* 0x000fe40000000f00 */
[----:B------:R-:W-:Y:S05]  /*2f80*/  CALL.REL.NOINC `($__internal_2_$__cuda_sm70_shflsync_down_p) ;  /* 0x0000027000007944 */ /* 0x000fea0003c00000 */
[----:B0-----:R-:W-:Y:S01]  /*2f90*/  HFMA2.MMA R97, -RZ, RZ, 0, 2.384185791015625e-07 ;  /* 0x00000004ff617435 */ /* 0x001fe200000001ff */
[----:B-1----:R-:W-:Y:S01]  /*2fa0*/  MOV R99, R96 ;  /* 0x0000006000637202 */ /* 0x002fe20000000f00 */
[----:B------:R-:W-:Y:S01]  /*2fb0*/  IMAD.MOV.U32 R98, RZ, RZ, R155 ;  /* 0x000000ffff627224 */ /* 0x000fe200078e009b */
[----:B------:R-:W-:Y:S01]  /*2fc0*/  MOV R95, 0x1f ;  /* 0x0000001f005f7802 */ /* 0x000fe20000000f00 */
[----:B------:R-:W-:Y:S01]  /*2fd0*/  IMAD.MOV.U32 R96, RZ, RZ, -0x1 ;  /* 0xffffffffff607424 */ /* 0x000fe200078e00ff */
[----:B------:R-:W-:Y:S02]  /*2fe0*/  MOV R92, 0x3000 ;  /* 0x00003000005c7802 */ /* 0x000fe40000000f00 */
[----:B------:R-:W-:Y:S05]  /*2ff0*/  CALL.REL.NOINC `($__internal_2_$__cuda_sm70_shflsync_down_p) ;  /* 0x0000020000007944 */ /* 0x000fea0003c00000 */
[----:B------:R-:W-:Y:S01]  /*3000*/  FADD.FTZ R126, R99, R126 ;  /* 0x0000007e637e7221 */ /* 0x000fe20000010000 */
[----:B0-----:R-:W-:Y:S01]  /*3010*/  HFMA2.MMA R97, -RZ, RZ, 0, 1.1920928955078125e-07 ;  /* 0x00000002ff617435 */ /* 0x001fe200000001ff */
[----:B-1----:R-:W-:Y:S01]  /*3020*/  FADD.FTZ R155, R155, R96 ;  /* 0x000000609b9b7221 */ /* 0x002fe20000010000 */
[----:B------:R-:W-:Y:S01]  /*3030*/  MOV R95, 0x1f ;  /* 0x0000001f005f7802 */ /* 0x000fe20000000f00 */
[----:B------:R-:W-:Y:S01]  /*3040*/  IMAD.MOV.U32 R96, RZ, RZ, -0x1 ;  /* 0xffffffffff607424 */ /* 0x000fe200078e00ff */
[----:B------:R-:W-:-:S02]  /*3050*/  MOV R98, R126 ;  /* 0x0000007e00627202 */ /* 0x000fc40000000f00 */
[----:B------:R-:W-:Y:S02]  /*3060*/  MOV R92, 0x3080 ;  /* 0x00003080005c7802 */ /* 0x000fe40000000f00 */
[----:B------:R-:W-:Y:S05]  /*3070*/  CALL.REL.NOINC `($__internal_2_$__cuda_sm70_shflsync_down_p) ;  /* 0x0000018000007944 */ /* 0x000fea0003c00000 */
[----:B0-----:R-:W-:Y:S01]  /*3080*/  HFMA2.MMA R97, -RZ, RZ, 0, 1.1920928955078125e-07 ;  /* 0x00000002ff617435 */ /* 0x001fe200000001ff */
[----:B-1----:R-:W-:Y:S01]  /*3090*/  MOV R99, R96 ;  /* 0x0000006000637202 */ /* 0x002fe20000000f00 */
[----:B------:R-:W-:Y:S01]  /*30a0*/  IMAD.MOV.U32 R98, RZ, RZ, R155 ;  /* 0x000000ffff627224 */ /* 0x000fe200078e009b */
[----:B------:R-:W-:Y:S01]  /*30b0*/  MOV R95, 0x1f ;  /* 0x0000001f005f7802 */ /* 0x000fe20000000f00 */
[----:B------:R-:W-:Y:S01]  /*30c0*/  IMAD.MOV.U32 R96, RZ, RZ, -0x1 ;  /* 0xffffffffff607424 */ /* 0x000fe200078e00ff */
[----:B------:R-:W-:Y:S02]  /*30d0*/  MOV R92, 0x30f0 ;  /* 0x000030f0005c7802 */ /* 0x000fe40000000f00 */
[----:B------:R-:W-:Y:S05]  /*30e0*/  CALL.REL.NOINC `($__internal_2_$__cuda_sm70_shflsync_down_p) ;  /* 0x0000011000007944 */ /* 0x000fea0003c00000 */
[----:B------:R-:W-:Y:S01]  /*30f0*/  FADD.FTZ R126, R99, R126 ;  /* 0x0000007e637e7221 */ /* 0x000fe20000010000 */
[----:B0-----:R-:W-:Y:S01]  /*3100*/  HFMA2.MMA R97, -RZ, RZ, 0, 5.9604644775390625e-08 ;  /* 0x00000001ff617435 */ /* 0x001fe200000001ff */
[----:B-1----:R-:W-:Y:S01]  /*3110*/  FADD.FTZ R99, R155, R96 ;  /* 0x000000609b637221 */ /* 0x002fe20000010000 */
[----:B------:R-:W-:Y:S01]  /*3120*/  MOV R95, 0x1f ;  /* 0x0000001f005f7802 */ /* 0x000fe20000000f00 */
[----:B------:R-:W-:Y:S01]  /*3130*/  IMAD.MOV.U32 R96, RZ, RZ, -0x1 ;  /* 0xffffffffff607424 */ /* 0x000fe200078e00ff */
[----:B------:R-:W-:-:S02]  /*3140*/  MOV R98, R126 ;  /* 0x0000007e00627202 */ /* 0x000fc40000000f00 */
[----:B------:R-:W-:Y:S02]  /*3150*/  MOV R92, 0x3170 ;  /* 0x00003170005c7802 */ /* 0x000fe40000000f00 */
[----:B------:R-:W-:Y:S05]  /*3160*/  CALL.REL.NOINC `($__internal_2_$__cuda_sm70_shflsync_down_p) ;  /* 0x0000009000007944 */ /* 0x000fea0003c00000 */
[----:B0-----:R-:W-:Y:S01]  /*3170*/  HFMA2.MMA R97, -RZ, RZ, 0, 5.9604644775390625e-08 ;  /* 0x00000001ff617435 */ /* 0x001fe200000001ff */
[----:B-1----:R-:W-:Y:S01]  /*3180*/  MOV R127, R96 ;  /* 0x00000060007f7202 */ /* 0x002fe20000000f00 */
[----:B------:R-:W-:Y:S01]  /*3190*/  IMAD.MOV.U32 R98, RZ, RZ, R99 ;  /* 0x000000ffff627224 */ /* 0x000fe200078e0063 */
[----:B------:R-:W-:Y:S01]  /*31a0*/  MOV R95, 0x1f ;  /* 0x0000001f005f7802 */ /* 0x000fe20000000f00 */
[----:B------:R-:W-:Y:S01]  /*31b0*/  IMAD.MOV.U32 R96, RZ, RZ, -0x1 ;  /* 0xffffffffff607424 */ /* 0x000fe200078e00ff */
[----:B------:R-:W-:Y:S02]  /*31c0*/  MOV R92, 0x31e0 ;  /* 0x000031e0005c7802 */ /* 0x000fe40000000f00 */
[----:B------:R-:W-:Y:S05]  /*31d0*/  CALL.REL.NOINC `($__internal_2_$__cuda_sm70_shflsync_down_p) ;  /* 0x0000002000007944 */ /* 0x000fea0003c00000 */
[----:B-1----:R-:W-:Y:S01]  /*31e0*/  MOV R92, R96 ;  /* 0x00000060005c7202 */ /* 0x002fe20000000f00 */
[----:B0-----:R-:W-:Y:S05]  /*31f0*/  BRA `(.L_x_49) ;  /* 0xffffe5c000007947 */ /* 0x001fea000383ffff */
        .weak           $__internal_2_$__cuda_sm70_shflsync_down_p
        .type           $__internal_2_$__cuda_sm70_shflsync_down_p,@function
        .size           $__internal_2_$__cuda_sm70_shflsync_down_p,(.L_x_2020 - $__internal_2_$__cuda_sm70_shflsync_down_p)
$__internal_2_$__cuda_sm70_shflsync_down_p:
[----:B------:R-:W-:Y:S01]  /*3200*/  HFMA2.MMA R93, -RZ, RZ, 0, 0 ;  /* 0x00000000ff5d7435 */ /* 0x000fe200000001ff */
[----:B------:R-:W-:Y:S04]  /*3210*/  WARPSYNC R96 ;  /* 0x0000006000007348 */ /* 0x000fe80003800000 */
[----:B------:R0:W1:Y:S01]  /*3220*/  SHFL.DOWN PT, R96, R98, R97, R95 ;  /* 0x0800006162607389 */ /* 0x00006200000e005f */
[----:B------:R-:W-:Y:S05]  /*3230*/  RET.REL.NODEC R92 `(_ZN10layer_norm31ln_parallel_residual_bwd_kernelINS_13Kernel_traitsI13__nv_bfloat16S2_S2_S2_fjLj3072ELj1ELj1ELj4ELj16ENS_18Kernel_traits_baseILj3072ES2_S2_S2_S2_fjLj128EEEEELb0ELb1ELb0EEEvNS_9BwdParamsE) ;  /* 0xffffcdc05c007950 */ /* 0x000fea0003c3ffff */
.L_x_50:
        /* <DEDUP_REMOVED lines=12> */
.L_x_2020:


//--------------------- .text._ZN10layer_norm31ln_parallel_residual_bwd_kernelINS_13Kernel_traitsI13__nv_bfloat16S2_S2_S2_fjLj3072ELj1ELj1ELj4ELj16ENS_18Kernel_traits_baseILj3072ES2_S2_S2_S2_fjLj128EEEEELb0ELb1ELb1EEEvNS_9BwdParamsE --------------------------
	.section	.text._ZN10layer_norm31ln_parallel_residual_bwd_kernelINS_13Kernel_traitsI13__nv_bfloat16S2_S2_S2_fjLj3072ELj1ELj1ELj4ELj16ENS_18Kernel_traits_baseILj3072ES2_S2_S2_S2_fjLj128EEEEELb0ELb1ELb1EEEvNS_9BwdParamsE,"ax",@progbits
	.sectioninfo	@"SHI_REGISTERS=168"
	.align	128
        .global         _ZN10layer_norm31ln_parallel_residual_bwd_kernelINS_13Kernel_traitsI13__nv_bfloat16S2_S2_S2_fjLj3072ELj1ELj1ELj4ELj16ENS_18Kernel_traits_baseILj3072ES2_S2_S2_S2_fjLj128EEEEELb0ELb1ELb1EEEvNS_9BwdParamsE
        .type           _ZN10layer_norm31ln_parallel_residual_bwd_kernelINS_13Kernel_traitsI13__nv_bfloat16S2_S2_S2_fjLj3072ELj1ELj1ELj4ELj16ENS_18Kernel_traits_baseILj3072ES2_S2_S2_S2_fjLj128EEEEELb0ELb1ELb1EEEvNS_9BwdParamsE,@function
        .size           _ZN10layer_norm31ln_parallel_residual_bwd_kernelINS_13Kernel_traitsI13__nv_bfloat16S2_S2_S2_fjLj3072ELj1ELj1ELj4ELj16ENS_18Kernel_traits_baseILj3072ES2_S2_S2_S2_fjLj128EEEEELb0ELb1ELb1EEEvNS_9BwdParamsE,(.L_x_2021 - _ZN10layer_norm31ln_parallel_residual_bwd_kernelINS_13Kernel_traitsI13__nv_bfloat16S2_S2_S2_fjLj3072ELj1ELj1ELj4ELj16ENS_18Kernel_traits_baseILj3072ES2_S2_S2_S2_fjLj128EEEEELb0ELb1ELb1EEEvNS_9BwdParamsE)
        .other          _ZN10layer_norm31ln_parallel_residual_bwd_kernelINS_13Kernel_traitsI13__nv_bfloat16S2_S2_S2_fjLj3072ELj1ELj1ELj4ELj16ENS_18Kernel_traits_baseILj3072ES2_S2_S2_S2_fjLj128EEEEELb0ELb1ELb1EEEvNS_9BwdParamsE,@"STO_CUDA_ENTRY STV_DEFAULT"
_ZN10layer_norm31ln_parallel_residual_bwd_kernelINS_13Kernel_traitsI13__nv_bfloat16S2_S2_S2_fjLj3072ELj1ELj1ELj4ELj16ENS_18Kernel_traits_baseILj3072ES2_S2_S2_S2_fjLj128EEEEELb0ELb1ELb1EEEvNS_9BwdParamsE:
.text._ZN10layer_norm31ln_parallel_residual_bwd_kernelINS_13Kernel_traitsI13__nv_bfloat16S2_S2_S2_fjLj3072ELj1ELj1ELj4ELj16ENS_18Kernel_traits_baseILj3072ES2_S2_S2_S2_fjLj128EEEEELb0ELb1ELb1EEEvNS_9BwdParamsE:
        /* <DEDUP_REMOVED lines=32> */
.L_x_51:
[----:B------:R-:W-:-:S04]  /*0200*/  SHF.L.U32 R2, R0, 0x4, RZ ;  /* 0x0000000400027819 */ /* 0x000fc800000006ff */
[----:B------:R-:W-:-:S04]  /*0210*/  LOP3.LUT R2, R2, 0x7f0, RZ, 0xc0, !PT ;  /* 0x000007f002027812 */ /* 0x000fc800078ec0ff */
[----:B------:R-:W-:-:S04]  /*0220*/  IADD3 R2, P0, R2, c[0x0][0x1b0], RZ ;  /* 0x00006c0002027a10 */ /* 0x000fc80007f1e0ff */
[----:B------:R-:W-:-:S05]  /*0230*/  IADD3.X R3, RZ, c[0x0][0x1b4], RZ, P0, !PT ;  /* 0x00006d00ff037a10 */ /* 0x000fca00007fe4ff */
[----:B------:R0:W2:Y:S04]  /*0240*/  LDG.E.128 R4, [R2.64] ;  /* 0x0000000402047981 */ /* 0x0000a8000c1e1d00 */
[----:B------:R0:W3:Y:S04]  /*0250*/  LDG.E.128 R92, [R2.64+0x800] ;  /* 0x00080004025c7981 */ /* 0x0000e8000c1e1d00 */
[----:B------:R0:W4:Y:S01]  /*0260*/  LDG.E.128 R32, [R2.64+0x1000] ;  /* 0x0010000402207981 */ /* 0x000122000c1e1d00 */
[----:B------:R-:W-:Y:S01]  /*0270*/  HFMA2.MMA R132, -RZ, RZ, 0, 5.9604644775390625e-08 ;  /* 0x00000001ff847435 */ /* 0x000fe200000001ff */
        /* <DEDUP_REMOVED lines=21> */
[----:B--2---:R-:W-:-:S02]  /*03d0*/  PRMT R120, RZ, 0x5410, R4 ;  /* 0x00005410ff787816 */ /* 0x004fc40000000004 */
[----:B------:R-:W-:Y:S02]  /*03e0*/  PRMT R119, RZ, 0x7610, R4 ;  /* 0x00007610ff777816 */ /* 0x000fe40000000004 */
[--C-:B------:R-:W-:Y:S02]  /*03f0*/  PRMT R118, RZ, 0x5410, R5.reuse ;  /* 0x00005410ff767816 */ /* 0x100fe40000000005 */
[----:B------:R-:W-:Y:S02]  /*0400*/  PRMT R115, RZ, 0x7610, R5 ;  /* 0x00007610ff737816 */ /* 0x000fe40000000005 */
[--C-:B------:R-:W-:Y:S01]  /*0410*/  PRMT R114, RZ, 0x5410, R6.reuse ;  /* 0x00005410ff727816 */ /* 0x100fe20000000006 */
[----:B------:R-:W-:Y:S01]  /*0420*/  CS2R R4, SRZ ;  /* 0x0000000000047805 */ /* 0x000fe2000001ff00 */
[----:B------:R-:W-:Y:S02]  /*0430*/  PRMT R113, RZ, 0x7610, R6 ;  /* 0x00007610ff717816 */ /* 0x000fe40000000006 */
[----:B------:R-:W-:-:S02]  /*0440*/  PRMT R112, RZ, 0x5410, R7 ;  /* 0x00005410ff707816 */ /* 0x000fc40000000007 */
[----:B------:R-:W-:Y:S02]  /*0450*/  PRMT R109, RZ, 0x7610, R7 ;  /* 0x00007610ff6d7816 */ /* 0x000fe40000000007 */
[--C-:B---3--:R-:W-:Y:S01]  /*0460*/  PRMT R108, RZ, 0x5410, R92.reuse ;  /* 0x00005410ff6c7816 */ /* 0x108fe2000000005c */
[----:B------:R-:W-:Y:S01]  /*0470*/  CS2R R6, SRZ ;  /* 0x0000000000067805 */ /* 0x000fe2000001ff00 */
[----:B------:R-:W-:Y:S02]  /*0480*/  PRMT R101, RZ, 0x7610, R92 ;  /* 0x00007610ff657816 */ /* 0x000fe4000000005c */
[--C-:B------:R-:W-:Y:S02]  /*0490*/  PRMT R100, RZ, 0x5410, R93.reuse ;  /* 0x00005410ff647816 */ /* 0x100fe4000000005d */
[----:B------:R-:W-:Y:S02]  /*04a0*/  PRMT R99, RZ, 0x7610, R93 ;  /* 0x00007610ff637816 */ /* 0x000fe4000000005d */
[----:B------:R-:W-:-:S02]  /*04b0*/  PRMT R98, RZ, 0x5410, R94 ;  /* 0x00005410ff627816 */ /* 0x000fc4000000005e */
[----:B------:R-:W-:Y:S01]  /*04c0*/  PRMT R97, RZ, 0x7610, R94 ;  /* 0x00007610ff617816 */ /* 0x000fe2000000005e */
[----:B------:R-:W-:Y:S01]  /*04d0*/  IMAD.MOV.U32 R94, RZ, RZ, RZ ;  /* 0x000000ffff5e7224 */ /* 0x000fe200078e00ff */
[--C-:B------:R-:W-:Y:S02]  /*04e0*/  PRMT R96, RZ, 0x5410, R95.reuse ;  /* 0x00005410ff607816 */ /* 0x100fe4000000005f */
[----:B------:R-:W-:Y:S02]  /*04f0*/  PRMT R95, RZ, 0x7610, R95 ;  /* 0x00007610ff5f7816 */ /* 0x000fe4000000005f */
[----:B------:R-:W-:Y:S02]  /*0500*/  MOV R92, RZ ;  /* 0x000000ff005c7202 */ /* 0x000fe40000000f00 */
[--C-:B----4-:R-:W-:Y:S02]  /*0510*/  PRMT R93, RZ, 0x5410, R32.reuse ;  /* 0x00005410ff5d7816 */ /* 0x110fe40000000020 */
[----:B------:R-:W-:-:S02]  /*0520*/  PRMT R123, RZ, 0x7610, R32 ;  /* 0x00007610ff7b7816 */ /* 0x000fc40000000020 */
[--C-:B------:R-:W-:Y:S02]  /*0530*/  PRMT R122, RZ, 0x5410, R33.reuse ;  /* 0x00005410ff7a7816 */ /* 0x100fe40000000021 */
[----:B------:R-:W-:Y:S02]  /*0540*/  PRMT R125, RZ, 0x7610, R33 ;  /* 0x00007610ff7d7816 */ /* 0x000fe40000000021 */
[--C-:B------:R-:W-:Y:S02]  /*0550*/  PRMT R124, RZ, 0x5410, R34.reuse ;  /* 0x00005410ff7c7816 */ /* 0x100fe40000000022 */
[----:B------:R-:W-:Y:S02]  /*0560*/  PRMT R127, RZ, 0x7610, R34 ;  /* 0x00007610ff7f7816 */ /* 0x000fe40000000022 */
[--C-:B------:R-:W-:Y:S02]  /*0570*/  PRMT R126, RZ, 0x5410, R35.reuse ;  /* 0x00005410ff7e7816 */ /* 0x100fe40000000023 */
[----:B------:R-:W-:-:S02]  /*0580*/  PRMT R128, RZ, 0x7610, R35 ;  /* 0x00007610ff807816 */ /* 0x000fc40000000023 */
.L_x_56:
[----:B------:R-:W-:Y:S01]  /*0590*/  IMAD R52, R121, c[0x0][0x168], RZ ;  /* 0x00005a0079347a24 */ /* 0x000fe200078e02ff */
[----:B------:R-:W-:-:S02]  /*05a0*/  LOP3.LUT R54, R0, 0x7f, RZ, 0xc0, !PT ;  /* 0x0000007f00367812 */ /* 0x000fc400078ec0ff */
[----:B------:R-:W-:Y:S02]  /*05b0*/  MOV R106, 0x10 ;  /* 0x00000010006a7802 */ /* 0x000fe40000000f00 */
[----:B------:R-:W-:-:S04]  /*05c0*/  SHF.R.S32.HI R53, RZ, 0x1f, R52 ;  /* 0x0000001fff357819 */ /* 0x000fc80000011434 */
[----:B------:R-:W-:-:S04]  /*05d0*/  LEA.HI R53, R53, R52, RZ, 0x3 ;  /* 0x0000003435357211 */ /* 0x000fc800078f18ff */
[----:B------:R-:W-:Y:S02]  /*05e0*/  LEA.HI.SX32 R131, R53, R54, 0x1d ;  /* 0x0000003635837211 */ /* 0x000fe400078feaff */
[----:B------:R-:W-:Y:S02]  /*05f0*/  MOV R110, 0x4 ;  /* 0x00000004006e7802 */ /* 0x000fe40000000f00 */
[C---:B------:R-:W-:Y:S01]  /*0600*/  IADD3 R130, R131.reuse, 0x80, RZ ;  /* 0x0000008083827810 */ /* 0x040fe20007ffe0ff */
[C---:B------:R-:W-:Y:S01]  /*0610*/  IMAD.WIDE.U32 R52, R131.reuse, R106, c[0x0][0x188] ;  /* 0x0000620083347625 */ /* 0x040fe200078e006a */
[----:B------:R-:W-:-:S03]  /*0620*/  IADD3 R129, R131, 0x100, RZ ;  /* 0x0000010083817810 */ /* 0x000fc60007ffe0ff */
[----:B------:R-:W-:Y:S02]  /*0630*/  IMAD.WIDE.U32 R60, R130, R106, c[0x0][0x188] ;  /* 0x00006200823c7625 */ /* 0x000fe400078e006a */
[----:B------:R-:W2:Y:S02]  /*0640*/  LDG.E.128 R52, [R52.64] ;  /* 0x0000000434347981 */ /* 0x000ea4000c1e1d00 */
[----:B------:R-:W-:Y:S02]  /*0650*/  IMAD.WIDE R116, R121, R110, c[0x0][0x1a0] ;  /* 0x0000680079747625 */ /* 0x000fe400078e026e */
[----:B------:R-:W3:Y:S02]  /*0660*/  LDG.E.128 R60, [R60.64] ;  /* 0x000000043c3c7981 */ /* 0x000ee4000c1e1d00 */
[-C--:B------:R-:W-:Y:S02]  /*0670*/  IMAD.WIDE.U32 R68, R129, R106.reuse, c[0x0][0x188] ;  /* 0x0000620081447625 */ /* 0x080fe400078e006a */
[----:B------:R-:W4:Y:S02]  /*0680*/  LDG.E R116, [R116.64] ;  /* 0x0000000474747981 */ /* 0x000f24000c1e1900 */
[----:B------:R-:W-:-:S02]  /*0690*/  IMAD.WIDE.U32 R56, R131, R106, c[0x0][0x208] ;  /* 0x0000820083387625 */ /* 0x000fc400078e006a */
[----:B------:R-:W4:Y:S02]  /*06a0*/  LDG.E.128 R68, [R68.64] ;  /* 0x0000000444447981 */ /* 0x000f24000c1e1d00 */
[----:B------:R-:W-:Y:S02]  /*06b0*/  IMAD.WIDE.U32 R64, R130, R106, c[0x0][0x208] ;  /* 0x0000820082407625 */ /* 0x000fe400078e006a */
[----:B------:R-:W4:Y:S02]  /*06c0*/  LDG.E.128 R56, [R56.64] ;  /* 0x0000000438387981 */ /* 0x000f24000c1e1d00 */
[----:B------:R-:W-:Y:S02]  /*06d0*/  IMAD.WIDE R110, R121, R110, c[0x0][0x1a8] ;  /* 0x00006a00796e7625 */ /* 0x000fe400078e026e */
[----:B------:R-:W4:Y:S02]  /*06e0*/  LDG.E.128 R64, [R64.64] ;  /* 0x0000000440407981 */ /* 0x000f24000c1e1d00 */
[----:B------:R-:W-:-:S02]  /*06f0*/  IMAD.WIDE.U32 R72, R129, R106, c[0x0][0x208] ;  /* 0x0000820081487625 */ /* 0x000fc400078e006a */
[----:B------:R-:W4:Y:S04]  /*0700*/  LDG.E R110, [R110.64] ;  /* 0x000000046e6e7981 */ /* 0x000f28000c1e1900 */
[----:B------:R-:W4:Y:S01]  /*0710*/  LDG.E.128 R72, [R72.64] ;  /* 0x0000000448487981 */ /* 0x000f22000c1e1d00 */
[----:B------:R-:W-:-:S04]  /*0720*/  ISETP.NE.U32.AND P1, PT, RZ, c[0x0][0x218], PT ;  /* 0x00008600ff007a0c */ /* 0x000fc80003f25070 */
[----:B------:R-:W-:Y:S01]  /*0730*/  ISETP.NE.AND.EX P1, PT, RZ, c[0x0][0x21c], PT, P1 ;  /* 0x00008700ff007a0c */ /* 0x000fe20003f25310 */
[----:B------:R-:W-:Y:S02]  /*0740*/  ULDC.U8 UR6, c[0x0][0x1f0] ;  /* 0x00007c0000067ab9 */ /* 0x000fe40000000000 */
[----:B------:R-:W-:-:S10]  /*0750*/  ISETP.NE.AND P0, PT, RZ, UR6, PT ;  /* 0x00000006ff007c0c */ /* 0x000fd4000bf05270 */
[----:B------:R-:W-:-:S04]  /*0760*/  @P1 IMAD.WIDE.U32 R102, R131, R106, c[0x0][0x218] ;  /* 0x0000860083661625 */ /* 0x000fc800078e006a */
[-C--:B------:R-:W-:Y:S01]  /*0770*/  @P1 IMAD.WIDE.U32 R104, R130, R106.reuse, c[0x0][0x218] ;  /* 0x0000860082681625 */ /* 0x080fe200078e006a */
[----:B------:R0:W5:Y:S03]  /*0780*/  @P1 LDG.E.128 R32, [R102.64] ;  /* 0x0000000466201981 */ /* 0x000166000c1e1d00 */
[----:B------:R-:W-:Y:S01]  /*0790*/  @P1 IMAD.WIDE.U32 R106, R129, R106, c[0x0][0x218] ;  /* 0x00008600816a1625 */ /* 0x000fe200078e006a */
[----:B------:R1:W5:Y:S04]  /*07a0*/  @P1 LDG.E.128 R36, [R104.64] ;  /* 0x0000000468241981 */ /* 0x000368000c1e1d00 */
[----:B------:R0:W5:Y:S01]  /*07b0*/  @P1 LDG.E.128 R40, [R106.64] ;  /* 0x000000046a281981 */ /* 0x000162000c1e1d00 */
[----:B------:R-:W-:-:S02]  /*07c0*/  IADD3 R121, R121, c[0x0][0x160], RZ ;  /* 0x0000580079797a10 */ /* 0x000fc40007ffe0ff */
[----:B------:R-:W-:Y:S02]  /*07d0*/  LOP3.LUT P4, RZ, R0, 0x1f, RZ, 0xc0, !PT ;  /* 0x0000001f00ff7812 */ /* 0x000fe4000788c0ff */
[----:B------:R-:W-:Y:S02]  /*07e0*/  ISETP.GE.AND P2, PT, R121, c[0x0][0x164], PT ;  /* 0x0000590079007a0c */ /* 0x000fe40003f46270 */
[----:B--2---:R-:W-:Y:S02]  /*07f0*/  PRMT R134, RZ, 0x5410, R52 ;  /* 0x00005410ff867816 */ /* 0x004fe40000000034 */
[--C-:B---3--:R-:W-:Y:S02]  /*0800*/  PRMT R150, RZ, 0x5410, R61.reuse ;  /* 0x00005410ff967816 */ /* 0x108fe4000000003d */
[----:B------:R-:W-:Y:S02]  /*0810*/  PRMT R152, RZ, 0x7610, R61 ;  /* 0x00007610ff987816 */ /* 0x000fe4000000003d */
[----:B----4-:R-:W-:-:S02]  /*0820*/  FSEL R61, R116, RZ, !P0 ;  /* 0x000000ff743d7208 */ /* 0x010fc40004000000 */
[----:B------:R-:W-:Y:S02]  /*0830*/  PRMT R164, RZ, 0x7610, R60 ;  /* 0x00007610ffa47816 */ /* 0x000fe4000000003c */
[----:B------:R-:W-:Y:S01]  /*0840*/  PRMT R160, RZ, 0x7610, R52 ;  /* 0x00007610ffa07816 */ /* 0x000fe20000000034 */
[----:B------:R-:W-:Y:S01]  /*0850*/  FADD.FTZ R133, -R61, R134 ;  /* 0x000000863d857221 */ /* 0x000fe20000010100 */
[----:B0-----:R-:W-:Y:S02]  /*0860*/  PRMT R106, RZ, 0x5410, R55 ;  /* 0x00005410ff6a7816 */ /* 0x001fe40000000037 */
[----:B------:R-:W-:Y:S02]  /*0870*/  PRMT R162, RZ, 0x5410, R60 ;  /* 0x00005410ffa27816 */ /* 0x000fe4000000003c */
[--C-:B------:R-:W-:Y:S02]  /*0880*/  PRMT R154, RZ, 0x5410, R53.reuse ;  /* 0x00005410ff9a7816 */ /* 0x100fe40000000035 */
[----:B------:R-:W-:-:S02]  /*0890*/  PRMT R156, RZ, 0x7610, R53 ;  /* 0x00007610ff9c7816 */ /* 0x000fc40000000035 */
[--C-:B------:R-:W-:Y:S02]  /*08a0*/  PRMT R146, RZ, 0x5410, R54.reuse ;  /* 0x00005410ff927816 */ /* 0x100fe40000000036 */
[----:B------:R-:W-:Y:S02]  /*08b0*/  PRMT R148, RZ, 0x7610, R54 ;  /* 0x00007610ff947816 */ /* 0x000fe40000000036 */
[----:B------:R-:W-:Y:S02]  /*08c0*/  PRMT R60, RZ, 0x7610, R62 ;  /* 0x00007610ff3c7816 */ /* 0x000fe4000000003e */
[--C-:B------:R-:W-:Y:S02]  /*08d0*/  PRMT R143, RZ, 0x5410, R69.reuse ;  /* 0x00005410ff8f7816 */ /* 0x100fe40000000045 */
[----:B------:R-:W-:Y:S01]  /*08e0*/  PRMT R53, RZ, 0x7610, R69 ;  /* 0x00007610ff357816 */ /* 0x000fe20000000045 */
[----:B------:R-:W-:Y:S01]  /*08f0*/  FADD.FTZ R69, -R61, R164 ;  /* 0x000000a43d457221 */ /* 0x000fe20000010100 */
[----:B------:R-:W-:-:S02]  /*0900*/  PRMT R144, RZ, 0x7610, R55 ;  /* 0x00007610ff907816 */ /* 0x000fc40000000037 */
[--C-:B------:R-:W-:Y:S02]  /*0910*/  PRMT R102, RZ, 0x5410, R58.reuse ;  /* 0x00005410ff667816 */ /* 0x100fe4000000003a */
[----:B------:R-:W-:Y:S02]  /*0920*/  PRMT R142, RZ, 0x7610, R58 ;  /* 0x00007610ff8e7816 */ /* 0x000fe4000000003a */
[--C-:B------:R-:W-:Y:S02]  /*0930*/  PRMT R135, RZ, 0x5410, R66.reuse ;  /* 0x00005410ff877816 */ /* 0x100fe40000000042 */
[----:B------:R-:W-:Y:S02]  /*0940*/  PRMT R140, RZ, 0x7610, R66 ;  /* 0x00007610ff8c7816 */ /* 0x000fe40000000042 */
[--C-:B------:R-:W-:Y:S02]  /*0950*/  PRMT R139, RZ, 0x5410, R67.reuse ;  /* 0x00005410ff8b7816 */ /* 0x100fe40000000043 */
[----:B------:R-:W-:Y:S01]  /*0960*/  PRMT R54, RZ, 0x7610, R67 ;  /* 0x00007610ff367816 */ /* 0x000fe20000000043 */
[----:B------:R-:W-:Y:S01]  /*0970*/  FADD.FTZ R67, -R61, R150 ;  /* 0x000000963d437221 */ /* 0x000fe20000010100 */
[----:B------:R-:W-:-:S02]  /*0980*/  PRMT R141, RZ, 0x5410, R68 ;  /* 0x00005410ff8d7816 */ /* 0x000fc40000000044 */
[----:B------:R-:W-:Y:S01]  /*0990*/  PRMT R151, RZ, 0x7610, R68 ;  /* 0x00007610ff977816 */ /* 0x000fe20000000044 */
[C---:B------:R-:W-:Y:S01]  /*09a0*/  FADD.FTZ R134, -R61.reuse, R160 ;  /* 0x000000a03d867221 */ /* 0x040fe20000010100 */
[----:B------:R-:W-:Y:S01]  /*09b0*/  PRMT R117, RZ, 0x5410, R56 ;  /* 0x00005410ff757816 */ /* 0x000fe20000000038 */
[C---:B------:R-:W-:Y:S01]  /*09c0*/  FADD.FTZ R163, -R61.reuse, R106 ;  /* 0x0000006a3da37221 */ /* 0x040fe20000010100 */
[----:B------:R-:W-:Y:S01]  /*09d0*/  PRMT R58, RZ, 0x5410, R62 ;  /* 0x00005410ff3a7816 */ /* 0x000fe2000000003e */
[----:B------:R-:W-:Y:S01]  /*09e0*/  FMUL.FTZ R133, R110, R133 ;  /* 0x000000856e857220 */ /* 0x000fe20000410000 */
[--C-:B------:R-:W-:Y:S02]  /*09f0*/  PRMT R66, RZ, 0x5410, R71.reuse ;  /* 0x00005410ff427816 */ /* 0x100fe40000000047 */
[----:B------:R-:W-:Y:S01]  /*0a00*/  PRMT R68, RZ, 0x7610, R71 ;  /* 0x00007610ff447816 */ /* 0x000fe20000000047 */
[----:B------:R-:W-:Y:S01]  /*0a10*/  FADD.FTZ R71, -R61, R162 ;  /* 0x000000a23d477221 */ /* 0x000fe20000010100 */
[----:B------:R-:W-:-:S02]  /*0a20*/  PRMT R111, RZ, 0x7610, R56 ;  /* 0x00007610ff6f7816 */ /* 0x000fc40000000038 */
[--C-:B------:R-:W-:Y:S02]  /*0a30*/  PRMT R52, RZ, 0x7610, R63.reuse ;  /* 0x00007610ff347816 */ /* 0x100fe4000000003f */
[----:B------:R-:W-:Y:S02]  /*0a40*/  PRMT R137, RZ, 0x5410, R64 ;  /* 0x00005410ff897816 */ /* 0x000fe40000000040 */
[----:B------:R-:W-:Y:S01]  /*0a50*/  PRMT R158, RZ, 0x5410, R70 ;  /* 0x00005410ff9e7816 */ /* 0x000fe20000000046 */
[C---:B------:R-:W-:Y:S01]  /*0a60*/  FADD.FTZ R157, -R61.reuse, R60 ;  /* 0x0000003c3d9d7221 */ /* 0x040fe20000010100 */
[----:B------:R-:W-:Y:S01]  /*0a70*/  PRMT R56, RZ, 0x5410, R63 ;  /* 0x00005410ff387816 */ /* 0x000fe2000000003f */
[C---:B------:R-:W-:Y:S01]  /*0a80*/  FMUL.FTZ R69, R110.reuse, R69 ;  /* 0x000000456e457220 */ /* 0x040fe20000410000 */
[----:B------:R-:W-:Y:S02]  /*0a90*/  PRMT R64, RZ, 0x7610, R64 ;  /* 0x00007610ff407816 */ /* 0x000fe40000000040 */
[----:B------:R-:W-:Y:S01]  /*0aa0*/  PRMT R70, RZ, 0x7610, R70 ;  /* 0x00007610ff467816 */ /* 0x000fe20000000046 */
[C---:B------:R-:W-:Y:S01]  /*0ab0*/  FADD.FTZ R116, -R61.reuse, R154 ;  /* 0x0000009a3d747221 */ /* 0x040fe20000010100 */
[----:B------:R-:W-:Y:S01]  /*0ac0*/  PRMT R63, RZ, 0x5410, R65 ;  /* 0x00005410ff3f7816 */ /* 0x000fe20000000041 */
[C---:B------:R-:W-:Y:S01]  /*0ad0*/  FADD.FTZ R161, -R61.reuse, R144 ;  /* 0x000000903da17221 */ /* 0x040fe20000010100 */
[----:B------:R-:W-:Y:S01]  /*0ae0*/  PRMT R136, RZ, 0x5410, R59 ;  /* 0x00005410ff887816 */ /* 0x000fe2000000003b */
[C---:B------:R-:W-:Y:S01]  /*0af0*/  FMUL.FTZ R67, R110.reuse, R67 ;  /* 0x000000436e437220 */ /* 0x040fe20000410000 */
[--C-:B------:R-:W-:Y:S01]  /*0b00*/  PRMT R149, RZ, 0x5410, R75.reuse ;  /* 0x00005410ff957816 */ /* 0x100fe2000000004b */
[----:B------:R-:W-:Y:S01]  /*0b10*/  FADD.FTZ R159, -R61, R58 ;  /* 0x0000003a3d9f7221 */ /* 0x000fe20000010100 */
[----:B------:R-:W-:Y:S01]  /*0b20*/  PRMT R60, RZ, 0x7610, R75 ;  /* 0x00007610ff3c7816 */ /* 0x000fe2000000004b */
[----:B------:R-:W-:Y:S01]  /*0b30*/  FADD.FTZ R92, R117, R92 ;  /* 0x0000005c755c7221 */ /* 0x000fe20000010000 */
[----:B------:R-:W-:Y:S01]  /*0b40*/  PRMT R138, RZ, 0x7610, R59 ;  /* 0x00007610ff8a7816 */ /* 0x000fe2000000003b */
[C---:B------:R-:W-:Y:S01]  /*0b50*/  FMUL.FTZ R134, R110.reuse, R134 ;  /* 0x000000866e867220 */ /* 0x040fe20000410000 */
[--C-:B------:R-:W-:Y:S01]  /*0b60*/  PRMT R103, RZ, 0x5410, R57.reuse ;  /* 0x00005410ff677816 */ /* 0x100fe20000000039 */
[----:B------:R-:W-:Y:S01]  /*0b70*/  FFMA.FTZ R94, R133, R117, R94 ;  /* 0x00000075855e7223 */ /* 0x000fe2000001005e */
[----:B-1----:R-:W-:Y:S01]  /*0b80*/  PRMT R104, RZ, 0x7610, R57 ;  /* 0x00007610ff687816 */ /* 0x002fe20000000039 */
[C---:B------:R-:W-:Y:S01]  /*0b90*/  FMUL.FTZ R75, R110.reuse, R163 ;  /* 0x000000a36e4b7220 */ /* 0x040fe20000410000 */
[----:B------:R-:W-:Y:S01]  /*0ba0*/  PRMT R62, RZ, 0x7610, R65 ;  /* 0x00007610ff3e7816 */ /* 0x000fe20000000041 */
[----:B------:R-:W-:Y:S01]  /*0bb0*/  FMUL.FTZ R71, R110, R71 ;  /* 0x000000476e477220 */ /* 0x000fe20000410000 */
[--C-:B------:R-:W-:Y:S01]  /*0bc0*/  PRMT R145, RZ, 0x5410, R73.reuse ;  /* 0x00005410ff917816 */ /* 0x100fe20000000049 */
[C---:B------:R-:W-:Y:S01]  /*0bd0*/  FADD.FTZ R153, -R61.reuse, R52 ;  /* 0x000000343d997221 */ /* 0x040fe20000010100 */
[----:B------:R-:W-:Y:S01]  /*0be0*/  PRMT R52, RZ, 0x7610, R73 ;  /* 0x00007610ff347816 */ /* 0x000fe20000000049 */
[----:B------:R-:W-:-:S02]  /*0bf0*/  FADD.FTZ R59, -R61, R66 ;  /* 0x000000423d3b7221 */ /* 0x000fc40000010100 */
[----:B------:R-:W-:Y:S01]  /*0c00*/  FMUL.FTZ R117, R120, R117 ;  /* 0x0000007578757220 */ /* 0x000fe20000410000 */
[----:B------:R-:W-:Y:S01]  /*0c10*/  PRMT R144, RZ, 0x5410, R72 ;  /* 0x00005410ff907816 */ /* 0x000fe20000000048 */
[C---:B------:R-:W-:Y:S01]  /*0c20*/  FADD.FTZ R107, -R61.reuse, R156 ;  /* 0x0000009c3d6b7221 */ /* 0x040fe20000010100 */
[----:B------:R-:W-:Y:S01]  /*0c30*/  PRMT R58, RZ, 0x7610, R72 ;  /* 0x00007610ff3a7816 */ /* 0x000fe20000000048 */
[C---:B------:R-:W-:Y:S02]  /*0c40*/  FADD.FTZ R105, -R61.reuse, R146 ;  /* 0x000000923d697221 */ /* 0x040fe40000010100 */
[C---:B------:R-:W-:Y:S02]  /*0c50*/  FADD.FTZ R165, -R61.reuse, R148 ;  /* 0x000000943da57221 */ /* 0x040fe40000010100 */
[C---:B------:R-:W-:Y:S02]  /*0c60*/  FADD.FTZ R65, -R61.reuse, R152 ;  /* 0x000000983d417221 */ /* 0x040fe40000010100 */
[----:B------:R-:W-:-:S02]  /*0c70*/  FADD.FTZ R155, -R61, R56 ;  /* 0x000000383d9b7221 */ /* 0x000fc40000010100 */
[C---:B------:R-:W-:Y:S02]  /*0c80*/  FADD.FTZ R141, -R61.reuse, R141 ;  /* 0x0000008d3d8d7221 */ /* 0x040fe40000010100 */
[C---:B------:R-:W-:Y:S02]  /*0c90*/  FADD.FTZ R151, -R61.reuse, R151 ;  /* 0x000000973d977221 */ /* 0x040fe40000010100 */
[C---:B------:R-:W-:Y:S02]  /*0ca0*/  FADD.FTZ R143, -R61.reuse, R143 ;  /* 0x0000008f3d8f7221 */ /* 0x040fe40000010100 */
[C---:B------:R-:W-:Y:S02]  /*0cb0*/  FADD.FTZ R53, -R61.reuse, R53 ;  /* 0x000000353d357221 */ /* 0x040fe40000010100 */
[C---:B------:R-:W-:Y:S02]  /*0cc0*/  FADD.FTZ R55, -R61.reuse, R158 ;  /* 0x0000009e3d377221 */ /* 0x040fe40000010100 */
[----:B------:R-:W-:-:S02]  /*0cd0*/  FADD.FTZ R57, -R61, R70 ;  /* 0x000000463d397221 */ /* 0x000fc40000010100 */
[----:B------:R-:W-:Y:S02]  /*0ce0*/  FADD.FTZ R17, R64, R17 ;  /* 0x0000001140117221 */ /* 0x000fe40000010000 */
[-C--:B------:R-:W-:Y:S02]  /*0cf0*/  FFMA.FTZ R77, R69, R64.reuse, R77 ;  /* 0x00000040454d7223 */ /* 0x080fe4000001004d */
[----:B------:R-:W-:Y:S02]  /*0d00*/  FMUL.FTZ R66, R101, R64 ;  /* 0x0000004065427220 */ /* 0x000fe40000410000 */
[----:B------:R-:W-:Y:S02]  /*0d10*/  FADD.FTZ R61, -R61, R68 ;  /* 0x000000443d3d7221 */ /* 0x000fe40000010100 */
[C---:B------:R-:W-:Y:S02]  /*0d20*/  FMUL.FTZ R116, R110.reuse, R116 ;  /* 0x000000746e747220 */ /* 0x040fe40000410000 */
[----:B------:R-:W-:-:S02]  /*0d30*/  FMUL.FTZ R73, R110, R161 ;  /* 0x000000a16e497220 */ /* 0x000fc40000410000 */
[----:B------:R-:W-:Y:S02]  /*0d40*/  FADD.FTZ R14, R63, R14 ;  /* 0x0000000e3f0e7221 */ /* 0x000fe40000010000 */
[-C--:B------:R-:W-:Y:S02]  /*0d50*/  FFMA.FTZ R30, R67, R63.reuse, R30 ;  /* 0x0000003f431e7223 */ /* 0x080fe4000001001e */
[----:B------:R-:W-:Y:S02]  /*0d60*/  FMUL.FTZ R64, R100, R63 ;  /* 0x0000003f64407220 */ /* 0x000fe40000410000 */
[----:B------:R-:W-:Y:S02]  /*0d70*/  FADD.FTZ R90, R111, R90 ;  /* 0x0000005a6f5a7221 */ /* 0x000fe40000010000 */
[----:B------:R-:W-:Y:S02]  /*0d80*/  FFMA.FTZ R91, R134, R111, R91 ;  /* 0x0000006f865b7223 */ /* 0x000fe4000001005b */
[----:B------:R-:W-:-:S02]  /*0d90*/  FADD.FTZ R80, R136, R80 ;  /* 0x0000005088507221 */ /* 0x000fc40000010000 */
[-C--:B------:R-:W-:Y:S02]  /*0da0*/  FFMA.FTZ R81, R75, R136.reuse, R81 ;  /* 0x000000884b517223 */ /* 0x080fe40000010051 */
[----:B------:R-:W-:Y:S02]  /*0db0*/  FMUL.FTZ R72, R112, R136 ;  /* 0x0000008870487220 */ /* 0x000fe40000410000 */
[----:B------:R-:W-:Y:S02]  /*0dc0*/  FADD.FTZ R16, R137, R16 ;  /* 0x0000001089107221 */ /* 0x000fe40000010000 */
[-C--:B------:R-:W-:Y:S02]  /*0dd0*/  FFMA.FTZ R76, R71, R137.reuse, R76 ;  /* 0x00000089474c7223 */ /* 0x080fe4000001004c */
[----:B------:R-:W-:Y:S02]  /*0de0*/  FMUL.FTZ R68, R108, R137 ;  /* 0x000000896c447220 */ /* 0x000fe40000410000 */
[----:B------:R-:W-:-:S02]  /*0df0*/  FMUL.FTZ R63, R110, R159 ;  /* 0x0000009f6e3f7220 */ /* 0x000fc40000410000 */
[----:B------:R-:W-:Y:S02]  /*0e00*/  FMUL.FTZ R111, R119, R111 ;  /* 0x0000006f776f7220 */ /* 0x000fe40000410000 */
[----:B------:R-:W-:Y:S02]  /*0e10*/  FADD.FTZ R136, RZ, R117 ;  /* 0x00000075ff887221 */ /* 0x000fe40000010000 */
[----:B------:R-:W-:Y:S02]  /*0e20*/  FFMA.FTZ R137, R133, R117, RZ ;  /* 0x0000007585897223 */ /* 0x000fe400000100ff */
[----:B------:R-:W-:Y:S02]  /*0e30*/  FADD.FTZ R88, R103, R88 ;  /* 0x0000005867587221 */ /* 0x000fe40000010000 */
[-C--:B------:R-:W-:Y:S02]  /*0e40*/  FFMA.FTZ R89, R116, R103.reuse, R89 ;  /* 0x0000006774597223 */ /* 0x080fe40000010059 */
[----:B------:R-:W-:-:S02]  /*0e50*/  FMUL.FTZ R106, R118, R103 ;  /* 0x00000067766a7220 */ /* 0x000fc40000410000 */
[----:B------:R-:W-:Y:S02]  /*0e60*/  FADD.FTZ R78, R138, R78 ;  /* 0x0000004e8a4e7221 */ /* 0x000fe40000010000 */
[-C--:B------:R-:W-:Y:S02]  /*0e70*/  FFMA.FTZ R79, R73, R138.reuse, R79 ;  /* 0x0000008a494f7223 */ /* 0x080fe4000001004f */
[----:B------:R-:W-:Y:S02]  /*0e80*/  FMUL.FTZ R70, R109, R138 ;  /* 0x0000008a6d467220 */ /* 0x000fe40000410000 */
[C---:B------:R-:W-:Y:S02]  /*0e90*/  FMUL.FTZ R107, R110.reuse, R107 ;  /* 0x0000006b6e6b7220 */ /* 0x040fe40000410000 */
[----:B------:R-:W-:Y:S02]  /*0ea0*/  FMUL.FTZ R103, R110, R165 ;  /* 0x000000a56e677220 */ /* 0x000fe40000410000 */
[----:B------:R-:W-:-:S02]  /*0eb0*/  FADD.FTZ R12, R135, R12 ;  /* 0x0000000c870c7221 */ /* 0x000fc40000010000 */
[-C--:B------:R-:W-:Y:S02]  /*0ec0*/  FFMA.FTZ R28, R63, R135.reuse, R28 ;  /* 0x000000873f1c7223 */ /* 0x080fe4000001001c */
[----:B------:R-:W-:Y:S02]  /*0ed0*/  FMUL.FTZ R138, R98, R135 ;  /* 0x00000087628a7220 */ /* 0x000fe40000410000 */
[----:B------:R-:W-:Y:S02]  /*0ee0*/  FADD.FTZ R135, R136, R111 ;  /* 0x0000006f88877221 */ /* 0x000fe40000010000 */
[----:B------:R-:W-:Y:S01]  /*0ef0*/  FFMA.FTZ R137, R134, R111, R137 ;  /* 0x0000006f86897223 */ /* 0x000fe20000010089 */
[----:B------:R-:W-:Y:S01]  /*0f00*/  PRMT R147, RZ, 0x5410, R74 ;  /* 0x00005410ff937816 */ /* 0x000fe2000000004a */
[----:B------:R-:W-:Y:S01]  /*0f10*/  FADD.FTZ R86, R104, R86 ;  /* 0x0000005668567221 */ /* 0x000fe20000010000 */
[----:B------:R-:W-:Y:S01]  /*0f20*/  PRMT R56, RZ, 0x7610, R74 ;  /* 0x00007610ff387816 */ /* 0x000fe2000000004a */
[----:B------:R-:W-:-:S02]  /*0f30*/  FMUL.FTZ R105, R110, R105 ;  /* 0x000000696e697220 */ /* 0x000fc40000410000 */
[----:B------:R-:W-:Y:S02]  /*0f40*/  FFMA.FTZ R87, R107, R104, R87 ;  /* 0x000000686b577223 */ /* 0x000fe40000010057 */
[----:B------:R-:W-:Y:S02]  /*0f50*/  FADD.FTZ R82, R142, R82 ;  /* 0x000000528e527221 */ /* 0x000fe40000010000 */
[-C--:B------:R-:W-:Y:S02]  /*0f60*/  FFMA.FTZ R83, R103, R142.reuse, R83 ;  /* 0x0000008e67537223 */ /* 0x080fe40000010053 */
[----:B------:R-:W-:Y:S02]  /*0f70*/  FMUL.FTZ R74, R113, R142 ;  /* 0x0000008e714a7220 */ /* 0x000fe40000410000 */
[----:B------:R-:W-:Y:S02]  /*0f80*/  FMUL.FTZ R104, R115, R104 ;  /* 0x0000006873687220 */ /* 0x000fe40000410000 */
[----:B------:R-:W-:-:S02]  /*0f90*/  FADD.FTZ R135, R135, R106 ;  /* 0x0000006a87877221 */ /* 0x000fc40000010000 */
        /* <DEDUP_REMOVED lines=8> */
[----:B------:R-:W-:Y:S02]  /*1020*/  FFMA.FTZ R146, R105, R102, R142 ;  /* 0x0000006669927223 */ /* 0x000fe4000001008e */
[----:B------:R-:W-:Y:S02]  /*1030*/  FADD.FTZ R157, R157, R74 ;  /* 0x0000004a9d9d7221 */ /* 0x000fe40000010000 */
[----:B------:R-:W-:Y:S02]  /*1040*/  FFMA.FTZ R146, R103, R74, R146 ;  /* 0x0000004a67927223 */ /* 0x000fe40000010092 */
[----:B------:R-:W-:-:S02]  /*1050*/  FADD.FTZ R13, R140, R13 ;  /* 0x0000000d8c0d7221 */ /* 0x000fc40000010000 */
[-C--:B------:R-:W-:Y:S02]  /*1060*/  FFMA.FTZ R29, R136, R140.reuse, R29 ;  /* 0x0000008c881d7223 */ /* 0x080fe4000001001d */
[----:B------:R-:W-:Y:S02]  /*1070*/  FMUL.FTZ R137, R97, R140 ;  /* 0x0000008c61897220 */ /* 0x000fe40000410000 */
[C---:B------:R-:W-:Y:S02]  /*1080*/  FMUL.FTZ R135, R110.reuse, R155 ;  /* 0x0000009b6e877220 */ /* 0x040fe40000410000 */
[----:B------:R-:W-:Y:S02]  /*1090*/  FMUL.FTZ R140, R110, R153 ;  /* 0x000000996e8c7220 */ /* 0x000fe40000410000 */
[----:B------:R-:W-:Y:S02]  /*10a0*/  FADD.FTZ R157, R157, R72 ;  /* 0x000000489d9d7221 */ /* 0x000fe40000010000 */
[----:B------:R-:W-:-:S02]  /*10b0*/  FFMA.FTZ R146, R75, R72, R146 ;  /* 0x000000484b927223 */ /* 0x000fc40000010092 */
[----:B------:R-:W-:Y:S02]  /*10c0*/  FADD.FTZ R10, R139, R10 ;  /* 0x0000000a8b0a7221 */ /* 0x000fe40000010000 */
[-C--:B------:R-:W-:Y:S02]  /*10d0*/  FFMA.FTZ R26, R135, R139.reuse, R26 ;  /* 0x0000008b871a7223 */ /* 0x080fe4000001001a */
[----:B------:R-:W-:Y:S02]  /*10e0*/  FMUL.FTZ R142, R96, R139 ;  /* 0x0000008b608e7220 */ /* 0x000fe40000410000 */
[----:B------:R-:W-:Y:S02]  /*10f0*/  FADD.FTZ R11, R54, R11 ;  /* 0x0000000b360b7221 */ /* 0x000fe40000010000 */
[-C--:B------:R-:W-:Y:S02]  /*1100*/  FFMA.FTZ R27, R140, R54.reuse, R27 ;  /* 0x000000368c1b7223 */ /* 0x080fe4000001001b */
[----:B------:R-:W-:-:S02]  /*1110*/  FMUL.FTZ R139, R95, R54 ;  /* 0x000000365f8b7220 */ /* 0x000fc40000410000 */
[----:B------:R-:W-:Y:S02]  /*1120*/  FADD.FTZ R153, R157, R70 ;  /* 0x000000469d997221 */ /* 0x000fe40000010000 */
[----:B------:R-:W-:Y:S02]  /*1130*/  FFMA.FTZ R54, R73, R70, R146 ;  /* 0x0000004649367223 */ /* 0x000fe40000010092 */
[----:B------:R-:W-:Y:S02]  /*1140*/  FADD.FTZ R153, R153, R68 ;  /* 0x0000004499997221 */ /* 0x000fe40000010000 */
[----:B------:R-:W-:Y:S02]  /*1150*/  FFMA.FTZ R54, R71, R68, R54 ;  /* 0x0000004447367223 */ /* 0x000fe40000010036 */
[----:B------:R-:W-:Y:S02]  /*1160*/  FMUL.FTZ R65, R110, R65 ;  /* 0x000000416e417220 */ /* 0x000fe40000410000 */
[----:B------:R-:W-:-:S02]  /*1170*/  FADD.FTZ R153, R153, R66 ;  /* 0x0000004299997221 */ /* 0x000fc40000010000 */
[----:B------:R-:W-:Y:S02]  /*1180*/  FFMA.FTZ R54, R69, R66, R54 ;  /* 0x0000004245367223 */ /* 0x000fe40000010036 */
[----:B------:R-:W-:Y:S02]  /*1190*/  FADD.FTZ R15, R62, R15 ;  /* 0x0000000f3e0f7221 */ /* 0x000fe40000010000 */
[-C--:B------:R-:W-:Y:S02]  /*11a0*/  FFMA.FTZ R31, R65, R62.reuse, R31 ;  /* 0x0000003e411f7223 */ /* 0x080fe4000001001f */
[----:B------:R-:W-:Y:S02]  /*11b0*/  FMUL.FTZ R62, R99, R62 ;  /* 0x0000003e633e7220 */ /* 0x000fe40000410000 */
[----:B------:R-:W-:Y:S02]  /*11c0*/  FADD.FTZ R153, R153, R64 ;  /* 0x0000004099997221 */ /* 0x000fe40000010000 */
[----:B------:R-:W-:-:S02]  /*11d0*/  FFMA.FTZ R54, R67, R64, R54 ;  /* 0x0000004043367223 */ /* 0x000fc40000010036 */
[----:B------:R-:W-:Y:S02]  /*11e0*/  FMUL.FTZ R151, R110, R151 ;  /* 0x000000976e977220 */ /* 0x000fe40000410000 */
[----:B------:R-:W-:Y:S02]  /*11f0*/  FADD.FTZ R153, R153, R62 ;  /* 0x0000003e99997221 */ /* 0x000fe40000010000 */
[----:B------:R-:W-:Y:S02]  /*1200*/  FFMA.FTZ R54, R65, R62, R54 ;  /* 0x0000003e41367223 */ /* 0x000fe40000010036 */
[----:B------:R-:W-:Y:S02]  /*1210*/  FADD.FTZ R9, R58, R9 ;  /* 0x000000093a097221 */ /* 0x000fe40000010000 */
[-C--:B------:R-:W-:Y:S02]  /*1220*/  FFMA.FTZ R25, R151, R58.reuse, R25 ;  /* 0x0000003a97197223 */ /* 0x080fe40000010019 */
[----:B------:R-:W-:-:S02]  /*1230*/  FMUL.FTZ R146, R123, R58 ;  /* 0x0000003a7b927220 */ /* 0x000fc40000410000 */
[----:B------:R-:W-:Y:S02]  /*1240*/  FADD.FTZ R58, R153, R138 ;  /* 0x0000008a993a7221 */ /* 0x000fe40000010000 */
[----:B------:R-:W-:Y:S02]  /*1250*/  FFMA.FTZ R54, R63, R138, R54 ;  /* 0x0000008a3f367223 */ /* 0x000fe40000010036 */
[----:B------:R-:W-:Y:S02]  /*1260*/  FMUL.FTZ R143, R110, R143 ;  /* 0x0000008f6e8f7220 */ /* 0x000fe40000410000 */
        /* <DEDUP_REMOVED lines=10> */
[----:B------:R-:W-:Y:S02]  /*1310*/  FFMA.FTZ R24, R141, R144, R24 ;  /* 0x000000908d187223 */ /* 0x000fe40000010018 */
[----:B------:R-:W-:Y:S02]  /*1320*/  FADD.FTZ R7, R52, R7 ;  /* 0x0000000734077221 */ /* 0x000fe40000010000 */
[-C--:B------:R-:W-:Y:S02]  /*1330*/  FFMA.FTZ R23, R145, R52.reuse, R23 ;  /* 0x0000003491177223 */ /* 0x080fe40000010017 */
[----:B------:R-:W-:Y:S02]  /*1340*/  FMUL.FTZ R150, R125, R52 ;  /* 0x000000347d967220 */ /* 0x000fe40000410000 */
[----:B------:R-:W-:-:S02]  /*1350*/  FMUL.FTZ R144, R93, R144 ;  /* 0x000000905d907220 */ /* 0x000fc40000410000 */
[----:B------:R-:W-:Y:S02]  /*1360*/  FADD.FTZ R53, R58, R139 ;  /* 0x0000008b3a357221 */ /* 0x000fe40000010000 */
[----:B------:R-:W-:Y:S02]  /*1370*/  FFMA.FTZ R52, R140, R139, R54 ;  /* 0x0000008b8c347223 */ /* 0x000fe40000010036 */
[----:B------:R-:W-:Y:S02]  /*1380*/  FADD.FTZ R53, R53, R144 ;  /* 0x0000009035357221 */ /* 0x000fe40000010000 */
[----:B------:R-:W-:Y:S02]  /*1390*/  FFMA.FTZ R52, R141, R144, R52 ;  /* 0x000000908d347223 */ /* 0x000fe40000010034 */
        /* <DEDUP_REMOVED lines=11> */
[----:B------:R-:W-:Y:S02]  /*1450*/  FMUL.FTZ R154, R127, R56 ;  /* 0x000000387f9a7220 */ /* 0x000fe40000410000 */
[----:B------:R-:W-:Y:S02]  /*1460*/  FADD.FTZ R53, R54, R147 ;  /* 0x0000009336357221 */ /* 0x000fe40000010000 */
[----:B------:R-:W-:-:S02]  /*1470*/  FFMA.FTZ R52, R152, R147, R52 ;  /* 0x0000009398347223 */ /* 0x000fc40000010034 */
[----:B------:R-:W-:Y:S02]  /*1480*/  FMUL.FTZ R155, R110, R59 ;  /* 0x0000003b6e9b7220 */ /* 0x000fe40000410000 */
[-C--:B------:R-:W-:Y:S02]  /*1490*/  FMUL.FTZ R156, R126, R149.reuse ;  /* 0x000000957e9c7220 */ /* 0x080fe40000410000 */
[----:B------:R-:W-:Y:S02]  /*14a0*/  FADD.FTZ R53, R53, R154 ;  /* 0x0000009a35357221 */ /* 0x000fe40000010000 */
[----:B------:R-:W-:Y:S02]  /*14b0*/  FFMA.FTZ R52, R153, R154, R52 ;  /* 0x0000009a99347223 */ /* 0x000fe40000010034 */
[----:B------:R-:W-:Y:S02]  /*14c0*/  FADD.FTZ R2, R149, R2 ;  /* 0x0000000295027221 */ /* 0x000fe40000010000 */
[----:B------:R-:W-:-:S02]  /*14d0*/  FFMA.FTZ R18, R155, R149, R18 ;  /* 0x000000959b127223 */ /* 0x000fc40000010012 */
[----:B------:R-:W-:Y:S02]  /*14e0*/  FMUL.FTZ R158, R110, R61 ;  /* 0x0000003d6e9e7220 */ /* 0x000fe40000410000 */
[----:B------:R-:W-:Y:S02]  /*14f0*/  FADD.FTZ R54, R53, R156 ;  /* 0x0000009c35367221 */ /* 0x000fe40000010000 */
[----:B------:R-:W-:Y:S02]  /*1500*/  FMUL.FTZ R149, R128, R60 ;  /* 0x0000003c80957220 */ /* 0x000fe40000410000 */
[----:B------:R-:W-:Y:S02]  /*1510*/  FFMA.FTZ R52, R155, R156, R52 ;  /* 0x0000009c9b347223 */ /* 0x000fe40000010034 */
[----:B------:R-:W-:Y:S02]  /*1520*/  FADD.FTZ R5, R56, R5 ;  /* 0x0000000538057221 */ /* 0x000fe40000010000 */
[----:B------:R-:W-:-:S02]  /*1530*/  FFMA.FTZ R21, R153, R56, R21 ;  /* 0x0000003899157223 */ /* 0x000fc40000010015 */
[----:B------:R-:W-:Y:S02]  /*1540*/  FADD.FTZ R3, R60, R3 ;  /* 0x000000033c037221 */ /* 0x000fe40000010000 */
[----:B------:R-:W-:Y:S02]  /*1550*/  FFMA.FTZ R19, R158, R60, R19 ;  /* 0x0000003c9e137223 */ /* 0x000fe40000010013 */
[----:B------:R-:W-:Y:S02]  /*1560*/  FADD.FTZ R59, R54, R149 ;  /* 0x00000095363b7221 */ /* 0x000fe40000010000 */
[----:B------:R-:W-:Y:S01]  /*1570*/  FFMA.FTZ R61, R158, R149, R52 ;  /* 0x000000959e3d7223 */ /* 0x000fe20000010034 */
[----:B------:R-:W-:Y:S05]  /*1580*/  BRA.DIV ~URZ, `(.L_x_53) ;  /* 0x000016a27f007947 */ /* 0x000fea000b800000 */
[----:B------:R0:W1:Y:S02]  /*1590*/  SHFL.DOWN PT, R58, R59, 0x10, 0x1f ;  /* 0x0a001f003b3a7f89 */ /* 0x00006400000e0000 */
.L_x_57:
        /* <DEDUP_REMOVED lines=13> */
[----:B0-----:R-:W0:Y:S01]  /*1670*/  SHFL.DOWN PT, R59, R56, 0x2, 0x1f ;  /* 0x08401f00383b7f89 */ /* 0x001e2200000e0000 */
[----:B-1----:R-:W-:-:S05]  /*1680*/  FADD.FTZ R60, R54, R57 ;  /* 0x00000039363c7221 */ /* 0x002fca0000010000 */
[----:B------:R1:W2:Y:S01]  /*1690*/  SHFL.DOWN PT, R157, R60, 0x1, 0x1f ;  /* 0x08201f003c9d7f89 */ /* 0x0002a200000e0000 */
[----:B0-----:R-:W-:-:S05]  /*16a0*/  FADD.FTZ R59, R56, R59 ;  /* 0x0000003b383b7221 */ /* 0x001fca0000010000 */
[----:B------:R1:W0:Y:S02]  /*16b0*/  SHFL.DOWN PT, R52, R59, 0x1, 0x1f ;  /* 0x08201f003b347f89 */ /* 0x00022400000e0000 */
.L_x_58:
[----:B------:R-:W-:Y:S01]  /*16c0*/  LOP3.LUT P3, RZ, R132, 0xff, RZ, 0xc0, !PT ;  /* 0x000000ff84ff7812 */ /* 0x000fe2000786c0ff */
[----:B0-----:R-:W-:Y:S01]  /*16d0*/  FADD.FTZ R61, R52, R59 ;  /* 0x0000003b343d7221 */ /* 0x001fe20000010000 */
[----:B------:R-:W-:Y:S01]  /*16e0*/  PLOP3.LUT P0, PT, PT, PT, PT, 0x80, 0x0 ;  /* 0x000000000000781c */ /* 0x000fe20003f0f070 */
[----:B-12---:R-:W-:Y:S01]  /*16f0*/  FADD.FTZ R60, R157, R60 ;  /* 0x0000003c9d3c7221 */ /* 0x006fe20000010000 */
[----:B------:R-:W-:Y:S01]  /*1700*/  @!P4 PLOP3.LUT P0, PT, P3, PT, PT, 0x80, 0x0 ;  /* 0x000000000000c81c */ /* 0x000fe20001f0f070 */
[----:B------:R-:W-:Y:S01]  /*1710*/  ULDC.U8 UR6, c[0x0][0x1f0] ;  /* 0x00007c0000067ab9 */ /* 0x000fe20000000000 */
[----:B------:R-:W-:-:S04]  /*1720*/  SHF.R.U32.HI R52, RZ, 0x5, R0 ;  /* 0x00000005ff347819 */ /* 0x000fc80000011600 */
[----:B------:R-:W-:-:S07]  /*1730*/  @!P4 LOP3.LUT R53, R52, 0x7fffffc, RZ, 0xc0, !PT ;  /* 0x07fffffc3435c812 */ /* 0x000fce00078ec0ff */
[----:B------:R-:W-:Y:S02]  /*1740*/  @!P0 IADD3 R53, R53, 0x4, RZ ;  /* 0x0000000435358810 */ /* 0x000fe40007ffe0ff */
[----:B------:R-:W-:Y:S01]  /*1750*/  ISETP.NE.AND P0, PT, RZ, UR6, PT ;  /* 0x00000006ff007c0c */ /* 0x000fe2000bf05270 */
[----:B------:R-:W-:Y:S01]  /*1760*/  WARPSYNC 0xffffffff ;  /* 0xffffffff00007948 */ /* 0x000fe20003800000 */
[----:B------:R-:W-:Y:S02]  /*1770*/  @!P4 LOP3.LUT R132, R53, 0x3, R52, 0xf8, !PT ;  /* 0x000000033584c812 */ /* 0x000fe400078ef834 */
[----:B------:R-:W-:-:S03]  /*1780*/  LOP3.LUT R52, R52, 0x7fffffc, RZ, 0xc0, !PT ;  /* 0x07fffffc34347812 */ /* 0x000fc600078ec0ff */
[----:B------:R-:W-:Y:S01]  /*1790*/  @!P4 STS.64 [R132.X8+0x3000], R60 ;  /* 0x0030003c8400c388 */ /* 0x000fe20000008a00 */
[----:B------:R-:W-:-:S04]  /*17a0*/  @!P3 IADD3 R52, R52, 0x4, RZ ;  /* 0x000000043434b810 */ /* 0x000fc80007ffe0ff */
[----:B------:R-:W-:Y:S01]  /*17b0*/  SHF.L.U32 R157, R52, 0x3, RZ ;  /* 0x00000003349d7819 */ /* 0x000fe200000006ff */
[----:B------:R-:W-:Y:S06]  /*17c0*/  BAR.SYNC.DEFER_BLOCKING 0x0 ;  /* 0x0000000000007b1d */ /* 0x000fec0000010000 */
[----:B------:R-:W0:Y:S04]  /*17d0*/  LDS.128 R52, [R157+0x3000] ;  /* 0x003000009d347984 */ /* 0x000e280000000c00 */
[----:B------:R-:W1:Y:S01]  /*17e0*/  LDS.128 R56, [R157+0x3010] ;  /* 0x003010009d387984 */ /* 0x000e620000000c00 */
        /* <DEDUP_REMOVED lines=37> */
[----:B------:R-:W-:Y:S02]  /*1a40*/  FADD.FTZ R53, R102, -R105 ;  /* 0x8000006966357221 */ /* 0x000fe40000010000 */
[----:B------:R-:W-:Y:S02]  /*1a50*/  FADD.FTZ R75, R72, -R75 ;  /* 0x8000004b484b7221 */ /* 0x000fe40000010000 */
[----:B------:R-:W-:Y:S02]  /*1a60*/  FADD.FTZ R73, R70, -R73 ;  /* 0x8000004946497221 */ /* 0x000fe40000010000 */
[----:B------:R-:W-:Y:S02]  /*1a70*/  FADD.FTZ R55, R106, -R55 ;  /* 0x800000376a377221 */ /* 0x000fe40000010000 */
[----:B------:R-:W-:Y:S01]  /*1a80*/  FADD.FTZ R149, R149, -R52 ;  /* 0x8000003495957221 */ /* 0x000fe20000010000 */
        /* <DEDUP_REMOVED lines=22> */
[-C--:B------:R-:W-:Y:S01]  /*1bf0*/  @P0 F2FP.BF16.PACK_AB R54, RZ, R106.reuse ;  /* 0x0000006aff36023e */ /* 0x080fe200000010ff */
[----:B------:R-:W-:Y:S01]  /*1c00*/  @P1 FADD.FTZ R104, R104, R53 ;  /* 0x0000003568681221 */ /* 0x000fe20000010000 */
[----:B------:R-:W-:Y:S01]  /*1c10*/  @P1 PRMT R53, RZ, 0x5410, R32 ;  /* 0x00005410ff351816 */ /* 0x000fe20000000020 */
[----:B------:R-:W-:Y:S01]  /*1c20*/  @P1 FADD.FTZ R105, R105, R52 ;  /* 0x0000003469691221 */ /* 0x000fe20000010000 */
[----:B------:R-:W-:Y:S01]  /*1c30*/  @P1 PRMT R52, RZ, 0x7610, R32 ;  /* 0x00007610ff341816 */ /* 0x000fe20000000020 */
[C---:B------:R-:W-:Y:S01]  /*1c40*/  FMUL.FTZ R60, R110.reuse, R117 ;  /* 0x000000756e3c7220 */ /* 0x040fe20000410000 */
[----:B------:R-:W-:Y:S01]  /*1c50*/  @P0 F2FP.BF16.PACK_AB R133, RZ, R107 ;  /* 0x0000006bff85023e */ /* 0x000fe200000010ff */
[----:B------:R-:W-:Y:S01]  /*1c60*/  FMUL.FTZ R61, R110, R61 ;  /* 0x0000003d6e3d7220 */ /* 0x000fe20000410000 */
[----:B------:R-:W-:Y:S01]  /*1c70*/  @P0 F2FP.BF16.PACK_AB R132, RZ, R105 ;  /* 0x00000069ff84023e */ /* 0x000fe200000010ff */
[----:B------:R-:W-:Y:S01]  /*1c80*/  FADD.FTZ R135, R142, -R135 ;  /* 0x800000878e877221 */ /* 0x000fe20000010000 */
[----:B------:R-:W-:Y:S01]  /*1c90*/  @P0 PRMT R47, R55, 0x7610, R47 ;  /* 0x00007610372f0816 */ /* 0x000fe2000000002f */
[----:B------:R-:W-:Y:S01]  /*1ca0*/  FADD.FTZ R139, R139, -R140 ;  /* 0x8000008c8b8b7221 */ /* 0x000fe20000010000 */
[----:B------:R-:W-:Y:S01]  /*1cb0*/  @P0 PRMT R46, R54, 0x7610, R46 ;  /* 0x00007610362e0816 */ /* 0x000fe2000000002e */
[----:B------:R-:W-:Y:S01]  /*1cc0*/  @P1 FADD.FTZ R60, R60, R53 ;  /* 0x000000353c3c1221 */ /* 0x000fe20000010000 */
[--C-:B------:R-:W-:Y:S01]  /*1cd0*/  @P1 PRMT R53, RZ, 0x7610, R39.reuse ;  /* 0x00007610ff351816 */ /* 0x100fe20000000027 */
[----:B------:R-:W-:Y:S01]  /*1ce0*/  @P1 FADD.FTZ R61, R61, R52 ;  /* 0x000000343d3d1221 */ /* 0x000fe20000010000 */
[----:B------:R-:W-:Y:S01]  /*1cf0*/  @P1 PRMT R52, RZ, 0x5410, R39 ;  /* 0x00005410ff341816 */ /* 0x000fe20000000027 */
[C---:B------:R-:W-:Y:S01]  /*1d00*/  FMUL.FTZ R103, R110.reuse, R135 ;  /* 0x000000876e677220 */ /* 0x040fe20000410000 */
[----:B------:R-:W-:Y:S01]  /*1d10*/  @P0 PRMT R47, R47, 0x5410, R56 ;  /* 0x000054102f2f0816 */ /* 0x000fe20000000038 */
[----:B------:R-:W-:Y:S01]  /*1d20*/  FMUL.FTZ R74, R110, R139 ;  /* 0x0000008b6e4a7220 */ /* 0x000fe20000410000 */
[----:B------:R-:W-:Y:S01]  /*1d30*/  @P0 F2FP.BF16.PACK_AB R117, RZ, R61 ;  /* 0x0000003dff75023e */ /* 0x000fe200000010ff */
[----:B------:R-:W-:Y:S01]  /*1d40*/  FADD.FTZ R63, R138, -R63 ;  /* 0x8000003f8a3f7221 */ /* 0x000fe20000010000 */
[----:B------:R-:W-:Y:S01]  /*1d50*/  @P0 PRMT R46, R46, 0x5410, R133 ;  /* 0x000054102e2e0816 */ /* 0x000fe20000000085 */
[----:B------:R-:W-:Y:S01]  /*1d60*/  FADD.FTZ R137, R137, -R136 ;  /* 0x8000008889897221 */ /* 0x000fe20000010000 */
[----:B------:R-:W-:Y:S01]  /*1d70*/  F2FP.BF16.PACK_AB R55, R116, R111 ;  /* 0x0000006f7437723e */ /* 0x000fe200000010ff */
[----:B------:R-:W-:Y:S01]  /*1d80*/  @P1 FADD.FTZ R103, R103, R52 ;  /* 0x0000003467671221 */ /* 0x000fe20000010000 */
[--C-:B------:R-:W-:Y:S01]  /*1d90*/  @P1 PRMT R52, RZ, 0x5410, R38.reuse ;  /* 0x00005410ff341816 */ /* 0x100fe20000000026 */
[----:B------:R-:W-:Y:S01]  /*1da0*/  @P1 FADD.FTZ R74, R74, R53 ;  /* 0x000000354a4a1221 */ /* 0x000fe20000010000 */
[----:B------:R-:W-:Y:S01]  /*1db0*/  @P1 PRMT R53, RZ, 0x7610, R38 ;  /* 0x00007610ff351816 */ /* 0x000fe20000000026 */
[C---:B------:R-:W-:Y:S01]  /*1dc0*/  FMUL.FTZ R75, R110.reuse, R63 ;  /* 0x0000003f6e4b7220 */ /* 0x040fe20000410000 */
[----:B------:R-:W-:Y:S01]  /*1dd0*/  F2FP.BF16.PACK_AB R54, R107, R106 ;  /* 0x0000006a6b36723e */ /* 0x000fe200000010ff */
[----:B------:R-:W-:-:S02]  /*1de0*/  FMUL.FTZ R102, R110, R137 ;  /* 0x000000896e667220 */ /* 0x000fc40000410000 */
[----:B------:R-:W-:Y:S02]  /*1df0*/  FADD.FTZ R67, R64, -R67 ;  /* 0x8000004340437221 */ /* 0x000fe40000010000 */
[----:B------:R-:W-:Y:S02]  /*1e00*/  FADD.FTZ R65, R62, -R65 ;  /* 0x800000413e417221 */ /* 0x000fe40000010000 */
[----:B------:R-:W-:Y:S01]  /*1e10*/  @P1 FADD.FTZ R75, R75, R52 ;  /* 0x000000344b4b1221 */ /* 0x000fe20000010000 */
[----:B------:R-:W-:Y:S01]  /*1e20*/  @P1 PRMT R52, RZ, 0x7610, R37 ;  /* 0x00007610ff341816 */ /* 0x000fe20000000025 */
[----:B------:R-:W-:Y:S01]  /*1e30*/  @P1 FADD.FTZ R102, R102, R53 ;  /* 0x0000003566661221 */ /* 0x000fe20000010000 */
[----:B------:R-:W-:Y:S01]  /*1e40*/  @P1 PRMT R53, RZ, 0x5410, R37 ;  /* 0x00005410ff351816 */ /* 0x000fe20000000025 */
[C---:B------:R-:W-:Y:S02]  /*1e50*/  FMUL.FTZ R72, R110.reuse, R67 ;  /* 0x000000436e487220 */ /* 0x040fe40000410000 */
        /* <DEDUP_REMOVED lines=34> */
[----:B------:R-:W-:Y:S01]  /*2080*/  @P1 FADD.FTZ R68, R68, R53 ;  /* 0x0000003544441221 */ /* 0x000fe20000010000 */
[--C-:B------:R-:W-:Y:S01]  /*2090*/  @P1 PRMT R53, RZ, 0x5410, R43.reuse ;  /* 0x00005410ff351816 */ /* 0x100fe2000000002b */
[----:B------:R-:W-:Y:S01]  /*20a0*/  @P1 FADD.FTZ R67, R67, R52 ;  /* 0x0000003443431221 */ /* 0x000fe20000010000 */
[----:B------:R-:W-:Y:S01]  /*20b0*/  @P1 PRMT R52, RZ, 0x7610, R43 ;  /* 0x00007610ff341816 */ /* 0x000fe2000000002b */
[C---:B------:R-:W-:Y:S02]  /*20c0*/  FMUL.FTZ R62, R110.reuse, R155 ;  /* 0x0000009b6e3e7220 */ /* 0x040fe40000410000 */
[----:B------:R-:W-:Y:S01]  /*20d0*/  FMUL.FTZ R69, R110, R149 ;  /* 0x000000956e457220 */ /* 0x000fe20000410000 */
[----:B------:R-:W-:Y:S01]  /*20e0*/  HFMA2.MMA R110, -RZ, RZ, 0, 9.5367431640625e-07 ;  /* 0x00000010ff6e7435 */ /* 0x000fe200000001ff */
[----:B------:R-:W-:Y:S01]  /*20f0*/  @P1 FADD.FTZ R62, R62, R53 ;  /* 0x000000353e3e1221 */ /* 0x000fe20000010000 */
[----:B------:R-:W-:Y:S01]  /*2100*/  @P0 F2FP.BF16.PACK_AB R53, RZ, R104 ;  /* 0x00000068ff35023e */ /* 0x000fe200000010ff */
[----:B------:R-:W-:Y:S01]  /*2110*/  @P1 FADD.FTZ R69, R69, R52 ;  /* 0x0000003445451221 */ /* 0x000fe20000010000 */
[----:B------:R-:W-:-:S02]  /*2120*/  ISETP.NE.U32.AND P1, PT, RZ, c[0x0][0x250], PT ;  /* 0x00009400ff007a0c */ /* 0x000fc40003f25070 */
[----:B------:R-:W-:Y:S02]  /*2130*/  @P0 F2FP.BF16.PACK_AB R52, RZ, R60 ;  /* 0x0000003cff34023e */ /* 0x000fe400000010ff */
[----:B------:R-:W-:Y:S02]  /*2140*/  ISETP.NE.AND.EX P1, PT, RZ, c[0x0][0x254], PT, P1 ;  /* 0x00009500ff007a0c */ /* 0x000fe40003f25310 */
[----:B------:R-:W-:Y:S01]  /*2150*/  @P0 PRMT R45, R53, 0x7610, R45 ;  /* 0x00007610352d0816 */ /* 0x000fe2000000002d */
[-C--:B------:R-:W-:Y:S01]  /*2160*/  @P0 IMAD.WIDE.U32 R58, R131, R110.reuse, c[0x0][0x258] ;  /* 0x00009600833a0625 */ /* 0x080fe200078e006e */
[----:B------:R-:W-:Y:S02]  /*2170*/  @P0 PRMT R44, R52, 0x7610, R44 ;  /* 0x00007610342c0816 */ /* 0x000fe4000000002c */
[----:B------:R-:W-:Y:S01]  /*2180*/  @P0 PRMT R45, R45, 0x5410, R132 ;  /* 0x000054102d2d0816 */ /* 0x000fe20000000084 */
[----:B------:R-:W-:Y:S01]  /*2190*/  IMAD.WIDE.U32 R56, R131, R110, c[0x0][0x248] ;  /* 0x0000920083387625 */ /* 0x000fe200078e006e */
[----:B------:R-:W-:-:S02]  /*21a0*/  @P0 PRMT R44, R44, 0x5410, R117 ;  /* 0x000054102c2c0816 */ /* 0x000fc40000000075 */
[----:B------:R-:W-:Y:S02]  /*21b0*/  F2FP.BF16.PACK_AB R53, R105, R104 ;  /* 0x000000686935723e */ /* 0x000fe400000010ff */
[-C--:B------:R-:W-:Y:S01]  /*21c0*/  F2FP.BF16.PACK_AB R52, R61, R60.reuse ;  /* 0x0000003c3d34723e */ /* 0x080fe200000010ff */
[----:B------:R0:W-:Y:S01]  /*21d0*/  @P0 STG.E.128 [R58.64], R44 ;  /* 0x0000002c3a000986 */ /* 0x0001e2000c101d04 */
[----:B------:R-:W-:Y:S02]  /*21e0*/  @P1 F2FP.BF16.PACK_AB R117, RZ, R111 ;  /* 0x0000006fff75123e */ /* 0x000fe400000010ff */
[----:B------:R-:W-:Y:S01]  /*21f0*/  @P1 F2FP.BF16.PACK_AB R60, RZ, R60 ;  /* 0x0000003cff3c123e */ /* 0x000fe200000010ff */
[----:B------:R1:W-:Y:S01]  /*2200*/  STG.E.128 [R56.64], R52 ;  /* 0x0000003438007986 */ /* 0x0003e2000c101d04 */
[----:B------:R-:W-:Y:S02]  /*2210*/  @P1 F2FP.BF16.PACK_AB R111, RZ, R106 ;  /* 0x0000006aff6f123e */ /* 0x000fe400000010ff */
[----:B------:R-:W-:-:S02]  /*2220*/  @P1 F2FP.BF16.PACK_AB R132, RZ, R116 ;  /* 0x00000074ff84123e */ /* 0x000fc400000010ff */
[----:B------:R-:W-:Y:S02]  /*2230*/  @P1 F2FP.BF16.PACK_AB R116, RZ, R107 ;  /* 0x0000006bff74123e */ /* 0x000fe400000010ff */
[----:B------:R-:W-:Y:S02]  /*2240*/  @P1 F2FP.BF16.PACK_AB R61, RZ, R61 ;  /* 0x0000003dff3d123e */ /* 0x000fe400000010ff */
[----:B------:R-:W-:Y:S02]  /*2250*/  @P1 PRMT R48, R60, 0x7610, R48 ;  /* 0x000076103c301816 */ /* 0x000fe40000000030 */
[----:B------:R-:W-:Y:S02]  /*2260*/  @P1 F2FP.BF16.PACK_AB R107, RZ, R105 ;  /* 0x00000069ff6b123e */ /* 0x000fe400000010ff */
[----:B------:R-:W-:Y:S02]  /*2270*/  @P1 PRMT R51, R117, 0x7610, R51 ;  /* 0x0000761075331816 */ /* 0x000fe40000000033 */
[----:B0-----:R-:W-:-:S02]  /*2280*/  @P1 F2FP.BF16.PACK_AB R59, RZ, R104 ;  /* 0x00000068ff3b123e */ /* 0x001fc400000010ff */
[----:B------:R-:W-:Y:S02]  /*2290*/  @P0 F2FP.BF16.PACK_AB R58, RZ, R74 ;  /* 0x0000004aff3a023e */ /* 0x000fe400000010ff */
[----:B-1----:R-:W-:Y:S02]  /*22a0*/  @P0 F2FP.BF16.PACK_AB R57, RZ, R103 ;  /* 0x00000067ff39023e */ /* 0x002fe400000010ff */
        /* <DEDUP_REMOVED lines=8> */
[----:B------:R-:W-:Y:S02]  /*2330*/  @P0 F2FP.BF16.PACK_AB R104, RZ, R71 ;  /* 0x00000047ff68023e */ /* 0x000fe400000010ff */
[----:B------:R-:W-:-:S02]  /*2340*/  @P0 PRMT R46, R54, 0x7610, R46 ;  /* 0x00007610362e0816 */ /* 0x000fc4000000002e */
[----:B------:R-:W-:Y:S02]  /*2350*/  IADD3 R57, R131, 0x80, RZ ;  /* 0x0000008083397810 */ /* 0x000fe40007ffe0ff */
[----:B------:R-:W-:Y:S02]  /*2360*/  @P0 PRMT R45, R53, 0x7610, R45 ;  /* 0x00007610352d0816 */ /* 0x000fe4000000002d */
[----:B------:R-:W-:Y:S01]  /*2370*/  @P0 PRMT R44, R52, 0x7610, R44 ;  /* 0x00007610342c0816 */ /* 0x000fe2000000002c */
[----:B------:R-:W-:Y:S01]  /*2380*/  IMAD.WIDE.U32 R56, R110, R57, c[0x0][0x248] ;  /* 0x000092006e387625 */ /* 0x000fe200078e0039 */
[----:B------:R-:W-:Y:S02]  /*2390*/  @P1 PRMT R48, R48, 0x5410, R61 ;  /* 0x0000541030301816 */ /* 0x000fe4000000003d */
[----:B------:R-:W-:Y:S01]  /*23a0*/  @P1 PRMT R51, R51, 0x5410, R132 ;  /* 0x0000541033331816 */ /* 0x000fe20000000084 */
[----:B------:R-:W-:Y:S01]  /*23b0*/  @P1 IMAD.WIDE.U32 R60, R131, R110, c[0x0][0x250] ;  /* 0x00009400833c1625 */ /* 0x000fe200078e006e */
[----:B------:R-:W-:-:S02]  /*23c0*/  @P1 PRMT R50, R50, 0x5410, R116 ;  /* 0x0000541032321816 */ /* 0x000fc40000000074 */
[----:B------:R-:W-:Y:S02]  /*23d0*/  @P1 PRMT R49, R49, 0x5410, R107 ;  /* 0x0000541031311816 */ /* 0x000fe4000000006b */
[----:B------:R-:W-:Y:S01]  /*23e0*/  @P0 PRMT R47, R47, 0x5410, R58 ;  /* 0x000054102f2f0816 */ /* 0x000fe2000000003a */
[----:B------:R-:W-:Y:S01]  /*23f0*/  @P0 IMAD.WIDE.U32 R58, R130, R110, c[0x0][0x258] ;  /* 0x00009600823a0625 */ /* 0x000fe200078e006e */
[----:B------:R-:W-:Y:S01]  /*2400*/  @P0 PRMT R46, R46, 0x5410, R106 ;  /* 0x000054102e2e0816 */ /* 0x000fe2000000006a */
[----:B------:R0:W-:Y:S01]  /*2410*/  @P1 STG.E.128 [R60.64], R48 ;  /* 0x000000303c001986 */ /* 0x0001e2000c101d04 */
[----:B------:R-:W-:Y:S02]  /*2420*/  @P0 PRMT R45, R45, 0x5410, R105 ;  /* 0x000054102d2d0816 */ /* 0x000fe40000000069 */
[----:B------:R-:W-:Y:S02]  /*2430*/  @P0 PRMT R44, R44, 0x5410, R104 ;  /* 0x000054102c2c0816 */ /* 0x000fe40000000068 */
[----:B------:R-:W-:-:S02]  /*2440*/  F2FP.BF16.PACK_AB R55, R74, R103 ;  /* 0x000000674a37723e */ /* 0x000fc400000010ff */
[----:B------:R-:W-:Y:S01]  /*2450*/  F2FP.BF16.PACK_AB R54, R102, R75 ;  /* 0x0000004b6636723e */ /* 0x000fe200000010ff */
[----:B------:R1:W-:Y:S01]  /*2460*/  @P0 STG.E.128 [R58.64], R44 ;  /* 0x0000002c3a000986 */ /* 0x0003e2000c101d04 */
[----:B------:R-:W-:Y:S02]  /*2470*/  F2FP.BF16.PACK_AB R53, R73, R72 ;  /* 0x000000484935723e */ /* 0x000fe400000010ff */
[----:B------:R-:W-:Y:S02]  /*2480*/  F2FP.BF16.PACK_AB R52, R71, R70 ;  /* 0x000000464734723e */ /* 0x000fe400000010ff */
[----:B------:R-:W-:Y:S02]  /*2490*/  @P1 F2FP.BF16.PACK_AB R103, RZ, R103 ;  /* 0x00000067ff67123e */ /* 0x000fe400000010ff */
[----:B------:R-:W-:Y:S01]  /*24a0*/  @P1 F2FP.BF16.PACK_AB R75, RZ, R75 ;  /* 0x0000004bff4b123e */ /* 0x000fe200000010ff */
[----:B------:R2:W-:Y:S01]  /*24b0*/  STG.E.128 [R56.64], R52 ;  /* 0x0000003438007986 */ /* 0x0005e2000c101d04 */
[----:B------:R-:W-:Y:S01]  /*24c0*/  @P1 F2FP.BF16.PACK_AB R72, RZ, R72 ;  /* 0x00000048ff48123e */ /* 0x000fe200000010ff */
[----:B0-----:R-:W-:Y:S01]  /*24d0*/  @P1 IMAD.WIDE.U32 R60, R130, R110, c[0x0][0x250] ;  /* 0x00009400823c1625 */ /* 0x001fe200078e006e */
[----:B------:R-:W-:-:S02]  /*24e0*/  @P1 F2FP.BF16.PACK_AB R74, RZ, R74 ;  /* 0x0000004aff4a123e */ /* 0x000fc400000010ff */
[----:B------:R-:W-:Y:S02]  /*24f0*/  @P1 F2FP.BF16.PACK_AB R102, RZ, R102 ;  /* 0x00000066ff66123e */ /* 0x000fe400000010ff */
[----:B------:R-:W-:Y:S02]  /*2500*/  @P1 F2FP.BF16.PACK_AB R73, RZ, R73 ;  /* 0x00000049ff49123e */ /* 0x000fe400000010ff */
[----:B------:R-:W-:Y:S02]  /*2510*/  @P1 F2FP.BF16.PACK_AB R71, RZ, R71 ;  /* 0x00000047ff47123e */ /* 0x000fe400000010ff */
[----:B-1----:R-:W-:Y:S02]  /*2520*/  @P1 F2FP.BF16.PACK_AB R59, RZ, R70 ;  /* 0x00000046ff3b123e */ /* 0x002fe400000010ff */
[----:B------:R-:W-:Y:S02]  /*2530*/  @P1 PRMT R51, R103, 0x7610, R51 ;  /* 0x0000761067331816 */ /* 0x000fe40000000033 */
[----:B------:R-:W-:-:S02]  /*2540*/  @P1 PRMT R50, R75, 0x7610, R50 ;  /* 0x000076104b321816 */ /* 0x000fc40000000032 */
[----:B------:R-:W-:Y:S02]  /*2550*/  @P1 PRMT R49, R72, 0x7610, R49 ;  /* 0x0000761048311816 */ /* 0x000fe40000000031 */
[----:B--2---:R-:W-:Y:S02]  /*2560*/  @P0 F2FP.BF16.PACK_AB R52, RZ, R64 ;  /* 0x00000040ff34023e */ /* 0x004fe400000010ff */
[----:B------:R-:W-:Y:S02]  /*2570*/  @P0 F2FP.BF16.PACK_AB R54, RZ, R68 ;  /* 0x00000044ff36023e */ /* 0x000fe400000010ff */
[----:B------:R-:W-:Y:S02]  /*2580*/  @P0 F2FP.BF16.PACK_AB R57, RZ, R63 ;  /* 0x0000003fff39023e */ /* 0x000fe400000010ff */
[----:B------:R-:W-:Y:S02]  /*2590*/  @P0 F2FP.BF16.PACK_AB R56, RZ, R62 ;  /* 0x0000003eff38023e */ /* 0x000fe400000010ff */
[----:B------:R-:W-:-:S02]  /*25a0*/  @P0 F2FP.BF16.PACK_AB R53, RZ, R65 ;  /* 0x00000041ff35023e */ /* 0x000fc400000010ff */
[----:B------:R-:W-:Y:S02]  /*25b0*/  @P0 F2FP.BF16.PACK_AB R55, RZ, R67 ;  /* 0x00000043ff37023e */ /* 0x000fe400000010ff */
[----:B------:R-:W-:Y:S02]  /*25c0*/  @P1 PRMT R48, R59, 0x7610, R48 ;  /* 0x000076103b301816 */ /* 0x000fe40000000030 */
[----:B------:R-:W-:Y:S02]  /*25d0*/  @P0 PRMT R45, R52, 0x7610, R45 ;  /* 0x00007610342d0816 */ /* 0x000fe4000000002d */
[----:B------:R-:W-:Y:S02]  /*25e0*/  @P0 PRMT R46, R54, 0x7610, R46 ;  /* 0x00007610362e0816 */ /* 0x000fe4000000002e */
[----:B------:R-:W-:Y:S02]  /*25f0*/  @P0 F2FP.BF16.PACK_AB R58, RZ, R66 ;  /* 0x00000042ff3a023e */ /* 0x000fe400000010ff */
[----:B------:R-:W-:-:S02]  /*2600*/  @P0 PRMT R44, R57, 0x7610, R44 ;  /* 0x00007610392c0816 */ /* 0x000fc4000000002c */
[----:B------:R-:W-:Y:S02]  /*2610*/  @P0 F2FP.BF16.PACK_AB R70, RZ, R69 ;  /* 0x00000045ff46023e */ /* 0x000fe400000010ff */
[----:B------:R-:W-:Y:S02]  /*2620*/  @P0 PRMT R47, R56, 0x7610, R47 ;  /* 0x00007610382f0816 */ /* 0x000fe4000000002f */
[----:B------:R-:W-:Y:S02]  /*2630*/  IADD3 R57, R131, 0x100, RZ ;  /* 0x0000010083397810 */ /* 0x000fe40007ffe0ff */
[----:B------:R-:W-:Y:S02]  /*2640*/  @P1 PRMT R51, R51, 0x5410, R74 ;  /* 0x0000541033331816 */ /* 0x000fe4000000004a */
[----:B------:R-:W-:Y:S01]  /*2650*/  @P1 PRMT R50, R50, 0x5410, R102 ;  /* 0x0000541032321816 */ /* 0x000fe20000000066 */
[----:B------:R-:W-:Y:S01]  /*2660*/  IMAD.WIDE.U32 R56, R110, R57, c[0x0][0x248] ;  /* 0x000092006e387625 */ /* 0x000fe200078e0039 */
        /* <DEDUP_REMOVED lines=9> */
[----:B------:R-:W-:Y:S01]  /*2700*/  @P0 PRMT R44, R44, 0x5410, R58 ;  /* 0x000054102c2c0816 */ /* 0x000fe2000000003a */
[----:B------:R-:W-:Y:S01]  /*2710*/  @P0 IMAD.WIDE.U32 R58, R129, R110, c[0x0][0x258] ;  /* 0x00009600813a0625 */ /* 0x000fe200078e006e */
[----:B------:R-:W-:Y:S02]  /*2720*/  @P1 F2FP.BF16.PACK_AB R62, RZ, R62 ;  /* 0x0000003eff3e123e */ /* 0x000fe400000010ff */
[----:B------:R-:W-:Y:S02]  /*2730*/  @P1 F2FP.BF16.PACK_AB R68, RZ, R68 ;  /* 0x00000044ff44123e */ /* 0x000fe400000010ff */
[----:B------:R-:W-:Y:S02]  /*2740*/  @P1 F2FP.BF16.PACK_AB R64, RZ, R64 ;  /* 0x00000040ff40123e */ /* 0x000fe400000010ff */
[----:B------:R-:W-:-:S02]  /*2750*/  @P1 F2FP.BF16.PACK_AB R63, RZ, R63 ;  /* 0x0000003fff3f123e */ /* 0x000fc400000010ff */
[----:B------:R-:W-:Y:S02]  /*2760*/  @P0 PRMT R47, R47, 0x5410, R70 ;  /* 0x000054102f2f0816 */ /* 0x000fe40000000046 */
[----:B------:R-:W-:Y:S02]  /*2770*/  @P1 F2FP.BF16.PACK_AB R69, RZ, R69 ;  /* 0x00000045ff45123e */ /* 0x000fe400000010ff */
[----:B------:R-:W-:Y:S01]  /*2780*/  @P1 F2FP.BF16.PACK_AB R67, RZ, R67 ;  /* 0x00000043ff43123e */ /* 0x000fe200000010ff */
[----:B------:R-:W-:Y:S01]  /*2790*/  @P0 STG.E.128 [R58.64], R44 ;  /* 0x0000002c3a000986 */ /* 0x000fe2000c101d04 */
[----:B------:R-:W-:Y:S02]  /*27a0*/  @P1 F2FP.BF16.PACK_AB R65, RZ, R65 ;  /* 0x00000041ff41123e */ /* 0x000fe400000010ff */
[----:B------:R-:W-:Y:S01]  /*27b0*/  @P1 F2FP.BF16.PACK_AB R66, RZ, R66 ;  /* 0x00000042ff42123e */ /* 0x000fe200000010ff */
[----:B------:R1:W-:Y:S01]  /*27c0*/  STG.E.128 [R56.64], R52 ;  /* 0x0000003438007986 */ /* 0x0003e2000c101d04 */
[----:B0-----:R-:W-:-:S02]  /*27d0*/  @P1 PRMT R51, R62, 0x7610, R51 ;  /* 0x000076103e331816 */ /* 0x001fc40000000033 */
[----:B------:R-:W-:Y:S02]  /*27e0*/  @P1 PRMT R50, R68, 0x7610, R50 ;  /* 0x0000761044321816 */ /* 0x000fe40000000032 */
[----:B------:R-:W-:Y:S02]  /*27f0*/  @P1 PRMT R49, R64, 0x7610, R49 ;  /* 0x0000761040311816 */ /* 0x000fe40000000031 */
[----:B------:R-:W-:Y:S02]  /*2800*/  @P1 PRMT R48, R63, 0x7610, R48 ;  /* 0x000076103f301816 */ /* 0x000fe40000000030 */
[----:B------:R-:W-:Y:S02]  /*2810*/  @P1 PRMT R51, R51, 0x5410, R69 ;  /* 0x0000541033331816 */ /* 0x000fe40000000045 */
[----:B------:R-:W-:Y:S02]  /*2820*/  @P1 PRMT R50, R50, 0x5410, R67 ;  /* 0x0000541032321816 */ /* 0x000fe40000000043 */
[----:B------:R-:W-:-:S02]  /*2830*/  @P1 PRMT R49, R49, 0x5410, R65 ;  /* 0x0000541031311816 */ /* 0x000fc40000000041 */
[----:B------:R-:W-:Y:S02]  /*2840*/  @P1 PRMT R48, R48, 0x5410, R66 ;  /* 0x0000541030301816 */ /* 0x000fe40000000042 */
[----:B------:R-:W-:Y:S01]  /*2850*/  SEL R132, RZ, 0x1, P3 ;  /* 0x00000001ff847807 */ /* 0x000fe20001800000 */
[----:B-1----:R-:W-:-:S05]  /*2860*/  @P1 IMAD.WIDE.U32 R52, R129, R110, c[0x0][0x250] ;  /* 0x0000940081341625 */ /* 0x002fca00078e006e */
[----:B------:R0:W-:Y:S02]  /*2870*/  @P1 STG.E.128 [R52.64], R48 ;  /* 0x0000003034001986 */ /* 0x0001e4000c101d04 */
[----:B0-----:R-:W-:Y:S01]  /*2880*/  @P2 CALL.REL.NOINC `(.L_x_55) ;  /* 0x0000001000002944 */ /* 0x001fe20003c00000 */
[----:B------:R-:W-:Y:S05]  /*2890*/  BRA `(.L_x_56) ;  /* 0xffffdcf000007947 */ /* 0x000fea000383ffff */
.L_x_55:
        /* <DEDUP_REMOVED lines=36> */
.L_x_52:
[----:B------:R-:W0:Y:S01]  /*2ae0*/  S2UR UR6, SR_CTAID.X ;  /* 0x00000000000679c3 */ /* 0x000e220000002500 */
[C---:B------:R-:W-:Y:S01]  /*2af0*/  LOP3.LUT R3, R0.reuse, 0x7f, RZ, 0xc0, !PT ;  /* 0x0000007f00037812 */ /* 0x040fe200078ec0ff */
[----:B------:R-:W-:Y:S01]  /*2b00*/  IMAD.MOV.U32 R5, RZ, RZ, 0x20 ;  /* 0x00000020ff057424 */ /* 0x000fe200078e00ff */
[----:B0-----:R-:W-:-:S05]  /*2b10*/  LEA.HI R2, R0, UR6, RZ, 0x19 ;  /* 0x0000000600027c11 */ /* 0x001fca000f8fc8ff */
[----:B------:R-:W-:-:S05]  /*2b20*/  IMAD R2, R2, c[0x0][0x168], RZ ;  /* 0x00005a0002027a24 */ /* 0x000fca00078e02ff */
[----:B------:R-:W-:-:S05]  /*2b30*/  LEA.HI R4, R2, R3, RZ, 0x1d ;  /* 0x0000000302047211 */ /* 0x000fca00078fe8ff */
[----:B------:R-:W-:-:S04]  /*2b40*/  IMAD.WIDE.U32 R2, R4, R5, c[0x0][0x220] ;  /* 0x0000880004027625 */ /* 0x000fc800078e0005 */
[----:B------:R-:W-:Y:S01]  /*2b50*/  IMAD.WIDE.U32 R4, R4, R5, c[0x0][0x228] ;  /* 0x00008a0004047625 */ /* 0x000fe200078e0005 */
        /* <DEDUP_REMOVED lines=13> */
.L_x_53:
[----:B------:R-:W-:Y:S01]  /*2c30*/  HFMA2.MMA R56, -RZ, RZ, 0, 9.5367431640625e-07 ;  /* 0x00000010ff387435 */ /* 0x000fe200000001ff */
[----:B------:R-:W-:-:S02]  /*2c40*/  MOV R57, R59 ;  /* 0x0000003b00397202 */ /* 0x000fc40000000f00 */
[----:B------:R-:W-:Y:S02]  /*2c50*/  MOV R55, 0x1f ;  /* 0x0000001f00377802 */ /* 0x000fe40000000f00 */
[----:B------:R-:W-:Y:S02]  /*2c60*/  MOV R54, 0xffffffff ;  /* 0xffffffff00367802 */ /* 0x000fe40000000f00 */
[----:B------:R-:W-:Y:S02]  /*2c70*/  MOV R52, 0x2c90 ;  /* 0x00002c9000347802 */ /* 0x000fe40000000f00 */
[----:B-----5:R-:W-:Y:S05]  /*2c80*/  CALL.REL.NOINC `($__internal_3_$__cuda_sm70_shflsync_down_p) ;  /* 0x0000046000007944 */ /* 0x020fea0003c00000 */
[----:B-1----:R-:W-:Y:S01]  /*2c90*/  MOV R58, R54 ;  /* 0x00000036003a7202 */ /* 0x002fe20000000f00 */
[----:B0-----:R-:W-:Y:S05]  /*2ca0*/  BRA `(.L_x_57) ;  /* 0xffffe8f000007947 */ /* 0x001fea000383ffff */
.L_x_54:
[----:B------:R-:W-:Y:S01]  /*2cb0*/  HFMA2.MMA R56, -RZ, RZ, 0, 9.5367431640625e-07 ;  /* 0x00000010ff387435 */ /* 0x000fe200000001ff */
[----:B------:R-:W-:Y:S01]  /*2cc0*/  IMAD.MOV.U32 R57, RZ, RZ, R61 ;  /* 0x000000ffff397224 */ /* 0x000fe200078e003d */
[----:B------:R-:W-:Y:S02]  /*2cd0*/  MOV R55, 0x1f ;  /* 0x0000001f00377802 */ /* 0x000fe40000000f00 */
[----:B------:R-:W-:Y:S02]  /*2ce0*/  MOV R54, 0xffffffff ;  /* 0xffffffff00367802 */ /* 0x000fe40000000f00 */
[----:B------:R-:W-:-:S02]  /*2cf0*/  MOV R52, 0x2d10 ;  /* 0x00002d1000347802 */ /* 0x000fc40000000f00 */
[----:B01---5:R-:W-:Y:S05]  /*2d00*/  CALL.REL.NOINC `($__internal_3_$__cuda_sm70_shflsync_down_p) ;  /* 0x000003e000007944 */ /* 0x023fea0003c00000 */
[----:B------:R-:W-:Y:S01]  /*2d10*/  FADD.FTZ R59, R59, R58 ;  /* 0x0000003a3b3b7221 */ /* 0x000fe20000010000 */
[----:B0-----:R-:W-:Y:S01]  /*2d20*/  HFMA2.MMA R56, -RZ, RZ, 0, 4.76837158203125e-07 ;  /* 0x00000008ff387435 */ /* 0x001fe200000001ff */
[----:B-1----:R-:W-:Y:S01]  /*2d30*/  FADD.FTZ R61, R61, R54 ;  /* 0x000000363d3d7221 */ /* 0x002fe20000010000 */
[----:B------:R-:W-:Y:S01]  /*2d40*/  MOV R55, 0x1f ;  /* 0x0000001f00377802 */ /* 0x000fe20000000f00 */
[----:B------:R-:W-:Y:S01]  /*2d50*/  IMAD.MOV.U32 R54, RZ, RZ, -0x1 ;  /* 0xffffffffff367424 */ /* 0x000fe200078e00ff */
[----:B------:R-:W-:-:S02]  /*2d60*/  MOV R57, R59 ;  /* 0x0000003b00397202 */ /* 0x000fc40000000f00 */
[----:B------:R-:W-:Y:S02]  /*2d70*/  MOV R52, 0x2d90 ;  /* 0x00002d9000347802 */ /* 0x000fe40000000f00 */
[----:B------:R-:W-:Y:S05]  /*2d80*/  CALL.REL.NOINC `($__internal_3_$__cuda_sm70_shflsync_down_p) ;  /* 0x0000036000007944 */ /* 0x000fea0003c00000 */
[----:B0-----:R-:W-:Y:S01]  /*2d90*/  HFMA2.MMA R56, -RZ, RZ, 0, 4.76837158203125e-07 ;  /* 0x00000008ff387435 */ /* 0x001fe200000001ff */
[----:B-1----:R-:W-:Y:S01]  /*2da0*/  MOV R58, R54 ;  /* 0x00000036003a7202 */ /* 0x002fe20000000f00 */
[----:B------:R-:W-:Y:S01]  /*2db0*/  IMAD.MOV.U32 R54, RZ, RZ, -0x1 ;  /* 0xffffffffff367424 */ /* 0x000fe200078e00ff */
[----:B------:R-:W-:Y:S02]  /*2dc0*/  MOV R57, R61 ;  /* 0x0000003d00397202 */ /* 0x000fe40000000f00 */
[----:B------:R-:W-:Y:S02]  /*2dd0*/  MOV R55, 0x1f ;  /* 0x0000001f00377802 */ /* 0x000fe40000000f00 */
[----:B------:R-:W-:Y:S02]  /*2de0*/  MOV R52, 0x2e00 ;  /* 0x00002e0000347802 */ /* 0x000fe40000000f00 */
[----:B------:R-:W-:Y:S05]  /*2df0*/  CALL.REL.NOINC `($__internal_3_$__cuda_sm70_shflsync_down_p) ;  /* 0x000002f000007944 */ /* 0x000fea0003c00000 */
[----:B------:R-:W-:Y:S01]  /*2e00*/  FADD.FTZ R59, R58, R59 ;  /* 0x0000003b3a3b7221 */ /* 0x000fe20000010000 */
[----:B0-----:R-:W-:Y:S01]  /*2e10*/  HFMA2.MMA R56, -RZ, RZ, 0, 2.384185791015625e-07 ;  /* 0x00000004ff387435 */ /* 0x001fe200000001ff */
[----:B-1----:R-:W-:Y:S01]  /*2e20*/  FADD.FTZ R61, R61, R54 ;  /* 0x000000363d3d7221 */ /* 0x002fe20000010000 */
[----:B------:R-:W-:-:S02]  /*2e30*/  MOV R55, 0x1f ;  /* 0x0000001f00377802 */ /* 0x000fc40000000f00 */
[----:B------:R-:W-:Y:S02]  /*2e40*/  MOV R54, 0xffffffff ;  /* 0xffffffff00367802 */ /* 0x000fe40000000f00 */
[----:B------:R-:W-:Y:S02]  /*2e50*/  MOV R57, R59 ;  /* 0x0000003b00397202 */ /* 0x000fe40000000f00 */
[----:B------:R-:W-:Y:S02]  /*2e60*/  MOV R52, 0x2e80 ;  /* 0x00002e8000347802 */ /* 0x000fe40000000f00 */
[----:B------:R-:W-:Y:S05]  /*2e70*/  CALL.REL.NOINC `($__internal_3_$__cuda_sm70_shflsync_down_p) ;  /* 0x0000027000007944 */ /* 0x000fea0003c00000 */
[----:B0-----:R-:W-:Y:S01]  /*2e80*/  HFMA2.MMA R56, -RZ, RZ, 0, 2.384185791015625e-07 ;  /* 0x00000004ff387435 */ /* 0x001fe200000001ff */
[----:B-1----:R-:W-:Y:S01]  /*2e90*/  MOV R58, R54 ;  /* 0x00000036003a7202 */ /* 0x002fe20000000f00 */
[----:B------:R-:W-:Y:S01]  /*2ea0*/  IMAD.MOV.U32 R57, RZ, RZ, R61 ;  /* 0x000000ffff397224 */ /* 0x000fe200078e003d */
[----:B------:R-:W-:Y:S02]  /*2eb0*/  MOV R55, 0x1f ;  /* 0x0000001f00377802 */ /* 0x000fe40000000f00 */
[----:B------:R-:W-:Y:S02]  /*2ec0*/  MOV R54, 0xffffffff ;  /* 0xffffffff00367802 */ /* 0x000fe40000000f00 */
[----:B------:R-:W-:-:S02]  /*2ed0*/  MOV R52, 0x2ef0 ;  /* 0x00002ef000347802 */ /* 0x000fc40000000f00 */
[----:B------:R-:W-:Y:S05]  /*2ee0*/  CALL.REL.NOINC `($__internal_3_$__cuda_sm70_shflsync_down_p) ;  /* 0x0000020000007944 */ /* 0x000fea0003c00000 */
[----:B------:R-:W-:Y:S01]  /*2ef0*/  FADD.FTZ R59, R58, R59 ;  /* 0x0000003b3a3b7221 */ /* 0x000fe20000010000 */
[----:B0-----:R-:W-:Y:S01]  /*2f00*/  HFMA2.MMA R56, -RZ, RZ, 0, 1.1920928955078125e-07 ;  /* 0x00000002ff387435 */ /* 0x001fe200000001ff */
[----:B-1----:R-:W-:Y:S01]  /*2f10*/  FADD.FTZ R61, R61, R54 ;  /* 0x000000363d3d7221 */ /* 0x002fe20000010000 */
[----:B------:R-:W-:Y:S01]  /*2f20*/  MOV R55, 0x1f ;  /* 0x0000001f00377802 */ /* 0x000fe20000000f00 */
[----:B------:R-:W-:Y:S01]  /*2f30*/  IMAD.MOV.U32 R54, RZ, RZ, -0x1 ;  /* 0xffffffffff367424 */ /* 0x000fe200078e00ff */
[----:B------:R-:W-:-:S02]  /*2f40*/  MOV R57, R59 ;  /* 0x0000003b00397202 */ /* 0x000fc40000000f00 */
[----:B------:R-:W-:Y:S02]  /*2f50*/  MOV R52, 0x2f70 ;  /* 0x00002f7000347802 */ /* 0x000fe40000000f00 */
[----:B------:R-:W-:Y:S05]  /*2f60*/  CALL.REL.NOINC `($__internal_3_$__cuda_sm70_shflsync_down_p) ;  /* 0x0000018000007944 */ /* 0x000fea0003c00000 */
[----:B0-----:R-:W-:Y:S01]  /*2f70*/  HFMA2.MMA R56, -RZ, RZ, 0, 1.1920928955078125e-07 ;  /* 0x00000002ff387435 */ /* 0x001fe200000001ff */
[----:B-1----:R-:W-:Y:S01]  /*2f80*/  MOV R58, R54 ;  /* 0x00000036003a7202 */ /* 0x002fe20000000f00 */
[----:B------:R-:W-:Y:S01]  /*2f90*/  IMAD.MOV.U32 R54, RZ, RZ, -0x1 ;  /* 0xffffffffff367424 */ /* 0x000fe200078e00ff */
[----:B------:R-:W-:Y:S02]  /*2fa0*/  MOV R57, R61 ;  /* 0x0000003d00397202 */ /* 0x000fe40000000f00 */
[----:B------:R-:W-:Y:S02]  /*2fb0*/  MOV R55, 0x1f ;  /* 0x0000001f00377802 */ /* 0x000fe40000000f00 */
[----:B------:R-:W-:Y:S02]  /*2fc0*/  MOV R52, 0x2fe0 ;  /* 0x00002fe000347802 */ /* 0x000fe40000000f00 */
[----:B------:R-:W-:Y:S05]  /*2fd0*/  CALL.REL.NOINC `($__internal_3_$__cuda_sm70_shflsync_down_p) ;  /* 0x0000011000007944 */ /* 0x000fea0003c00000 */
[----:B------:R-:W-:Y:S01]  /*2fe0*/  FADD.FTZ R60, R58, R59 ;  /* 0x0000003b3a3c7221 */ /* 0x000fe20000010000 */
[----:B0-----:R-:W-:Y:S01]  /*2ff0*/  HFMA2.MMA R56, -RZ, RZ, 0, 5.9604644775390625e-08 ;  /* 0x00000001ff387435 */ /* 0x001fe200000001ff */
[----:B-1----:R-:W-:Y:S01]  /*3000*/  FADD.FTZ R59, R61, R54 ;  /* 0x000000363d3b7221 */ /* 0x002fe20000010000 */
[----:B------:R-:W-:-:S02]  /*3010*/  MOV R55, 0x1f ;  /* 0x0000001f00377802 */ /* 0x000fc40000000f00 */
[----:B------:R-:W-:Y:S02]  /*3020*/  MOV R54, 0xffffffff ;  /* 0xffffffff00367802 */ /* 0x000fe40000000f00 */
[----:B------:R-:W-:Y:S02]  /*3030*/  MOV R57, R60 ;  /* 0x0000003c00397202 */ /* 0x000fe40000000f00 */
[----:B------:R-:W-:Y:S02]  /*3040*/  MOV R52, 0x3060 ;  /* 0x0000306000347802 */ /* 0x000fe40000000f00 */
[----:B------:R-:W-:Y:S05]  /*3050*/  CALL.REL.NOINC `($__internal_3_$__cuda_sm70_shflsync_down_p) ;  /* 0x0000009000007944 */ /* 0x000fea0003c00000 */
[----:B0-----:R-:W-:Y:S01]  /*3060*/  HFMA2.MMA R56, -RZ, RZ, 0, 5.9604644775390625e-08 ;  /* 0x00000001ff387435 */ /* 0x001fe200000001ff */
[----:B-1----:R-:W-:Y:S01]  /*3070*/  MOV R157, R54 ;  /* 0x00000036009d7202 */ /* 0x002fe20000000f00 */
[----:B------:R-:W-:Y:S01]  /*3080*/  IMAD.MOV.U32 R57, RZ, RZ, R59 ;  /* 0x000000ffff397224 */ /* 0x000fe200078e003b */
[----:B------:R-:W-:Y:S02]  /*3090*/  MOV R55, 0x1f ;  /* 0x0000001f00377802 */ /* 0x000fe40000000f00 */
[----:B------:R-:W-:Y:S02]  /*30a0*/  MOV R54, 0xffffffff ;  /* 0xffffffff00367802 */ /* 0x000fe40000000f00 */
[----:B------:R-:W-:-:S02]  /*30b0*/  MOV R52, 0x30d0 ;  /* 0x000030d000347802 */ /* 0x000fc40000000f00 */
[----:B------:R-:W-:Y:S05]  /*30c0*/  CALL.REL.NOINC `($__internal_3_$__cuda_sm70_shflsync_down_p) ;  /* 0x0000002000007944 */ /* 0x000fea0003c00000 */
[----:B-1----:R-:W-:Y:S01]  /*30d0*/  MOV R52, R54 ;  /* 0x0000003600347202 */ /* 0x002fe20000000f00 */
[----:B0-----:R-:W-:Y:S05]  /*30e0*/  BRA `(.L_x_58) ;  /* 0xffffe5d000007947 */ /* 0x001fea000383ffff */
        .weak           $__internal_3_$__cuda_sm70_shflsync_down_p
        .type           $__internal_3_$__cuda_sm70_shflsync_down_p,@function
        .size           $__internal_3_$__cuda_sm70_shflsync_down_p,(.L_x_2021 - $__internal_3_$__cuda_sm70_shflsync_down_p)
$__internal_3_$__cuda_sm70_shflsync_down_p:
[----:B------:R-:W-:Y:S01]  /*30f0*/  HFMA2.MMA R53, -RZ, RZ, 0, 0 ;  /* 0x00000000ff357435 */ /* 0x000fe200000001ff */
[----:B------:R-:W-:Y:S04]  /*3100*/  WARPSYNC R54 ;  /* 0x0000003600007348 */ /* 0x000fe80003800000 */
[----:B------:R0:W1:Y:S01]  /*3110*/  SHFL.DOWN PT, R54, R57, R56, R55 ;  /* 0x0800003839367389 */ /* 0x00006200000e0037 */
[----:B------:R-:W-:Y:S05]  /*3120*/  RET.REL.NODEC R52 `(_ZN10layer_norm31ln_parallel_residual_bwd_kernelINS_13Kernel_traitsI13__nv_bfloat16S2_S2_S2_fjLj3072ELj1ELj1ELj4ELj16ENS_18Kernel_traits_baseILj3072ES2_S2_S2_S2_fjLj128EEEEELb0ELb1ELb1EEEvNS_9BwdParamsE) ;  /* 0xffffced034007950 */ /* 0x000fea0003c3ffff */
.L_x_59:
        /* <DEDUP_REMOVED lines=13> */
.L_x_2021:


//--------------------- .text._ZN10layer_norm31ln_parallel_residual_bwd_kernelINS_13Kernel_traitsI13__nv_bfloat16S2_S2_S2_fjLj3072ELj1ELj1ELj4ELj16ENS_18Kernel_traits_baseILj3072ES2_S2_S2_S2_fjLj128EEEEELb1ELb0ELb0EEEvNS_9BwdParamsE --------------------------
	.section	.text._ZN10layer_norm31ln_parallel_residual_bwd_kernelINS_13Kernel_traitsI13__nv_bfloat16S2_S2_S2_fjLj3072ELj1ELj1ELj4ELj16ENS_18Kernel_traits_baseILj3072ES2_S2_S2_S2_fjLj128EEEEELb1ELb0ELb0EEEvNS_9BwdParamsE,"ax",@progbits
	.sectioninfo	@"SHI_REGISTERS=254"
	.align	128
        .global         _ZN10layer_norm31ln_parallel_residual_bwd_kernelINS_13Kernel_traitsI13__nv_bfloat16S2_S2_S2_fjLj3072ELj1ELj1ELj4ELj16ENS_18Kernel_traits_baseILj3072ES2_S2_S2_S2_fjLj128EEEEELb1ELb0ELb0EEEvNS_9BwdParamsE
        .type           _ZN10layer_norm31ln_parallel_residual_bwd_kernelINS_13Kernel_traitsI13__nv_bfloat16S2_S2_S2_fjLj3072ELj1ELj1ELj4ELj16ENS_18Kernel_traits_baseILj3072ES2_S2_S2_S2_fjLj128EEEEELb1ELb0ELb0EEEvNS_9BwdParamsE,@function
        .size           _ZN10layer_norm31ln_parallel_residual_bwd_kernelINS_13Kernel_traitsI13__nv_bfloat16S2_S2_S2_fjLj3072ELj1ELj1ELj4ELj16ENS_18Kernel_traits_baseILj3072ES2_S2_S2_S2_fjLj128EEEEELb1ELb0ELb0EEEvNS_9BwdParamsE,(.L_x_2022 - _ZN10layer_norm31ln_parallel_residual_bwd_kernelINS_13Kernel_traitsI13__nv_bfloat16S2_S2_S2_fjLj3072ELj1ELj1ELj4ELj16ENS_18Kernel_traits_baseILj3072ES2_S2_S2_S2_fjLj128EEEEELb1ELb0ELb0EEEvNS_9BwdParamsE)
        .other          _ZN10layer_norm31ln_parallel_residual_bwd_kernelINS_13Kernel_traitsI13__nv_bfloat16S2_S2_S2_fjLj3072ELj1ELj1ELj4ELj16ENS_18Kernel_traits_baseILj3072ES2_S2_S2_S2_fjLj128EEEEELb1ELb0ELb0EEEvNS_9BwdParamsE,@"STO_CUDA_ENTRY STV_DEFAULT"
_ZN10layer_norm31ln_parallel_residual_bwd_kernelINS_13Kernel_traitsI13__nv_bfloat16S2_S2_S2_fjLj3072ELj1ELj1ELj4ELj16ENS_18Kernel_traits_baseILj3072ES2_S2_S2_S2_fjLj128EEEEELb1ELb0ELb0EEEvNS_9BwdParamsE:
.text._ZN10layer_norm31ln_parallel_residual_bwd_kernelINS_13Kernel_traitsI13__nv_bfloat16S2_S2_S2_fjLj3072ELj1ELj1ELj4ELj16ENS_18Kernel_traits_baseILj3072ES2_S2_S2_S2_fjLj128EEEEELb1ELb0ELb0EEEvNS_9BwdParamsE:
[----:B------:R-:W-:Y:S02]  /*0000*/  IMAD.MOV.U32 R1, RZ, RZ, c[0x0][0x28] ;  /* 0x00000a00ff017624 */ /* 0x000fe400078e00ff */
        /* <DEDUP_REMOVED lines=11> */
[----:B------:R-:W-:Y:S02]  /*00c0*/  @P1 IMAD.MOV.U32 R5, RZ, RZ, 0x10 ;  /* 0x00000010ff051424 */ /* 0x000fe400078e00ff */
[----:B------:R-:W-:Y:S02]  /*00d0*/  @P2 IMAD.MOV.U32 R17, RZ, RZ, 0x10 ;  /* 0x00000010ff112424 */ /* 0x000fe400078e00ff */
[----:B------:R-:W-:-:S04]  /*00e0*/  @P1 IMAD.WIDE.U32 R2, R12, R5, c[0x0][0x1b0] ;  /* 0x00006c000c021625 */ /* 0x000fc800078e0005 */
[C---:B------:R-:W-:Y:S01]  /*00f0*/  @P1 IMAD.WIDE.U32 R4, R12.reuse, R5, c[0x0][0x1b8] ;  /* 0x00006e000c041625 */ /* 0x040fe200078e0005 */
[----:B------:R-:W-:Y:S01]  /*0100*/  @P1 LOP3.LUT R12, R12, 0x80, RZ, 0xfc, !PT ;  /* 0x000000800c0c1812 */ /* 0x000fe200078efcff */
[----:B------:R0:W5:Y:S02]  /*0110*/  @P1 LDG.E.128 R24, [R2.64] ;  /* 0x0000000402181981 */ /* 0x000164000c1e1d00 */
[----:B------:R-:W-:Y:S02]  /*0120*/  @P3 IMAD.MOV.U32 R13, RZ, RZ, 0x10 ;  /* 0x00000010ff0d3424 */ /* 0x000fe400078e00ff */
        /* <DEDUP_REMOVED lines=63> */
[----:B------:R-:W-:Y:S01]  /*0520*/  HFMA2.MMA R175, -RZ, RZ, 0, 5.9604644775390625e-08 ;  /* 0x00000001ffaf7435 */ /* 0x000fe200000001ff */
[--C-:B-----5:R-:W-:Y:S01]  /*0530*/  PRMT R162, RZ, 0x5410, R24.reuse ;  /* 0x00005410ffa27816 */ /* 0x120fe20000000018 */
[----:B------:R-:W-:Y:S01]  /*0540*/  IMAD.MOV.U32 R37, RZ, RZ, RZ ;  /* 0x000000ffff257224 */ /* 0x000fe200078e00ff */
        /* <DEDUP_REMOVED lines=47> */
.L_x_75:
[----:B------:R-:W-:-:S04]  /*0840*/  IMAD.MOV.U32 R148, RZ, RZ, 0x4 ;  /* 0x00000004ff947424 */ /* 0x000fc800078e00ff */
        /* <DEDUP_REMOVED lines=8> */
[----:B------:R-:W-:Y:S01]  /*08d0*/  IMAD.MOV.U32 R241, RZ, RZ, RZ ;  /* 0x000000fffff17224 */ /* 0x000fe200078e00ff */
[----:B------:R-:W-:Y:S01]  /*08e0*/  SHF.R.S32.HI R153, RZ, 0x1f, R152 ;  /* 0x0000001fff997819 */ /* 0x000fe20000011498 */
[----:B------:R-:W-:-:S03]  /*08f0*/  IMAD.MOV.U32 R239, RZ, RZ, RZ ;  /* 0x000000ffffef7224 */ /* 0x000fc600078e00ff */
[----:B------:R-:W-:-:S04]  /*0900*/  LEA.HI R153, R153, R152, RZ, 0x3 ;  /* 0x0000009899997211 */ /* 0x000fc800078f18ff */
[----:B------:R-:W-:-:S05]  /*0910*/  LEA.HI.SX32 R180, R153, R180, 0x1d ;  /* 0x000000b499b47211 */ /* 0x000fca00078feaff */
[----:B------:R-:W-:Y:S01]  /*0920*/  IMAD.MOV.U32 R238, RZ, RZ, R180 ;  /* 0x000000ffffee7224 */ /* 0x000fe200078e00b4 */
        /* <DEDUP_REMOVED lines=9> */
[C---:B------:R-:W-:Y:S01]  /*09c0*/  IMAD.SHL.U32 R182, R180.reuse, 0x8, RZ ;  /* 0x00000008b4b67824 */ /* 0x040fe200078e00ff */
[----:B------:R-:W-:Y:S02]  /*09d0*/  SHF.L.U64.HI R183, R180, 0x3, RZ ;  /* 0x00000003b4b77819 */ /* 0x000fe400000102ff */
[----:B------:R-:W-:Y:S02]  /*09e0*/  ISETP.NE.U32.AND P0, PT, RZ, c[0x0][0x250], PT ;  /* 0x00009400ff007a0c */ /* 0x000fe40003f05070 */
[----:B------:R-:W-:-:S02]  /*09f0*/  IADD3 R236, P6, R182, c[0x0][0x190], RZ ;  /* 0x00006400b6ec7a10 */ /* 0x000fc40007fde0ff */
[----:B------:R-:W-:Y:S02]  /*0a00*/  ISETP.NE.AND.EX P0, PT, RZ, c[0x0][0x254], PT, P0 ;  /* 0x00009500ff007a0c */ /* 0x000fe40003f05300 */
[----:B------:R-:W-:Y:S02]  /*0a10*/  IADD3.X R237, R183, c[0x0][0x194], RZ, P6, !PT ;  /* 0x00006500b7ed7a10 */ /* 0x000fe400037fe4ff */
[----:B------:R-:W-:-:S04]  /*0a20*/  ISETP.NE.U32.AND P4, PT, RZ, c[0x0][0x218], PT ;  /* 0x00008600ff007a0c */ /* 0x000fc80003f85070 */
[----:B------:R-:W5:Y:S01]  /*0a30*/  LDG.E.64 R236, [R236.64] ;  /* 0x00000004ecec7981 */ /* 0x000f62000c1e1b00 */
[----:B------:R-:W-:-:S04]  /*0a40*/  ISETP.NE.AND.EX P4, PT, RZ, c[0x0][0x21c], PT, P4 ;  /* 0x00008700ff007a0c */ /* 0x000fc80003f85340 */
[----:B------:R-:W-:-:S04]  /*0a50*/  @P0 IADD3 R182, P6, R182, c[0x0][0x198], RZ ;  /* 0x00006600b6b60a10 */ /* 0x000fc80007fde0ff */
[----:B------:R-:W-:-:S05]  /*0a60*/  @P0 IADD3.X R183, R183, c[0x0][0x19c], RZ, P6, !PT ;  /* 0x00006700b7b70a10 */ /* 0x000fca00037fe4ff */
[----:B------:R-:W-:Y:S01]  /*0a70*/  @P4 LEA R200, P6, R180, c[0x0][0x218], 0x4 ;  /* 0x00008600b4c84a11 */ /* 0x000fe200078c20ff */
[----:B------:R2:W5:Y:S01]  /*0a80*/  @P0 LDG.E.64 R246, [R182.64] ;  /* 0x00000004b6f60981 */ /* 0x000562000c1e1b00 */
[----:B------:R-:W-:Y:S02]  /*0a90*/  ISETP.NE.AND P0, PT, R6, RZ, PT ;  /* 0x000000ff0600720c */ /* 0x000fe40003f05270 */
[----:B------:R-:W-:Y:S02]  /*0aa0*/  @P4 LEA.HI.X R201, R180, c[0x0][0x21c], RZ, 0x4, P6 ;  /* 0x00008700b4c94a11 */ /* 0x000fe400030f24ff */
[----:B-----5:R-:W-:-:S03]  /*0ab0*/  FSEL R197, R231, RZ, !P0 ;  /* 0x000000ffe7c57208 */ /* 0x020fc60004000000 */
[----:B------:R0:W5:Y:S01]  /*0ac0*/  @P4 LDG.E.128 R132, [R200.64] ;  /* 0x00000004c8844981 */ /* 0x000162000c1e1d00 */
[----:B------:R-:W-:Y:S02]  /*0ad0*/  IADD3 R238, R180, 0x80, RZ ;  /* 0x00000080b4ee7810 */ /* 0x000fe40007ffe0ff */
[----:B--2---:R-:W-:Y:S02]  /*0ae0*/  PRMT R182, RZ, 0x5410, R148 ;  /* 0x00005410ffb67816 */ /* 0x004fe40000000094 */
[----:B------:R-:W-:Y:S02]  /*0af0*/  PRMT R210, RZ, 0x5410, R150 ;  /* 0x00005410ffd27816 */ /* 0x000fe40000000096 */
[----:B------:R-:W-:Y:S02]  /*0b00*/  PRMT R148, RZ, 0x7610, R148 ;  /* 0x00007610ff947816 */ /* 0x000fe40000000094 */
[--C-:B------:R-:W-:Y:S02]  /*0b10*/  PRMT R190, RZ, 0x5410, R149.reuse ;  /* 0x00005410ffbe7816 */ /* 0x100fe40000000095 */
[----:B0-----:R-:W-:-:S02]  /*0b20*/  PRMT R200, RZ, 0x7610, R149 ;  /* 0x00007610ffc87816 */ /* 0x001fc40000000095 */
[----:B------:R-:W-:Y:S02]  /*0b30*/  PRMT R150, RZ, 0x7610, R150 ;  /* 0x00007610ff967816 */ /* 0x000fe40000000096 */
[--C-:B------:R-:W-:Y:S02]  /*0b40*/  PRMT R214, RZ, 0x5410, R151.reuse ;  /* 0x00005410ffd67816 */ /* 0x100fe40000000097 */
[----:B------:R-:W-:Y:S01]  /*0b50*/  PRMT R230, RZ, 0x7610, R151 ;  /* 0x00007610ffe67816 */ /* 0x000fe20000000097 */
[----:B------:R-:W-:Y:S01]  /*0b60*/  FADD.FTZ R183, R182, -R197 ;  /* 0x800000c5b6b77221 */ /* 0x000fe20000010000 */
[----:B---3--:R-:W-:Y:S01]  /*0b70*/  PRMT R199, RZ, 0x5410, R152 ;  /* 0x00005410ffc77816 */ /* 0x008fe20000000098 */
[C---:B------:R-:W-:Y:S02]  /*0b80*/  FADD.FTZ R201, -R197.reuse, R148 ;  /* 0x00000094c5c97221 */ /* 0x040fe40000010100 */
[C---:B------:R-:W-:Y:S02]  /*0b90*/  FADD.FTZ R213, -R197.reuse, R190 ;  /* 0x000000bec5d57221 */ /* 0x040fe40000010100 */
[----:B------:R-:W-:-:S02]  /*0ba0*/  FADD.FTZ R225, -R197, R200 ;  /* 0x000000c8c5e17221 */ /* 0x000fc40000010100 */
[C---:B------:R-:W-:Y:S02]  /*0bb0*/  FADD.FTZ R211, -R197.reuse, R210 ;  /* 0x000000d2c5d37221 */ /* 0x040fe40000010100 */
[C---:B------:R-:W-:Y:S02]  /*0bc0*/  FADD.FTZ R151, -R197.reuse, R150 ;  /* 0x00000096c5977221 */ /* 0x040fe40000010100 */
[C---:B------:R-:W-:Y:S02]  /*0bd0*/  FADD.FTZ R223, -R197.reuse, R214 ;  /* 0x000000d6c5df7221 */ /* 0x040fe40000010100 */
[----:B------:R-:W-:Y:S01]  /*0be0*/  FADD.FTZ R149, -R197, R230 ;  /* 0x000000e6c5957221 */ /* 0x000fe20000010100 */
[----:B----4-:R-:W-:Y:S01]  /*0bf0*/  PRMT R197, RZ, 0x5410, R156 ;  /* 0x00005410ffc57816 */ /* 0x010fe2000000009c */
[----:B------:R-:W-:Y:S02]  /*0c00*/  FMUL.FTZ R183, R184, R183 ;  /* 0x000000b7b8b77220 */ /* 0x000fe40000410000 */
[----:B------:R-:W-:Y:S01]  /*0c10*/  FMUL.FTZ R182, R26, R199 ;  /* 0x000000c71ab67220 */ /* 0x000fe20000410000 */
[----:B------:R-:W-:Y:S01]  /*0c20*/  PRMT R221, RZ, 0x5410, R153 ;  /* 0x00005410ffdd7816 */ /* 0x000fe20000000099 */
[----:B------:R-:W-:-:S02]  /*0c30*/  FADD.FTZ R60, R60, R197 ;  /* 0x000000c53c3c7221 */ /* 0x000fc40000010000 */
[CC--:B------:R-:W-:Y:S02]  /*0c40*/  FFMA.FTZ R36, R183.reuse, R197.reuse, R36 ;  /* 0x000000c5b7247223 */ /* 0x0c0fe40000010024 */
[----:B------:R-:W-:Y:S01]  /*0c50*/  FFMA.FTZ R182, R162, R197, R182 ;  /* 0x000000c5a2b67223 */ /* 0x000fe200000100b6 */
[----:B------:R-:W-:Y:S01]  /*0c60*/  PRMT R197, RZ, 0x5410, R157 ;  /* 0x00005410ffc57816 */ /* 0x000fe2000000009d */
[----:B------:R-:W-:Y:S02]  /*0c70*/  FADD.FTZ R108, R108, R199 ;  /* 0x000000c76c6c7221 */ /* 0x000fe40000010000 */
[----:B------:R-:W-:Y:S02]  /*0c80*/  FFMA.FTZ R84, R183, R199, R84 ;  /* 0x000000c7b7547223 */ /* 0x000fe40000010054 */
[----:B------:R-:W-:Y:S01]  /*0c90*/  FMUL.FTZ R199, R184, R213 ;  /* 0x000000d5b8c77220 */ /* 0x000fe20000410000 */
[----:B------:R-:W-:Y:S01]  /*0ca0*/  PRMT R150, RZ, 0x7610, R153 ;  /* 0x00007610ff967816 */ /* 0x000fe20000000099 */
[----:B------:R-:W-:-:S02]  /*0cb0*/  FMUL.FTZ R148, R24, R221 ;  /* 0x000000dd18947220 */ /* 0x000fc40000410000 */
[----:B------:R-:W-:Y:S02]  /*0cc0*/  FADD.FTZ R62, R62, R197 ;  /* 0x000000c53e3e7221 */ /* 0x000fe40000010000 */
[-C--:B------:R-:W-:Y:S02]  /*0cd0*/  FFMA.FTZ R38, R199, R197.reuse, R38 ;  /* 0x000000c5c7267223 */ /* 0x080fe40000010026 */
[----:B------:R-:W-:Y:S01]  /*0ce0*/  FFMA.FTZ R197, R160, R197, R148 ;  /* 0x000000c5a0c57223 */ /* 0x000fe20000010094 */
[----:B------:R-:W-:Y:S01]  /*0cf0*/  PRMT R148, RZ, 0x7610, R157 ;  /* 0x00007610ff947816 */ /* 0x000fe2000000009d */
[C---:B------:R-:W-:Y:S01]  /*0d00*/  FMUL.FTZ R214, R184.reuse, R151 ;  /* 0x00000097b8d67220 */ /* 0x040fe20000410000 */
[----:B------:R-:W-:Y:S01]  /*0d10*/  PRMT R151, RZ, 0x5410, R155 ;  /* 0x00005410ff977816 */ /* 0x000fe2000000009b */
[----:B------:R-:W-:Y:S01]  /*0d20*/  FMUL.FTZ R200, R184, R225 ;  /* 0x000000e1b8c87220 */ /* 0x000fe20000410000 */
[----:B------:R-:W-:Y:S01]  /*0d30*/  PRMT R152, RZ, 0x7610, R152 ;  /* 0x00007610ff987816 */ /* 0x000fe20000000098 */
[----:B------:R-:W-:-:S02]  /*0d40*/  FMUL.FTZ R213, R23, R150 ;  /* 0x0000009617d57220 */ /* 0x000fc40000410000 */
[----:B------:R-:W-:Y:S02]  /*0d50*/  FADD.FTZ R110, R110, R221 ;  /* 0x000000dd6e6e7221 */ /* 0x000fe40000010000 */
[----:B------:R-:W-:Y:S01]  /*0d60*/  FFMA.FTZ R86, R199, R221, R86 ;  /* 0x000000ddc7567223 */ /* 0x000fe20000010056 */
[----:B------:R-:W-:Y:S01]  /*0d70*/  PRMT R221, RZ, 0x5410, R159 ;  /* 0x00005410ffdd7816 */ /* 0x000fe2000000009f */
[----:B------:R-:W-:Y:S01]  /*0d80*/  FADD.FTZ R63, R63, R148 ;  /* 0x000000943f3f7221 */ /* 0x000fe20000010000 */
[----:B------:R-:W-:Y:S01]  /*0d90*/  PRMT R156, RZ, 0x7610, R156 ;  /* 0x00007610ff9c7816 */ /* 0x000fe2000000009c */
[-C--:B------:R-:W-:Y:S02]  /*0da0*/  FFMA.FTZ R39, R200, R148.reuse, R39 ;  /* 0x00000094c8277223 */ /* 0x080fe40000010027 */
[----:B------:R-:W-:Y:S02]  /*0db0*/  FFMA.FTZ R213, R31, R148, R213 ;  /* 0x000000941fd57223 */ /* 0x000fe400000100d5 */
[----:B------:R-:W-:-:S02]  /*0dc0*/  FMUL.FTZ R223, R184, R223 ;  /* 0x000000dfb8df7220 */ /* 0x000fc40000410000 */
[----:B------:R-:W-:Y:S02]  /*0dd0*/  FMUL.FTZ R190, R184, R201 ;  /* 0x000000c9b8be7220 */ /* 0x000fe40000410000 */
[----:B------:R-:W-:Y:S02]  /*0de0*/  FMUL.FTZ R148, R20, R151 ;  /* 0x0000009714947220 */ /* 0x000fe40000410000 */
[----:B------:R-:W-:Y:S02]  /*0df0*/  FMUL.FTZ R201, R25, R152 ;  /* 0x0000009819c97220 */ /* 0x000fe40000410000 */
[----:B------:R-:W-:Y:S02]  /*0e00*/  FADD.FTZ R66, R66, R221 ;  /* 0x000000dd42427221 */ /* 0x000fe40000010000 */
[----:B------:R-:W-:Y:S02]  /*0e10*/  FFMA.FTZ R42, R223, R221, R42 ;  /* 0x000000dddf2a7223 */ /* 0x000fe4000001002a */
[----:B------:R-:W-:-:S02]  /*0e20*/  FADD.FTZ R111, R111, R150 ;  /* 0x000000966f6f7221 */ /* 0x000fc40000010000 */
[----:B------:R-:W-:Y:S02]  /*0e30*/  FFMA.FTZ R87, R200, R150, R87 ;  /* 0x00000096c8577223 */ /* 0x000fe40000010057 */
[----:B------:R-:W-:Y:S02]  /*0e40*/  FFMA.FTZ R221, R28, R221, R148 ;  /* 0x000000dd1cdd7223 */ /* 0x000fe40000010094 */
[----:B------:R-:W-:Y:S02]  /*0e50*/  FFMA.FTZ R201, R161, R156, R201 ;  /* 0x0000009ca1c97223 */ /* 0x000fe400000100c9 */
[----:B------:R-:W-:Y:S02]  /*0e60*/  FADD.FTZ R148, RZ, R182 ;  /* 0x000000b6ff947221 */ /* 0x000fe40000010000 */
[----:B------:R-:W-:Y:S01]  /*0e70*/  FFMA.FTZ R150, R183, R182, RZ ;  /* 0x000000b6b7967223 */ /* 0x000fe200000100ff */
[----:B------:R-:W-:Y:S01]  /*0e80*/  PRMT R157, RZ, 0x5410, R154 ;  /* 0x00005410ff9d7816 */ /* 0x000fe2000000009a */
[----:B------:R-:W-:-:S02]  /*0e90*/  FADD.FTZ R148, R148, R201 ;  /* 0x000000c994947221 */ /* 0x000fc40000010000 */
[----:B------:R-:W-:Y:S01]  /*0ea0*/  FFMA.FTZ R150, R190, R201, R150 ;  /* 0x000000c9be967223 */ /* 0x000fe20000010096 */
[----:B------:R-:W-:Y:S01]  /*0eb0*/  PRMT R153, RZ, 0x5410, R158 ;  /* 0x00005410ff997816 */ /* 0x000fe2000000009e */
[----:B------:R-:W-:Y:S01]  /*0ec0*/  FMUL.FTZ R210, R22, R157 ;  /* 0x0000009d16d27220 */ /* 0x000fe20000410000 */
[----:B------:R-:W-:Y:S01]  /*0ed0*/  PRMT R154, RZ, 0x7610, R154 ;  /* 0x00007610ff9a7816 */ /* 0x000fe2000000009a */
[----:B------:R-:W-:Y:S02]  /*0ee0*/  FADD.FTZ R148, R148, R197 ;  /* 0x000000c594947221 */ /* 0x000fe40000010000 */
[----:B------:R-:W-:Y:S01]  /*0ef0*/  FFMA.FTZ R150, R199, R197, R150 ;  /* 0x000000c5c7967223 */ /* 0x000fe20000010096 */
[----:B------:R-:W-:Y:S01]  /*0f00*/  PRMT R158, RZ, 0x7610, R158 ;  /* 0x00007610ff9e7816 */ /* 0x000fe2000000009e */
[----:B------:R-:W-:Y:S02]  /*0f10*/  FADD.FTZ R114, R114, R151 ;  /* 0x0000009772727221 */ /* 0x000fe40000010000 */
[----:B------:R-:W-:-:S02]  /*0f20*/  FFMA.FTZ R90, R223, R151, R90 ;  /* 0x00000097df5a7223 */ /* 0x000fc4000001005a */
[----:B------:R-:W-:Y:S02]  /*0f30*/  FMUL.FTZ R211, R184, R211 ;  /* 0x000000d3b8d37220 */ /* 0x000fe40000410000 */
[----:B------:R-:W-:Y:S02]  /*0f40*/  FFMA.FTZ R210, R30, R153, R210 ;  /* 0x000000991ed27223 */ /* 0x000fe400000100d2 */
[----:B------:R-:W-:Y:S02]  /*0f50*/  FMUL.FTZ R225, R21, R154 ;  /* 0x0000009a15e17220 */ /* 0x000fe40000410000 */
[----:B------:R-:W-:Y:S02]  /*0f60*/  FADD.FTZ R151, R148, R213 ;  /* 0x000000d594977221 */ /* 0x000fe40000010000 */
[----:B------:R-:W-:Y:S02]  /*0f70*/  FFMA.FTZ R150, R200, R213, R150 ;  /* 0x000000d5c8967223 */ /* 0x000fe40000010096 */
[----:B------:R-:W-:-:S02]  /*0f80*/  FADD.FTZ R113, R113, R154 ;  /* 0x0000009a71717221 */ /* 0x000fc40000010000 */
[----:B------:R-:W-:Y:S01]  /*0f90*/  FFMA.FTZ R89, R214, R154, R89 ;  /* 0x0000009ad6597223 */ /* 0x000fe20000010059 */
[----:B------:R-:W-:Y:S01]  /*0fa0*/  PRMT R154, RZ, 0x7610, R155 ;  /* 0x00007610ff9a7816 */ /* 0x000fe2000000009b */
[----:B------:R-:W-:Y:S02]  /*0fb0*/  FFMA.FTZ R225, R29, R158, R225 ;  /* 0x0000009e1de17223 */ /* 0x000fe400000100e1 */
[----:B------:R-:W-:Y:S02]  /*0fc0*/  FADD.FTZ R148, R151, R210 ;  /* 0x000000d297947221 */ /* 0x000fe40000010000 */
[----:B------:R-:W-:Y:S02]  /*0fd0*/  FFMA.FTZ R150, R211, R210, R150 ;  /* 0x000000d2d3967223 */ /* 0x000fe40000010096 */
[----:B------:R-:W-:Y:S02]  /*0fe0*/  FADD.FTZ R109, R109, R152 ;  /* 0x000000986d6d7221 */ /* 0x000fe40000010000 */
[----:B------:R-:W-:Y:S01]  /*0ff0*/  FFMA.FTZ R85, R190, R152, R85 ;  /* 0x00000098be557223 */ /* 0x000fe20000010055 */
[----:B------:R-:W-:Y:S01]  /*1000*/  PRMT R152, RZ, 0x7610, R159 ;  /* 0x00007610ff987816 */ /* 0x000fe2000000009f */
[----:B------:R-:W-:-:S02]  /*1010*/  FADD.FTZ R148, R148, R225 ;  /* 0x000000e194947221 */ /* 0x000fc40000010000 */
[----:B------:R-:W-:Y:S02]  /*1020*/  FMUL.FTZ R229, R19, R154 ;  /* 0x0000009a13e57220 */ /* 0x000fe40000410000 */
        /* <DEDUP_REMOVED lines=15> */
[----:B------:R-:W-:Y:S02]  /*1120*/  FADD.FTZ R115, R115, R154 ;  /* 0x0000009a73737221 */ /* 0x000fe40000010000 */
[----:B------:R-:W-:-:S02]  /*1130*/  FFMA.FTZ R91, R230, R154, R91 ;  /* 0x0000009ae65b7223 */ /* 0x000fc4000001005b */
[----:B------:R-:W-:Y:S02]  /*1140*/  FADD.FTZ R241, R148, R229 ;  /* 0x000000e594f17221 */ /* 0x000fe40000010000 */
[----:B------:R-:W-:Y:S02]  /*1150*/  FFMA.FTZ R239, R230, R229, R150 ;  /* 0x000000e5e6ef7223 */ /* 0x000fe40000010096 */
.L_x_62:
[----:B0-----:R-:W-:Y:S05]  /*1160*/  BSYNC B0 ;  /* 0x0000000000007941 */ /* 0x001fea0003800000 */
.L_x_61:
[----:B------:R-:W-:Y:S01]  /*1170*/  BSSY B0, `(.L_x_63) ;  /* 0x0000084000007945 */ /* 0x000fe20003800000 */
[----:B------:R-:W-:Y:S05]  /*1180*/  @!P2 BRA `(.L_x_64) ;  /* 0x000008200000a947 */ /* 0x000fea0003800000 */
[----:B------:R-:W-:Y:S01]  /*1190*/  LEA R148, P0, R238, c[0x0][0x188], 0x4 ;  /* 0x00006200ee947a11 */ /* 0x000fe200078020ff */
[----:B------:R-:W-:-:S03]  /*11a0*/  IMAD.MOV.U32 R157, RZ, RZ, 0x10 ;  /* 0x00000010ff9d7424 */ /* 0x000fc600078e00ff */
[C---:B------:R-:W-:Y:S01]  /*11b0*/  LEA.HI.X R149, R238.reuse, c[0x0][0x18c], RZ, 0x4, P0 ;  /* 0x00006300ee957a11 */ /* 0x040fe200000f24ff */
[----:B------:R-:W-:-:S05]  /*11c0*/  IMAD.WIDE.U32 R152, R238, R157, c[0x0][0x210] ;  /* 0x00008400ee987625 */ /* 0x000fca00078e009d */
        /* <DEDUP_REMOVED lines=15> */
[----:B------:R4:W5:Y:S01]  /*12c0*/  @P0 LDG.E.64 R244, [R194.64] ;  /* 0x00000004c2f40981 */ /* 0x000962000c1e1b00 */
[----:B------:R-:W-:Y:S02]  /*12d0*/  ISETP.NE.AND P0, PT, R6, RZ, PT ;  /* 0x000000ff0600720c */ /* 0x000fe40003f05270 */
[C---:B------:R-:W-:Y:S02]  /*12e0*/  @P4 LEA R208, P6, R238.reuse, c[0x0][0x218], 0x4 ;  /* 0x00008600eed04a11 */ /* 0x040fe400078c20ff */
[----:B-----5:R-:W-:Y:S02]  /*12f0*/  FSEL R196, R231, RZ, !P0 ;  /* 0x000000ffe7c47208 */ /* 0x020fe40004000000 */
[----:B------:R-:W-:-:S05]  /*1300*/  @P4 LEA.HI.X R209, R238, c[0x0][0x21c], RZ, 0x4, P6 ;  /* 0x00008700eed14a11 */ /* 0x000fca00030f24ff */
[----:B------:R0:W5:Y:S01]  /*1310*/  @P4 LDG.E.128 R32, [R208.64] ;  /* 0x00000004d0204981 */ /* 0x000162000c1e1d00 */
[----:B------:R-:W-:Y:S02]  /*1320*/  IADD3 R238, R238, 0x80, RZ ;  /* 0x00000080eeee7810 */ /* 0x000fe40007ffe0ff */
[--C-:B--2---:R-:W-:Y:S02]  /*1330*/  PRMT R185, RZ, 0x5410, R148.reuse ;  /* 0x00005410ffb97816 */ /* 0x104fe40000000094 */
[----:B------:R-:W-:Y:S02]  /*1340*/  PRMT R148, RZ, 0x7610, R148 ;  /* 0x00007610ff947816 */ /* 0x000fe40000000094 */
[----:B------:R-:W-:Y:S01]  /*1350*/  PRMT R186, RZ, 0x5410, R149 ;  /* 0x00005410ffba7816 */ /* 0x000fe20000000095 */
[C---:B------:R-:W-:Y:S01]  /*1360*/  FADD.FTZ R185, -R196.reuse, R185 ;  /* 0x000000b9c4b97221 */ /* 0x040fe20000010100 */
[----:B---3--:R-:W-:Y:S01]  /*1370*/  PRMT R249, RZ, 0x5410, R152 ;  /* 0x00005410fff97816 */ /* 0x008fe20000000098 */
[C---:B------:R-:W-:Y:S01]  /*1380*/  FADD.FTZ R251, -R196.reuse, R148 ;  /* 0x00000094c4fb7221 */ /* 0x040fe20000010100 */
[----:B------:R-:W-:Y:S01]  /*1390*/  PRMT R227, RZ, 0x7610, R149 ;  /* 0x00007610ffe37816 */ /* 0x000fe20000000095 */
[----:B------:R-:W-:Y:S01]  /*13a0*/  FADD.FTZ R148, -R196, R186 ;  /* 0x000000bac4947221 */ /* 0x000fe20000010100 */
[--C-:B0-----:R-:W-:Y:S01]  /*13b0*/  PRMT R209, RZ, 0x5410, R150.reuse ;  /* 0x00005410ffd17816 */ /* 0x101fe20000000096 */
[----:B------:R-:W-:Y:S01]  /*13c0*/  FMUL.FTZ R185, R184, R185 ;  /* 0x000000b9b8b97220 */ /* 0x000fe20000410000 */
[----:B------:R-:W-:Y:S01]  /*13d0*/  PRMT R150, RZ, 0x7610, R150 ;  /* 0x00007610ff967816 */ /* 0x000fe20000000096 */
[----:B------:R-:W-:Y:S01]  /*13e0*/  FMUL.FTZ R186, R10, R249 ;  /* 0x000000f90aba7220 */ /* 0x000fe20000410000 */
[----:B------:R-:W-:-:S02]  /*13f0*/  PRMT R219, RZ, 0x5410, R151 ;  /* 0x00005410ffdb7816 */ /* 0x000fc40000000097 */
[----:B------:R-:W-:Y:S02]  /*1400*/  PRMT R149, RZ, 0x7610, R151 ;  /* 0x00007610ff957816 */ /* 0x000fe40000000097 */
[----:B----4-:R-:W-:Y:S02]  /*1410*/  PRMT R195, RZ, 0x5410, R156 ;  /* 0x00005410ffc37816 */ /* 0x010fe4000000009c */
[----:B------:R-:W-:Y:S01]  /*1420*/  PRMT R152, RZ, 0x7610, R152 ;  /* 0x00007610ff987816 */ /* 0x000fe20000000098 */
[----:B------:R-:W-:Y:S01]  /*1430*/  FADD.FTZ R227, -R196, R227 ;  /* 0x000000e3c4e37221 */ /* 0x000fe20000010100 */
[----:B------:R-:W-:Y:S01]  /*1440*/  PRMT R156, RZ, 0x7610, R156 ;  /* 0x00007610ff9c7816 */ /* 0x000fe2000000009c */
[----:B------:R-:W-:Y:S01]  /*1450*/  FMUL.FTZ R198, R184, R251 ;  /* 0x000000fbb8c67220 */ /* 0x000fe20000410000 */
[----:B------:R-:W-:Y:S01]  /*1460*/  PRMT R251, RZ, 0x5410, R153 ;  /* 0x00005410fffb7816 */ /* 0x000fe20000000099 */
[C---:B------:R-:W-:Y:S02]  /*1470*/  FADD.FTZ R209, -R196.reuse, R209 ;  /* 0x000000d1c4d17221 */ /* 0x040fe40000010100 */
[----:B------:R-:W-:-:S02]  /*1480*/  FADD.FTZ R151, -R196, R150 ;  /* 0x00000096c4977221 */ /* 0x000fc40000010100 */
[C---:B------:R-:W-:Y:S02]  /*1490*/  FADD.FTZ R219, -R196.reuse, R219 ;  /* 0x000000dbc4db7221 */ /* 0x040fe40000010100 */
[----:B------:R-:W-:Y:S02]  /*14a0*/  FADD.FTZ R149, -R196, R149 ;  /* 0x00000095c4957221 */ /* 0x000fe40000010100 */
[----:B------:R-:W-:Y:S02]  /*14b0*/  FADD.FTZ R44, R44, R195 ;  /* 0x000000c32c2c7221 */ /* 0x000fe40000010000 */
[-C--:B------:R-:W-:Y:S02]  /*14c0*/  FFMA.FTZ R68, R185, R195.reuse, R68 ;  /* 0x000000c3b9447223 */ /* 0x080fe40000010044 */
[----:B------:R-:W-:Y:S02]  /*14d0*/  FFMA.FTZ R186, R18, R195, R186 ;  /* 0x000000c312ba7223 */ /* 0x000fe400000100ba */
[----:B------:R-:W-:-:S02]  /*14e0*/  FMUL.FTZ R196, R9, R152 ;  /* 0x0000009809c47220 */ /* 0x000fc40000410000 */
[----:B------:R-:W-:Y:S01]  /*14f0*/  FMUL.FTZ R195, R184, R148 ;  /* 0x00000094b8c37220 */ /* 0x000fe20000410000 */
[----:B------:R-:W-:Y:S01]  /*1500*/  PRMT R148, RZ, 0x7610, R153 ;  /* 0x00007610ff947816 */ /* 0x000fe20000000099 */
[----:B------:R-:W-:Y:S02]  /*1510*/  FADD.FTZ R136, R136, R249 ;  /* 0x000000f988887221 */ /* 0x000fe40000010000 */
[----:B------:R-:W-:Y:S01]  /*1520*/  FFMA.FTZ R116, R185, R249, R116 ;  /* 0x000000f9b9747223 */ /* 0x000fe20000010074 */
[----:B------:R-:W-:Y:S01]  /*1530*/  PRMT R249, RZ, 0x5410, R157 ;  /* 0x00005410fff97816 */ /* 0x000fe2000000009d */
[----:B------:R-:W-:Y:S02]  /*1540*/  FMUL.FTZ R208, R184, R227 ;  /* 0x000000e3b8d07220 */ /* 0x000fe40000410000 */
[----:B------:R-:W-:Y:S02]  /*1550*/  FFMA.FTZ R196, R17, R156, R196 ;  /* 0x0000009c11c47223 */ /* 0x000fe400000100c4 */
[----:B------:R-:W-:-:S02]  /*1560*/  FMUL.FTZ R194, R8, R251 ;  /* 0x000000fb08c27220 */ /* 0x000fc40000410000 */
[----:B------:R-:W-:Y:S02]  /*1570*/  FADD.FTZ R241, R241, R186 ;  /* 0x000000baf1f17221 */ /* 0x000fe40000010000 */
[----:B------:R-:W-:Y:S01]  /*1580*/  FFMA.FTZ R239, R185, R186, R239 ;  /* 0x000000bab9ef7223 */ /* 0x000fe200000100ef */
[----:B------:R-:W-:Y:S01]  /*1590*/  PRMT R206, RZ, 0x7610, R157 ;  /* 0x00007610ffce7816 */ /* 0x000fe2000000009d */
[-C--:B------:R-:W-:Y:S02]  /*15a0*/  FMUL.FTZ R150, R7, R148.reuse ;  /* 0x0000009407967220 */ /* 0x080fe40000410000 */
[----:B------:R-:W-:Y:S02]  /*15b0*/  FADD.FTZ R139, R139, R148 ;  /* 0x000000948b8b7221 */ /* 0x000fe40000010000 */
[----:B------:R-:W-:Y:S01]  /*15c0*/  FFMA.FTZ R119, R208, R148, R119 ;  /* 0x00000094d0777223 */ /* 0x000fe20000010077 */
[----:B------:R-:W-:Y:S01]  /*15d0*/  PRMT R148, RZ, 0x5410, R154 ;  /* 0x00005410ff947816 */ /* 0x000fe2000000009a */
[----:B------:R-:W-:-:S02]  /*15e0*/  FFMA.FTZ R194, R16, R249, R194 ;  /* 0x000000f910c27223 */ /* 0x000fc400000100c2 */
[----:B------:R-:W-:Y:S02]  /*15f0*/  FADD.FTZ R241, R241, R196 ;  /* 0x000000c4f1f17221 */ /* 0x000fe40000010000 */
[----:B------:R-:W-:Y:S01]  /*1600*/  FFMA.FTZ R239, R198, R196, R239 ;  /* 0x000000c4c6ef7223 */ /* 0x000fe200000100ef */
[----:B------:R-:W-:Y:S01]  /*1610*/  PRMT R153, RZ, 0x5410, R158 ;  /* 0x00005410ff997816 */ /* 0x000fe2000000009e */
[----:B------:R-:W-:Y:S01]  /*1620*/  FMUL.FTZ R209, R184, R209 ;  /* 0x000000d1b8d17220 */ /* 0x000fe20000410000 */
[----:B------:R-:W-:Y:S01]  /*1630*/  PRMT R154, RZ, 0x7610, R154 ;  /* 0x00007610ff9a7816 */ /* 0x000fe2000000009a */
[----:B------:R-:W-:Y:S02]  /*1640*/  FADD.FTZ R47, R47, R206 ;  /* 0x000000ce2f2f7221 */ /* 0x000fe40000010000 */
[-C--:B------:R-:W-:Y:S02]  /*1650*/  FFMA.FTZ R71, R208, R206.reuse, R71 ;  /* 0x000000ced0477223 */ /* 0x080fe40000010047 */
[----:B------:R-:W-:-:S02]  /*1660*/  FFMA.FTZ R206, R15, R206, R150 ;  /* 0x000000ce0fce7223 */ /* 0x000fc40000010096 */
[----:B------:R-:W-:Y:S02]  /*1670*/  FMUL.FTZ R204, R5, R148 ;  /* 0x0000009405cc7220 */ /* 0x000fe40000410000 */
[----:B------:R-:W-:Y:S02]  /*1680*/  FADD.FTZ R241, R241, R194 ;  /* 0x000000c2f1f17221 */ /* 0x000fe40000010000 */
[----:B------:R-:W-:Y:S01]  /*1690*/  FFMA.FTZ R239, R195, R194, R239 ;  /* 0x000000c2c3ef7223 */ /* 0x000fe200000100ef */
[----:B------:R-:W-:Y:S01]  /*16a0*/  PRMT R158, RZ, 0x7610, R158 ;  /* 0x00007610ff9e7816 */ /* 0x000fe2000000009e */
[----:B------:R-:W-:Y:S02]  /*16b0*/  FADD.FTZ R140, R140, R148 ;  /* 0x000000948c8c7221 */ /* 0x000fe40000010000 */
[----:B------:R-:W-:Y:S01]  /*16c0*/  FFMA.FTZ R120, R209, R148, R120 ;  /* 0x00000094d1787223 */ /* 0x000fe20000010078 */
[----:B------:R-:W-:Y:S01]  /*16d0*/  PRMT R148, RZ, 0x5410, R155 ;  /* 0x00005410ff947816 */ /* 0x000fe2000000009b */
[----:B------:R-:W-:-:S02]  /*16e0*/  FFMA.FTZ R204, R14, R153, R204 ;  /* 0x000000990ecc7223 */ /* 0x000fc400000100cc */
[----:B------:R-:W-:Y:S02]  /*16f0*/  FMUL.FTZ R220, R4, R154 ;  /* 0x0000009a04dc7220 */ /* 0x000fe40000410000 */
[----:B------:R-:W-:Y:S02]  /*1700*/  FADD.FTZ R241, R241, R206 ;  /* 0x000000cef1f17221 */ /* 0x000fe40000010000 */
[----:B------:R-:W-:Y:S01]  /*1710*/  FFMA.FTZ R239, R208, R206, R239 ;  /* 0x000000ced0ef7223 */ /* 0x000fe200000100ef */
[----:B------:R-:W-:Y:S01]  /*1720*/  PRMT R155, RZ, 0x7610, R155 ;  /* 0x00007610ff9b7816 */ /* 0x000fe2000000009b */
[C---:B------:R-:W-:Y:S02]  /*1730*/  FMUL.FTZ R219, R184.reuse, R219 ;  /* 0x000000dbb8db7220 */ /* 0x040fe40000410000 */
[----:B------:R-:W-:Y:S01]  /*1740*/  FMUL.FTZ R222, R184, R151 ;  /* 0x00000097b8de7220 */ /* 0x000fe20000410000 */
[----:B------:R-:W-:Y:S01]  /*1750*/  PRMT R151, RZ, 0x5410, R159 ;  /* 0x00005410ff977816 */ /* 0x000fe2000000009f */
[----:B------:R-:W-:-:S02]  /*1760*/  FFMA.FTZ R220, R13, R158, R220 ;  /* 0x0000009e0ddc7223 */ /* 0x000fc400000100dc */
[----:B------:R-:W-:Y:S02]  /*1770*/  FMUL.FTZ R218, R3, R148 ;  /* 0x0000009403da7220 */ /* 0x000fe40000410000 */
[----:B------:R-:W-:Y:S02]  /*1780*/  FADD.FTZ R241, R241, R204 ;  /* 0x000000ccf1f17221 */ /* 0x000fe40000010000 */
[----:B------:R-:W-:Y:S02]  /*1790*/  FFMA.FTZ R239, R209, R204, R239 ;  /* 0x000000ccd1ef7223 */ /* 0x000fe400000100ef */
[----:B------:R-:W-:Y:S02]  /*17a0*/  FADD.FTZ R142, R142, R148 ;  /* 0x000000948e8e7221 */ /* 0x000fe40000010000 */
[----:B------:R-:W-:Y:S01]  /*17b0*/  FFMA.FTZ R122, R219, R148, R122 ;  /* 0x00000094db7a7223 */ /* 0x000fe2000001007a */
[----:B------:R-:W-:Y:S01]  /*17c0*/  PRMT R148, RZ, 0x7610, R159 ;  /* 0x00007610ff947816 */ /* 0x000fe2000000009f */
[----:B------:R-:W-:-:S02]  /*17d0*/  FMUL.FTZ R228, R184, R149 ;  /* 0x00000095b8e47220 */ /* 0x000fc40000410000 */
[----:B------:R-:W-:Y:S02]  /*17e0*/  FMUL.FTZ R227, R2, R155 ;  /* 0x0000009b02e37220 */ /* 0x000fe40000410000 */
[----:B------:R-:W-:Y:S02]  /*17f0*/  FFMA.FTZ R218, R12, R151, R218 ;  /* 0x000000970cda7223 */ /* 0x000fe400000100da */
[----:B------:R-:W-:Y:S02]  /*1800*/  FADD.FTZ R241, R241, R220 ;  /* 0x000000dcf1f17221 */ /* 0x000fe40000010000 */
[----:B------:R-:W-:Y:S02]  /*1810*/  FFMA.FTZ R239, R222, R220, R239 ;  /* 0x000000dcdeef7223 */ /* 0x000fe400000100ef */
[----:B------:R-:W-:Y:S02]  /*1820*/  FADD.FTZ R51, R51, R148 ;  /* 0x0000009433337221 */ /* 0x000fe40000010000 */
[----:B------:R-:W-:-:S02]  /*1830*/  FFMA.FTZ R75, R228, R148, R75 ;  /* 0x00000094e44b7223 */ /* 0x000fc4000001004b */
[----:B------:R-:W-:Y:S02]  /*1840*/  FFMA.FTZ R227, R11, R148, R227 ;  /* 0x000000940be37223 */ /* 0x000fe400000100e3 */
[----:B------:R-:W-:Y:S02]  /*1850*/  FADD.FTZ R148, R241, R218 ;  /* 0x000000daf1947221 */ /* 0x000fe40000010000 */
[----:B------:R-:W-:Y:S02]  /*1860*/  FFMA.FTZ R239, R219, R218, R239 ;  /* 0x000000dadbef7223 */ /* 0x000fe400000100ef */
[----:B------:R-:W-:Y:S02]  /*1870*/  FADD.FTZ R45, R45, R156 ;  /* 0x0000009c2d2d7221 */ /* 0x000fe40000010000 */
[----:B------:R-:W-:Y:S02]  /*1880*/  FFMA.FTZ R69, R198, R156, R69 ;  /* 0x0000009cc6457223 */ /* 0x000fe40000010045 */
[----:B------:R-:W-:-:S02]  /*1890*/  FADD.FTZ R137, R137, R152 ;  /* 0x0000009889897221 */ /* 0x000fc40000010000 */
[----:B------:R-:W-:Y:S02]  /*18a0*/  FFMA.FTZ R117, R198, R152, R117 ;  /* 0x00000098c6757223 */ /* 0x000fe40000010075 */
[----:B------:R-:W-:Y:S02]  /*18b0*/  FADD.FTZ R46, R46, R249 ;  /* 0x000000f92e2e7221 */ /* 0x000fe40000010000 */
[C---:B------:R-:W-:Y:S02]  /*18c0*/  FFMA.FTZ R70, R195.reuse, R249, R70 ;  /* 0x000000f9c3467223 */ /* 0x040fe40000010046 */
        /* <DEDUP_REMOVED lines=14> */
.L_x_64:
[----:B------:R-:W-:Y:S05]  /*19b0*/  BSYNC B0 ;  /* 0x0000000000007941 */ /* 0x000fea0003800000 */
.L_x_63:
        /* <DEDUP_REMOVED lines=10> */
[----:B------:R-:W-:Y:S01]  /*1a60*/  ISETP.NE.U32.AND P0, PT, RZ, c[0x0][0x218], PT ;  /* 0x00008600ff007a0c */ /* 0x000fe20003f05070 */
[----:B------:R-:W-:Y:S01]  /*1a70*/  IMAD.SHL.U32 R192, R238, 0x8, RZ ;  /* 0x00000008eec07824 */ /* 0x000fe200078e00ff */
[----:B------:R-:W-:Y:S02]  /*1a80*/  SHF.R.U32.HI R187, RZ, 0x1d, R238 ;  /* 0x0000001dffbb7819 */ /* 0x000fe400000116ee */
[----:B------:R-:W-:Y:S02]  /*1a90*/  ISETP.NE.AND.EX P0, PT, RZ, c[0x0][0x21c], PT, P0 ;  /* 0x00008700ff007a0c */ /* 0x000fe40003f05300 */
[----:B------:R-:W-:-:S04]  /*1aa0*/  ISETP.NE.U32.AND P4, PT, RZ, c[0x0][0x250], PT ;  /* 0x00009400ff007a0c */ /* 0x000fc80003f85070 */
[----:B------:R-:W-:-:S07]  /*1ab0*/  ISETP.NE.AND.EX P4, PT, RZ, c[0x0][0x254], PT, P4 ;  /* 0x00009500ff007a0c */ /* 0x000fce0003f85340 */
[----:B------:R-:W-:-:S04]  /*1ac0*/  @P0 LEA R188, P6, R238, c[0x0][0x218], 0x4 ;  /* 0x00008600eebc0a11 */ /* 0x000fc800078c20ff */
[----:B------:R-:W-:Y:S02]  /*1ad0*/  @P0 LEA.HI.X R189, R238, c[0x0][0x21c], RZ, 0x4, P6 ;  /* 0x00008700eebd0a11 */ /* 0x000fe400030f24ff */
[----:B------:R-:W-:-:S03]  /*1ae0*/  IADD3 R232, P6, R192, c[0x0][0x190], RZ ;  /* 0x00006400c0e87a10 */ /* 0x000fc60007fde0ff */
[----:B------:R0:W5:Y:S01]  /*1af0*/  @P0 LDG.E.128 R144, [R188.64] ;  /* 0x00000004bc900981 */ /* 0x000162000c1e1d00 */
[----:B------:R-:W-:Y:S02]  /*1b00*/  IADD3.X R233, R187, c[0x0][0x194], RZ, P6, !PT ;  /* 0x00006500bbe97a10 */ /* 0x000fe400037fe4ff */
[----:B------:R-:W-:-:S04]  /*1b10*/  @P4 IADD3 R192, P6, R192, c[0x0][0x198], RZ ;  /* 0x00006600c0c04a10 */ /* 0x000fc80007fde0ff */
[----:B------:R-:W5:Y:S01]  /*1b20*/  LDG.E.64 R232, [R232.64] ;  /* 0x00000004e8e87981 */ /* 0x000f62000c1e1b00 */
[----:B------:R-:W-:Y:S02]  /*1b30*/  ISETP.NE.AND P0, PT, R6, RZ, PT ;  /* 0x000000ff0600720c */ /* 0x000fe40003f05270 */
[----:B------:R-:W-:Y:S02]  /*1b40*/  @P4 IADD3.X R193, R187, c[0x0][0x19c], RZ, P6, !PT ;  /* 0x00006700bbc14a10 */ /* 0x000fe400037fe4ff */
[----:B-----5:R-:W-:-:S03]  /*1b50*/  FSEL R202, R231, RZ, !P0 ;  /* 0x000000ffe7ca7208 */ /* 0x020fc60004000000 */
[----:B------:R1:W5:Y:S01]  /*1b60*/  @P4 LDG.E.64 R242, [R192.64] ;  /* 0x00000004c0f24981 */ /* 0x000362000c1e1b00 */
[----:B--2---:R-:W-:Y:S02]  /*1b70*/  PRMT R187, RZ, 0x5410, R148 ;  /* 0x00005410ffbb7816 */ /* 0x004fe40000000094 */
[----:B0-----:R-:W-:Y:S02]  /*1b80*/  PRMT R188, RZ, 0x5410, R149 ;  /* 0x00005410ffbc7816 */ /* 0x001fe40000000095 */
[----:B---3--:R-:W-:Y:S01]  /*1b90*/  PRMT R191, RZ, 0x5410, R152 ;  /* 0x00005410ffbf7816 */ /* 0x008fe20000000098 */
[C---:B------:R-:W-:Y:S01]  /*1ba0*/  FADD.FTZ R187, -R202.reuse, R187 ;  /* 0x000000bbcabb7221 */ /* 0x040fe20000010100 */
[----:B------:R-:W-:Y:S01]  /*1bb0*/  PRMT R148, RZ, 0x7610, R148 ;  /* 0x00007610ff947816 */ /* 0x000fe20000000094 */
[----:B------:R-:W-:Y:S01]  /*1bc0*/  FADD.FTZ R207, -R202, R188 ;  /* 0x000000bccacf7221 */ /* 0x000fe20000010100 */
[----:B----4-:R-:W-:Y:S01]  /*1bd0*/  PRMT R189, RZ, 0x5410, R156 ;  /* 0x00005410ffbd7816 */ /* 0x010fe2000000009c */
[----:B------:R-:W-:Y:S01]  /*1be0*/  FMUL.FTZ R187, R184, R187 ;  /* 0x000000bbb8bb7220 */ /* 0x000fe20000410000 */
[--C-:B------:R-:W-:Y:S01]  /*1bf0*/  PRMT R205, RZ, 0x5410, R150.reuse ;  /* 0x00005410ffcd7816 */ /* 0x100fe20000000096 */
[----:B------:R-:W-:Y:S01]  /*1c00*/  FMUL.FTZ R188, R170, R191 ;  /* 0x000000bfaabc7220 */ /* 0x000fe20000410000 */
[----:B------:R-:W-:Y:S01]  /*1c10*/  PRMT R150, RZ, 0x7610, R150 ;  /* 0x00007610ff967816 */ /* 0x000fe20000000096 */
[----:B-1----:R-:W-:Y:S01]  /*1c20*/  FADD.FTZ R193, -R202, R148 ;  /* 0x00000094cac17221 */ /* 0x002fe20000010100 */
[----:B------:R-:W-:Y:S01]  /*1c30*/  PRMT R148, RZ, 0x5410, R153 ;  /* 0x00005410ff947816 */ /* 0x000fe20000000099 */
[----:B------:R-:W-:Y:S01]  /*1c40*/  FADD.FTZ R76, R76, R189 ;  /* 0x000000bd4c4c7221 */ /* 0x000fe20000010000 */
[----:B------:R-:W-:Y:S01]  /*1c50*/  PRMT R203, RZ, 0x7610, R149 ;  /* 0x00007610ffcb7816 */ /* 0x000fe20000000095 */
[CC--:B------:R-:W-:Y:S01]  /*1c60*/  FFMA.FTZ R52, R187.reuse, R189.reuse, R52 ;  /* 0x000000bdbb347223 */ /* 0x0c0fe20000010034 */
[--C-:B------:R-:W-:Y:S01]  /*1c70*/  PRMT R215, RZ, 0x5410, R151.reuse ;  /* 0x00005410ffd77816 */ /* 0x100fe20000000097 */
[----:B------:R-:W-:Y:S01]  /*1c80*/  FFMA.FTZ R188, R0, R189, R188 ;  /* 0x000000bd00bc7223 */ /* 0x000fe200000100bc */
[----:B------:R-:W-:Y:S01]  /*1c90*/  PRMT R149, RZ, 0x7610, R151 ;  /* 0x00007610ff957816 */ /* 0x000fe20000000097 */
[----:B------:R-:W-:Y:S01]  /*1ca0*/  FADD.FTZ R124, R124, R191 ;  /* 0x000000bf7c7c7221 */ /* 0x000fe20000010000 */
[----:B------:R-:W-:Y:S01]  /*1cb0*/  PRMT R189, RZ, 0x5410, R157 ;  /* 0x00005410ffbd7816 */ /* 0x000fe2000000009d */
[----:B------:R-:W-:-:S02]  /*1cc0*/  FFMA.FTZ R100, R187, R191, R100 ;  /* 0x000000bfbb647223 */ /* 0x000fc40000010064 */
[----:B------:R-:W-:Y:S02]  /*1cd0*/  FADD.FTZ R151, -R202, R150 ;  /* 0x00000096ca977221 */ /* 0x000fe40000010100 */
[----:B------:R-:W-:Y:S02]  /*1ce0*/  FMUL.FTZ R191, R184, R207 ;  /* 0x000000cfb8bf7220 */ /* 0x000fe40000410000 */
[----:B------:R-:W-:Y:S02]  /*1cf0*/  FMUL.FTZ R150, R173, R148 ;  /* 0x00000094ad967220 */ /* 0x000fe40000410000 */
[----:B------:R-:W-:Y:S02]  /*1d00*/  FADD.FTZ R78, R78, R189 ;  /* 0x000000bd4e4e7221 */ /* 0x000fe40000010000 */
[-C--:B------:R-:W-:Y:S02]  /*1d10*/  FFMA.FTZ R54, R191, R189.reuse, R54 ;  /* 0x000000bdbf367223 */ /* 0x080fe40000010036 */
[----:B------:R-:W-:Y:S01]  /*1d20*/  FFMA.FTZ R189, R164, R189, R150 ;  /* 0x000000bda4bd7223 */ /* 0x000fe20000010096 */
[----:B------:R-:W-:Y:S01]  /*1d30*/  PRMT R150, RZ, 0x7610, R153 ;  /* 0x00007610ff967816 */ /* 0x000fe20000000099 */
[----:B------:R-:W-:-:S02]  /*1d40*/  FADD.FTZ R203, -R202, R203 ;  /* 0x000000cbcacb7221 */ /* 0x000fc40000010100 */
[----:B------:R-:W-:Y:S02]  /*1d50*/  FADD.FTZ R126, R126, R148 ;  /* 0x000000947e7e7221 */ /* 0x000fe40000010000 */
[----:B------:R-:W-:Y:S01]  /*1d60*/  FFMA.FTZ R102, R191, R148, R102 ;  /* 0x00000094bf667223 */ /* 0x000fe20000010066 */
[----:B------:R-:W-:Y:S01]  /*1d70*/  PRMT R148, RZ, 0x7610, R157 ;  /* 0x00007610ff947816 */ /* 0x000fe2000000009d */
[C---:B------:R-:W-:Y:S01]  /*1d80*/  FADD.FTZ R205, -R202.reuse, R205 ;  /* 0x000000cdcacd7221 */ /* 0x040fe20000010100 */
[----:B------:R-:W-:Y:S01]  /*1d90*/  PRMT R153, RZ, 0x5410, R154 ;  /* 0x00005410ff997816 */ /* 0x000fe2000000009a */
[C---:B------:R-:W-:Y:S02]  /*1da0*/  FADD.FTZ R215, -R202.reuse, R215 ;  /* 0x000000d7cad77221 */ /* 0x040fe40000010100 */
[----:B------:R-:W-:Y:S01]  /*1db0*/  FADD.FTZ R149, -R202, R149 ;  /* 0x00000095ca957221 */ /* 0x000fe20000010100 */
[----:B------:R-:W-:Y:S01]  /*1dc0*/  PRMT R152, RZ, 0x7610, R152 ;  /* 0x00007610ff987816 */ /* 0x000fe20000000098 */
[----:B------:R-:W-:-:S02]  /*1dd0*/  FMUL.FTZ R202, R184, R203 ;  /* 0x000000cbb8ca7220 */ /* 0x000fc40000410000 */
[----:B------:R-:W-:Y:S01]  /*1de0*/  FMUL.FTZ R207, R177, R150 ;  /* 0x00000096b1cf7220 */ /* 0x000fe20000410000 */
[----:B------:R-:W-:Y:S01]  /*1df0*/  PRMT R203, RZ, 0x5410, R158 ;  /* 0x00005410ffcb7816 */ /* 0x000fe2000000009e */
[----:B------:R-:W-:Y:S01]  /*1e00*/  FADD.FTZ R79, R79, R148 ;  /* 0x000000944f4f7221 */ /* 0x000fe20000010000 */
[----:B------:R-:W-:Y:S01]  /*1e10*/  PRMT R156, RZ, 0x7610, R156 ;  /* 0x00007610ff9c7816 */ /* 0x000fe2000000009c */
[-C--:B------:R-:W-:Y:S02]  /*1e20*/  FFMA.FTZ R55, R202, R148.reuse, R55 ;  /* 0x00000094ca377223 */ /* 0x080fe40000010037 */
[----:B------:R-:W-:Y:S02]  /*1e30*/  FFMA.FTZ R207, R167, R148, R207 ;  /* 0x00000094a7cf7223 */ /* 0x000fe400000100cf */
[C---:B------:R-:W-:Y:S02]  /*1e40*/  FMUL.FTZ R205, R184.reuse, R205 ;  /* 0x000000cdb8cd7220 */ /* 0x040fe40000410000 */
[----:B------:R-:W-:-:S02]  /*1e50*/  FMUL.FTZ R192, R184, R193 ;  /* 0x000000c1b8c07220 */ /* 0x000fc40000410000 */
[----:B------:R-:W-:Y:S02]  /*1e60*/  FMUL.FTZ R148, R176, R153 ;  /* 0x00000099b0947220 */ /* 0x000fe40000410000 */
[----:B------:R-:W-:Y:S02]  /*1e70*/  FMUL.FTZ R193, R174, R152 ;  /* 0x00000098aec17220 */ /* 0x000fe40000410000 */
[----:B------:R-:W-:Y:S02]  /*1e80*/  FADD.FTZ R80, R80, R203 ;  /* 0x000000cb50507221 */ /* 0x000fe40000010000 */
[-C--:B------:R-:W-:Y:S02]  /*1e90*/  FFMA.FTZ R56, R205, R203.reuse, R56 ;  /* 0x000000cbcd387223 */ /* 0x080fe40000010038 */
[----:B------:R-:W-:Y:S02]  /*1ea0*/  FFMA.FTZ R203, R166, R203, R148 ;  /* 0x000000cba6cb7223 */ /* 0x000fe40000010094 */
[----:B------:R-:W-:-:S02]  /*1eb0*/  FFMA.FTZ R193, R165, R156, R193 ;  /* 0x0000009ca5c17223 */ /* 0x000fc400000100c1 */
[----:B------:R-:W-:Y:S02]  /*1ec0*/  FADD.FTZ R148, R241, R188 ;  /* 0x000000bcf1947221 */ /* 0x000fe40000010000 */
[----:B------:R-:W-:Y:S02]  /*1ed0*/  FFMA.FTZ R239, R187, R188, R239 ;  /* 0x000000bcbbef7223 */ /* 0x000fe400000100ef */
[----:B------:R-:W-:Y:S02]  /*1ee0*/  FADD.FTZ R127, R127, R150 ;  /* 0x000000967f7f7221 */ /* 0x000fe40000010000 */
[----:B------:R-:W-:Y:S02]  /*1ef0*/  FFMA.FTZ R103, R202, R150, R103 ;  /* 0x00000096ca677223 */ /* 0x000fe40000010067 */
[----:B------:R-:W-:Y:S02]  /*1f00*/  FADD.FTZ R148, R148, R193 ;  /* 0x000000c194947221 */ /* 0x000fe40000010000 */
[----:B------:R-:W-:Y:S01]  /*1f10*/  FFMA.FTZ R150, R192, R193, R239 ;  /* 0x000000c1c0967223 */ /* 0x000fe200000100ef */
[----:B------:R-:W-:Y:S01]  /*1f20*/  PRMT R154, RZ, 0x7610, R154 ;  /* 0x00007610ff9a7816 */ /* 0x000fe2000000009a */
[----:B------:R-:W-:-:S02]  /*1f30*/  FADD.FTZ R148, R148, R189 ;  /* 0x000000bd94947221 */ /* 0x000fc40000010000 */
[----:B------:R-:W-:Y:S01]  /*1f40*/  FFMA.FTZ R150, R191, R189, R150 ;  /* 0x000000bdbf967223 */ /* 0x000fe20000010096 */
[----:B------:R-:W-:Y:S01]  /*1f50*/  PRMT R158, RZ, 0x7610, R158 ;  /* 0x00007610ff9e7816 */ /* 0x000fe2000000009e */
[----:B------:R-:W-:Y:S02]  /*1f60*/  FADD.FTZ R128, R128, R153 ;  /* 0x0000009980807221 */ /* 0x000fe40000010000 */
[----:B------:R-:W-:Y:S01]  /*1f70*/  FFMA.FTZ R104, R205, R153, R104 ;  /* 0x00000099cd687223 */ /* 0x000fe20000010068 */
[----:B------:R-:W-:Y:S01]  /*1f80*/  PRMT R153, RZ, 0x5410, R155 ;  /* 0x00005410ff997816 */ /* 0x000fe2000000009b */
[----:B------:R-:W-:Y:S02]  /*1f90*/  FMUL.FTZ R217, R179, R154 ;  /* 0x0000009ab3d97220 */ /* 0x000fe40000410000 */
[----:B------:R-:W-:Y:S02]  /*1fa0*/  FADD.FTZ R148, R148, R207 ;  /* 0x000000cf94947221 */ /* 0x000fe40000010000 */
[----:B------:R-:W-:-:S02]  /*1fb0*/  FFMA.FTZ R150, R202, R207, R150 ;  /* 0x000000cfca967223 */ /* 0x000fc40000010096 */
[----:B------:R-:W-:Y:S02]  /*1fc0*/  FADD.FTZ R125, R125, R152 ;  /* 0x000000987d7d7221 */ /* 0x000fe40000010000 */
[----:B------:R-:W-:Y:S01]  /*1fd0*/  FFMA.FTZ R101, R192, R152, R101 ;  /* 0x00000098c0657223 */ /* 0x000fe20000010065 */
[----:B------:R-:W-:Y:S01]  /*1fe0*/  PRMT R152, RZ, 0x7610, R155 ;  /* 0x00007610ff987816 */ /* 0x000fe2000000009b */
[----:B------:R-:W-:Y:S01]  /*1ff0*/  FMUL.FTZ R212, R184, R151 ;  /* 0x00000097b8d47220 */ /* 0x000fe20000410000 */
[----:B------:R-:W-:Y:S01]  /*2000*/  PRMT R151, RZ, 0x5410, R159 ;  /* 0x00005410ff977816 */ /* 0x000fe2000000009f */
[----:B------:R-:W-:Y:S02]  /*2010*/  FFMA.FTZ R217, R169, R158, R217 ;  /* 0x0000009ea9d97223 */ /* 0x000fe400000100d9 */
[----:B------:R-:W-:Y:S02]  /*2020*/  FMUL.FTZ R216, R178, R153 ;  /* 0x00000099b2d87220 */ /* 0x000fe40000410000 */
[----:B------:R-:W-:-:S02]  /*2030*/  FADD.FTZ R148, R148, R203 ;  /* 0x000000cb94947221 */ /* 0x000fc40000010000 */
[----:B------:R-:W-:Y:S01]  /*2040*/  FFMA.FTZ R150, R205, R203, R150 ;  /* 0x000000cbcd967223 */ /* 0x000fe20000010096 */
[----:B------:R-:W-:Y:S01]  /*2050*/  PRMT R159, RZ, 0x7610, R159 ;  /* 0x00007610ff9f7816 */ /* 0x000fe2000000009f */
[C---:B------:R-:W-:Y:S02]  /*2060*/  FMUL.FTZ R226, R184.reuse, R149 ;  /* 0x00000095b8e27220 */ /* 0x040fe40000410000 */
[----:B------:R-:W-:Y:S02]  /*2070*/  FMUL.FTZ R215, R184, R215 ;  /* 0x000000d7b8d77220 */ /* 0x000fe40000410000 */
[----:B------:R-:W-:Y:S02]  /*2080*/  FFMA.FTZ R216, R168, R151, R216 ;  /* 0x00000097a8d87223 */ /* 0x000fe400000100d8 */
[----:B------:R-:W-:Y:S02]  /*2090*/  FMUL.FTZ R224, R181, R152 ;  /* 0x00000098b5e07220 */ /* 0x000fe40000410000 */
[----:B------:R-:W-:-:S02]  /*20a0*/  FADD.FTZ R149, R148, R217 ;  /* 0x000000d994957221 */ /* 0x000fc40000010000 */
        /* <DEDUP_REMOVED lines=20> */
.L_x_66:
[----:B------:R-:W-:Y:S05]  /*21f0*/  BSYNC B0 ;  /* 0x0000000000007941 */ /* 0x000fea0003800000 */
.L_x_65:
[----:B------:R-:W-:Y:S02]  /*2200*/  SHF.R.U32.HI R150, RZ, 0x5, R163 ;  /* 0x00000005ff967819 */ /* 0x000fe400000116a3 */
[----:B------:R-:W-:Y:S02]  /*2210*/  IADD3 R171, R171, c[0x0][0x160], RZ ;  /* 0x00005800abab7a10 */ /* 0x000fe40007ffe0ff */
[----:B------:R-:W-:Y:S02]  /*2220*/  LOP3.LUT R158, R150, 0x7fffffc, RZ, 0xc0, !PT ;  /* 0x07fffffc969e7812 */ /* 0x000fe400078ec0ff */
[----:B------:R-:W-:Y:S02]  /*2230*/  LOP3.LUT P0, RZ, R163, 0x1f, RZ, 0xc0, !PT ;  /* 0x0000001fa3ff7812 */ /* 0x000fe4000780c0ff */
[----:B------:R-:W-:-:S02]  /*2240*/  ISETP.GE.AND P4, PT, R171, c[0x0][0x164], PT ;  /* 0x00005900ab007a0c */ /* 0x000fc40003f86270 */
[----:B------:R-:W-:Y:S01]  /*2250*/  @!P5 IADD3 R158, R158, 0x4, RZ ;  /* 0x000000049e9ed810 */ /* 0x000fe20007ffe0ff */
[----:B------:R-:W-:Y:S08]  /*2260*/  BRA.DIV ~URZ, `(.L_x_67) ;  /* 0x000020427f007947 */ /* 0x000ff0000b800000 */
[----:B------:R0:W1:Y:S02]  /*2270*/  SHFL.DOWN PT, R154, R241, 0x10, 0x1f ;  /* 0x0a001f00f19a7f89 */ /* 0x00006400000e0000 */
.L_x_80:
        /* <DEDUP_REMOVED lines=15> */
[----:B------:R1:W3:Y:S01]  /*2370*/  SHFL.DOWN PT, R156, R153, 0x1, 0x1f ;  /* 0x08201f00999c7f89 */ /* 0x0002e200000e0000 */
[----:B--2---:R-:W-:-:S05]  /*2380*/  FADD.FTZ R155, R154, R155 ;  /* 0x0000009b9a9b7221 */ /* 0x004fca0000010000 */
[----:B------:R1:W2:Y:S02]  /*2390*/  SHFL.DOWN PT, R148, R155, 0x1, 0x1f ;  /* 0x08201f009b947f89 */ /* 0x0002a400000e0000 */
.L_x_81:
[----:B------:R-:W-:Y:S01]  /*23a0*/  @!P0 LOP3.LUT R149, R150, 0x3, RZ, 0xc0, !PT ;  /* 0x0000000396958812 */ /* 0x000fe200078ec0ff */
[----:B---3--:R-:W-:Y:S01]  /*23b0*/  FADD.FTZ R156, R156, R153 ;  /* 0x000000999c9c7221 */ /* 0x008fe20000010000 */
[----:B------:R-:W-:Y:S01]  /*23c0*/  WARPSYNC 0xffffffff ;  /* 0xffffffff00007948 */ /* 0x000fe20003800000 */
[----:B--2---:R-:W-:Y:S01]  /*23d0*/  FADD.FTZ R157, R148, R155 ;  /* 0x0000009b949d7221 */ /* 0x004fe20000010000 */
[----:B------:R-:W-:Y:S01]  /*23e0*/  @!P0 IADD3 R159, R158, R149, RZ ;  /* 0x000000959e9f8210 */ /* 0x000fe20007ffe0ff */
[----:B------:R-:W-:Y:S04]  /*23f0*/  BSSY B0, `(.L_x_69) ;  /* 0x0000099000007945 */ /* 0x000fe80003800000 */
[----:B------:R-:W-:Y:S04]  /*2400*/  @!P0 STS.64 [R159.X8+0x3000], R156 ;  /* 0x0030009c9f008388 */ /* 0x000fe80000008a00 */
[----:B------:R-:W-:Y:S06]  /*2410*/  BAR.SYNC.DEFER_BLOCKING 0x0 ;  /* 0x0000000000007b1d */ /* 0x000fec0000010000 */
[----:B------:R-:W2:Y:S04]  /*2420*/  LDS.128 R148, [R158.X8+0x3000] ;  /* 0x003000009e947984 */ /* 0x000ea80000008c00 */
[----:B-1----:R-:W1:Y:S01]  /*2430*/  LDS.128 R152, [R158.X8+0x3010] ;  /* 0x003010009e987984 */ /* 0x002e620000008c00 */
[----:B--2--5:R-:W-:-:S02]  /*2440*/  FADD.FTZ R231, RZ, R148 ;  /* 0x00000094ffe77221 */ /* 0x024fc40000010000 */
        /* <DEDUP_REMOVED lines=8> */
[----:B------:R-:W-:Y:S01]  /*24d0*/  FMUL.FTZ R155, R155, c[0x0][0x1e0] ;  /* 0x000078009b9b7a20 */ /* 0x000fe20000410000 */
[----:B------:R-:W-:Y:S05]  /*24e0*/  @!P1 BRA `(.L_x_70) ;  /* 0x0000089000009947 */ /* 0x000fea0003800000 */
[----:B------:R-:W-:Y:S02]  /*24f0*/  ISETP.NE.AND P5, PT, R6, RZ, PT ;  /* 0x000000ff0600720c */ /* 0x000fe40003fa5270 */
[----:B------:R-:W-:Y:S02]  /*2500*/  ISETP.NE.U32.AND P0, PT, RZ, c[0x0][0x218], PT ;  /* 0x00008600ff007a0c */ /* 0x000fe40003f05070 */
[----:B------:R-:W-:Y:S02]  /*2510*/  FSEL R148, R154, RZ, !P5 ;  /* 0x000000ff9a947208 */ /* 0x000fe40006800000 */
[----:B------:R-:W-:-:S02]  /*2520*/  ISETP.NE.AND.EX P5, PT, RZ, c[0x0][0x21c], PT, P0 ;  /* 0x00008700ff007a0c */ /* 0x000fc40003fa5300 */
[----:B------:R-:W-:Y:S01]  /*2530*/  ISETP.NE.U32.AND P0, PT, RZ, c[0x0][0x258], PT ;  /* 0x00009600ff007a0c */ /* 0x000fe20003f05070 */
[-CC-:B------:R-:W-:Y:S02]  /*2540*/  FFMA.FTZ R149, R183, R155.reuse, R148.reuse ;  /* 0x0000009bb7957223 */ /* 0x180fe40000010094 */
[-CC-:B------:R-:W-:Y:S01]  /*2550*/  FFMA.FTZ R150, R199, R155.reuse, R148.reuse ;  /* 0x0000009bc7967223 */ /* 0x180fe20000010094 */
[----:B------:R-:W-:Y:S01]  /*2560*/  ISETP.NE.AND.EX P0, PT, RZ, c[0x0][0x25c], PT, P0 ;  /* 0x00009700ff007a0c */ /* 0x000fe20003f05300 */
[----:B------:R-:W-:Y:S02]  /*2570*/  FADD.FTZ R149, R182, -R149 ;  /* 0x80000095b6957221 */ /* 0x000fe40000010000 */
[----:B------:R-:W-:Y:S02]  /*2580*/  FFMA.FTZ R151, R211, R155, R148 ;  /* 0x0000009bd3977223 */ /* 0x000fe40000010094 */
[----:B------:R-:W-:Y:S02]  /*2590*/  FMUL.FTZ R152, R184, R149 ;  /* 0x00000095b8987220 */ /* 0x000fe40000410000 */
[----:B------:R-:W-:Y:S01]  /*25a0*/  @P5 PRMT R149, RZ, 0x5410, R132 ;  /* 0x00005410ff955816 */ /* 0x000fe20000000084 */
[----:B------:R-:W-:-:S02]  /*25b0*/  FADD.FTZ R151, R210, -R151 ;  /* 0x80000097d2977221 */ /* 0x000fc40000010000 */
[-C--:B------:R-:W-:Y:S02]  /*25c0*/  FFMA.FTZ R238, R214, R155.reuse, R148 ;  /* 0x0000009bd6ee7223 */ /* 0x080fe40000010094 */
[----:B------:R-:W-:Y:S02]  /*25d0*/  @P5 FADD.FTZ R152, R152, R149 ;  /* 0x0000009598985221 */ /* 0x000fe40000010000 */
[----:B------:R-:W-:Y:S02]  /*25e0*/  FADD.FTZ R149, R197, -R150 ;  /* 0x80000096c5957221 */ /* 0x000fe40000010000 */
[----:B------:R-:W-:Y:S02]  /*25f0*/  FFMA.FTZ R150, R190, R155, R148 ;  /* 0x0000009bbe967223 */ /* 0x000fe40000010094 */
[C---:B------:R-:W-:Y:S01]  /*2600*/  FMUL.FTZ R158, R184.reuse, R149 ;  /* 0x00000095b89e7220 */ /* 0x040fe20000410000 */
[----:B------:R-:W-:Y:S01]  /*2610*/  @P5 PRMT R149, RZ, 0x5410, R133 ;  /* 0x00005410ff955816 */ /* 0x000fe20000000085 */
[----:B------:R-:W-:Y:S01]  /*2620*/  FADD.FTZ R231, R201, -R150 ;  /* 0x80000096c9e77221 */ /* 0x000fe20000010000 */
[----:B------:R-:W-:Y:S01]  /*2630*/  @P5 PRMT R150, RZ, 0x7610, R132 ;  /* 0x00007610ff965816 */ /* 0x000fe20000000084 */
[C---:B------:R-:W-:Y:S01]  /*2640*/  FMUL.FTZ R156, R184.reuse, R151 ;  /* 0x00000097b89c7220 */ /* 0x040fe20000410000 */
[----:B------:R-:W-:Y:S01]  /*2650*/  @P5 PRMT R151, RZ, 0x5410, R134 ;  /* 0x00005410ff975816 */ /* 0x000fe20000000086 */
[----:B------:R-:W-:-:S02]  /*2660*/  FMUL.FTZ R231, R184, R231 ;  /* 0x000000e7b8e77220 */ /* 0x000fc40000410000 */
[----:B------:R-:W-:Y:S02]  /*2670*/  FADD.FTZ R157, R225, -R238 ;  /* 0x800000eee19d7221 */ /* 0x000fe40000010000 */
[----:B------:R-:W-:Y:S02]  /*2680*/  @P5 FADD.FTZ R231, R231, R150 ;  /* 0x00000096e7e75221 */ /* 0x000fe40000010000 */
[----:B------:R-:W-:Y:S02]  /*2690*/  FFMA.FTZ R150, R200, R155, R148 ;  /* 0x0000009bc8967223 */ /* 0x000fe40000010094 */
[----:B------:R-:W-:Y:S01]  /*26a0*/  @P5 FADD.FTZ R158, R158, R149 ;  /* 0x000000959e9e5221 */ /* 0x000fe20000010000 */
[----:B------:R-:W-:Y:S01]  /*26b0*/  @P0 F2FP.BF16.PACK_AB R149, RZ, R152 ;  /* 0x00000098ff95023e */ /* 0x000fe200000010ff */
[----:B------:R-:W-:Y:S01]  /*26c0*/  FADD.FTZ R159, R213, -R150 ;  /* 0x80000096d59f7221 */ /* 0x000fe20000010000 */
[----:B------:R-:W-:Y:S01]  /*26d0*/  @P5 PRMT R150, RZ, 0x7610, R133 ;  /* 0x00007610ff965816 */ /* 0x000fe20000000085 */
[C---:B------:R-:W-:Y:S01]  /*26e0*/  FMUL.FTZ R157, R184.reuse, R157 ;  /* 0x0000009db89d7220 */ /* 0x040fe20000410000 */
[----:B------:R-:W-:Y:S01]  /*26f0*/  @P0 PRMT R96, R149, 0x7610, R96 ;  /* 0x0000761095600816 */ /* 0x000fe20000000060 */
[----:B------:R-:W-:Y:S01]  /*2700*/  FMUL.FTZ R159, R184, R159 ;  /* 0x0000009fb89f7220 */ /* 0x000fe20000410000 */
[----:B------:R-:W-:Y:S01]  /*2710*/  @P0 F2FP.BF16.PACK_AB R149, RZ, R158 ;  /* 0x0000009eff95023e */ /* 0x000fe200000010ff */
[----:B------:R-:W-:-:S02]  /*2720*/  @P5 FADD.FTZ R156, R156, R151 ;  /* 0x000000979c9c5221 */ /* 0x000fc40000010000 */
[----:B------:R-:W-:Y:S01]  /*2730*/  @P5 FADD.FTZ R159, R159, R150 ;  /* 0x000000969f9f5221 */ /* 0x000fe20000010000 */
[----:B------:R-:W-:Y:S01]  /*2740*/  @P5 PRMT R150, RZ, 0x7610, R134 ;  /* 0x00007610ff965816 */ /* 0x000fe20000000086 */
[----:B------:R-:W-:Y:S01]  /*2750*/  FMUL.FTZ R158, R158, c[0x0][0x1e8] ;  /* 0x00007a009e9e7a20 */ /* 0x000fe20000410000 */
[----:B------:R-:W-:Y:S01]  /*2760*/  @P0 F2FP.BF16.PACK_AB R151, RZ, R156 ;  /* 0x0000009cff97023e */ /* 0x000fe200000010ff */
[----:B------:R-:W-:Y:S01]  /*2770*/  FMUL.FTZ R156, R156, c[0x0][0x1e8] ;  /* 0x00007a009c9c7a20 */ /* 0x000fe20000410000 */
[----:B------:R-:W-:Y:S01]  /*2780*/  @P0 PRMT R97, R149, 0x7610, R97 ;  /* 0x0000761095610816 */ /* 0x000fe20000000061 */
[----:B------:R-:W-:Y:S01]  /*2790*/  @P5 FADD.FTZ R157, R157, R150 ;  /* 0x000000969d9d5221 */ /* 0x000fe20000010000 */
[----:B------:R-:W-:Y:S01]  /*27a0*/  @P0 PRMT R98, R151, 0x7610, R98 ;  /* 0x0000761097620816 */ /* 0x000fe20000000062 */
[-CC-:B------:R-:W-:Y:S02]  /*27b0*/  FFMA.FTZ R150, R223, R155.reuse, R148.reuse ;  /* 0x0000009bdf967223 */ /* 0x180fe40000010094 */
[----:B------:R-:W-:-:S02]  /*27c0*/  FFMA.FTZ R148, R230, R155, R148 ;  /* 0x0000009be6947223 */ /* 0x000fc40000010094 */
[----:B------:R-:W-:Y:S01]  /*27d0*/  FADD.FTZ R149, R221, -R150 ;  /* 0x80000096dd957221 */ /* 0x000fe20000010000 */
[----:B------:R-:W-:Y:S01]  /*27e0*/  @P0 F2FP.BF16.PACK_AB R150, RZ, R157 ;  /* 0x0000009dff96023e */ /* 0x000fe200000010ff */
[----:B------:R-:W-:Y:S01]  /*27f0*/  FADD.FTZ R151, R229, -R148 ;  /* 0x80000094e5977221 */ /* 0x000fe20000010000 */
[--C-:B------:R-:W-:Y:S01]  /*2800*/  @P5 PRMT R148, RZ, 0x7610, R135.reuse ;  /* 0x00007610ff945816 */ /* 0x100fe20000000087 */
[C---:B------:R-:W-:Y:S01]  /*2810*/  FMUL.FTZ R238, R184.reuse, R149 ;  /* 0x00000095b8ee7220 */ /* 0x040fe20000410000 */
[----:B------:R-:W-:Y:S01]  /*2820*/  @P5 PRMT R149, RZ, 0x5410, R135 ;  /* 0x00005410ff955816 */ /* 0x000fe20000000087 */
[----:B------:R-:W-:Y:S01]  /*2830*/  FMUL.FTZ R151, R184, R151 ;  /* 0x00000097b8977220 */ /* 0x000fe20000410000 */
[----:B------:R-:W-:Y:S01]  /*2840*/  @P0 PRMT R98, R98, 0x5410, R150 ;  /* 0x0000541062620816 */ /* 0x000fe20000000096 */
[----:B------:R-:W-:Y:S02]  /*2850*/  FMUL.FTZ R157, R157, c[0x0][0x1e8] ;  /* 0x00007a009d9d7a20 */ /* 0x000fe40000410000 */
[----:B------:R-:W-:Y:S01]  /*2860*/  @P5 FADD.FTZ R238, R238, R149 ;  /* 0x00000095eeee5221 */ /* 0x000fe20000010000 */
[----:B------:R-:W-:Y:S01]  /*2870*/  @P0 F2FP.BF16.PACK_AB R149, RZ, R159 ;  /* 0x0000009fff95023e */ /* 0x000fe200000010ff */
[----:B------:R-:W-:Y:S01]  /*2880*/  @P5 FADD.FTZ R151, R151, R148 ;  /* 0x0000009497975221 */ /* 0x000fe20000010000 */
[----:B------:R-:W-:Y:S01]  /*2890*/  ISETP.NE.U32.AND P5, PT, RZ, c[0x0][0x258], PT ;  /* 0x00009600ff007a0c */ /* 0x000fe20003fa5070 */
[----:B------:R-:W-:Y:S01]  /*28a0*/  IMAD.MOV.U32 R150, RZ, RZ, R236 ;  /* 0x000000ffff967224 */ /* 0x000fe200078e00ec */
[----:B------:R-:W-:Y:S01]  /*28b0*/  @P0 F2FP.BF16.PACK_AB R153, RZ, R238 ;  /* 0x000000eeff99023e */ /* 0x000fe200000010ff */
[----:B------:R-:W-:Y:S01]  /*28c0*/  FMUL.FTZ R159, R159, c[0x0][0x1e8] ;  /* 0x00007a009f9f7a20 */ /* 0x000fe20000410000 */
[----:B------:R-:W-:Y:S01]  /*28d0*/  ISETP.NE.AND.EX P5, PT, RZ, c[0x0][0x25c], PT, P5 ;  /* 0x00009700ff007a0c */ /* 0x000fe20003fa5350 */
[----:B------:R-:W-:Y:S01]  /*28e0*/  FMUL.FTZ R238, R238, c[0x0][0x1e8] ;  /* 0x00007a00eeee7a20 */ /* 0x000fe20000410000 */
[----:B------:R-:W-:-:S02]  /*28f0*/  @P0 F2FP.BF16.PACK_AB R148, RZ, R231 ;  /* 0x000000e7ff94023e */ /* 0x000fc400000010ff */
[----:B------:R-:W-:Y:S01]  /*2900*/  @P0 PRMT R99, R153, 0x7610, R99 ;  /* 0x0000761099630816 */ /* 0x000fe20000000063 */
[----:B------:R-:W-:Y:S01]  /*2910*/  IMAD.MOV.U32 R153, RZ, RZ, 0x10 ;  /* 0x00000010ff997424 */ /* 0x000fe200078e00ff */
[----:B------:R-:W-:Y:S02]  /*2920*/  @P0 F2FP.BF16.PACK_AB R239, RZ, R151 ;  /* 0x00000097ffef023e */ /* 0x000fe400000010ff */
[----:B------:R-:W-:Y:S02]  /*2930*/  @P0 PRMT R96, R96, 0x5410, R148 ;  /* 0x0000541060600816 */ /* 0x000fe40000000094 */
[----:B------:R-:W-:Y:S02]  /*2940*/  @P0 PRMT R97, R97, 0x5410, R149 ;  /* 0x0000541061610816 */ /* 0x000fe40000000095 */
[----:B------:R-:W-:Y:S01]  /*2950*/  @P0 PRMT R99, R99, 0x5410, R239 ;  /* 0x0000541063630816 */ /* 0x000fe200000000ef */
[----:B------:R-:W-:Y:S01]  /*2960*/  @P5 IMAD.WIDE.U32 R148, R180, R153, c[0x0][0x258] ;  /* 0x00009600b4945625 */ /* 0x000fe200078e0099 */
[----:B------:R-:W-:-:S04]  /*2970*/  LOP3.LUT P0, RZ, R236, 0xff0000, RZ, 0xc0, !PT ;  /* 0x00ff0000ecff7812 */ /* 0x000fc8000780c0ff */
[----:B------:R1:W-:Y:S01]  /*2980*/  @P5 STG.E.128 [R148.64], R96 ;  /* 0x0000006094005986 */ /* 0x0003e2000c101d04 */
[----:B------:R-:W-:-:S04]  /*2990*/  LOP3.LUT P5, RZ, R237, 0xff, RZ, 0xc0, !PT ;  /* 0x000000ffedff7812 */ /* 0x000fc800078ac0ff */
[----:B------:R-:W-:Y:S02]  /*29a0*/  FSEL R239, R156, RZ, P5 ;  /* 0x000000ff9cef7208 */ /* 0x000fe40002800000 */
[----:B------:R-:W-:-:S04]  /*29b0*/  LOP3.LUT P5, RZ, R237, 0xff00, RZ, 0xc0, !PT ;  /* 0x0000ff00edff7812 */ /* 0x000fc800078ac0ff */
[----:B------:R-:W-:Y:S02]  /*29c0*/  FSEL R240, R157, RZ, P5 ;  /* 0x000000ff9df07208 */ /* 0x000fe40002800000 */
[----:B------:R-:W-:Y:S02]  /*29d0*/  LOP3.LUT P5, RZ, R236, 0xff000000, RZ, 0xc0, !PT ;  /* 0xff000000ecff7812 */ /* 0x000fe400078ac0ff */
[----:B-1----:R-:W-:Y:S02]  /*29e0*/  FSEL R149, R158, RZ, P0 ;  /* 0x000000ff9e957208 */ /* 0x002fe40000000000 */
[----:B------:R-:W-:Y:S02]  /*29f0*/  LOP3.LUT P0, RZ, R150, 0xff, RZ, 0xc0, !PT ;  /* 0x000000ff96ff7812 */ /* 0x000fe4000780c0ff */
[----:B------:R-:W-:Y:S01]  /*2a00*/  F2FP.BF16.PACK_AB R150, R240, R239 ;  /* 0x000000eff096723e */ /* 0x000fe200000010ff */
[----:B------:R-:W-:Y:S01]  /*2a10*/  FMUL.FTZ R240, R152, c[0x0][0x1e8] ;  /* 0x00007a0098f07a20 */ /* 0x000fe20000410000 */
[----:B------:R-:W-:Y:S01]  /*2a20*/  FSEL R148, R159, RZ, P5 ;  /* 0x000000ff9f947208 */ /* 0x000fe20002800000 */
[----:B------:R-:W-:Y:S01]  /*2a30*/  FMUL.FTZ R239, R231, c[0x0][0x1e8] ;  /* 0x00007a00e7ef7a20 */ /* 0x000fe20000410000 */
[----:B------:R-:W-:Y:S01]  /*2a40*/  LOP3.LUT P5, RZ, R236, 0xff00, RZ, 0xc0, !PT ;  /* 0x0000ff00ecff7812 */ /* 0x000fe200078ac0ff */
[----:B------:R-:W-:Y:S01]  /*2a50*/  FMUL.FTZ R231, R151, c[0x0][0x1e8] ;  /* 0x00007a0097e77a20 */ /* 0x000fe20000410000 */
[----:B------:R-:W-:-:S02]  /*2a60*/  F2FP.BF16.PACK_AB R149, R148, R149 ;  /* 0x000000959495723e */ /* 0x000fc400000010ff */
[----:B------:R-:W-:Y:S02]  /*2a70*/  FSEL R148, R240, RZ, P0 ;  /* 0x000000fff0947208 */ /* 0x000fe40000000000 */
[----:B------:R-:W-:Y:S02]  /*2a80*/  FSEL R151, R239, RZ, P5 ;  /* 0x000000ffef977208 */ /* 0x000fe40002800000 */
[----:B------:R-:W-:Y:S02]  /*2a90*/  LOP3.LUT P0, RZ, R237, 0xff0000, RZ, 0xc0, !PT ;  /* 0x00ff0000edff7812 */ /* 0x000fe4000780c0ff */
[----:B------:R-:W-:Y:S02]  /*2aa0*/  F2FP.BF16.PACK_AB R148, R151, R148 ;  /* 0x000000949794723e */ /* 0x000fe400000010ff */
[----:B------:R-:W-:Y:S02]  /*2ab0*/  FSEL R151, R238, RZ, P0 ;  /* 0x000000ffee977208 */ /* 0x000fe40000000000 */
[----:B------:R-:W-:-:S02]  /*2ac0*/  ISETP.NE.U32.AND P0, PT, RZ, c[0x0][0x250], PT ;  /* 0x00009400ff007a0c */ /* 0x000fc40003f05070 */
[----:B------:R-:W-:Y:S02]  /*2ad0*/  LOP3.LUT P5, RZ, R237, 0xff000000, RZ, 0xc0, !PT ;  /* 0xff000000edff7812 */ /* 0x000fe400078ac0ff */
[----:B------:R-:W-:Y:S02]  /*2ae0*/  ISETP.NE.AND.EX P0, PT, RZ, c[0x0][0x254], PT, P0 ;  /* 0x00009500ff007a0c */ /* 0x000fe40003f05300 */
[----:B------:R-:W-:-:S04]  /*2af0*/  FSEL R152, R231, RZ, P5 ;  /* 0x000000ffe7987208 */ /* 0x000fc80002800000 */
[----:B------:R-:W-:Y:S01]  /*2b00*/  F2FP.BF16.PACK_AB R151, R152, R151 ;  /* 0x000000979897723e */ /* 0x000fe200000010ff */
[----:B------:R-:W-:-:S05]  /*2b10*/  IMAD.WIDE.U32 R152, R180, R153, c[0x0][0x248] ;  /* 0x00009200b4987625 */ /* 0x000fca00078e0099 */
[----:B------:R1:W-:Y:S01]  /*2b20*/  STG.E.128 [R152.64], R148 ;  /* 0x0000009498007986 */ /* 0x0003e2000c101d04 */
[----:B0-----:R-:W-:Y:S01]  /*2b30*/  @P0 IMAD.MOV.U32 R241, RZ, RZ, R246 ;  /* 0x000000fffff10224 */ /* 0x001fe200078e00f6 */
[----:B------:R-:W-:-:S04]  /*2b40*/  @P0 LOP3.LUT P6, RZ, R246, 0xff00, RZ, 0xc0, !PT ;  /* 0x0000ff00f6ff0812 */ /* 0x000fc800078cc0ff */
[----:B------:R-:W-:Y:S02]  /*2b50*/  @P0 LOP3.LUT P5, RZ, R241, 0xff, RZ, 0xc0, !PT ;  /* 0x000000fff1ff0812 */ /* 0x000fe400078ac0ff */
[----:B------:R-:W-:Y:S02]  /*2b60*/  @P0 FSEL R239, R239, RZ, P6 ;  /* 0x000000ffefef0208 */ /* 0x000fe40003000000 */
[----:B------:R-:W-:Y:S02]  /*2b70*/  @P0 FSEL R240, R240, RZ, P5 ;  /* 0x000000fff0f00208 */ /* 0x000fe40002800000 */
[C---:B------:R-:W-:Y:S02]  /*2b80*/  @P0 LOP3.LUT P5, RZ, R246.reuse, 0xff0000, RZ, 0xc0, !PT ;  /* 0x00ff0000f6ff0812 */ /* 0x040fe400078ac0ff */
[----:B------:R-:W-:Y:S02]  /*2b90*/  @P0 LOP3.LUT P6, RZ, R246, 0xff000000, RZ, 0xc0, !PT ;  /* 0xff000000f6ff0812 */ /* 0x000fe400078cc0ff */
[----:B------:R-:W-:-:S02]  /*2ba0*/  @P0 FSEL R158, R158, RZ, P5 ;  /* 0x000000ff9e9e0208 */ /* 0x000fc40002800000 */
[----:B------:R-:W-:Y:S02]  /*2bb0*/  @P0 LOP3.LUT P5, RZ, R247, 0xff, RZ, 0xc0, !PT ;  /* 0x000000fff7ff0812 */ /* 0x000fe400078ac0ff */
[----:B------:R-:W-:Y:S02]  /*2bc0*/  @P0 FSEL R159, R159, RZ, P6 ;  /* 0x000000ff9f9f0208 */ /* 0x000fe40003000000 */
[C---:B------:R-:W-:Y:S02]  /*2bd0*/  @P0 LOP3.LUT P6, RZ, R247.reuse, 0xff00, RZ, 0xc0, !PT ;  /* 0x0000ff00f7ff0812 */ /* 0x040fe400078cc0ff */
[----:B------:R-:W-:Y:S02]  /*2be0*/  @P0 FSEL R156, R156, RZ, P5 ;  /* 0x000000ff9c9c0208 */ /* 0x000fe40002800000 */
[----:B------:R-:W-:Y:S02]  /*2bf0*/  @P0 LOP3.LUT P5, RZ, R247, 0xff0000, RZ, 0xc0, !PT ;  /* 0x00ff0000f7ff0812 */ /* 0x000fe400078ac0ff */
[----:B------:R-:W-:-:S02]  /*2c00*/  @P0 FSEL R157, R157, RZ, P6 ;  /* 0x000000ff9d9d0208 */ /* 0x000fc40003000000 */
[----:B------:R-:W-:Y:S02]  /*2c10*/  @P0 LOP3.LUT P6, RZ, R247, 0xff000000, RZ, 0xc0, !PT ;  /* 0xff000000f7ff0812 */ /* 0x000fe400078cc0ff */
[----:B------:R-:W-:Y:S02]  /*2c20*/  @P0 FSEL R238, R238, RZ, P5 ;  /* 0x000000ffeeee0208 */ /* 0x000fe40002800000 */
[----:B-1----:R-:W-:Y:S02]  /*2c30*/  @P0 F2FP.BF16.PACK_AB R153, RZ, R240 ;  /* 0x000000f0ff99023e */ /* 0x002fe400000010ff */
[----:B------:R-:W-:Y:S02]  /*2c40*/  @P0 F2FP.BF16.PACK_AB R158, RZ, R158 ;  /* 0x0000009eff9e023e */ /* 0x000fe400000010ff */
[----:B------:R-:W-:Y:S02]  /*2c50*/  @P0 F2FP.BF16.PACK_AB R156, RZ, R156 ;  /* 0x0000009cff9c023e */ /* 0x000fe400000010ff */
[----:B------:R-:W-:-:S02]  /*2c60*/  @P0 FSEL R231, R231, RZ, P6 ;  /* 0x000000ffe7e70208 */ /* 0x000fc40003000000 */
[----:B------:R-:W-:Y:S02]  /*2c70*/  @P0 F2FP.BF16.PACK_AB R238, RZ, R238 ;  /* 0x000000eeffee023e */ /* 0x000fe400000010ff */
[----:B------:R-:W-:Y:S02]  /*2c80*/  @P0 F2FP.BF16.PACK_AB R239, RZ, R239 ;  /* 0x000000efffef023e */ /* 0x000fe400000010ff */
[----:B------:R-:W-:Y:S02]  /*2c90*/  @P0 F2FP.BF16.PACK_AB R159, RZ, R159 ;  /* 0x0000009fff9f023e */ /* 0x000fe400000010ff */
[----:B------:R-:W-:Y:S02]  /*2ca0*/  @P0 F2FP.BF16.PACK_AB R157, RZ, R157 ;  /* 0x0000009dff9d023e */ /* 0x000fe400000010ff */
[----:B------:R-:W-:Y:S02]  /*2cb0*/  @P0 F2FP.BF16.PACK_AB R231, RZ, R231 ;  /* 0x000000e7ffe7023e */ /* 0x000fe400000010ff */
[----:B------:R-:W-:-:S02]  /*2cc0*/  @P0 PRMT R92, R153, 0x7610, R92 ;  /* 0x00007610995c0816 */ /* 0x000fc4000000005c */
[----:B------:R-:W-:Y:S02]  /*2cd0*/  @P0 PRMT R93, R158, 0x7610, R93 ;  /* 0x000076109e5d0816 */ /* 0x000fe4000000005d */
[----:B------:R-:W-:Y:S02]  /*2ce0*/  @P0 PRMT R94, R156, 0x7610, R94 ;  /* 0x000076109c5e0816 */ /* 0x000fe4000000005e */
[----:B------:R-:W-:Y:S02]  /*2cf0*/  @P0 PRMT R95, R238, 0x7610, R95 ;  /* 0x00007610ee5f0816 */ /* 0x000fe4000000005f */
[----:B------:R-:W-:Y:S02]  /*2d00*/  @P0 LEA R148, P5, R180, c[0x0][0x250], 0x4 ;  /* 0x00009400b4940a11 */ /* 0x000fe400078a20ff */
[----:B------:R-:W-:Y:S02]  /*2d10*/  @P0 PRMT R92, R92, 0x5410, R239 ;  /* 0x000054105c5c0816 */ /* 0x000fe400000000ef */
[----:B------:R-:W-:-:S02]  /*2d20*/  @P0 PRMT R93, R93, 0x5410, R159 ;  /* 0x000054105d5d0816 */ /* 0x000fc4000000009f */
[----:B------:R-:W-:Y:S02]  /*2d30*/  @P0 LEA.HI.X R149, R180, c[0x0][0x254], RZ, 0x4, P5 ;  /* 0x00009500b4950a11 */ /* 0x000fe400028f24ff */
[----:B------:R-:W-:Y:S02]  /*2d40*/  @P0 PRMT R94, R94, 0x5410, R157 ;  /* 0x000054105e5e0816 */ /* 0x000fe4000000009d */
[----:B------:R-:W-:Y:S02]  /*2d50*/  @P0 PRMT R95, R95, 0x5410, R231 ;  /* 0x000054105f5f0816 */ /* 0x000fe400000000e7 */
[----:B------:R-:W-:-:S03]  /*2d60*/  IADD3 R180, R180, 0x80, RZ ;  /* 0x00000080b4b47810 */ /* 0x000fc60007ffe0ff */
[----:B------:R0:W-:Y:S04]  /*2d70*/  @P0 STG.E.128 [R148.64], R92 ;  /* 0x0000005c94000986 */ /* 0x0001e8000c101d04 */
.L_x_70:
[----:B------:R-:W-:Y:S05]  /*2d80*/  BSYNC B0 ;  /* 0x0000000000007941 */ /* 0x000fea0003800000 */
.L_x_69:
[----:B------:R-:W-:Y:S01]  /*2d90*/  BSSY B0, `(.L_x_71) ;  /* 0x000008b000007945 */ /* 0x000fe20003800000 */
[----:B------:R-:W-:Y:S05]  /*2da0*/  @!P2 BRA `(.L_x_72) ;  /* 0x000008900000a947 */ /* 0x000fea0003800000 */
[----:B------:R-:W-:Y:S02]  /*2db0*/  ISETP.NE.AND P5, PT, R6, RZ, PT ;  /* 0x000000ff0600720c */ /* 0x000fe40003fa5270 */
[----:B------:R-:W-:Y:S02]  /*2dc0*/  ISETP.NE.U32.AND P0, PT, RZ, c[0x0][0x218], PT ;  /* 0x00008600ff007a0c */ /* 0x000fe40003f05070 */
[----:B0-----:R-:W-:Y:S02]  /*2dd0*/  FSEL R148, R154, RZ, !P5 ;  /* 0x000000ff9a947208 */ /* 0x001fe40006800000 */
[----:B------:R-:W-:Y:S02]  /*2de0*/  ISETP.NE.AND.EX P5, PT, RZ, c[0x0][0x21c], PT, P0 ;  /* 0x00008700ff007a0c */ /* 0x000fe40003fa5300 */
[----:B------:R-:W-:Y:S01]  /*2df0*/  ISETP.NE.U32.AND P0, PT, RZ, c[0x0][0x258], PT ;  /* 0x00009600ff007a0c */ /* 0x000fe20003f05070 */
[----:B------:R-:W-:-:S02]  /*2e00*/  FFMA.FTZ R149, R185, R155, R148 ;  /* 0x0000009bb9957223 */ /* 0x000fc40000010094 */
[----:B------:R-:W-:Y:S01]  /*2e10*/  FFMA.FTZ R151, R209, R155, R148 ;  /* 0x0000009bd1977223 */ /* 0x000fe20000010094 */
[----:B------:R-:W-:Y:S01]  /*2e20*/  ISETP.NE.AND.EX P0, PT, RZ, c[0x0][0x25c], PT, P0 ;  /* 0x00009700ff007a0c */ /* 0x000fe20003f05300 */
[----:B------:R-:W-:Y:S02]  /*2e30*/  FADD.FTZ R149, R186, -R149 ;  /* 0x80000095ba957221 */ /* 0x000fe40000010000 */
[----:B------:R-:W-:Y:S02]  /*2e40*/  FADD.FTZ R151, R204, -R151 ;  /* 0x80000097cc977221 */ /* 0x000fe40000010000 */
[C---:B------:R-:W-:Y:S02]  /*2e50*/  FMUL.FTZ R152, R184.reuse, R149 ;  /* 0x00000095b8987220 */ /* 0x040fe40000410000 */
[----:B------:R-:W-:Y:S01]  /*2e60*/  @P5 PRMT R149, RZ, 0x5410, R32 ;  /* 0x00005410ff955816 */ /* 0x000fe20000000020 */
[----:B------:R-:W-:Y:S01]  /*2e70*/  FMUL.FTZ R156, R184, R151 ;  /* 0x00000097b89c7220 */ /* 0x000fe20000410000 */
[----:B------:R-:W-:-:S03]  /*2e80*/  @P5 PRMT R151, RZ, 0x5410, R34 ;  /* 0x00005410ff975816 */ /* 0x000fc60000000022 */
[----:B------:R-:W-:Y:S02]  /*2e90*/  @P5 FADD.FTZ R152, R152, R149 ;  /* 0x0000009598985221 */ /* 0x000fe40000010000 */
[----:B------:R-:W-:Y:S02]  /*2ea0*/  FFMA.FTZ R149, R195, R155, R148 ;  /* 0x0000009bc3957223 */ /* 0x000fe40000010094 */
[----:B------:R-:W-:Y:S02]  /*2eb0*/  @P5 FADD.FTZ R156, R156, R151 ;  /* 0x000000979c9c5221 */ /* 0x000fe40000010000 */
[----:B------:R-:W-:-:S03]  /*2ec0*/  FADD.FTZ R149, R194, -R149 ;  /* 0x80000095c2957221 */ /* 0x000fc60000010000 */
[----:B------:R-:W-:Y:S01]  /*2ed0*/  @P0 F2FP.BF16.PACK_AB R151, RZ, R156 ;  /* 0x0000009cff97023e */ /* 0x000fe200000010ff */
[----:B------:R-:W-:Y:S01]  /*2ee0*/  FMUL.FTZ R158, R184, R149 ;  /* 0x00000095b89e7220 */ /* 0x000fe20000410000 */
[----:B------:R-:W-:Y:S01]  /*2ef0*/  @P5 PRMT R149, RZ, 0x5410, R33 ;  /* 0x00005410ff955816 */ /* 0x000fe20000000021 */
[----:B------:R-:W-:Y:S01]  /*2f00*/  FMUL.FTZ R156, R156, c[0x0][0x1e8] ;  /* 0x00007a009c9c7a20 */ /* 0x000fe20000410000 */
[----:B------:R-:W-:Y:S01]  /*2f10*/  @P0 PRMT R98, R151, 0x7610, R98 ;  /* 0x0000761097620816 */ /* 0x000fe20000000062 */
[----:B------:R-:W-:Y:S02]  /*2f20*/  FFMA.FTZ R151, R222, R155, R148 ;  /* 0x0000009bde977223 */ /* 0x000fe40000010094 */
[----:B------:R-:W-:Y:S01]  /*2f30*/  @P5 FADD.FTZ R158, R158, R149 ;  /* 0x000000959e9e5221 */ /* 0x000fe20000010000 */
[----:B------:R-:W-:Y:S01]  /*2f40*/  @P0 F2FP.BF16.PACK_AB R149, RZ, R152 ;  /* 0x00000098ff95023e */ /* 0x000fe200000010ff */
[----:B------:R-:W-:-:S03]  /*2f50*/  FADD.FTZ R151, R220, -R151 ;  /* 0x80000097dc977221 */ /* 0x000fc60000010000 */
[----:B------:R-:W-:Y:S01]  /*2f60*/  @P0 PRMT R96, R149, 0x7610, R96 ;  /* 0x0000761095600816 */ /* 0x000fe20000000060 */
[----:B------:R-:W-:Y:S01]  /*2f70*/  FFMA.FTZ R149, R198, R155, R148 ;  /* 0x0000009bc6957223 */ /* 0x000fe20000010094 */
[----:B------:R-:W-:Y:S01]  /*2f80*/  @P0 F2FP.BF16.PACK_AB R150, RZ, R158 ;  /* 0x0000009eff96023e */ /* 0x000fe200000010ff */
[----:B------:R-:W-:Y:S02]  /*2f90*/  FMUL.FTZ R157, R184, R151 ;  /* 0x00000097b89d7220 */ /* 0x000fe40000410000 */
[----:B------:R-:W-:Y:S01]  /*2fa0*/  FADD.FTZ R149, R196, -R149 ;  /* 0x80000095c4957221 */ /* 0x000fe20000010000 */
[----:B------:R-:W-:Y:S01]  /*2fb0*/  @P0 PRMT R97, R150, 0x7610, R97 ;  /* 0x0000761096610816 */ /* 0x000fe20000000061 */
[----:B------:R-:W-:Y:S01]  /*2fc0*/  FMUL.FTZ R158, R158, c[0x0][0x1e8] ;  /* 0x00007a009e9e7a20 */ /* 0x000fe20000410000 */
[----:B------:R-:W-:Y:S01]  /*2fd0*/  @P5 PRMT R150, RZ, 0x7610, R32 ;  /* 0x00007610ff965816 */ /* 0x000fe20000000020 */
[----:B------:R-:W-:Y:S02]  /*2fe0*/  FMUL.FTZ R231, R184, R149 ;  /* 0x00000095b8e77220 */ /* 0x000fe40000410000 */
[----:B------:R-:W-:-:S02]  /*2ff0*/  FFMA.FTZ R149, R208, R155, R148 ;  /* 0x0000009bd0957223 */ /* 0x000fc40000010094 */
[----:B------:R-:W-:Y:S01]  /*3000*/  @P5 FADD.FTZ R231, R231, R150 ;  /* 0x00000096e7e75221 */ /* 0x000fe20000010000 */
[----:B------:R-:W-:Y:S01]  /*3010*/  @P5 PRMT R150, RZ, 0x7610, R33 ;  /* 0x00007610ff965816 */ /* 0x000fe20000000021 */
[----:B------:R-:W-:-:S04]  /*3020*/  FADD.FTZ R149, R206, -R149 ;  /* 0x80000095ce957221 */ /* 0x000fc80000010000 */
[----:B------:R-:W-:Y:S02]  /*3030*/  FMUL.FTZ R159, R184, R149 ;  /* 0x00000095b89f7220 */ /* 0x000fe40000410000 */
[-CC-:B------:R-:W-:Y:S02]  /*3040*/  FFMA.FTZ R149, R219, R155.reuse, R148.reuse ;  /* 0x0000009bdb957223 */ /* 0x180fe40000010094 */
[----:B------:R-:W-:Y:S02]  /*3050*/  FFMA.FTZ R148, R228, R155, R148 ;  /* 0x0000009be4947223 */ /* 0x000fe40000010094 */
[----:B------:R-:W-:Y:S02]  /*3060*/  FADD.FTZ R149, R218, -R149 ;  /* 0x80000095da957221 */ /* 0x000fe40000010000 */
[----:B------:R-:W-:Y:S01]  /*3070*/  FADD.FTZ R151, R227, -R148 ;  /* 0x80000094e3977221 */ /* 0x000fe20000010000 */
[--C-:B------:R-:W-:Y:S01]  /*3080*/  @P5 PRMT R148, RZ, 0x7610, R35.reuse ;  /* 0x00007610ff945816 */ /* 0x100fe20000000023 */
[----:B------:R-:W-:Y:S01]  /*3090*/  @P5 FADD.FTZ R159, R159, R150 ;  /* 0x000000969f9f5221 */ /* 0x000fe20000010000 */
[----:B------:R-:W-:Y:S01]  /*30a0*/  @P5 PRMT R150, RZ, 0x7610, R34 ;  /* 0x00007610ff965816 */ /* 0x000fe20000000022 */
[C---:B------:R-:W-:Y:S01]  /*30b0*/  FMUL.FTZ R238, R184.reuse, R149 ;  /* 0x00000095b8ee7220 */ /* 0x040fe20000410000 */
[----:B------:R-:W-:Y:S01]  /*30c0*/  @P5 PRMT R149, RZ, 0x5410, R35 ;  /* 0x00005410ff955816 */ /* 0x000fe20000000023 */
[----:B------:R-:W-:-:S02]  /*30d0*/  FMUL.FTZ R151, R184, R151 ;  /* 0x00000097b8977220 */ /* 0x000fc40000410000 */
[----:B------:R-:W-:Y:S02]  /*30e0*/  @P5 FADD.FTZ R157, R157, R150 ;  /* 0x000000969d9d5221 */ /* 0x000fe40000010000 */
[----:B------:R-:W-:Y:S01]  /*30f0*/  @P5 FADD.FTZ R238, R238, R149 ;  /* 0x00000095eeee5221 */ /* 0x000fe20000010000 */
[----:B------:R-:W-:Y:S01]  /*3100*/  @P0 F2FP.BF16.PACK_AB R149, RZ, R159 ;  /* 0x0000009fff95023e */ /* 0x000fe200000010ff */
[----:B------:R-:W-:Y:S01]  /*3110*/  @P5 FADD.FTZ R151, R151, R148 ;  /* 0x0000009497975221 */ /* 0x000fe20000010000 */
[----:B------:R-:W-:Y:S01]  /*3120*/  ISETP.NE.U32.AND P5, PT, RZ, c[0x0][0x258], PT ;  /* 0x00009600ff007a0c */ /* 0x000fe20003fa5070 */
[----:B------:R-:W-:Y:S01]  /*3130*/  FMUL.FTZ R159, R159, c[0x0][0x1e8] ;  /* 0x00007a009f9f7a20 */ /* 0x000fe20000410000 */
[----:B------:R-:W-:Y:S01]  /*3140*/  @P0 F2FP.BF16.PACK_AB R153, RZ, R238 ;  /* 0x000000eeff99023e */ /* 0x000fe200000010ff */
[----:B------:R-:W-:Y:S01]  /*3150*/  FMUL.FTZ R238, R238, c[0x0][0x1e8] ;  /* 0x00007a00eeee7a20 */ /* 0x000fe20000410000 */
[----:B------:R-:W-:Y:S02]  /*3160*/  ISETP.NE.AND.EX P5, PT, RZ, c[0x0][0x25c], PT, P5 ;  /* 0x00009700ff007a0c */ /* 0x000fe40003fa5350 */
[----:B------:R-:W-:-:S02]  /*3170*/  @P0 F2FP.BF16.PACK_AB R148, RZ, R231 ;  /* 0x000000e7ff94023e */ /* 0x000fc400000010ff */
[----:B------:R-:W-:Y:S01]  /*3180*/  @P0 PRMT R99, R153, 0x7610, R99 ;  /* 0x0000761099630816 */ /* 0x000fe20000000063 */
[----:B------:R-:W-:Y:S01]  /*3190*/  IMAD.MOV.U32 R153, RZ, RZ, 0x10 ;  /* 0x00000010ff997424 */ /* 0x000fe200078e00ff */
[----:B------:R-:W-:Y:S01]  /*31a0*/  @P0 F2FP.BF16.PACK_AB R150, RZ, R157 ;  /* 0x0000009dff96023e */ /* 0x000fe200000010ff */
[----:B------:R-:W-:Y:S01]  /*31b0*/  FMUL.FTZ R157, R157, c[0x0][0x1e8] ;  /* 0x00007a009d9d7a20 */ /* 0x000fe20000410000 */
[----:B------:R-:W-:Y:S02]  /*31c0*/  @P0 F2FP.BF16.PACK_AB R239, RZ, R151 ;  /* 0x00000097ffef023e */ /* 0x000fe400000010ff */
[----:B------:R-:W-:Y:S02]  /*31d0*/  @P0 PRMT R96, R96, 0x5410, R148 ;  /* 0x0000541060600816 */ /* 0x000fe40000000094 */
[----:B------:R-:W-:Y:S01]  /*31e0*/  @P0 PRMT R97, R97, 0x5410, R149 ;  /* 0x0000541061610816 */ /* 0x000fe20000000095 */
[----:B------:R-:W-:Y:S01]  /*31f0*/  @P5 IMAD.WIDE.U32 R148, R180, R153, c[0x0][0x258] ;  /* 0x00009600b4945625 */ /* 0x000fe200078e0099 */
[----:B------:R-:W-:-:S02]  /*3200*/  @P0 PRMT R98, R98, 0x5410, R150 ;  /* 0x0000541062620816 */ /* 0x000fc40000000096 */
[----:B------:R-:W-:Y:S01]  /*3210*/  @P0 PRMT R99, R99, 0x5410, R239 ;  /* 0x0000541063630816 */ /* 0x000fe200000000ef */
[----:B------:R-:W-:Y:S01]  /*3220*/  IMAD.MOV.U32 R150, RZ, RZ, R234 ;  /* 0x000000ffff967224 */ /* 0x000fe200078e00ea */
[----:B------:R-:W-:-:S03]  /*3230*/  LOP3.LUT P0, RZ, R234, 0xff0000, RZ, 0xc0, !PT ;  /* 0x00ff0000eaff7812 */ /* 0x000fc6000780c0ff */
[----:B------:R0:W-:Y:S01]  /*3240*/  @P5 STG.E.128 [R148.64], R96 ;  /* 0x0000006094005986 */ /* 0x0001e2000c101d04 */
[----:B------:R-:W-:-:S04]  /*3250*/  LOP3.LUT P5, RZ, R235, 0xff, RZ, 0xc0, !PT ;  /* 0x000000ffebff7812 */ /* 0x000fc800078ac0ff */
[----:B------:R-:W-:Y:S02]  /*3260*/  FSEL R239, R156, RZ, P5 ;  /* 0x000000ff9cef7208 */ /* 0x000fe40002800000 */
[----:B------:R-:W-:-:S04]  /*3270*/  LOP3.LUT P5, RZ, R235, 0xff00, RZ, 0xc0, !PT ;  /* 0x0000ff00ebff7812 */ /* 0x000fc800078ac0ff */
[----:B------:R-:W-:Y:S02]  /*3280*/  FSEL R240, R157, RZ, P5 ;  /* 0x000000ff9df07208 */ /* 0x000fe40002800000 */
[----:B------:R-:W-:Y:S02]  /*3290*/  LOP3.LUT P5, RZ, R234, 0xff000000, RZ, 0xc0, !PT ;  /* 0xff000000eaff7812 */ /* 0x000fe400078ac0ff */
[----:B0-----:R-:W-:Y:S02]  /*32a0*/  FSEL R149, R158, RZ, P0 ;  /* 0x000000ff9e957208 */ /* 0x001fe40000000000 */
        /* <DEDUP_REMOVED lines=20> */
[----:B------:R-:W-:Y:S02]  /*33f0*/  @P0 MOV R241, R244 ;  /* 0x000000f400f10202 */ /* 0x000fe40000000f00 */
[----:B------:R-:W-:Y:S02]  /*3400*/  @P0 LOP3.LUT P6, RZ, R244, 0xff00, RZ, 0xc0, !PT ;  /* 0x0000ff00f4ff0812 */ /* 0x000fe400078cc0ff */
[----:B------:R-:W-:Y:S02]  /*3410*/  @P0 LOP3.LUT P5, RZ, R241, 0xff, RZ, 0xc0, !PT ;  /* 0x000000fff1ff0812 */ /* 0x000fe400078ac0ff */
[----:B------:R-:W-:Y:S02]  /*3420*/  @P0 FSEL R239, R239, RZ, P6 ;  /* 0x000000ffefef0208 */ /* 0x000fe40003000000 */
[----:B------:R-:W-:Y:S02]  /*3430*/  @P0 FSEL R240, R240, RZ, P5 ;  /* 0x000000fff0f00208 */ /* 0x000fe40002800000 */
[----:B------:R-:W-:-:S02]  /*3440*/  @P0 LOP3.LUT P5, RZ, R244, 0xff0000, RZ, 0xc0, !PT ;  /* 0x00ff0000f4ff0812 */ /* 0x000fc400078ac0ff */
[----:B------:R-:W-:Y:S02]  /*3450*/  @P0 LOP3.LUT P6, RZ, R244, 0xff000000, RZ, 0xc0, !PT ;  /* 0xff000000f4ff0812 */ /* 0x000fe400078cc0ff */
[----:B------:R-:W-:Y:S02]  /*3460*/  @P0 FSEL R158, R158, RZ, P5 ;  /* 0x000000ff9e9e0208 */ /* 0x000fe40002800000 */
[----:B------:R-:W-:Y:S02]  /*3470*/  @P0 LOP3.LUT P5, RZ, R245, 0xff, RZ, 0xc0, !PT ;  /* 0x000000fff5ff0812 */ /* 0x000fe400078ac0ff */
[----:B------:R-:W-:Y:S02]  /*3480*/  @P0 FSEL R159, R159, RZ, P6 ;  /* 0x000000ff9f9f0208 */ /* 0x000fe40003000000 */
[----:B------:R-:W-:Y:S02]  /*3490*/  @P0 LOP3.LUT P6, RZ, R245, 0xff00, RZ, 0xc0, !PT ;  /* 0x0000ff00f5ff0812 */ /* 0x000fe400078cc0ff */
[----:B------:R-:W-:-:S02]  /*34a0*/  @P0 FSEL R156, R156, RZ, P5 ;  /* 0x000000ff9c9c0208 */ /* 0x000fc40002800000 */
[----:B------:R-:W-:Y:S02]  /*34b0*/  @P0 LOP3.LUT P5, RZ, R245, 0xff0000, RZ, 0xc0, !PT ;  /* 0x00ff0000f5ff0812 */ /* 0x000fe400078ac0ff */
[----:B------:R-:W-:Y:S02]  /*34c0*/  @P0 FSEL R157, R157, RZ, P6 ;  /* 0x000000ff9d9d0208 */ /* 0x000fe40003000000 */
[----:B------:R-:W-:Y:S02]  /*34d0*/  @P0 LOP3.LUT P6, RZ, R245, 0xff000000, RZ, 0xc0, !PT ;  /* 0xff000000f5ff0812 */ /* 0x000fe400078cc0ff */
[----:B------:R-:W-:Y:S02]  /*34e0*/  @P0 FSEL R238, R238, RZ, P5 ;  /* 0x000000ffeeee0208 */ /* 0x000fe40002800000 */
[----:B0-----:R-:W-:Y:S02]  /*34f0*/  @P0 F2FP.BF16.PACK_AB R153, RZ, R240 ;  /* 0x000000f0ff99023e */ /* 0x001fe400000010ff */
[----:B------:R-:W-:-:S02]  /*3500*/  @P0 F2FP.BF16.PACK_AB R158, RZ, R158 ;  /* 0x0000009eff9e023e */ /* 0x000fc400000010ff */
[----:B------:R-:W-:Y:S02]  /*3510*/  @P0 F2FP.BF16.PACK_AB R156, RZ, R156 ;  /* 0x0000009cff9c023e */ /* 0x000fe400000010ff */
[----:B------:R-:W-:Y:S02]  /*3520*/  @P0 FSEL R231, R231, RZ, P6 ;  /* 0x000000ffe7e70208 */ /* 0x000fe40003000000 */
        /* <DEDUP_REMOVED lines=17> */
.L_x_72:
[----:B------:R-:W-:Y:S05]  /*3640*/  BSYNC B0 ;  /* 0x0000000000007941 */ /* 0x000fea0003800000 */
.L_x_71:
[----:B------:R-:W-:Y:S01]  /*3650*/  BSSY B0, `(.L_x_73) ;  /* 0x000008a000007945 */ /* 0x000fe20003800000 */
[----:B------:R-:W-:Y:S05]  /*3660*/  @!P3 BRA `(.L_x_74) ;  /* 0x000008800000b947 */ /* 0x000fea0003800000 */
[----:B------:R-:W-:Y:S02]  /*3670*/  ISETP.NE.AND P5, PT, R6, RZ, PT ;  /* 0x000000ff0600720c */ /* 0x000fe40003fa5270 */
[----:B------:R-:W-:Y:S02]  /*3680*/  ISETP.NE.U32.AND P0, PT, RZ, c[0x0][0x218], PT ;  /* 0x00008600ff007a0c */ /* 0x000fe40003f05070 */
[----:B------:R-:W-:Y:S02]  /*3690*/  FSEL R156, R154, RZ, !P5 ;  /* 0x000000ff9a9c7208 */ /* 0x000fe40006800000 */
[----:B------:R-:W-:Y:S02]  /*36a0*/  ISETP.NE.AND.EX P5, PT, RZ, c[0x0][0x21c], PT, P0 ;  /* 0x00008700ff007a0c */ /* 0x000fe40003fa5300 */
[----:B------:R-:W-:Y:S01]  /*36b0*/  ISETP.NE.U32.AND P0, PT, RZ, c[0x0][0x258], PT ;  /* 0x00009600ff007a0c */ /* 0x000fe20003f05070 */
[----:B0-----:R-:W-:-:S02]  /*36c0*/  FFMA.FTZ R149, R187, R155, R156 ;  /* 0x0000009bbb957223 */ /* 0x001fc4000001009c */
[----:B------:R-:W-:Y:S01]  /*36d0*/  FFMA.FTZ R148, R191, R155, R156 ;  /* 0x0000009bbf947223 */ /* 0x000fe2000001009c */
[----:B------:R-:W-:Y:S01]  /*36e0*/  ISETP.NE.AND.EX P0, PT, RZ, c[0x0][0x25c], PT, P0 ;  /* 0x00009700ff007a0c */ /* 0x000fe20003f05300 */
[----:B------:R-:W-:Y:S02]  /*36f0*/  FADD.FTZ R149, R188, -R149 ;  /* 0x80000095bc957221 */ /* 0x000fe40000010000 */
[----:B------:R-:W-:Y:S02]  /*3700*/  FADD.FTZ R153, R189, -R148 ;  /* 0x80000094bd997221 */ /* 0x000fe40000010000 */
[----:B------:R-:W-:Y:S02]  /*3710*/  FMUL.FTZ R151, R184, R149 ;  /* 0x00000095b8977220 */ /* 0x000fe40000410000 */
[-CC-:B------:R-:W-:Y:S01]  /*3720*/  FFMA.FTZ R150, R192, R155.reuse, R156.reuse ;  /* 0x0000009bc0967223 */ /* 0x180fe2000001009c */
[----:B------:R-:W-:Y:S01]  /*3730*/  @P5 PRMT R149, RZ, 0x5410, R145 ;  /* 0x00005410ff955816 */ /* 0x000fe20000000091 */
[-C--:B------:R-:W-:Y:S01]  /*3740*/  FFMA.FTZ R152, R202, R155.reuse, R156 ;  /* 0x0000009bca987223 */ /* 0x080fe2000001009c */
[----:B------:R-:W-:Y:S01]  /*3750*/  @P5 PRMT R148, RZ, 0x5410, R144 ;  /* 0x00005410ff945816 */ /* 0x000fe20000000090 */
[----:B------:R-:W-:-:S02]  /*3760*/  FFMA.FTZ R154, R205, R155, R156 ;  /* 0x0000009bcd9a7223 */ /* 0x000fc4000001009c */
[-CC-:B------:R-:W-:Y:S02]  /*3770*/  FFMA.FTZ R158, R212, R155.reuse, R156.reuse ;  /* 0x0000009bd49e7223 */ /* 0x180fe4000001009c */
[-CC-:B------:R-:W-:Y:S02]  /*3780*/  FFMA.FTZ R159, R215, R155.reuse, R156.reuse ;  /* 0x0000009bd79f7223 */ /* 0x180fe4000001009c */
[----:B------:R-:W-:Y:S02]  /*3790*/  FFMA.FTZ R231, R226, R155, R156 ;  /* 0x0000009be2e77223 */ /* 0x000fe4000001009c */
[----:B------:R-:W-:Y:S02]  /*37a0*/  FMUL.FTZ R156, R184, R153 ;  /* 0x00000099b89c7220 */ /* 0x000fe40000410000 */
[----:B------:R-:W-:Y:S02]  /*37b0*/  @P5 FADD.FTZ R151, R151, R148 ;  /* 0x0000009497975221 */ /* 0x000fe40000010000 */
[----:B------:R-:W-:-:S02]  /*37c0*/  @P5 FADD.FTZ R156, R156, R149 ;  /* 0x000000959c9c5221 */ /* 0x000fc40000010000 */
[----:B------:R-:W-:Y:S01]  /*37d0*/  FADD.FTZ R149, R203, -R154 ;  /* 0x8000009acb957221 */ /* 0x000fe20000010000 */
[----:B------:R-:W-:Y:S01]  /*37e0*/  @P0 F2FP.BF16.PACK_AB R148, RZ, R151 ;  /* 0x00000097ff94023e */ /* 0x000fe200000010ff */
[----:B------:R-:W-:Y:S02]  /*37f0*/  FADD.FTZ R153, R193, -R150 ;  /* 0x80000096c1997221 */ /* 0x000fe40000010000 */
[C---:B------:R-:W-:Y:S01]  /*3800*/  FMUL.FTZ R154, R184.reuse, R149 ;  /* 0x00000095b89a7220 */ /* 0x040fe20000410000 */
[----:B------:R-:W-:Y:S01]  /*3810*/  @P5 PRMT R149, RZ, 0x5410, R146 ;  /* 0x00005410ff955816 */ /* 0x000fe20000000092 */
[----:B------:R-:W-:Y:S01]  /*3820*/  FMUL.FTZ R153, R184, R153 ;  /* 0x00000099b8997220 */ /* 0x000fe20000410000 */
[----:B------:R-:W-:Y:S01]  /*3830*/  @P0 PRMT R96, R148, 0x7610, R96 ;  /* 0x0000761094600816 */ /* 0x000fe20000000060 */
[----:B------:R-:W-:Y:S01]  /*3840*/  FADD.FTZ R157, R207, -R152 ;  /* 0x80000098cf9d7221 */ /* 0x000fe20000010000 */
[----:B------:R-:W-:Y:S01]  /*3850*/  @P5 PRMT R148, RZ, 0x7610, R144 ;  /* 0x00007610ff945816 */ /* 0x000fe20000000090 */
[----:B------:R-:W-:Y:S01]  /*3860*/  @P5 FADD.FTZ R154, R154, R149 ;  /* 0x000000959a9a5221 */ /* 0x000fe20000010000 */
[----:B------:R-:W-:Y:S01]  /*3870*/  @P0 F2FP.BF16.PACK_AB R149, RZ, R156 ;  /* 0x0000009cff95023e */ /* 0x000fe200000010ff */
[----:B------:R-:W-:-:S02]  /*3880*/  FADD.FTZ R159, R216, -R159 ;  /* 0x8000009fd89f7221 */ /* 0x000fc40000010000 */
[----:B------:R-:W-:Y:S01]  /*3890*/  @P5 FADD.FTZ R153, R153, R148 ;  /* 0x0000009499995221 */ /* 0x000fe20000010000 */
[----:B------:R-:W-:Y:S01]  /*38a0*/  @P0 PRMT R97, R149, 0x7610, R97 ;  /* 0x0000761095610816 */ /* 0x000fe20000000061 */
[C---:B------:R-:W-:Y:S01]  /*38b0*/  FMUL.FTZ R157, R184.reuse, R157 ;  /* 0x0000009db89d7220 */ /* 0x040fe20000410000 */
[----:B------:R-:W-:Y:S01]  /*38c0*/  @P5 PRMT R148, RZ, 0x7610, R145 ;  /* 0x00007610ff945816 */ /* 0x000fe20000000091 */
[----:B------:R-:W-:Y:S01]  /*38d0*/  FMUL.FTZ R152, R184, R159 ;  /* 0x0000009fb8987220 */ /* 0x000fe20000410000 */
[----:B------:R-:W-:Y:S01]  /*38e0*/  @P5 PRMT R149, RZ, 0x5410, R147 ;  /* 0x00005410ff955816 */ /* 0x000fe20000000093 */
[----:B------:R-:W-:Y:S01]  /*38f0*/  FADD.FTZ R155, R217, -R158 ;  /* 0x8000009ed99b7221 */ /* 0x000fe20000010000 */
[----:B------:R-:W-:Y:S01]  /*3900*/  @P0 F2FP.BF16.PACK_AB R150, RZ, R154 ;  /* 0x0000009aff96023e */ /* 0x000fe200000010ff */
[----:B------:R-:W-:Y:S02]  /*3910*/  FADD.FTZ R231, R224, -R231 ;  /* 0x800000e7e0e77221 */ /* 0x000fe40000010000 */
[----:B------:R-:W-:Y:S01]  /*3920*/  @P5 FADD.FTZ R157, R157, R148 ;  /* 0x000000949d9d5221 */ /* 0x000fe20000010000 */
[----:B------:R-:W-:Y:S01]  /*3930*/  @P5 PRMT R148, RZ, 0x7610, R146 ;  /* 0x00007610ff945816 */ /* 0x000fe20000000092 */
[----:B------:R-:W-:Y:S01]  /*3940*/  @P5 FADD.FTZ R152, R152, R149 ;  /* 0x0000009598985221 */ /* 0x000fe20000010000 */
[----:B------:R-:W-:Y:S01]  /*3950*/  @P5 PRMT R149, RZ, 0x7610, R147 ;  /* 0x00007610ff955816 */ /* 0x000fe20000000093 */
[----:B------:R-:W-:Y:S01]  /*3960*/  FMUL.FTZ R155, R184, R155 ;  /* 0x0000009bb89b7220 */ /* 0x000fe20000410000 */
[----:B------:R-:W-:Y:S01]  /*3970*/  @P0 PRMT R98, R150, 0x7610, R98 ;  /* 0x0000761096620816 */ /* 0x000fe20000000062 */
[----:B------:R-:W-:Y:S01]  /*3980*/  FMUL.FTZ R184, R184, R231 ;  /* 0x000000e7b8b87220 */ /* 0x000fe20000410000 */
[----:B------:R-:W-:Y:S01]  /*3990*/  @P0 F2FP.BF16.PACK_AB R158, RZ, R152 ;  /* 0x00000098ff9e023e */ /* 0x000fe200000010ff */
[----:B------:R-:W-:Y:S01]  /*39a0*/  @P5 FADD.FTZ R155, R155, R148 ;  /* 0x000000949b9b5221 */ /* 0x000fe20000010000 */
[----:B------:R-:W-:Y:S01]  /*39b0*/  @P0 F2FP.BF16.PACK_AB R148, RZ, R153 ;  /* 0x00000099ff94023e */ /* 0x000fe200000010ff */
[----:B------:R-:W-:Y:S01]  /*39c0*/  @P5 FADD.FTZ R184, R184, R149 ;  /* 0x00000095b8b85221 */ /* 0x000fe20000010000 */
[----:B------:R-:W-:Y:S01]  /*39d0*/  ISETP.NE.U32.AND P5, PT, RZ, c[0x0][0x258], PT ;  /* 0x00009600ff007a0c */ /* 0x000fe20003fa5070 */
[----:B------:R-:W-:Y:S01]  /*39e0*/  FMUL.FTZ R154, R154, c[0x0][0x1e8] ;  /* 0x00007a009a9a7a20 */ /* 0x000fe20000410000 */
[----:B------:R-:W-:Y:S01]  /*39f0*/  @P0 PRMT R99, R158, 0x7610, R99 ;  /* 0x000076109e630816 */ /* 0x000fe20000000063 */
[----:B------:R-:W-:Y:S01]  /*3a00*/  FMUL.FTZ R156, R156, c[0x0][0x1e8] ;  /* 0x00007a009c9c7a20 */ /* 0x000fe20000410000 */
[----:B------:R-:W-:Y:S01]  /*3a10*/  ISETP.NE.AND.EX P5, PT, RZ, c[0x0][0x25c], PT, P5 ;  /* 0x00009700ff007a0c */ /* 0x000fe20003fa5350 */
[----:B------:R-:W-:Y:S01]  /*3a20*/  FMUL.FTZ R238, R153, c[0x0][0x1e8] ;  /* 0x00007a0099ee7a20 */ /* 0x000fe20000410000 */
[----:B------:R-:W-:Y:S01]  /*3a30*/  @P0 F2FP.BF16.PACK_AB R159, RZ, R184 ;  /* 0x000000b8ff9f023e */ /* 0x000fe200000010ff */
[----:B------:R-:W-:Y:S01]  /*3a40*/  FMUL.FTZ R184, R184, c[0x0][0x1e8] ;  /* 0x00007a00b8b87a20 */ /* 0x000fe20000410000 */
[----:B------:R-:W-:Y:S01]  /*3a50*/  @P0 F2FP.BF16.PACK_AB R149, RZ, R157 ;  /* 0x0000009dff95023e */ /* 0x000fe200000010ff */
[----:B------:R-:W-:Y:S01]  /*3a60*/  FMUL.FTZ R157, R157, c[0x0][0x1e8] ;  /* 0x00007a009d9d7a20 */ /* 0x000fe20000410000 */
[----:B------:R-:W-:Y:S01]  /*3a70*/  @P0 PRMT R99, R99, 0x5410, R159 ;  /* 0x0000541063630816 */ /* 0x000fe2000000009f */
[----:B------:R-:W-:Y:S01]  /*3a80*/  IMAD.MOV.U32 R159, RZ, RZ, 0x10 ;  /* 0x00000010ff9f7424 */ /* 0x000fe200078e00ff */
[----:B------:R-:W-:Y:S01]  /*3a90*/  @P0 F2FP.BF16.PACK_AB R150, RZ, R155 ;  /* 0x0000009bff96023e */ /* 0x000fe200000010ff */
[----:B------:R-:W-:Y:S01]  /*3aa0*/  FMUL.FTZ R155, R155, c[0x0][0x1e8] ;  /* 0x00007a009b9b7a20 */ /* 0x000fe20000410000 */
[----:B------:R-:W-:-:S02]  /*3ab0*/  @P0 PRMT R96, R96, 0x5410, R148 ;  /* 0x0000541060600816 */ /* 0x000fc40000000094 */
[----:B------:R-:W-:Y:S01]  /*3ac0*/  @P0 PRMT R97, R97, 0x5410, R149 ;  /* 0x0000541061610816 */ /* 0x000fe20000000095 */
[----:B------:R-:W-:Y:S01]  /*3ad0*/  @P5 IMAD.WIDE.U32 R148, R180, R159, c[0x0][0x258] ;  /* 0x00009600b4945625 */ /* 0x000fe200078e009f */
[----:B------:R-:W-:Y:S02]  /*3ae0*/  @P0 PRMT R98, R98, 0x5410, R150 ;  /* 0x0000541062620816 */ /* 0x000fe40000000096 */
[----:B------:R-:W-:Y:S01]  /*3af0*/  LOP3.LUT P0, RZ, R232, 0xff0000, RZ, 0xc0, !PT ;  /* 0x00ff0000e8ff7812 */ /* 0x000fe2000780c0ff */
[----:B------:R-:W-:Y:S02]  /*3b00*/  IMAD.MOV.U32 R150, RZ, RZ, R232 ;  /* 0x000000ffff967224 */ /* 0x000fe400078e00e8 */
        /* <DEDUP_REMOVED lines=12> */
[----:B------:R-:W-:-:S02]  /*3bd0*/  LOP3.LUT P5, RZ, R232, 0xff00, RZ, 0xc0, !PT ;  /* 0x0000ff00e8ff7812 */ /* 0x000fc400078ac0ff */
[----:B------:R-:W-:Y:S02]  /*3be0*/  F2FP.BF16.PACK_AB R149, R148, R149 ;  /* 0x000000959495723e */ /* 0x000fe400000010ff */
[----:B------:R-:W-:Y:S02]  /*3bf0*/  FSEL R148, R231, RZ, P0 ;  /* 0x000000ffe7947208 */ /* 0x000fe40000000000 */
[----:B------:R-:W-:Y:S02]  /*3c00*/  FSEL R151, R238, RZ, P5 ;  /* 0x000000ffee977208 */ /* 0x000fe40002800000 */
[----:B------:R-:W-:Y:S02]  /*3c10*/  LOP3.LUT P0, RZ, R233, 0xff0000, RZ, 0xc0, !PT ;  /* 0x00ff0000e9ff7812 */ /* 0x000fe4000780c0ff */
[----:B------:R-:W-:Y:S02]  /*3c20*/  F2FP.BF16.PACK_AB R148, R151, R148 ;  /* 0x000000949794723e */ /* 0x000fe400000010ff */
[----:B------:R-:W-:-:S02]  /*3c30*/  FSEL R151, R158, RZ, P0 ;  /* 0x000000ff9e977208 */ /* 0x000fc40000000000 */
[----:B------:R-:W-:Y:S02]  /*3c40*/  ISETP.NE.U32.AND P0, PT, RZ, c[0x0][0x250], PT ;  /* 0x00009400ff007a0c */ /* 0x000fe40003f05070 */
[----:B------:R-:W-:Y:S02]  /*3c50*/  LOP3.LUT P5, RZ, R233, 0xff000000, RZ, 0xc0, !PT ;  /* 0xff000000e9ff7812 */ /* 0x000fe400078ac0ff */
[----:B------:R-:W-:Y:S02]  /*3c60*/  ISETP.NE.AND.EX P0, PT, RZ, c[0x0][0x254], PT, P0 ;  /* 0x00009500ff007a0c */ /* 0x000fe40003f05300 */
[----:B------:R-:W-:-:S04]  /*3c70*/  FSEL R152, R184, RZ, P5 ;  /* 0x000000ffb8987208 */ /* 0x000fc80002800000 */
[----:B------:R-:W-:Y:S01]  /*3c80*/  F2FP.BF16.PACK_AB R151, R152, R151 ;  /* 0x000000979897723e */ /* 0x000fe200000010ff */
[----:B------:R-:W-:-:S05]  /*3c90*/  IMAD.WIDE.U32 R152, R180, R159, c[0x0][0x248] ;  /* 0x00009200b4987625 */ /* 0x000fca00078e009f */
[----:B------:R0:W-:Y:S01]  /*3ca0*/  STG.E.128 [R152.64], R148 ;  /* 0x0000009498007986 */ /* 0x0001e2000c101d04 */
[----:B------:R-:W-:Y:S01]  /*3cb0*/  @P0 IMAD.MOV.U32 R159, RZ, RZ, R242 ;  /* 0x000000ffff9f0224 */ /* 0x000fe200078e00f2 */
        /* <DEDUP_REMOVED lines=15> */
[----:B------:R-:W-:Y:S02]  /*3db0*/  @P0 F2FP.BF16.PACK_AB R231, RZ, R231 ;  /* 0x000000e7ffe7023e */ /* 0x000fe400000010ff */
        /* <DEDUP_REMOVED lines=10> */
[----:B0-----:R-:W-:Y:S02]  /*3e60*/  @P0 LEA R148, P5, R180, c[0x0][0x250], 0x4 ;  /* 0x00009400b4940a11 */ /* 0x001fe400078a20ff */
[----:B------:R-:W-:Y:S02]  /*3e70*/  @P0 PRMT R94, R154, 0x7610, R94 ;  /* 0x000076109a5e0816 */ /* 0x000fe4000000005e */
[----:B------:R-:W-:Y:S02]  /*3e80*/  @P0 PRMT R95, R158, 0x7610, R95 ;  /* 0x000076109e5f0816 */ /* 0x000fe4000000005f */
[----:B------:R-:W-:Y:S02]  /*3e90*/  @P0 LEA.HI.X R149, R180, c[0x0][0x254], RZ, 0x4, P5 ;  /* 0x00009500b4950a11 */ /* 0x000fe400028f24ff */
[----:B------:R-:W-:-:S02]  /*3ea0*/  @P0 PRMT R92, R92, 0x5410, R159 ;  /* 0x000054105c5c0816 */ /* 0x000fc4000000009f */
[----:B------:R-:W-:Y:S02]  /*3eb0*/  @P0 PRMT R93, R93, 0x5410, R157 ;  /* 0x000054105d5d0816 */ /* 0x000fe4000000009d */
[----:B------:R-:W-:Y:S02]  /*3ec0*/  @P0 PRMT R94, R94, 0x5410, R155 ;  /* 0x000054105e5e0816 */ /* 0x000fe4000000009b */
[----:B------:R-:W-:-:S05]  /*3ed0*/  @P0 PRMT R95, R95, 0x5410, R184 ;  /* 0x000054105f5f0816 */ /* 0x000fca00000000b8 */
[----:B------:R0:W-:Y:S02]  /*3ee0*/  @P0 STG.E.128 [R148.64], R92 ;  /* 0x0000005c94000986 */ /* 0x0001e4000c101d04 */
.L_x_74:
[----:B------:R-:W-:Y:S05]  /*3ef0*/  BSYNC B0 ;  /* 0x0000000000007941 */ /* 0x000fea0003800000 */
.L_x_73:
[----:B------:R-:W-:-:S04]  /*3f00*/  LOP3.LUT P0, RZ, R175, 0xff, RZ, 0xc0, !PT ;  /* 0x000000ffafff7812 */ /* 0x000fc8000780c0ff */
[----:B------:R-:W-:Y:S01]  /*3f10*/  SEL R175, RZ, 0x1, P0 ;  /* 0x00000001ffaf7807 */ /* 0x000fe20000000000 */
[----:B0-----:R-:W-:Y:S01]  /*3f20*/  @P4 CALL.REL.NOINC `(.L_x_60) ;  /* 0x0000001000004944 */ /* 0x001fe20003c00000 */
[----:B------:R-:W-:Y:S05]  /*3f30*/  BRA `(.L_x_75) ;  /* 0xffffc90000007947 */ /* 0x000fea000383ffff */
.L_x_60:
        /* <DEDUP_REMOVED lines=8> */
[----:B-----5:R-:W-:-:S04]  /*3fc0*/  IMAD.MOV.U32 R9, RZ, RZ, 0x20 ;  /* 0x00000020ff097424 */ /* 0x020fc800078e00ff */
        /* <DEDUP_REMOVED lines=13> */
.L_x_77:
[----:B------:R-:W-:Y:S05]  /*40a0*/  BSYNC B0 ;  /* 0x0000000000007941 */ /* 0x000fea0003800000 */
.L_x_76:
[----:B------:R-:W-:Y:S01]  /*40b0*/  BSSY B0, `(.L_x_78) ;  /* 0x0000010000007945 */ /* 0x000fe20003800000 */
[----:B------:R-:W-:Y:S05]  /*40c0*/  @!P2 BRA `(.L_x_79) ;  /* 0x000000e00000a947 */ /* 0x000fea0003800000 */
[----:B0----5:R-:W-:-:S10]  /*40d0*/  HFMA2.MMA R9, -RZ, RZ, 0, 1.9073486328125e-06 ;  /* 0x00000020ff097435 */ /* 0x021fd400000001ff */
        /* <DEDUP_REMOVED lines=13> */
.L_x_79:
[----:B------:R-:W-:Y:S05]  /*41b0*/  BSYNC B0 ;  /* 0x0000000000007941 */ /* 0x000fea0003800000 */
.L_x_78:
[----:B------:R-:W-:Y:S05]  /*41c0*/  @!P3 EXIT ;  /* 0x000000000000b94d */ /* 0x000fea0003800000 */
[----:B0----5:R-:W-:-:S04]  /*41d0*/  IMAD.MOV.U32 R9, RZ, RZ, 0x20 ;  /* 0x00000020ff097424 */ /* 0x021fc800078e00ff */
        /* <DEDUP_REMOVED lines=13> */
.L_x_67:
[----:B------:R-:W-:Y:S01]  /*42b0*/  IMAD.MOV.U32 R152, RZ, RZ, R241 ;  /* 0x000000ffff987224 */ /* 0x000fe200078e00f1 */
[----:B------:R-:W-:Y:S01]  /*42c0*/  MOV R238, 0xffffffff ;  /* 0xffffffff00ee7802 */ /* 0x000fe20000000f00 */
[----:B------:R-:W-:Y:S01]  /*42d0*/  IMAD.MOV.U32 R157, RZ, RZ, 0x10 ;  /* 0x00000010ff9d7424 */ /* 0x000fe200078e00ff */
[----:B------:R-:W-:Y:S01]  /*42e0*/  MOV R148, 0x4310 ;  /* 0x0000431000947802 */ /* 0x000fe20000000f00 */
[----:B------:R-:W-:-:S02]  /*42f0*/  IMAD.MOV.U32 R159, RZ, RZ, 0x1f ;  /* 0x0000001fff9f7424 */ /* 0x000fc400078e00ff */
[----:B-----5:R-:W-:Y:S05]  /*4300*/  CALL.REL.NOINC `($__internal_4_$__cuda_sm70_shflsync_down_p) ;  /* 0x0000046000007944 */ /* 0x020fea0003c00000 */
[----:B-1----:R-:W-:Y:S01]  /*4310*/  IMAD.MOV.U32 R154, RZ, RZ, R152 ;  /* 0x000000ffff9a7224 */ /* 0x002fe200078e0098 */
[----:B0-----:R-:W-:Y:S05]  /*4320*/  BRA `(.L_x_80) ;  /* 0xffffdf5000007947 */ /* 0x001fea000383ffff */
.L_x_68:
[----:B------:R-:W-:Y:S01]  /*4330*/  IMAD.MOV.U32 R152, RZ, RZ, R239 ;  /* 0x000000ffff987224 */ /* 0x000fe200078e00ef */
[----:B------:R-:W-:Y:S01]  /*4340*/  MOV R238, 0xffffffff ;  /* 0xffffffff00ee7802 */ /* 0x000fe20000000f00 */
[----:B------:R-:W-:Y:S01]  /*4350*/  IMAD.MOV.U32 R157, RZ, RZ, 0x10 ;  /* 0x00000010ff9d7424 */ /* 0x000fe200078e00ff */
[----:B------:R-:W-:Y:S01]  /*4360*/  MOV R148, 0x4390 ;  /* 0x0000439000947802 */ /* 0x000fe20000000f00 */
[----:B------:R-:W-:-:S02]  /*4370*/  IMAD.MOV.U32 R159, RZ, RZ, 0x1f ;  /* 0x0000001fff9f7424 */ /* 0x000fc400078e00ff */
[----:B01---5:R-:W-:Y:S05]  /*4380*/  CALL.REL.NOINC `($__internal_4_$__cuda_sm70_shflsync_down_p) ;  /* 0x000003e000007944 */ /* 0x023fea0003c00000 */
[----:B------:R-:W-:Y:S01]  /*4390*/  FADD.FTZ R154, R154, R241 ;  /* 0x000000f19a9a7221 */ /* 0x000fe20000010000 */
[----:B------:R-:W-:Y:S01]  /*43a0*/  MOV R148, 0x4410 ;  /* 0x0000441000947802 */ /* 0x000fe20000000f00 */
[----:B-1----:R-:W-:-:S02]  /*43b0*/  FADD.FTZ R239, R239, R152 ;  /* 0x00000098efef7221 */ /* 0x002fc40000010000 */
[----:B0-----:R-:W-:Y:S02]  /*43c0*/  IMAD.MOV.U32 R157, RZ, RZ, 0x8 ;  /* 0x00000008ff9d7424 */ /* 0x001fe400078e00ff */
[----:B------:R-:W-:Y:S02]  /*43d0*/  IMAD.MOV.U32 R159, RZ, RZ, 0x1f ;  /* 0x0000001fff9f7424 */ /* 0x000fe400078e00ff */
[----:B------:R-:W-:Y:S02]  /*43e0*/  IMAD.MOV.U32 R238, RZ, RZ, -0x1 ;  /* 0xffffffffffee7424 */ /* 0x000fe400078e00ff */
[----:B------:R-:W-:Y:S02]  /*43f0*/  IMAD.MOV.U32 R152, RZ, RZ, R154 ;  /* 0x000000ffff987224 */ /* 0x000fe400078e009a */
[----:B------:R-:W-:Y:S05]  /*4400*/  CALL.REL.NOINC `($__internal_4_$__cuda_sm70_shflsync_down_p) ;  /* 0x0000036000007944 */ /* 0x000fea0003c00000 */
[----:B-1----:R-:W-:Y:S01]  /*4410*/  MOV R151, R152 ;  /* 0x0000009800977202 */ /* 0x002fe20000000f00 */
[----:B------:R-:W-:Y:S01]  /*4420*/  IMAD.MOV.U32 R152, RZ, RZ, R239 ;  /* 0x000000ffff987224 */ /* 0x000fe200078e00ef */
[----:B------:R-:W-:Y:S01]  /*4430*/  MOV R148, 0x4480 ;  /* 0x0000448000947802 */ /* 0x000fe20000000f00 */
[----:B0-----:R-:W-:Y:S02]  /*4440*/  IMAD.MOV.U32 R157, RZ, RZ, 0x8 ;  /* 0x00000008ff9d7424 */ /* 0x001fe400078e00ff */
[----:B------:R-:W-:-:S02]  /*4450*/  IMAD.MOV.U32 R159, RZ, RZ, 0x1f ;  /* 0x0000001fff9f7424 */ /* 0x000fc400078e00ff */
[----:B------:R-:W-:Y:S02]  /*4460*/  IMAD.MOV.U32 R238, RZ, RZ, -0x1 ;  /* 0xffffffffffee7424 */ /* 0x000fe400078e00ff */
[----:B------:R-:W-:Y:S05]  /*4470*/  CALL.REL.NOINC `($__internal_4_$__cuda_sm70_shflsync_down_p) ;  /* 0x000002f000007944 */ /* 0x000fea0003c00000 */
[----:B------:R-:W-:Y:S01]  /*4480*/  FADD.FTZ R154, R151, R154 ;  /* 0x0000009a979a7221 */ /* 0x000fe20000010000 */
[----:B0-----:R-:W-:Y:S01]  /*4490*/  HFMA2.MMA R157, -RZ, RZ, 0, 2.384185791015625e-07 ;  /* 0x00000004ff9d7435 */ /* 0x001fe200000001ff */
[----:B-1----:R-:W-:Y:S01]  /*44a0*/  FADD.FTZ R239, R239, R152 ;  /* 0x00000098efef7221 */ /* 0x002fe20000010000 */
[----:B------:R-:W-:Y:S01]  /*44b0*/  MOV R148, 0x4500 ;  /* 0x0000450000947802 */ /* 0x000fe20000000f00 */
[----:B------:R-:W-:Y:S02]  /*44c0*/  IMAD.MOV.U32 R159, RZ, RZ, 0x1f ;  /* 0x0000001fff9f7424 */ /* 0x000fe400078e00ff */
[----:B------:R-:W-:Y:S02]  /*44d0*/  IMAD.MOV.U32 R238, RZ, RZ, -0x1 ;  /* 0xffffffffffee7424 */ /* 0x000fe400078e00ff */
[----:B------:R-:W-:Y:S02]  /*44e0*/  IMAD.MOV.U32 R152, RZ, RZ, R154 ;  /* 0x000000ffff987224 */ /* 0x000fe400078e009a */
[----:B------:R-:W-:Y:S05]  /*44f0*/  CALL.REL.NOINC `($__internal_4_$__cuda_sm70_shflsync_down_p) ;  /* 0x0000027000007944 */ /* 0x000fea0003c00000 */
[----:B-1----:R-:W-:Y:S01]  /*4500*/  IMAD.MOV.U32 R151, RZ, RZ, R152 ;  /* 0x000000ffff977224 */ /* 0x002fe200078e0098 */
[----:B------:R-:W-:Y:S01]  /*4510*/  MOV R152, R239 ;  /* 0x000000ef00987202 */ /* 0x000fe20000000f00 */
[----:B0-----:R-:W-:Y:S01]  /*4520*/  IMAD.MOV.U32 R157, RZ, RZ, 0x4 ;  /* 0x00000004ff9d7424 */ /* 0x001fe200078e00ff */
[----:B------:R-:W-:Y:S01]  /*4530*/  MOV R148, 0x4570 ;  /* 0x0000457000947802 */ /* 0x000fe20000000f00 */
[----:B------:R-:W-:-:S02]  /*4540*/  IMAD.MOV.U32 R159, RZ, RZ, 0x1f ;  /* 0x0000001fff9f7424 */ /* 0x000fc400078e00ff */
[----:B------:R-:W-:Y:S02]  /*4550*/  IMAD.MOV.U32 R238, RZ, RZ, -0x1 ;  /* 0xffffffffffee7424 */ /* 0x000fe400078e00ff */
[----:B------:R-:W-:Y:S05]  /*4560*/  CALL.REL.NOINC `($__internal_4_$__cuda_sm70_shflsync_down_p) ;  /* 0x0000020000007944 */ /* 0x000fea0003c00000 */
[----:B------:R-:W-:Y:S01]  /*4570*/  FADD.FTZ R154, R151, R154 ;  /* 0x0000009a979a7221 */ /* 0x000fe20000010000 */
[----:B0-----:R-:W-:Y:S01]  /*4580*/  HFMA2.MMA R159, -RZ, RZ, 0, 1.847743988037109375e-06 ;  /* 0x0000001fff9f7435 */ /* 0x001fe200000001ff */
[----:B-1----:R-:W-:Y:S01]  /*4590*/  FADD.FTZ R155, R239, R152 ;  /* 0x00000098ef9b7221 */ /* 0x002fe20000010000 */
[----:B------:R-:W-:Y:S01]  /*45a0*/  MOV R148, 0x45f0 ;  /* 0x000045f000947802 */ /* 0x000fe20000000f00 */
[----:B------:R-:W-:Y:S02]  /*45b0*/  IMAD.MOV.U32 R157, RZ, RZ, 0x2 ;  /* 0x00000002ff9d7424 */ /* 0x000fe400078e00ff */
[----:B------:R-:W-:Y:S02]  /*45c0*/  IMAD.MOV.U32 R238, RZ, RZ, -0x1 ;  /* 0xffffffffffee7424 */ /* 0x000fe400078e00ff */
[----:B------:R-:W-:Y:S02]  /*45d0*/  IMAD.MOV.U32 R152, RZ, RZ, R154 ;  /* 0x000000ffff987224 */ /* 0x000fe400078e009a */
[----:B------:R-:W-:Y:S05]  /*45e0*/  CALL.REL.NOINC `($__internal_4_$__cuda_sm70_shflsync_down_p) ;  /* 0x0000018000007944 */ /* 0x000fea0003c00000 */
[----:B-1----:R-:W-:Y:S01]  /*45f0*/  IMAD.MOV.U32 R151, RZ, RZ, R152 ;  /* 0x000000ffff977224 */ /* 0x002fe200078e0098 */
[----:B0-----:R-:W-:Y:S01]  /*4600*/  MOV R157, 0x2 ;  /* 0x00000002009d7802 */ /* 0x001fe20000000f00 */
[----:B------:R-:W-:Y:S01]  /*4610*/  IMAD.MOV.U32 R152, RZ, RZ, R155 ;  /* 0x000000ffff987224 */ /* 0x000fe200078e009b */
[----:B------:R-:W-:Y:S01]  /*4620*/  MOV R148, 0x4660 ;  /* 0x0000466000947802 */ /* 0x000fe20000000f00 */
[----:B------:R-:W-:-:S02]  /*4630*/  IMAD.MOV.U32 R159, RZ, RZ, 0x1f ;  /* 0x0000001fff9f7424 */ /* 0x000fc400078e00ff */
[----:B------:R-:W-:Y:S02]  /*4640*/  IMAD.MOV.U32 R238, RZ, RZ, -0x1 ;  /* 0xffffffffffee7424 */ /* 0x000fe400078e00ff */
[----:B------:R-:W-:Y:S05]  /*4650*/  CALL.REL.NOINC `($__internal_4_$__cuda_sm70_shflsync_down_p) ;  /* 0x0000011000007944 */ /* 0x000fea0003c00000 */
[----:B------:R-:W-:Y:S01]  /*4660*/  FADD.FTZ R153, R151, R154 ;  /* 0x0000009a97997221 */ /* 0x000fe20000010000 */
[----:B0-----:R-:W-:Y:S01]  /*4670*/  MOV R238, 0xffffffff ;  /* 0xffffffff00ee7802 */ /* 0x001fe20000000f00 */
[----:B-1----:R-:W-:Y:S01]  /*4680*/  FADD.FTZ R155, R155, R152 ;  /* 0x000000989b9b7221 */ /* 0x002fe20000010000 */
[----:B------:R-:W-:Y:S01]  /*4690*/  MOV R148, 0x46e0 ;  /* 0x000046e000947802 */ /* 0x000fe20000000f00 */
[----:B------:R-:W-:Y:S02]  /*46a0*/  IMAD.MOV.U32 R157, RZ, RZ, 0x1 ;  /* 0x00000001ff9d7424 */ /* 0x000fe400078e00ff */
[----:B------:R-:W-:Y:S02]  /*46b0*/  IMAD.MOV.U32 R159, RZ, RZ, 0x1f ;  /* 0x0000001fff9f7424 */ /* 0x000fe400078e00ff */
[----:B------:R-:W-:Y:S02]  /*46c0*/  IMAD.MOV.U32 R152, RZ, RZ, R153 ;  /* 0x000000ffff987224 */ /* 0x000fe400078e0099 */
[----:B------:R-:W-:Y:S05]  /*46d0*/  CALL.REL.NOINC `($__internal_4_$__cuda_sm70_shflsync_down_p) ;  /* 0x0000009000007944 */ /* 0x000fea0003c00000 */
[----:B0-----:R-:W-:Y:S01]  /*46e0*/  HFMA2.MMA R159, -RZ, RZ, 0, 1.847743988037109375e-06 ;  /* 0x0000001fff9f7435 */ /* 0x001fe200000001ff */
[----:B-1----:R-:W-:Y:S01]  /*46f0*/  IMAD.MOV.U32 R156, RZ, RZ, R152 ;  /* 0x000000ffff9c7224 */ /* 0x002fe200078e0098 */
[----:B------:R-:W-:Y:S01]  /*4700*/  MOV R148, 0x4750 ;  /* 0x0000475000947802 */ /* 0x000fe20000000f00 */
[----:B------:R-:W-:-:S02]  /*4710*/  IMAD.MOV.U32 R152, RZ, RZ, R155 ;  /* 0x000000ffff987224 */ /* 0x000fc400078e009b */
[----:B------:R-:W-:Y:S02]  /*4720*/  IMAD.MOV.U32 R157, RZ, RZ, 0x1 ;  /* 0x00000001ff9d7424 */ /* 0x000fe400078e00ff */
[----:B------:R-:W-:Y:S02]  /*4730*/  IMAD.MOV.U32 R238, RZ, RZ, -0x1 ;  /* 0xffffffffffee7424 */ /* 0x000fe400078e00ff */
[----:B------:R-:W-:Y:S05]  /*4740*/  CALL.REL.NOINC `($__internal_4_$__cuda_sm70_shflsync_down_p) ;  /* 0x0000002000007944 */ /* 0x000fea0003c00000 */
[----:B-1----:R-:W-:Y:S01]  /*4750*/  IMAD.MOV.U32 R148, RZ, RZ, R152 ;  /* 0x000000ffff947224 */ /* 0x002fe200078e0098 */
[----:B0-----:R-:W-:Y:S05]  /*4760*/  BRA `(.L_x_81) ;  /* 0xffffdc3000007947 */ /* 0x001fea000383ffff */
        .weak           $__internal_4_$__cuda_sm70_shflsync_down_p
        .type           $__internal_4_$__cuda_sm70_shflsync_down_p,@function
        .size           $__internal_4_$__cuda_sm70_shflsync_down_p,(.L_x_2022 - $__internal_4_$__cuda_sm70_shflsync_down_p)
$__internal_4_$__cuda_sm70_shflsync_down_p:
[----:B------:R-:W-:Y:S01]  /*4770*/  IMAD.MOV.U32 R149, RZ, RZ, 0x0 ;  /* 0x00000000ff957424 */ /* 0x000fe200078e00ff */
[----:B------:R-:W-:Y:S04]  /*4780*/  WARPSYNC R238 ;  /* 0x000000ee00007348 */ /* 0x000fe80003800000 */
[----:B------:R0:W1:Y:S01]  /*4790*/  SHFL.DOWN PT, R152, R152, R157, R159 ;  /* 0x0800009d98987389 */ /* 0x00006200000e009f */
[----:B------:R-:W-:Y:S05]  /*47a0*/  RET.REL.NODEC R148 `(_ZN10layer_norm31ln_parallel_residual_bwd_kernelINS_13Kernel_traitsI13__nv_bfloat16S2_S2_S2_fjLj3072ELj1ELj1ELj4ELj16ENS_18Kernel_traits_baseILj3072ES2_S2_S2_S2_fjLj128EEEEELb1ELb0ELb0EEEvNS_9BwdParamsE) ;  /* 0xffffb85094007950 */ /* 0x000fea0003c3ffff */
.L_x_82:
        /* <DEDUP_REMOVED lines=13> */
.L_x_2022:


//--------------------- .text._ZN10layer_norm31ln_parallel_residual_bwd_kernelINS_13Kernel_traitsI13__nv_bfloat16S2_S2_S2_fjLj3072ELj1ELj1ELj4ELj16ENS_18Kernel_traits_baseILj3072ES2_S2_S2_S2_fjLj128EEEEELb1ELb0ELb1EEEvNS_9BwdParamsE --------------------------
	.section	.text._ZN10layer_norm31ln_parallel_residual_bwd_kernelINS_13Kernel_traitsI13__nv_bfloat16S2_S2_S2_fjLj3072ELj1ELj1ELj4ELj16ENS_18Kernel_traits_baseILj3072ES2_S2_S2_S2_fjLj128EEEEELb1ELb0ELb1EEEvNS_9BwdParamsE,"ax",@progbits
	.sectioninfo	@"SHI_REGISTERS=248"
	.align	128
        .global         _ZN10layer_norm31ln_parallel_residual_bwd_kernelINS_13Kernel_traitsI13__nv_bfloat16S2_S2_S2_fjLj3072ELj1ELj1ELj4ELj16ENS_18Kernel_traits_baseILj3072ES2_S2_S2_S2_fjLj128EEEEELb1ELb0ELb1EEEvNS_9BwdParamsE
        .type           _ZN10layer_norm31ln_parallel_residual_bwd_kernelINS_13Kernel_traitsI13__nv_bfloat16S2_S2_S2_fjLj3072ELj1ELj1ELj4ELj16ENS_18Kernel_traits_baseILj3072ES2_S2_S2_S2_fjLj128EEEEELb1ELb0ELb1EEEvNS_9BwdParamsE,@function
        .size           _ZN10layer_norm31ln_parallel_residual_bwd_kernelINS_13Kernel_traitsI13__nv_bfloat16S2_S2_S2_fjLj3072ELj1ELj1ELj4ELj16ENS_18Kernel_traits_baseILj3072ES2_S2_S2_S2_fjLj128EEEEELb1ELb0ELb1EEEvNS_9BwdParamsE,(.L_x_2023 - _ZN10layer_norm31ln_parallel_residual_bwd_kernelINS_13Kernel_traitsI13__nv_bfloat16S2_S2_S2_fjLj3072ELj1ELj1ELj4ELj16ENS_18Kernel_traits_baseILj3072ES2_S2_S2_S2_fjLj128EEEEELb1ELb0ELb1EEEvNS_9BwdParamsE)
        .other          _ZN10layer_norm31ln_parallel_residual_bwd_kernelINS_13Kernel_traitsI13__nv_bfloat16S2_S2_S2_fjLj3072ELj1ELj1ELj4ELj16ENS_18Kernel_traits_baseILj3072ES2_S2_S2_S2_fjLj128EEEEELb1ELb0ELb1EEEvNS_9BwdParamsE,@"STO_CUDA_ENTRY STV_DEFAULT"
_ZN10layer_norm31ln_parallel_residual_bwd_kernelINS_13Kernel_traitsI13__nv_bfloat16S2_S2_S2_fjLj3072ELj1ELj1ELj4ELj16ENS_18Kernel_traits_baseILj3072ES2_S2_S2_S2_fjLj128EEEEELb1ELb0ELb1EEEvNS_9BwdParamsE:
.text._ZN10layer_norm31ln_parallel_residual_bwd_kernelINS_13Kernel_traitsI13__nv_bfloat16S2_S2_S2_fjLj3072ELj1ELj1ELj4ELj16ENS_18Kernel_traits_baseILj3072ES2_S2_S2_S2_fjLj128EEEEELb1ELb0ELb1EEEvNS_9BwdParamsE:
        /* <DEDUP_REMOVED lines=56> */
.L_x_83:
[----:B------:R-:W-:-:S05]  /*0380*/  IMAD.SHL.U32 R2, R0, 0x10, RZ ;  /* 0x0000001000027824 */ /* 0x000fca00078e00ff */
[----:B------:R-:W-:-:S04]  /*0390*/  LOP3.LUT R4, R2, 0x7f0, RZ, 0xc0, !PT ;  /* 0x000007f002047812 */ /* 0x000fc800078ec0ff */
[----:B------:R-:W-:-:S04]  /*03a0*/  IADD3 R2, P0, R4, c[0x0][0x1b0], RZ ;  /* 0x00006c0004027a10 */ /* 0x000fc80007f1e0ff */
[----:B------:R-:W-:Y:S02]  /*03b0*/  IADD3.X R3, RZ, c[0x0][0x1b4], RZ, P0, !PT ;  /* 0x00006d00ff037a10 */ /* 0x000fe400007fe4ff */
[----:B------:R-:W-:-:S03]  /*03c0*/  IADD3 R4, P0, R4, c[0x0][0x1b8], RZ ;  /* 0x00006e0004047a10 */ /* 0x000fc60007f1e0ff */
[----:B------:R0:W2:Y:S02]  /*03d0*/  LDG.E.128 R196, [R2.64] ;  /* 0x0000000402c47981 */ /* 0x0000a4000c1e1d00 */
[----:B------:R-:W-:Y:S02]  /*03e0*/  IMAD.X R5, RZ, RZ, c[0x0][0x1bc], P0 ;  /* 0x00006f00ff057624 */ /* 0x000fe400000e06ff */
[----:B------:R0:W3:Y:S04]  /*03f0*/  LDG.E.128 R180, [R2.64+0x800] ;  /* 0x0008000402b47981 */ /* 0x0000e8000c1e1d00 */
[----:B------:R1:W4:Y:S04]  /*0400*/  LDG.E.128 R188, [R4.64] ;  /* 0x0000000404bc7981 */ /* 0x000328000c1e1d00 */
[----:B------:R1:W5:Y:S04]  /*0410*/  LDG.E.128 R172, [R4.64+0x800] ;  /* 0x0008000404ac7981 */ /* 0x000368000c1e1d00 */
[----:B------:R0:W3:Y:S04]  /*0420*/  LDG.E.128 R164, [R2.64+0x1000] ;  /* 0x0010000402a47981 */ /* 0x0000e8000c1e1d00 */
[----:B------:R1:W3:Y:S01]  /*0430*/  LDG.E.128 R52, [R4.64+0x1000] ;  /* 0x0010000404347981 */ /* 0x0002e2000c1e1d00 */
        /* <DEDUP_REMOVED lines=52> */
[--C-:B------:R-:W-:Y:S02]  /*0780*/  PRMT R202, RZ, 0x5410, R198.reuse ;  /* 0x00005410ffca7816 */ /* 0x100fe400000000c6 */
[----:B------:R-:W-:Y:S02]  /*0790*/  PRMT R201, RZ, 0x7610, R198 ;  /* 0x00007610ffc97816 */ /* 0x000fe400000000c6 */
[----:B----4-:R-:W-:-:S02]  /*07a0*/  PRMT R198, RZ, 0x5410, R188 ;  /* 0x00005410ffc67816 */ /* 0x010fc400000000bc */
[----:B------:R-:W-:Y:S02]  /*07b0*/  PRMT R197, RZ, 0x7610, R188 ;  /* 0x00007610ffc57816 */ /* 0x000fe400000000bc */
[--C-:B------:R-:W-:Y:S02]  /*07c0*/  PRMT R196, RZ, 0x5410, R189.reuse ;  /* 0x00005410ffc47816 */ /* 0x100fe400000000bd */
[----:B------:R-:W-:Y:S02]  /*07d0*/  PRMT R195, RZ, 0x7610, R189 ;  /* 0x00007610ffc37816 */ /* 0x000fe400000000bd */
[--C-:B------:R-:W-:Y:S02]  /*07e0*/  PRMT R194, RZ, 0x5410, R190.reuse ;  /* 0x00005410ffc27816 */ /* 0x100fe400000000be */
[----:B------:R-:W-:Y:S02]  /*07f0*/  PRMT R193, RZ, 0x7610, R190 ;  /* 0x00007610ffc17816 */ /* 0x000fe400000000be */
[----:B---3--:R-:W-:-:S02]  /*0800*/  PRMT R190, RZ, 0x5410, R180 ;  /* 0x00005410ffbe7816 */ /* 0x008fc400000000b4 */
[----:B------:R-:W-:Y:S02]  /*0810*/  PRMT R189, RZ, 0x7610, R180 ;  /* 0x00007610ffbd7816 */ /* 0x000fe400000000b4 */
[--C-:B------:R-:W-:Y:S02]  /*0820*/  PRMT R188, RZ, 0x5410, R181.reuse ;  /* 0x00005410ffbc7816 */ /* 0x100fe400000000b5 */
[----:B------:R-:W-:Y:S02]  /*0830*/  PRMT R187, RZ, 0x7610, R181 ;  /* 0x00007610ffbb7816 */ /* 0x000fe400000000b5 */
[--C-:B------:R-:W-:Y:S02]  /*0840*/  PRMT R186, RZ, 0x5410, R182.reuse ;  /* 0x00005410ffba7816 */ /* 0x100fe400000000b6 */
[----:B------:R-:W-:Y:S02]  /*0850*/  PRMT R185, RZ, 0x7610, R182 ;  /* 0x00007610ffb97816 */ /* 0x000fe400000000b6 */
[----:B-----5:R-:W-:-:S02]  /*0860*/  PRMT R182, RZ, 0x5410, R172 ;  /* 0x00005410ffb67816 */ /* 0x020fc400000000ac */
[----:B------:R-:W-:Y:S02]  /*0870*/  PRMT R181, RZ, 0x7610, R172 ;  /* 0x00007610ffb57816 */ /* 0x000fe400000000ac */
[--C-:B------:R-:W-:Y:S02]  /*0880*/  PRMT R180, RZ, 0x5410, R173.reuse ;  /* 0x00005410ffb47816 */ /* 0x100fe400000000ad */
[----:B------:R-:W-:Y:S02]  /*0890*/  PRMT R179, RZ, 0x7610, R173 ;  /* 0x00007610ffb37816 */ /* 0x000fe400000000ad */
[--C-:B------:R-:W-:Y:S02]  /*08a0*/  PRMT R178, RZ, 0x5410, R174.reuse ;  /* 0x00005410ffb27816 */ /* 0x100fe400000000ae */
[----:B------:R-:W-:Y:S02]  /*08b0*/  PRMT R177, RZ, 0x7610, R174 ;  /* 0x00007610ffb17816 */ /* 0x000fe400000000ae */
[----:B------:R-:W-:-:S02]  /*08c0*/  PRMT R200, RZ, 0x5410, R199 ;  /* 0x00005410ffc87816 */ /* 0x000fc400000000c7 */
[----:B------:R-:W-:Y:S02]  /*08d0*/  PRMT R192, RZ, 0x5410, R191 ;  /* 0x00005410ffc07816 */ /* 0x000fe400000000bf */
[----:B------:R-:W-:Y:S02]  /*08e0*/  PRMT R184, RZ, 0x5410, R183 ;  /* 0x00005410ffb87816 */ /* 0x000fe400000000b7 */
[----:B------:R-:W-:Y:S02]  /*08f0*/  PRMT R176, RZ, 0x5410, R175 ;  /* 0x00005410ffb07816 */ /* 0x000fe400000000af */
[--C-:B------:R-:W-:Y:S02]  /*0900*/  PRMT R174, RZ, 0x5410, R164.reuse ;  /* 0x00005410ffae7816 */ /* 0x100fe400000000a4 */
[----:B------:R-:W-:Y:S01]  /*0910*/  PRMT R173, RZ, 0x7610, R164 ;  /* 0x00007610ffad7816 */ /* 0x000fe200000000a4 */
[----:B------:R-:W-:Y:S01]  /*0920*/  IMAD.MOV.U32 R164, RZ, RZ, RZ ;  /* 0x000000ffffa47224 */ /* 0x000fe200078e00ff */
[----:B------:R-:W-:-:S02]  /*0930*/  PRMT R172, RZ, 0x5410, R165 ;  /* 0x00005410ffac7816 */ /* 0x000fc400000000a5 */
[----:B------:R-:W-:Y:S02]  /*0940*/  PRMT R171, RZ, 0x7610, R165 ;  /* 0x00007610ffab7816 */ /* 0x000fe400000000a5 */
[--C-:B------:R-:W-:Y:S02]  /*0950*/  PRMT R170, RZ, 0x5410, R166.reuse ;  /* 0x00005410ffaa7816 */ /* 0x100fe400000000a6 */
[----:B------:R-:W-:Y:S02]  /*0960*/  PRMT R169, RZ, 0x7610, R166 ;  /* 0x00007610ffa97816 */ /* 0x000fe400000000a6 */
[----:B------:R-:W-:Y:S02]  /*0970*/  PRMT R168, RZ, 0x5410, R167 ;  /* 0x00005410ffa87816 */ /* 0x000fe400000000a7 */
[----:B------:R-:W-:Y:S02]  /*0980*/  PRMT R199, RZ, 0x7610, R199 ;  /* 0x00007610ffc77816 */ /* 0x000fe400000000c7 */
[----:B------:R-:W-:-:S02]  /*0990*/  PRMT R191, RZ, 0x7610, R191 ;  /* 0x00007610ffbf7816 */ /* 0x000fc400000000bf */
[----:B------:R-:W-:Y:S02]  /*09a0*/  PRMT R183, RZ, 0x7610, R183 ;  /* 0x00007610ffb77816 */ /* 0x000fe400000000b7 */
[----:B------:R-:W-:Y:S02]  /*09b0*/  PRMT R175, RZ, 0x7610, R175 ;  /* 0x00007610ffaf7816 */ /* 0x000fe400000000af */
[----:B------:R-:W-:Y:S02]  /*09c0*/  PRMT R167, RZ, 0x7610, R167 ;  /* 0x00007610ffa77816 */ /* 0x000fe400000000a7 */
[----:B------:R-:W-:Y:S02]  /*09d0*/  MOV R166, RZ ;  /* 0x000000ff00a67202 */ /* 0x000fe40000000f00 */
        /* <DEDUP_REMOVED lines=8> */
.L_x_88:
[----:B------:R-:W-:Y:S01]  /*0a60*/  IMAD R72, R207, c[0x0][0x168], RZ ;  /* 0x00005a00cf487a24 */ /* 0x000fe200078e02ff */
[----:B------:R-:W-:Y:S01]  /*0a70*/  LOP3.LUT R74, R0, 0x7f, RZ, 0xc0, !PT ;  /* 0x0000007f004a7812 */ /* 0x000fe200078ec0ff */
[----:B------:R-:W-:Y:S01]  /*0a80*/  IMAD.MOV.U32 R220, RZ, RZ, 0x10 ;  /* 0x00000010ffdc7424 */ /* 0x000fe200078e00ff */
[----:B------:R-:W-:-:S02]  /*0a90*/  MOV R100, 0x4 ;  /* 0x0000000400647802 */ /* 0x000fc40000000f00 */
[----:B------:R-:W-:-:S04]  /*0aa0*/  SHF.R.S32.HI R73, RZ, 0x1f, R72 ;  /* 0x0000001fff497819 */ /* 0x000fc80000011448 */
[----:B------:R-:W-:-:S04]  /*0ab0*/  LEA.HI R73, R73, R72, RZ, 0x3 ;  /* 0x0000004849497211 */ /* 0x000fc800078f18ff */
[----:B------:R-:W-:Y:S01]  /*0ac0*/  LEA.HI.SX32 R215, R73, R74, 0x1d ;  /* 0x0000004a49d77211 */ /* 0x000fe200078feaff */
[----:B------:R-:W-:-:S04]  /*0ad0*/  IMAD.WIDE R90, R207, R100, c[0x0][0x1a0] ;  /* 0x00006800cf5a7625 */ /* 0x000fc800078e0264 */
[CC--:B------:R-:W-:Y:S01]  /*0ae0*/  IMAD.WIDE.U32 R72, R215.reuse, R220.reuse, c[0x0][0x188] ;  /* 0x00006200d7487625 */ /* 0x0c0fe200078e00dc */
[----:B------:R0:W2:Y:S03]  /*0af0*/  LDG.E R227, [R90.64] ;  /* 0x000000045ae37981 */ /* 0x0000a6000c1e1900 */
[CC--:B------:R-:W-:Y:S02]  /*0b00*/  IMAD.WIDE.U32 R76, R215.reuse, R220.reuse, c[0x0][0x210] ;  /* 0x00008400d74c7625 */ /* 0x0c0fe400078e00dc */
[----:B------:R-:W3:Y:S02]  /*0b10*/  LDG.E.128 R72, [R72.64] ;  /* 0x0000000448487981 */ /* 0x000ee4000c1e1d00 */
[----:B------:R-:W-:Y:S02]  /*0b20*/  IMAD.WIDE.U32 R80, R215, R220, c[0x0][0x208] ;  /* 0x00008200d7507625 */ /* 0x000fe400078e00dc */
[----:B------:R-:W4:Y:S02]  /*0b30*/  LDG.E.128 R76, [R76.64] ;  /* 0x000000044c4c7981 */ /* 0x000f24000c1e1d00 */
        /* <DEDUP_REMOVED lines=9> */
[----:B0-----:R-:W4:Y:S01]  /*0bd0*/  LDG.E.128 R88, [R88.64] ;  /* 0x0000000458587981 */ /* 0x001f22000c1e1d00 */
[----:B------:R-:W-:-:S05]  /*0be0*/  IADD3 R217, R215, 0x100, RZ ;  /* 0x00000100d7d97810 */ /* 0x000fca0007ffe0ff */
[----:B------:R-:W-:-:S04]  /*0bf0*/  IMAD.WIDE.U32 R96, R217, R220, c[0x0][0x188] ;  /* 0x00006200d9607625 */ /* 0x000fc800078e00dc */
[CC--:B-1----:R-:W-:Y:S02]  /*0c00*/  IMAD.WIDE.U32 R100, R217.reuse, R220.reuse, c[0x0][0x210] ;  /* 0x00008400d9647625 */ /* 0x0c2fe400078e00dc */
[----:B------:R-:W4:Y:S02]  /*0c10*/  LDG.E.128 R96, [R96.64] ;  /* 0x0000000460607981 */ /* 0x000f24000c1e1d00 */
[----:B------:R-:W-:Y:S02]  /*0c20*/  IMAD.WIDE.U32 R104, R217, R220, c[0x0][0x208] ;  /* 0x00008200d9687625 */ /* 0x000fe400078e00dc */
[----:B------:R-:W4:Y:S04]  /*0c30*/  LDG.E.128 R100, [R100.64] ;  /* 0x0000000464647981 */ /* 0x000f28000c1e1d00 */
[----:B------:R-:W4:Y:S01]  /*0c40*/  LDG.E.128 R104, [R104.64] ;  /* 0x0000000468687981 */ /* 0x000f22000c1e1d00 */
[----:B------:R-:W-:-:S04]  /*0c50*/  ISETP.NE.U32.AND P1, PT, RZ, c[0x0][0x250], PT ;  /* 0x00009400ff007a0c */ /* 0x000fc80003f25070 */
[----:B------:R-:W-:Y:S01]  /*0c60*/  ISETP.NE.AND.EX P1, PT, RZ, c[0x0][0x254], PT, P1 ;  /* 0x00009500ff007a0c */ /* 0x000fe20003f25310 */
[----:B------:R-:W-:Y:S01]  /*0c70*/  IMAD.MOV.U32 R232, RZ, RZ, 0x8 ;  /* 0x00000008ffe87424 */ /* 0x000fe200078e00ff */
[----:B------:R-:W-:Y:S02]  /*0c80*/  ULDC.U8 UR6, c[0x0][0x1f0] ;  /* 0x00007c0000067ab9 */ /* 0x000fe40000000000 */
[----:B------:R-:W-:-:S09]  /*0c90*/  ISETP.NE.AND P0, PT, RZ, UR6, PT ;  /* 0x00000006ff007c0c */ /* 0x000fd2000bf05270 */
[----:B------:R-:W-:-:S04]  /*0ca0*/  @P1 IMAD.WIDE.U32 R154, R215, R232, c[0x0][0x198] ;  /* 0x00006600d79a1625 */ /* 0x000fc800078e00e8 */
[-C--:B------:R-:W-:Y:S01]  /*0cb0*/  @P1 IMAD.WIDE.U32 R158, R217, R232.reuse, c[0x0][0x198] ;  /* 0x00006600d99e1625 */ /* 0x080fe200078e00e8 */
[----:B------:R3:W5:Y:S03]  /*0cc0*/  @P1 LDG.E.64 R142, [R154.64] ;  /* 0x000000049a8e1981 */ /* 0x000766000c1e1b00 */
[----:B------:R-:W-:Y:S01]  /*0cd0*/  @P1 IMAD.WIDE.U32 R156, R216, R232, c[0x0][0x198] ;  /* 0x00006600d89c1625 */ /* 0x000fe200078e00e8 */
[----:B------:R0:W5:Y:S04]  /*0ce0*/  @P1 LDG.E.64 R146, [R158.64] ;  /* 0x000000049e921981 */ /* 0x000168000c1e1b00 */
[----:B------:R1:W5:Y:S01]  /*0cf0*/  @P1 LDG.E.64 R144, [R156.64] ;  /* 0x000000049c901981 */ /* 0x000362000c1e1b00 */
[----:B------:R-:W-:-:S04]  /*0d00*/  ISETP.NE.U32.AND P2, PT, RZ, c[0x0][0x218], PT ;  /* 0x00008600ff007a0c */ /* 0x000fc80003f45070 */
[----:B------:R-:W-:Y:S02]  /*0d10*/  ISETP.NE.AND.EX P2, PT, RZ, c[0x0][0x21c], PT, P2 ;  /* 0x00008700ff007a0c */ /* 0x000fe40003f45320 */
[----:B--2---:R-:W-:Y:S02]  /*0d20*/  FSEL R227, R227, RZ, !P0 ;  /* 0x000000ffe3e37208 */ /* 0x004fe40004000000 */
[----:B---3--:R-:W-:Y:S02]  /*0d30*/  PRMT R154, RZ, 0x5410, R72 ;  /* 0x00005410ff9a7816 */ /* 0x008fe40000000048 */
[----:B----4-:R-:W-:-:S03]  /*0d40*/  PRMT R235, RZ, 0x5410, R76 ;  /* 0x00005410ffeb7816 */ /* 0x010fc6000000004c */
[----:B0-----:R-:W-:Y:S01]  /*0d50*/  FADD.FTZ R159, R154, -R227 ;  /* 0x800000e39a9f7221 */ /* 0x001fe20000010000 */
[--C-:B-1----:R-:W-:Y:S02]  /*0d60*/  PRMT R156, RZ, 0x5410, R73.reuse ;  /* 0x00005410ff9c7816 */ /* 0x102fe40000000049 */
[----:B------:R-:W-:Y:S01]  /*0d70*/  PRMT R222, RZ, 0x7610, R73 ;  /* 0x00007610ffde7816 */ /* 0x000fe20000000049 */
[----:B------:R-:W-:Y:S01]  /*0d80*/  FMUL.FTZ R158, R198, R235 ;  /* 0x000000ebc69e7220 */ /* 0x000fe20000410000 */
[----:B------:R-:W-:Y:S01]  /*0d90*/  PRMT R73, RZ, 0x5410, R80 ;  /* 0x00005410ff497816 */ /* 0x000fe20000000050 */
[----:B------:R-:W-:Y:S01]  /*0da0*/  FMUL.FTZ R159, R218, R159 ;  /* 0x0000009fda9f7220 */ /* 0x000fe20000410000 */
[----:B------:R-:W-:-:S03]  /*0db0*/  PRMT R72, RZ, 0x7610, R72 ;  /* 0x00007610ff487816 */ /* 0x000fc60000000048 */
[----:B------:R-:W-:Y:S01]  /*0dc0*/  FADD.FTZ R164, R73, R164 ;  /* 0x000000a449a47221 */ /* 0x000fe20000010000 */
[----:B------:R-:W-:Y:S01]  /*0dd0*/  PRMT R237, RZ, 0x5410, R77 ;  /* 0x00005410ffed7816 */ /* 0x000fe2000000004d */
[-C--:B------:R-:W-:Y:S02]  /*0de0*/  FFMA.FTZ R166, R159, R73.reuse, R166 ;  /* 0x000000499fa67223 */ /* 0x080fe400000100a6 */
[----:B------:R-:W-:Y:S02]  /*0df0*/  FFMA.FTZ R158, R206, R73, R158 ;  /* 0x00000049ce9e7223 */ /* 0x000fe4000001009e */
[C---:B------:R-:W-:Y:S01]  /*0e00*/  FADD.FTZ R73, -R227.reuse, R156 ;  /* 0x0000009ce3497221 */ /* 0x040fe20000010100 */
[--C-:B------:R-:W-:Y:S02]  /*0e10*/  PRMT R240, RZ, 0x5410, R75.reuse ;  /* 0x00005410fff07816 */ /* 0x100fe4000000004b */
[----:B------:R-:W-:Y:S01]  /*0e20*/  PRMT R230, RZ, 0x7610, R75 ;  /* 0x00007610ffe67816 */ /* 0x000fe2000000004b */
[----:B------:R-:W-:Y:S01]  /*0e30*/  FADD.FTZ R75, -R227, R72 ;  /* 0x00000048e34b7221 */ /* 0x000fe20000010100 */
[----:B------:R-:W-:Y:S01]  /*0e40*/  PRMT R221, RZ, 0x5410, R81 ;  /* 0x00005410ffdd7816 */ /* 0x000fe20000000051 */
[----:B------:R-:W-:Y:S01]  /*0e50*/  FMUL.FTZ R224, R218, R73 ;  /* 0x00000049dae07220 */ /* 0x000fe20000410000 */
[----:B------:R-:W-:Y:S01]  /*0e60*/  PRMT R238, RZ, 0x7610, R77 ;  /* 0x00007610ffee7816 */ /* 0x000fe2000000004d */
[----:B------:R-:W-:-:S02]  /*0e70*/  FMUL.FTZ R72, R196, R237 ;  /* 0x000000edc4487220 */ /* 0x000fc40000410000 */
[----:B------:R-:W-:Y:S01]  /*0e80*/  FADD.FTZ R73, -R227, R222 ;  /* 0x000000dee3497221 */ /* 0x000fe20000010100 */
[----:B------:R-:W-:Y:S01]  /*0e90*/  PRMT R81, RZ, 0x7610, R81 ;  /* 0x00007610ff517816 */ /* 0x000fe20000000051 */
[----:B------:R-:W-:Y:S02]  /*0ea0*/  FADD.FTZ R150, R221, R150 ;  /* 0x00000096dd967221 */ /* 0x000fe40000010000 */
[-C--:B------:R-:W-:Y:S01]  /*0eb0*/  FFMA.FTZ R151, R224, R221.reuse, R151 ;  /* 0x000000dde0977223 */ /* 0x080fe20000010097 */
[----:B------:R-:W-:Y:S01]  /*0ec0*/  PRMT R228, RZ, 0x5410, R74 ;  /* 0x00005410ffe47816 */ /* 0x000fe2000000004a */
[----:B------:R-:W-:Y:S02]  /*0ed0*/  FFMA.FTZ R221, R204, R221, R72 ;  /* 0x000000ddccdd7223 */ /* 0x000fe40000010048 */
[----:B------:R-:W-:Y:S02]  /*0ee0*/  FMUL.FTZ R222, R218, R73 ;  /* 0x00000049dade7220 */ /* 0x000fe40000410000 */
[----:B------:R-:W-:-:S02]  /*0ef0*/  FMUL.FTZ R72, R195, R238 ;  /* 0x000000eec3487220 */ /* 0x000fc40000410000 */
[----:B------:R-:W-:Y:S02]  /*0f00*/  FADD.FTZ R140, R81, R140 ;  /* 0x0000008c518c7221 */ /* 0x000fe40000010000 */
[-C--:B------:R-:W-:Y:S02]  /*0f10*/  FFMA.FTZ R141, R222, R81.reuse, R141 ;  /* 0x00000051de8d7223 */ /* 0x080fe4000001008d */
[----:B------:R-:W-:Y:S01]  /*0f20*/  FFMA.FTZ R225, R203, R81, R72 ;  /* 0x00000051cbe17223 */ /* 0x000fe20000010048 */
[----:B------:R-:W-:Y:S01]  /*0f30*/  PRMT R236, RZ, 0x7610, R76 ;  /* 0x00007610ffec7816 */ /* 0x000fe2000000004c */
[----:B------:R-:W-:Y:S01]  /*0f40*/  FADD.FTZ R81, -R227, R228 ;  /* 0x000000e4e3517221 */ /* 0x000fe20000010100 */
[----:B------:R-:W-:Y:S01]  /*0f50*/  PRMT R239, RZ, 0x5410, R78 ;  /* 0x00005410ffef7816 */ /* 0x000fe2000000004e */
[C---:B------:R-:W-:Y:S01]  /*0f60*/  FMUL.FTZ R226, R218.reuse, R75 ;  /* 0x0000004bdae27220 */ /* 0x040fe20000410000 */
[----:B------:R-:W-:Y:S01]  /*0f70*/  PRMT R234, RZ, 0x7610, R74 ;  /* 0x00007610ffea7816 */ /* 0x000fe2000000004a */
[----:B------:R-:W-:Y:S01]  /*0f80*/  FMUL.FTZ R228, R218, R81 ;  /* 0x00000051dae47220 */ /* 0x000fe20000410000 */
[----:B------:R-:W-:Y:S01]  /*0f90*/  PRMT R80, RZ, 0x7610, R80 ;  /* 0x00007610ff507816 */ /* 0x000fe20000000050 */
[----:B------:R-:W-:Y:S01]  /*0fa0*/  @P2 IMAD.WIDE.U32 R76, R215, R220, c[0x0][0x218] ;  /* 0x00008600d74c2625 */ /* 0x000fe200078e00dc */
[----:B------:R-:W-:-:S03]  /*0fb0*/  PRMT R81, RZ, 0x5410, R82 ;  /* 0x00005410ff517816 */ /* 0x000fc60000000052 */
[-C--:B------:R-:W-:Y:S01]  /*0fc0*/  @P2 IMAD.WIDE.U32 R74, R216, R220.reuse, c[0x0][0x218] ;  /* 0x00008600d84a2625 */ /* 0x080fe200078e00dc */
[----:B------:R-:W-:Y:S01]  /*0fd0*/  PRMT R241, RZ, 0x5410, R79 ;  /* 0x00005410fff17816 */ /* 0x000fe2000000004f */
[----:B------:R0:W5:Y:S02]  /*0fe0*/  @P2 LDG.E.128 R52, [R76.64] ;  /* 0x000000044c342981 */ /* 0x000164000c1e1d00 */
[----:B------:R-:W-:Y:S02]  /*0ff0*/  @P2 IMAD.WIDE.U32 R72, R217, R220, c[0x0][0x218] ;  /* 0x00008600d9482625 */ /* 0x000fe400078e00dc */
[----:B------:R1:W5:Y:S02]  /*1000*/  @P2 LDG.E.128 R56, [R74.64] ;  /* 0x000000044a382981 */ /* 0x000364000c1e1d00 */
[----:B------:R-:W-:Y:S02]  /*1010*/  FMUL.FTZ R223, R197, R236 ;  /* 0x000000ecc5df7220 */ /* 0x000fe40000410000 */
[----:B------:R-:W-:Y:S01]  /*1020*/  FMUL.FTZ R220, R194, R239 ;  /* 0x000000efc2dc7220 */ /* 0x000fe20000410000 */
[----:B------:R2:W5:Y:S01]  /*1030*/  @P2 LDG.E.128 R60, [R72.64] ;  /* 0x00000004483c2981 */ /* 0x000562000c1e1d00 */
[----:B------:R-:W-:-:S02]  /*1040*/  FADD.FTZ R160, R80, R160 ;  /* 0x000000a050a07221 */ /* 0x000fc40000010000 */
[-C--:B------:R-:W-:Y:S02]  /*1050*/  FFMA.FTZ R161, R226, R80.reuse, R161 ;  /* 0x00000050e2a17223 */ /* 0x080fe400000100a1 */
[----:B------:R-:W-:Y:S02]  /*1060*/  FFMA.FTZ R223, R205, R80, R223 ;  /* 0x00000050cddf7223 */ /* 0x000fe400000100df */
[----:B------:R-:W-:Y:S02]  /*1070*/  FADD.FTZ R136, R81, R136 ;  /* 0x0000008851887221 */ /* 0x000fe40000010000 */
[-C--:B------:R-:W-:Y:S02]  /*1080*/  FFMA.FTZ R137, R228, R81.reuse, R137 ;  /* 0x00000051e4897223 */ /* 0x080fe40000010089 */
[----:B------:R-:W-:Y:S02]  /*1090*/  FFMA.FTZ R220, R202, R81, R220 ;  /* 0x00000051cadc7223 */ /* 0x000fe400000100dc */
[----:B------:R-:W-:-:S04]  /*10a0*/  IMAD.WIDE.U32 R154, R215, R232, c[0x0][0x190] ;  /* 0x00006400d79a7625 */ /* 0x000fc800078e00e8 */
[-C--:B------:R-:W-:Y:S02]  /*10b0*/  IMAD.WIDE.U32 R156, R216, R232.reuse, c[0x0][0x190] ;  /* 0x00006400d89c7625 */ /* 0x080fe400078e00e8 */
[----:B------:R-:W5:Y:S02]  /*10c0*/  LDG.E.64 R154, [R154.64] ;  /* 0x000000049a9a7981 */ /* 0x000f64000c1e1b00 */
[----:B------:R-:W-:Y:S02]  /*10d0*/  IMAD.WIDE.U32 R80, R217, R232, c[0x0][0x190] ;  /* 0x00006400d9507625 */ /* 0x000fe400078e00e8 */
[----:B------:R-:W5:Y:S04]  /*10e0*/  LDG.E.64 R156, [R156.64] ;  /* 0x000000049c9c7981 */ /* 0x000f68000c1e1b00 */
[----:B------:R-:W5:Y:S01]  /*10f0*/  LDG.E.64 R80, [R80.64] ;  /* 0x0000000450507981 */ /* 0x000f62000c1e1b00 */
[----:B------:R-:W-:-:S02]  /*1100*/  FADD.FTZ R229, -R227, R234 ;  /* 0x000000eae3e57221 */ /* 0x000fc40000010100 */
[----:B-1----:R-:W-:Y:S02]  /*1110*/  FADD.FTZ R75, -R227, R240 ;  /* 0x000000f0e34b7221 */ /* 0x002fe40000010100 */
[C---:B------:R-:W-:Y:S01]  /*1120*/  FMUL.FTZ R234, R218.reuse, R229 ;  /* 0x000000e5daea7220 */ /* 0x040fe20000410000 */
[----:B------:R-:W-:Y:S01]  /*1130*/  PRMT R229, RZ, 0x5410, R83 ;  /* 0x00005410ffe57816 */ /* 0x000fe20000000053 */
[----:B------:R-:W-:Y:S01]  /*1140*/  FMUL.FTZ R232, R218, R75 ;  /* 0x0000004bdae87220 */ /* 0x000fe20000410000 */
[----:B------:R-:W-:Y:S01]  /*1150*/  PRMT R79, RZ, 0x7610, R79 ;  /* 0x00007610ff4f7816 */ /* 0x000fe2000000004f */
[----:B--2---:R-:W-:Y:S01]  /*1160*/  FMUL.FTZ R72, R192, R241 ;  /* 0x000000f1c0487220 */ /* 0x004fe20000410000 */
[----:B------:R-:W-:Y:S01]  /*1170*/  PRMT R83, RZ, 0x7610, R83 ;  /* 0x00007610ff537816 */ /* 0x000fe20000000053 */
[----:B------:R-:W-:Y:S02]  /*1180*/  FADD.FTZ R128, R229, R128 ;  /* 0x00000080e5807221 */ /* 0x000fe40000010000 */
[----:B------:R-:W-:-:S02]  /*1190*/  FFMA.FTZ R129, R232, R229, R129 ;  /* 0x000000e5e8817223 */ /* 0x000fc40000010081 */
[----:B------:R-:W-:Y:S02]  /*11a0*/  FFMA.FTZ R229, R200, R229, R72 ;  /* 0x000000e5c8e57223 */ /* 0x000fe40000010048 */
[----:B------:R-:W-:-:S04]  /*11b0*/  FMUL.FTZ R72, R191, R79 ;  /* 0x0000004fbf487220 */ /* 0x000fc80000410000 */
[----:B------:R-:W-:Y:S01]  /*11c0*/  FFMA.FTZ R233, R199, R83, R72 ;  /* 0x00000053c7e97223 */ /* 0x000fe20000010048 */
[----:B------:R-:W-:Y:S01]  /*11d0*/  PRMT R72, RZ, 0x5410, R84 ;  /* 0x00005410ff487816 */ /* 0x000fe20000000054 */
[----:B------:R-:W-:-:S04]  /*11e0*/  FADD.FTZ R73, -R227, R230 ;  /* 0x000000e6e3497221 */ /* 0x000fc80000010100 */
[C---:B------:R-:W-:Y:S01]  /*11f0*/  FADD.FTZ R75, -R227.reuse, R72 ;  /* 0x00000048e34b7221 */ /* 0x040fe20000010100 */
[----:B------:R-:W-:Y:S01]  /*1200*/  PRMT R72, RZ, 0x7610, R84 ;  /* 0x00007610ff487816 */ /* 0x000fe20000000054 */
[----:B------:R-:W-:Y:S01]  /*1210*/  FMUL.FTZ R230, R218, R73 ;  /* 0x00000049dae67220 */ /* 0x000fe20000410000 */
[----:B------:R-:W-:Y:S01]  /*1220*/  PRMT R73, RZ, 0x5410, R92 ;  /* 0x00005410ff497816 */ /* 0x000fe2000000005c */
[----:B------:R-:W-:Y:S02]  /*1230*/  FADD.FTZ R152, R236, R152 ;  /* 0x00000098ec987221 */ /* 0x000fe40000010000 */
[----:B------:R-:W-:Y:S02]  /*1240*/  FFMA.FTZ R153, R226, R236, R153 ;  /* 0x000000ece2997223 */ /* 0x000fe40000010099 */
[----:B------:R-:W-:Y:S01]  /*1250*/  FMUL.FTZ R236, R218, R75 ;  /* 0x0000004bdaec7220 */ /* 0x000fe20000410000 */
[----:B0-----:R-:W-:Y:S01]  /*1260*/  PRMT R77, RZ, 0x5410, R88 ;  /* 0x00005410ff4d7816 */ /* 0x001fe20000000058 */
[----:B------:R-:W-:Y:S01]  /*1270*/  FADD.FTZ R75, -R227, R72 ;  /* 0x00000048e34b7221 */ /* 0x000fe20000010100 */
[----:B------:R-:W-:Y:S01]  /*1280*/  PRMT R72, RZ, 0x7610, R92 ;  /* 0x00007610ff487816 */ /* 0x000fe2000000005c */
[----:B------:R-:W-:Y:S01]  /*1290*/  FMUL.FTZ R84, R182, R73 ;  /* 0x00000049b6547220 */ /* 0x000fe20000410000 */
[----:B------:R-:W-:Y:S01]  /*12a0*/  PRMT R74, RZ, 0x5410, R85 ;  /* 0x00005410ff4a7816 */ /* 0x000fe20000000055 */
[----:B------:R-:W-:Y:S01]  /*12b0*/  FADD.FTZ R162, R235, R162 ;  /* 0x000000a2eba27221 */ /* 0x000fe20000010000 */
[----:B------:R-:W-:Y:S01]  /*12c0*/  PRMT R88, RZ, 0x7610, R88 ;  /* 0x00007610ff587816 */ /* 0x000fe20000000058 */
[----:B------:R-:W-:-:S02]  /*12d0*/  FFMA.FTZ R163, R159, R235, R163 ;  /* 0x000000eb9fa37223 */ /* 0x000fc400000100a3 */
[----:B------:R-:W-:Y:S02]  /*12e0*/  FADD.FTZ R120, R77, R120 ;  /* 0x000000784d787221 */ /* 0x000fe40000010000 */
[-C--:B------:R-:W-:Y:S02]  /*12f0*/  FFMA.FTZ R121, R236, R77.reuse, R121 ;  /* 0x0000004dec797223 */ /* 0x080fe40000010079 */
[----:B------:R-:W-:Y:S02]  /*1300*/  FFMA.FTZ R84, R190, R77, R84 ;  /* 0x0000004dbe547223 */ /* 0x000fe40000010054 */
[----:B------:R-:W-:Y:S01]  /*1310*/  FMUL.FTZ R92, R218, R75 ;  /* 0x0000004bda5c7220 */ /* 0x000fe20000410000 */
[----:B------:R-:W-:Y:S01]  /*1320*/  PRMT R75, RZ, 0x5410, R93 ;  /* 0x00005410ff4b7816 */ /* 0x000fe2000000005d */
[----:B------:R-:W-:Y:S02]  /*1330*/  FMUL.FTZ R235, R181, R72 ;  /* 0x00000048b5eb7220 */ /* 0x000fe40000410000 */
[----:B------:R-:W-:Y:S01]  /*1340*/  FADD.FTZ R77, -R227, R74 ;  /* 0x0000004ae34d7221 */ /* 0x000fe20000010100 */
[----:B------:R-:W-:Y:S01]  /*1350*/  PRMT R76, RZ, 0x7610, R85 ;  /* 0x00007610ff4c7816 */ /* 0x000fe20000000055 */
[----:B------:R-:W-:Y:S01]  /*1360*/  FADD.FTZ R116, R88, R116 ;  /* 0x0000007458747221 */ /* 0x000fe20000010000 */
[----:B------:R-:W-:Y:S01]  /*1370*/  PRMT R85, RZ, 0x5410, R89 ;  /* 0x00005410ff557816 */ /* 0x000fe20000000059 */
[----:B------:R-:W-:-:S02]  /*1380*/  FFMA.FTZ R117, R92, R88, R117 ;  /* 0x000000585c757223 */ /* 0x000fc40000010075 */
[----:B------:R-:W-:Y:S02]  /*1390*/  FFMA.FTZ R235, R189, R88, R235 ;  /* 0x00000058bdeb7223 */ /* 0x000fe400000100eb */
[----:B------:R-:W-:Y:S02]  /*13a0*/  FMUL.FTZ R88, R218, R77 ;  /* 0x0000004dda587220 */ /* 0x000fe40000410000 */
[----:B------:R-:W-:Y:S02]  /*13b0*/  FMUL.FTZ R74, R180, R75 ;  /* 0x0000004bb44a7220 */ /* 0x000fe40000410000 */
[----:B------:R-:W-:Y:S02]  /*13c0*/  FADD.FTZ R112, R85, R112 ;  /* 0x0000007055707221 */ /* 0x000fe40000010000 */
[-C--:B------:R-:W-:Y:S02]  /*13d0*/  FFMA.FTZ R113, R88, R85.reuse, R113 ;  /* 0x0000005558717223 */ /* 0x080fe40000010071 */
[----:B------:R-:W-:Y:S01]  /*13e0*/  FFMA.FTZ R85, R188, R85, R74 ;  /* 0x00000055bc557223 */ /* 0x000fe2000001004a */
[----:B------:R-:W-:Y:S01]  /*13f0*/  PRMT R74, RZ, 0x7610, R93 ;  /* 0x00007610ff4a7816 */ /* 0x000fe2000000005d */
[----:B------:R-:W-:Y:S01]  /*1400*/  FADD.FTZ R77, -R227, R76 ;  /* 0x0000004ce34d7221 */ /* 0x000fe20000010100 */
[----:B------:R-:W-:Y:S01]  /*1410*/  PRMT R89, RZ, 0x7610, R89 ;  /* 0x00007610ff597816 */ /* 0x000fe20000000059 */
[----:B------:R-:W-:-:S02]  /*1420*/  FADD.FTZ R138, R238, R138 ;  /* 0x0000008aee8a7221 */ /* 0x000fc40000010000 */
[----:B------:R-:W-:Y:S02]  /*1430*/  FFMA.FTZ R139, R222, R238, R139 ;  /* 0x000000eede8b7223 */ /* 0x000fe4000001008b */
[----:B------:R-:W-:Y:S02]  /*1440*/  FMUL.FTZ R238, R218, R77 ;  /* 0x0000004ddaee7220 */ /* 0x000fe40000410000 */
[----:B------:R-:W-:Y:S02]  /*1450*/  FMUL.FTZ R76, R179, R74 ;  /* 0x0000004ab34c7220 */ /* 0x000fe40000410000 */
[----:B------:R-:W-:Y:S02]  /*1460*/  FADD.FTZ R108, R89, R108 ;  /* 0x0000006c596c7221 */ /* 0x000fe40000010000 */
[-C--:B------:R-:W-:Y:S02]  /*1470*/  FFMA.FTZ R109, R238, R89.reuse, R109 ;  /* 0x00000059ee6d7223 */ /* 0x080fe4000001006d */
[----:B------:R-:W-:Y:S01]  /*1480*/  FFMA.FTZ R89, R187, R89, R76 ;  /* 0x00000059bb597223 */ /* 0x000fe2000001004c */
[----:B------:R-:W-:-:S02]  /*1490*/  PRMT R76, RZ, 0x5410, R86 ;  /* 0x00005410ff4c7816 */ /* 0x000fc40000000056 */
[----:B------:R-:W-:Y:S02]  /*14a0*/  PRMT R78, RZ, 0x7610, R78 ;  /* 0x00007610ff4e7816 */ /* 0x000fe4000000004e */
[----:B------:R-:W-:Y:S01]  /*14b0*/  PRMT R86, RZ, 0x7610, R86 ;  /* 0x00007610ff567816 */ /* 0x000fe20000000056 */
[----:B------:R-:W-:Y:S01]  /*14c0*/  FADD.FTZ R93, -R227, R76 ;  /* 0x0000004ce35d7221 */ /* 0x000fe20000010100 */
[----:B------:R-:W-:Y:S01]  /*14d0*/  PRMT R76, RZ, 0x5410, R94 ;  /* 0x00005410ff4c7816 */ /* 0x000fe2000000005e */
[----:B------:R-:W-:Y:S01]  /*14e0*/  FADD.FTZ R122, R79, R122 ;  /* 0x0000007a4f7a7221 */ /* 0x000fe20000010000 */
[----:B------:R-:W-:Y:S01]  /*14f0*/  PRMT R77, RZ, 0x5410, R90 ;  /* 0x00005410ff4d7816 */ /* 0x000fe2000000005a */
[----:B------:R-:W-:Y:S01]  /*1500*/  FFMA.FTZ R123, R230, R79, R123 ;  /* 0x0000004fe67b7223 */ /* 0x000fe2000001007b */
[----:B------:R-:W-:Y:S01]  /*1510*/  PRMT R82, RZ, 0x7610, R82 ;  /* 0x00007610ff527816 */ /* 0x000fe20000000052 */
[----:B------:R-:W-:Y:S02]  /*1520*/  FMUL.FTZ R231, R193, R78 ;  /* 0x0000004ec1e77220 */ /* 0x000fe40000410000 */
[----:B------:R-:W-:-:S02]  /*1530*/  FADD.FTZ R130, R78, R130 ;  /* 0x000000824e827221 */ /* 0x000fc40000010000 */
[----:B------:R-:W-:Y:S01]  /*1540*/  FFMA.FTZ R131, R234, R78, R131 ;  /* 0x0000004eea837223 */ /* 0x000fe20000010083 */
[----:B------:R-:W-:Y:S01]  /*1550*/  PRMT R78, RZ, 0x5410, R87 ;  /* 0x00005410ff4e7816 */ /* 0x000fe20000000057 */
[----:B------:R-:W-:Y:S02]  /*1560*/  FADD.FTZ R79, -R227, R86 ;  /* 0x00000056e34f7221 */ /* 0x000fe40000010100 */
[----:B------:R-:W-:Y:S02]  /*1570*/  FMUL.FTZ R93, R218, R93 ;  /* 0x0000005dda5d7220 */ /* 0x000fe40000410000 */
[----:B------:R-:W-:Y:S02]  /*1580*/  FMUL.FTZ R86, R178, R76 ;  /* 0x0000004cb2567220 */ /* 0x000fe40000410000 */
[----:B------:R-:W-:Y:S02]  /*1590*/  FADD.FTZ R134, R239, R134 ;  /* 0x00000086ef867221 */ /* 0x000fe40000010000 */
[----:B------:R-:W-:-:S02]  /*15a0*/  FFMA.FTZ R135, R228, R239, R135 ;  /* 0x000000efe4877223 */ /* 0x000fc40000010087 */
[----:B------:R-:W-:Y:S02]  /*15b0*/  FADD.FTZ R36, R77, R36 ;  /* 0x000000244d247221 */ /* 0x000fe40000010000 */
[-C--:B------:R-:W-:Y:S02]  /*15c0*/  FFMA.FTZ R48, R93, R77.reuse, R48 ;  /* 0x0000004d5d307223 */ /* 0x080fe40000010030 */
[----:B------:R-:W-:Y:S01]  /*15d0*/  FFMA.FTZ R86, R186, R77, R86 ;  /* 0x0000004dba567223 */ /* 0x000fe20000010056 */
[----:B------:R-:W-:Y:S01]  /*15e0*/  PRMT R77, RZ, 0x7610, R94 ;  /* 0x00007610ff4d7816 */ /* 0x000fe2000000005e */
[----:B------:R-:W-:Y:S02]  /*15f0*/  FADD.FTZ R114, R72, R114 ;  /* 0x0000007248727221 */ /* 0x000fe40000010000 */
[----:B------:R-:W-:Y:S01]  /*1600*/  FFMA.FTZ R115, R92, R72, R115 ;  /* 0x000000485c737223 */ /* 0x000fe20000010073 */
[----:B------:R-:W-:Y:S01]  /*1610*/  PRMT R72, RZ, 0x5410, R95 ;  /* 0x00005410ff487816 */ /* 0x000fe2000000005f */
[----:B------:R-:W-:-:S02]  /*1620*/  FADD.FTZ R132, R82, R132 ;  /* 0x0000008452847221 */ /* 0x000fc40000010000 */
[-C--:B------:R-:W-:Y:S02]  /*1630*/  FFMA.FTZ R133, R234, R82.reuse, R133 ;  /* 0x00000052ea857223 */ /* 0x080fe40000010085 */
[----:B------:R-:W-:Y:S01]  /*1640*/  FFMA.FTZ R231, R201, R82, R231 ;  /* 0x00000052c9e77223 */ /* 0x000fe200000100e7 */
[----:B------:R-:W-:Y:S01]  /*1650*/  PRMT R82, RZ, 0x7610, R87 ;  /* 0x00007610ff527816 */ /* 0x000fe20000000057 */
[----:B------:R-:W-:Y:S01]  /*1660*/  FADD.FTZ R239, -R227, R78 ;  /* 0x0000004ee3ef7221 */ /* 0x000fe20000010100 */
[----:B------:R-:W-:Y:S01]  /*1670*/  PRMT R87, RZ, 0x5410, R91 ;  /* 0x00005410ff577816 */ /* 0x000fe2000000005b */
[----:B------:R-:W-:Y:S01]  /*1680*/  FADD.FTZ R148, R237, R148 ;  /* 0x00000094ed947221 */ /* 0x000fe20000010000 */
[----:B------:R-:W-:Y:S01]  /*1690*/  PRMT R90, RZ, 0x7610, R90 ;  /* 0x00007610ff5a7816 */ /* 0x000fe2000000005a */
[----:B------:R-:W-:Y:S01]  /*16a0*/  FFMA.FTZ R149, R224, R237, R149 ;  /* 0x000000ede0957223 */ /* 0x000fe20000010095 */
[----:B------:R-:W-:Y:S01]  /*16b0*/  PRMT R95, RZ, 0x7610, R95 ;  /* 0x00007610ff5f7816 */ /* 0x000fe2000000005f */
[----:B------:R-:W-:-:S02]  /*16c0*/  FADD.FTZ R118, R73, R118 ;  /* 0x0000007649767221 */ /* 0x000fc40000010000 */
[----:B------:R-:W-:Y:S02]  /*16d0*/  FFMA.FTZ R119, R236, R73, R119 ;  /* 0x00000049ec777223 */ /* 0x000fe40000010077 */
[C---:B------:R-:W-:Y:S02]  /*16e0*/  FMUL.FTZ R239, R218.reuse, R239 ;  /* 0x000000efdaef7220 */ /* 0x040fe40000410000 */
[----:B------:R-:W-:Y:S02]  /*16f0*/  FMUL.FTZ R94, R218, R79 ;  /* 0x0000004fda5e7220 */ /* 0x000fe40000410000 */
[----:B------:R-:W-:Y:S02]  /*1700*/  FMUL.FTZ R237, R177, R77 ;  /* 0x0000004db1ed7220 */ /* 0x000fe40000410000 */
[----:B------:R-:W-:Y:S02]  /*1710*/  FADD.FTZ R110, R75, R110 ;  /* 0x0000006e4b6e7221 */ /* 0x000fe40000010000 */
[----:B------:R-:W-:-:S02]  /*1720*/  FFMA.FTZ R111, R88, R75, R111 ;  /* 0x0000004b586f7223 */ /* 0x000fc4000001006f */
[-C--:B------:R-:W-:Y:S02]  /*1730*/  FMUL.FTZ R73, R176, R72.reuse ;  /* 0x00000048b0497220 */ /* 0x080fe40000410000 */
[----:B------:R-:W-:Y:S01]  /*1740*/  FADD.FTZ R75, -R227, R82 ;  /* 0x00000052e34b7221 */ /* 0x000fe20000010100 */
[----:B------:R-:W-:Y:S01]  /*1750*/  PRMT R78, RZ, 0x7610, R91 ;  /* 0x00007610ff4e7816 */ /* 0x000fe2000000005b */
[----:B------:R-:W-:Y:S02]  /*1760*/  FADD.FTZ R34, R87, R34 ;  /* 0x0000002257227221 */ /* 0x000fe40000010000 */
[C---:B------:R-:W-:Y:S02]  /*1770*/  FFMA.FTZ R46, R239.reuse, R87, R46 ;  /* 0x00000057ef2e7223 */ /* 0x040fe4000001002e */
[----:B------:R-:W-:Y:S02]  /*1780*/  FADD.FTZ R5, R72, R5 ;  /* 0x0000000548057221 */ /* 0x000fe40000010000 */
[----:B------:R-:W-:Y:S01]  /*1790*/  FFMA.FTZ R22, R239, R72, R22 ;  /* 0x00000048ef167223 */ /* 0x000fe20000010016 */
[----:B------:R-:W-:Y:S01]  /*17a0*/  PRMT R72, RZ, 0x5410, R96 ;  /* 0x00005410ff487816 */ /* 0x000fe20000000060 */
[----:B------:R-:W-:-:S02]  /*17b0*/  FADD.FTZ R37, R90, R37 ;  /* 0x000000255a257221 */ /* 0x000fc40000010000 */
[-C--:B------:R-:W-:Y:S02]  /*17c0*/  FFMA.FTZ R49, R94, R90.reuse, R49 ;  /* 0x0000005a5e317223 */ /* 0x080fe40000010031 */
[----:B------:R-:W-:Y:S02]  /*17d0*/  FFMA.FTZ R237, R185, R90, R237 ;  /* 0x0000005ab9ed7223 */ /* 0x000fe400000100ed */
[----:B------:R-:W-:Y:S02]  /*17e0*/  FFMA.FTZ R87, R184, R87, R73 ;  /* 0x00000057b8577223 */ /* 0x000fe40000010049 */
[----:B------:R-:W-:Y:S02]  /*17f0*/  FMUL.FTZ R90, R218, R75 ;  /* 0x0000004bda5a7220 */ /* 0x000fe40000410000 */
[----:B------:R-:W-:Y:S01]  /*1800*/  FMUL.FTZ R73, R175, R95 ;  /* 0x0000005faf497220 */ /* 0x000fe20000410000 */
[----:B------:R-:W-:Y:S01]  /*1810*/  PRMT R96, RZ, 0x7610, R96 ;  /* 0x00007610ff607816 */ /* 0x000fe20000000060 */
[----:B------:R-:W-:-:S02]  /*1820*/  FADD.FTZ R50, R74, R50 ;  /* 0x000000324a327221 */ /* 0x000fc40000010000 */
[----:B------:R-:W-:Y:S01]  /*1830*/  FFMA.FTZ R51, R238, R74, R51 ;  /* 0x0000004aee337223 */ /* 0x000fe20000010033 */
[----:B------:R-:W-:Y:S01]  /*1840*/  PRMT R74, RZ, 0x5410, R97 ;  /* 0x00005410ff4a7816 */ /* 0x000fe20000000061 */
[----:B------:R-:W-:Y:S02]  /*1850*/  FADD.FTZ R3, R76, R3 ;  /* 0x000000034c037221 */ /* 0x000fe40000010000 */
[----:B------:R-:W-:Y:S01]  /*1860*/  FFMA.FTZ R24, R93, R76, R24 ;  /* 0x0000004c5d187223 */ /* 0x000fe20000010018 */
[----:B------:R-:W-:Y:S01]  /*1870*/  PRMT R76, RZ, 0x7610, R97 ;  /* 0x00007610ff4c7816 */ /* 0x000fe20000000061 */
[----:B------:R-:W-:Y:S02]  /*1880*/  FADD.FTZ R35, R78, R35 ;  /* 0x000000234e237221 */ /* 0x000fe40000010000 */
[-C--:B------:R-:W-:Y:S02]  /*1890*/  FFMA.FTZ R47, R90, R78.reuse, R47 ;  /* 0x0000004e5a2f7223 */ /* 0x080fe4000001002f */
[----:B------:R-:W-:Y:S01]  /*18a0*/  FFMA.FTZ R91, R183, R78, R73 ;  /* 0x0000004eb75b7223 */ /* 0x000fe20000010049 */
[----:B------:R-:W-:Y:S01]  /*18b0*/  PRMT R78, RZ, 0x5410, R98 ;  /* 0x00005410ff4e7816 */ /* 0x000fe20000000062 */
[----:B------:R-:W-:Y:S01]  /*18c0*/  FADD.FTZ R97, -R227, R72 ;  /* 0x00000048e3617221 */ /* 0x000fe20000010100 */
[----:B------:R-:W-:-:S02]  /*18d0*/  PRMT R98, RZ, 0x7610, R98 ;  /* 0x00007610ff627816 */ /* 0x000fc40000000062 */
[--C-:B------:R-:W-:Y:S02]  /*18e0*/  PRMT R82, RZ, 0x5410, R99.reuse ;  /* 0x00005410ff527816 */ /* 0x100fe40000000063 */
[----:B------:R-:W-:Y:S02]  /*18f0*/  PRMT R240, RZ, 0x7610, R99 ;  /* 0x00007610fff07816 */ /* 0x000fe40000000063 */
[----:B------:R-:W-:Y:S01]  /*1900*/  PRMT R72, RZ, 0x5410, R100 ;  /* 0x00005410ff487816 */ /* 0x000fe20000000064 */
[----:B------:R-:W-:Y:S01]  /*1910*/  FADD.FTZ R79, -R227, R96 ;  /* 0x00000060e34f7221 */ /* 0x000fe20000010100 */
[----:B------:R-:W-:Y:S01]  /*1920*/  PRMT R100, RZ, 0x7610, R100 ;  /* 0x00007610ff647816 */ /* 0x000fe20000000064 */
[----:B------:R-:W-:Y:S02]  /*1930*/  FMUL.FTZ R97, R218, R97 ;  /* 0x00000061da617220 */ /* 0x000fe40000410000 */
[----:B------:R-:W-:Y:S02]  /*1940*/  FADD.FTZ R4, R95, R4 ;  /* 0x000000045f047221 */ /* 0x000fe40000010000 */
[----:B------:R-:W-:Y:S01]  /*1950*/  FFMA.FTZ R23, R90, R95, R23 ;  /* 0x0000005f5a177223 */ /* 0x000fe20000010017 */
[----:B------:R-:W-:Y:S01]  /*1960*/  PRMT R95, RZ, 0x5410, R104 ;  /* 0x00005410ff5f7816 */ /* 0x000fe20000000068 */
[----:B------:R-:W-:Y:S01]  /*1970*/  FADD.FTZ R124, R83, R124 ;  /* 0x0000007c537c7221 */ /* 0x000fe20000010000 */
[----:B------:R-:W-:Y:S01]  /*1980*/  PRMT R104, RZ, 0x7610, R104 ;  /* 0x00007610ff687816 */ /* 0x000fe20000000068 */
[----:B------:R-:W-:-:S02]  /*1990*/  FFMA.FTZ R125, R230, R83, R125 ;  /* 0x00000053e67d7223 */ /* 0x000fc4000001007d */
[----:B------:R-:W-:Y:S02]  /*19a0*/  FADD.FTZ R126, R241, R126 ;  /* 0x0000007ef17e7221 */ /* 0x000fe40000010000 */
[----:B------:R-:W-:Y:S02]  /*19b0*/  FFMA.FTZ R127, R232, R241, R127 ;  /* 0x000000f1e87f7223 */ /* 0x000fe4000001007f */
[----:B------:R-:W-:Y:S02]  /*19c0*/  FADD.FTZ R2, R77, R2 ;  /* 0x000000024d027221 */ /* 0x000fe40000010000 */
[----:B------:R-:W-:Y:S02]  /*19d0*/  FFMA.FTZ R25, R94, R77, R25 ;  /* 0x0000004d5e197223 */ /* 0x000fe40000010019 */
[C---:B------:R-:W-:Y:S02]  /*19e0*/  FADD.FTZ R99, -R227.reuse, R74 ;  /* 0x0000004ae3637221 */ /* 0x040fe40000010100 */
[----:B------:R-:W-:-:S02]  /*19f0*/  FADD.FTZ R83, -R227, R76 ;  /* 0x0000004ce3537221 */ /* 0x000fc40000010100 */
[C---:B------:R-:W-:Y:S02]  /*1a00*/  FADD.FTZ R77, -R227.reuse, R78 ;  /* 0x0000004ee34d7221 */ /* 0x040fe40000010100 */
[C---:B------:R-:W-:Y:S02]  /*1a10*/  FADD.FTZ R75, -R227.reuse, R98 ;  /* 0x00000062e34b7221 */ /* 0x040fe40000010100 */
[C---:B------:R-:W-:Y:S02]  /*1a20*/  FADD.FTZ R241, -R227.reuse, R82 ;  /* 0x00000052e3f17221 */ /* 0x040fe40000010100 */
[----:B------:R-:W-:Y:S02]  /*1a30*/  FADD.FTZ R73, -R227, R240 ;  /* 0x000000f0e3497221 */ /* 0x000fe40000010100 */
[----:B------:R-:W-:Y:S02]  /*1a40*/  FMUL.FTZ R74, R165, R72 ;  /* 0x00000048a54a7220 */ /* 0x000fe40000410000 */
[----:B------:R-:W-:-:S02]  /*1a50*/  FMUL.FTZ R98, R218, R79 ;  /* 0x0000004fda627220 */ /* 0x000fc40000410000 */
[----:B------:R-:W-:Y:S02]  /*1a60*/  FMUL.FTZ R227, R209, R100 ;  /* 0x00000064d1e37220 */ /* 0x000fe40000410000 */
[----:B------:R-:W-:Y:S02]  /*1a70*/  FADD.FTZ R7, R72, R7 ;  /* 0x0000000748077221 */ /* 0x000fe40000010000 */
[----:B------:R-:W-:Y:S01]  /*1a80*/  FFMA.FTZ R20, R97, R72, R20 ;  /* 0x0000004861147223 */ /* 0x000fe20000010014 */
[--C-:B------:R-:W-:Y:S01]  /*1a90*/  PRMT R72, RZ, 0x5410, R101.reuse ;  /* 0x00005410ff487816 */ /* 0x100fe20000000065 */
[----:B------:R-:W-:Y:S01]  /*1aa0*/  FMUL.FTZ R99, R218, R99 ;  /* 0x00000063da637220 */ /* 0x000fe20000410000 */
[----:B------:R-:W-:Y:S01]  /*1ab0*/  PRMT R101, RZ, 0x7610, R101 ;  /* 0x00007610ff657816 */ /* 0x000fe20000000065 */
[----:B------:R-:W-:Y:S02]  /*1ac0*/  FADD.FTZ R33, R104, R33 ;  /* 0x0000002168217221 */ /* 0x000fe40000010000 */
[----:B------:R-:W-:-:S02]  /*1ad0*/  FFMA.FTZ R45, R98, R104, R45 ;  /* 0x00000068622d7223 */ /* 0x000fc4000001002d */
[----:B------:R-:W-:Y:S02]  /*1ae0*/  FFMA.FTZ R227, R173, R104, R227 ;  /* 0x00000068ade37223 */ /* 0x000fe400000100e3 */
[----:B------:R-:W-:Y:S02]  /*1af0*/  FADD.FTZ R6, R100, R6 ;  /* 0x0000000664067221 */ /* 0x000fe40000010000 */
[----:B------:R-:W-:Y:S02]  /*1b00*/  FFMA.FTZ R21, R98, R100, R21 ;  /* 0x0000006462157223 */ /* 0x000fe40000010015 */
[----:B------:R-:W-:Y:S02]  /*1b10*/  FMUL.FTZ R104, R218, R83 ;  /* 0x00000053da687220 */ /* 0x000fe40000410000 */
[----:B------:R-:W-:Y:S02]  /*1b20*/  FMUL.FTZ R100, R208, R72 ;  /* 0x00000048d0647220 */ /* 0x000fe40000410000 */
[----:B------:R-:W-:-:S02]  /*1b30*/  FADD.FTZ R9, R72, R9 ;  /* 0x0000000948097221 */ /* 0x000fc40000010000 */
[----:B------:R-:W-:Y:S01]  /*1b40*/  FFMA.FTZ R18, R99, R72, R18 ;  /* 0x0000004863127223 */ /* 0x000fe20000010012 */
[----:B------:R-:W-:Y:S01]  /*1b50*/  PRMT R72, RZ, 0x5410, R102 ;  /* 0x00005410ff487816 */ /* 0x000fe20000000066 */
[-C--:B------:R-:W-:Y:S02]  /*1b60*/  FMUL.FTZ R76, R211, R101.reuse ;  /* 0x00000065d34c7220 */ /* 0x080fe40000410000 */
        /* <DEDUP_REMOVED lines=9> */
[----:B------:R-:W-:Y:S02]  /*1c00*/  FADD.FTZ R28, R77, R28 ;  /* 0x0000001c4d1c7221 */ /* 0x000fe40000010000 */
[-C--:B------:R-:W-:Y:S02]  /*1c10*/  FFMA.FTZ R40, R101, R77.reuse, R40 ;  /* 0x0000004d65287223 */ /* 0x080fe40000010028 */
        /* <DEDUP_REMOVED lines=8> */
[----:B------:R-:W-:-:S02]  /*1ca0*/  FMUL.FTZ R102, R218, R75 ;  /* 0x0000004bda667220 */ /* 0x000fc40000410000 */
[----:B------:R-:W-:Y:S02]  /*1cb0*/  FMUL.FTZ R243, R212, R77 ;  /* 0x0000004dd4f37220 */ /* 0x000fe40000410000 */
[----:B------:R-:W-:Y:S02]  /*1cc0*/  FMUL.FTZ R241, R218, R241 ;  /* 0x000000f1daf17220 */ /* 0x000fe40000410000 */
[----:B------:R-:W-:Y:S02]  /*1cd0*/  FADD.FTZ R29, R106, R29 ;  /* 0x0000001d6a1d7221 */ /* 0x000fe40000010000 */
[-C--:B------:R-:W-:Y:S02]  /*1ce0*/  FFMA.FTZ R41, R102, R106.reuse, R41 ;  /* 0x0000006a66297223 */ /* 0x080fe40000010029 */
[----:B------:R-:W-:Y:S02]  /*1cf0*/  FFMA.FTZ R243, R169, R106, R243 ;  /* 0x0000006aa9f37223 */ /* 0x000fe400000100f3 */
[----:B------:R-:W-:-:S02]  /*1d00*/  FADD.FTZ R11, R72, R11 ;  /* 0x0000000b480b7221 */ /* 0x000fc40000010000 */
[----:B------:R-:W-:Y:S02]  /*1d10*/  FFMA.FTZ R16, R101, R72, R16 ;  /* 0x0000004865107223 */ /* 0x000fe40000010010 */
[----:B------:R-:W-:Y:S02]  /*1d20*/  FMUL.FTZ R106, R213, R74 ;  /* 0x0000004ad56a7220 */ /* 0x000fe40000410000 */
[----:B------:R-:W-:Y:S02]  /*1d30*/  FFMA.FTZ R72, R159, R158, RZ ;  /* 0x0000009e9f487223 */ /* 0x000fe400000100ff */
[----:B------:R-:W-:Y:S02]  /*1d40*/  FADD.FTZ R13, R74, R13 ;  /* 0x0000000d4a0d7221 */ /* 0x000fe40000010000 */
[----:B------:R-:W-:Y:S02]  /*1d50*/  FFMA.FTZ R14, R241, R74, R14 ;  /* 0x0000004af10e7223 */ /* 0x000fe4000001000e */
[----:B------:R-:W-:-:S02]  /*1d60*/  FADD.FTZ R74, RZ, R158 ;  /* 0x0000009eff4a7221 */ /* 0x000fc40000010000 */
[----:B------:R-:W-:Y:S01]  /*1d70*/  FFMA.FTZ R72, R226, R223, R72 ;  /* 0x000000dfe2487223 */ /* 0x000fe20000010048 */
[----:B------:R-:W-:Y:S01]  /*1d80*/  PRMT R75, RZ, 0x5410, R107 ;  /* 0x00005410ff4b7816 */ /* 0x000fe2000000006b */
[----:B------:R-:W-:Y:S02]  /*1d90*/  FADD.FTZ R74, R223, R74 ;  /* 0x0000004adf4a7221 */ /* 0x000fe40000010000 */
[----:B------:R-:W-:Y:S02]  /*1da0*/  FFMA.FTZ R72, R224, R221, R72 ;  /* 0x000000dde0487223 */ /* 0x000fe40000010048 */
[----:B------:R-:W-:Y:S02]  /*1db0*/  FADD.FTZ R74, R221, R74 ;  /* 0x0000004add4a7221 */ /* 0x000fe40000010000 */
[----:B------:R-:W-:Y:S02]  /*1dc0*/  FADD.FTZ R26, R75, R26 ;  /* 0x0000001a4b1a7221 */ /* 0x000fe40000010000 */
[----:B------:R-:W-:-:S02]  /*1dd0*/  FFMA.FTZ R38, R241, R75, R38 ;  /* 0x0000004bf1267223 */ /* 0x000fc40000010026 */
[----:B------:R-:W-:Y:S02]  /*1de0*/  FFMA.FTZ R106, R168, R75, R106 ;  /* 0x0000004ba86a7223 */ /* 0x000fe4000001006a */
[----:B------:R-:W-:Y:S02]  /*1df0*/  FADD.FTZ R10, R77, R10 ;  /* 0x0000000a4d0a7221 */ /* 0x000fe40000010000 */
[----:B------:R-:W-:Y:S02]  /*1e00*/  FFMA.FTZ R17, R102, R77, R17 ;  /* 0x0000004d66117223 */ /* 0x000fe40000010011 */
        /* <DEDUP_REMOVED lines=29> */
[----:B------:R-:W-:Y:S02]  /*1fe0*/  FFMA.FTZ R72, R98, R227, R72 ;  /* 0x000000e362487223 */ /* 0x000fe40000010048 */
[----:B------:R-:W-:Y:S02]  /*1ff0*/  FADD.FTZ R75, R74, R227 ;  /* 0x000000e34a4b7221 */ /* 0x000fe40000010000 */
[----:B------:R-:W-:Y:S02]  /*2000*/  FFMA.FTZ R74, R99, R100, R72 ;  /* 0x00000064634a7223 */ /* 0x000fe40000010048 */
[----:B------:R-:W-:-:S02]  /*2010*/  FADD.FTZ R72, R75, R100 ;  /* 0x000000644b487221 */ /* 0x000fc40000010000 */
[----:B------:R-:W-:Y:S02]  /*2020*/  FMUL.FTZ R242, R218, R73 ;  /* 0x00000049daf27220 */ /* 0x000fe40000410000 */
[----:B------:R-:W-:Y:S02]  /*2030*/  FFMA.FTZ R74, R104, R105, R74 ;  /* 0x00000069684a7223 */ /* 0x000fe4000001004a */
[----:B------:R-:W-:Y:S01]  /*2040*/  FADD.FTZ R73, R72, R105 ;  /* 0x0000006948497221 */ /* 0x000fe20000010000 */
[----:B------:R-:W-:Y:S01]  /*2050*/  PRMT R103, RZ, 0x7610, R103 ;  /* 0x00007610ff677816 */ /* 0x000fe20000000067 */
[----:B------:R-:W-:Y:S01]  /*2060*/  FFMA.FTZ R74, R101, R240, R74 ;  /* 0x000000f0654a7223 */ /* 0x000fe2000001004a */
[----:B------:R-:W-:Y:S01]  /*2070*/  PRMT R96, RZ, 0x7610, R107 ;  /* 0x00007610ff607816 */ /* 0x000fe2000000006b */
[----:B------:R-:W-:Y:S02]  /*2080*/  FADD.FTZ R72, R73, R240 ;  /* 0x000000f049487221 */ /* 0x000fe40000010000 */
[----:B------:R-:W-:-:S02]  /*2090*/  FMUL.FTZ R75, R214, R103 ;  /* 0x00000067d64b7220 */ /* 0x000fc40000410000 */
[----:B------:R-:W-:Y:S02]  /*20a0*/  FFMA.FTZ R74, R102, R243, R74 ;  /* 0x000000f3664a7223 */ /* 0x000fe4000001004a */
[----:B------:R-:W-:Y:S02]  /*20b0*/  FADD.FTZ R73, R72, R243 ;  /* 0x000000f348497221 */ /* 0x000fe40000010000 */
[----:B------:R-:W-:Y:S02]  /*20c0*/  FADD.FTZ R27, R96, R27 ;  /* 0x0000001b601b7221 */ /* 0x000fe40000010000 */
[-C--:B------:R-:W-:Y:S01]  /*20d0*/  FFMA.FTZ R39, R242, R96.reuse, R39 ;  /* 0x00000060f2277223 */ /* 0x080fe20000010027 */
[----:B------:R-:W-:Y:S01]  /*20e0*/  IADD3 R207, R207, c[0x0][0x160], RZ ;  /* 0x00005800cfcf7a10 */ /* 0x000fe20007ffe0ff */
[----:B------:R-:W-:Y:S02]  /*20f0*/  FFMA.FTZ R96, R167, R96, R75 ;  /* 0x00000060a7607223 */ /* 0x000fe4000001004b */
[----:B------:R-:W-:-:S02]  /*2100*/  FFMA.FTZ R75, R241, R106, R74 ;  /* 0x0000006af14b7223 */ /* 0x000fc4000001004a */
[----:B------:R-:W-:Y:S01]  /*2110*/  FADD.FTZ R73, R73, R106 ;  /* 0x0000006a49497221 */ /* 0x000fe20000010000 */
[----:B------:R-:W-:Y:S01]  /*2120*/  LOP3.LUT P5, RZ, R0, 0x1f, RZ, 0xc0, !PT ;  /* 0x0000001f00ff7812 */ /* 0x000fe200078ac0ff */
[----:B------:R-:W-:Y:S01]  /*2130*/  FADD.FTZ R30, R79, R30 ;  /* 0x0000001e4f1e7221 */ /* 0x000fe20000010000 */
[----:B------:R-:W-:Y:S01]  /*2140*/  ISETP.GE.AND P3, PT, R207, c[0x0][0x164], PT ;  /* 0x00005900cf007a0c */ /* 0x000fe20003f66270 */
[----:B------:R-:W-:Y:S02]  /*2150*/  FFMA.FTZ R42, R99, R79, R42 ;  /* 0x0000004f632a7223 */ /* 0x000fe4000001002a */
[----:B------:R-:W-:Y:S02]  /*2160*/  FADD.FTZ R12, R103, R12 ;  /* 0x0000000c670c7221 */ /* 0x000fe40000010000 */
[C---:B------:R-:W-:Y:S02]  /*2170*/  FFMA.FTZ R15, R242.reuse, R103, R15 ;  /* 0x00000067f20f7223 */ /* 0x040fe4000001000f */
[----:B------:R-:W-:-:S02]  /*2180*/  FFMA.FTZ R79, R242, R96, R75 ;  /* 0x00000060f24f7223 */ /* 0x000fc4000001004b */
[----:B------:R-:W-:Y:S01]  /*2190*/  FADD.FTZ R77, R73, R96 ;  /* 0x00000060494d7221 */ /* 0x000fe20000010000 */
[----:B------:R-:W-:Y:S05]  /*21a0*/  BRA.DIV ~URZ, `(.L_x_85) ;  /* 0x000022227f007947 */ /* 0x000fea000b800000 */
[----:B------:R0:W1:Y:S02]  /*21b0*/  SHFL.DOWN PT, R74, R77, 0x10, 0x1f ;  /* 0x0a001f004d4a7f89 */ /* 0x00006400000e0000 */
.L_x_89:
        /* <DEDUP_REMOVED lines=18> */
.L_x_90:
[----:B------:R-:W-:Y:S01]  /*22e0*/  LOP3.LUT P4, RZ, R219, 0xff, RZ, 0xc0, !PT ;  /* 0x000000ffdbff7812 */ /* 0x000fe2000788c0ff */
[----:B-1----:R-:W-:Y:S01]  /*22f0*/  FADD.FTZ R83, R72, R79 ;  /* 0x0000004f48537221 */ /* 0x002fe20000010000 */
[----:B------:R-:W-:Y:S01]  /*2300*/  PLOP3.LUT P0, PT, PT, PT, PT, 0x80, 0x0 ;  /* 0x000000000000781c */ /* 0x000fe20003f0f070 */
[----:B--2---:R-:W-:Y:S01]  /*2310*/  FADD.FTZ R82, R82, R77 ;  /* 0x0000004d52527221 */ /* 0x004fe20000010000 */
[----:B------:R-:W-:Y:S01]  /*2320*/  @!P5 PLOP3.LUT P0, PT, P4, PT, PT, 0x80, 0x0 ;  /* 0x000000000000d81c */ /* 0x000fe2000270f070 */
[----:B------:R-:W-:Y:S01]  /*2330*/  ULDC.U8 UR6, c[0x0][0x1f0] ;  /* 0x00007c0000067ab9 */ /* 0x000fe20000000000 */
[----:B------:R-:W-:Y:S02]  /*2340*/  SHF.R.U32.HI R72, RZ, 0x5, R0 ;  /* 0x00000005ff487819 */ /* 0x000fe40000011600 */
[----:B-----5:R-:W-:Y:S02]  /*2350*/  LOP3.LUT P6, RZ, R154, 0xff00, RZ, 0xc0, !PT ;  /* 0x0000ff009aff7812 */ /* 0x020fe400078cc0ff */
        /* <DEDUP_REMOVED lines=10> */
[----:B------:R-:W1:Y:S04]  /*2400*/  LDS.128 R72, [R107+0x3000] ;  /* 0x003000006b487984 */ /* 0x000e680000000c00 */
[----:B0-----:R-:W0:Y:S01]  /*2410*/  LDS.128 R76, [R107+0x3010] ;  /* 0x003010006b4c7984 */ /* 0x001e220000000c00 */
[----:B-1----:R-:W-:-:S02]  /*2420*/  FADD.FTZ R219, RZ, R72 ;  /* 0x00000048ffdb7221 */ /* 0x002fc40000010000 */
[----:B------:R-:W-:Y:S02]  /*2430*/  FADD.FTZ R72, RZ, R73 ;  /* 0x00000049ff487221 */ /* 0x000fe40000010000 */
[----:B------:R-:W-:Y:S02]  /*2440*/  FADD.FTZ R219, R74, R219 ;  /* 0x000000db4adb7221 */ /* 0x000fe40000010000 */
[----:B------:R-:W-:Y:S01]  /*2450*/  FADD.FTZ R72, R75, R72 ;  /* 0x000000484b487221 */ /* 0x000fe20000010000 */
[----:B------:R-:W-:Y:S01]  /*2460*/  @P1 MOV R75, R142 ;  /* 0x0000008e004b1202 */ /* 0x000fe20000000f00 */
[----:B0-----:R-:W-:Y:S01]  /*2470*/  FADD.FTZ R219, R219, R76 ;  /* 0x0000004cdbdb7221 */ /* 0x001fe20000010000 */
[----:B------:R-:W-:Y:S01]  /*2480*/  @P2 PRMT R76, RZ, 0x7610, R52 ;  /* 0x00007610ff4c2816 */ /* 0x000fe20000000034 */
[----:B------:R-:W-:Y:S01]  /*2490*/  FADD.FTZ R72, R72, R77 ;  /* 0x0000004d48487221 */ /* 0x000fe20000010000 */
[----:B------:R-:W-:Y:S01]  /*24a0*/  @P1 LOP3.LUT P5, RZ, R75, 0xff, RZ, 0xc0, !PT ;  /* 0x000000ff4bff1812 */ /* 0x000fe200078ac0ff */
[----:B------:R-:W-:-:S02]  /*24b0*/  FADD.FTZ R78, R78, R219 ;  /* 0x000000db4e4e7221 */ /* 0x000fc40000010000 */
[----:B------:R-:W-:Y:S02]  /*24c0*/  FADD.FTZ R72, R79, R72 ;  /* 0x000000484f487221 */ /* 0x000fe40000010000 */
[----:B------:R-:W-:Y:S02]  /*24d0*/  FMUL.FTZ R73, R78, c[0x0][0x1e0] ;  /* 0x000078004e497a20 */ /* 0x000fe40000410000 */
[----:B------:R-:W-:Y:S02]  /*24e0*/  FMUL.FTZ R72, R72, c[0x0][0x1e0] ;  /* 0x0000780048487a20 */ /* 0x000fe40000410000 */
[----:B------:R-:W-:Y:S01]  /*24f0*/  IMAD.MOV.U32 R74, RZ, RZ, R154 ;  /* 0x000000ffff4a7224 */ /* 0x000fe200078e009a */
[----:B------:R-:W-:-:S04]  /*2500*/  FSEL R73, R73, RZ, !P0 ;  /* 0x000000ff49497208 */ /* 0x000fc80004000000 */
[----:B------:R-:W-:Y:S01]  /*2510*/  LOP3.LUT P0, RZ, R74, 0xff, RZ, 0xc0, !PT ;  /* 0x000000ff4aff7812 */ /* 0x000fe2000780c0ff */
[-CC-:B------:R-:W-:Y:S02]  /*2520*/  FFMA.FTZ R159, R159, R72.reuse, R73.reuse ;  /* 0x000000489f9f7223 */ /* 0x180fe40000010049 */
[-C--:B------:R-:W-:Y:S02]  /*2530*/  FFMA.FTZ R226, R226, R72.reuse, R73 ;  /* 0x00000048e2e27223 */ /* 0x080fe40000010049 */
[----:B------:R-:W-:Y:S02]  /*2540*/  FADD.FTZ R159, R158, -R159 ;  /* 0x8000009f9e9f7221 */ /* 0x000fe40000010000 */
[----:B------:R-:W-:Y:S02]  /*2550*/  FADD.FTZ R223, R223, -R226 ;  /* 0x800000e2dfdf7221 */ /* 0x000fe40000010000 */
[-CC-:B------:R-:W-:Y:S02]  /*2560*/  FFMA.FTZ R75, R228, R72.reuse, R73.reuse ;  /* 0x00000048e44b7223 */ /* 0x180fe40000010049 */
[----:B------:R-:W-:-:S02]  /*2570*/  FFMA.FTZ R224, R224, R72, R73 ;  /* 0x00000048e0e07223 */ /* 0x000fc40000010049 */
[----:B------:R-:W-:Y:S02]  /*2580*/  FMUL.FTZ R74, R218, R159 ;  /* 0x0000009fda4a7220 */ /* 0x000fe40000410000 */
[----:B------:R-:W-:Y:S01]  /*2590*/  FADD.FTZ R77, R220, -R75 ;  /* 0x8000004bdc4d7221 */ /* 0x000fe20000010000 */
[----:B------:R-:W-:Y:S01]  /*25a0*/  @P2 PRMT R75, RZ, 0x5410, R52 ;  /* 0x00005410ff4b2816 */ /* 0x000fe20000000034 */
[----:B------:R-:W-:Y:S02]  /*25b0*/  FMUL.FTZ R159, R218, R223 ;  /* 0x000000dfda9f7220 */ /* 0x000fe40000410000 */
[----:B------:R-:W-:Y:S02]  /*25c0*/  FADD.FTZ R219, R221, -R224 ;  /* 0x800000e0dddb7221 */ /* 0x000fe40000010000 */
[----:B------:R-:W-:Y:S02]  /*25d0*/  FFMA.FTZ R222, R222, R72, R73 ;  /* 0x00000048dede7223 */ /* 0x000fe40000010049 */
[----:B------:R-:W-:Y:S01]  /*25e0*/  @P2 FADD.FTZ R159, R159, R76 ;  /* 0x0000004c9f9f2221 */ /* 0x000fe20000010000 */
[----:B------:R-:W-:Y:S01]  /*25f0*/  @P2 PRMT R76, RZ, 0x5410, R53 ;  /* 0x00005410ff4c2816 */ /* 0x000fe20000000035 */
[----:B------:R-:W-:-:S02]  /*2600*/  @P2 FADD.FTZ R74, R74, R75 ;  /* 0x0000004b4a4a2221 */ /* 0x000fc40000010000 */
[C---:B------:R-:W-:Y:S02]  /*2610*/  FMUL.FTZ R219, R218.reuse, R219 ;  /* 0x000000dbdadb7220 */ /* 0x040fe40000410000 */
[----:B------:R-:W-:Y:S01]  /*2620*/  FADD.FTZ R225, R225, -R222 ;  /* 0x800000dee1e17221 */ /* 0x000fe20000010000 */
[--C-:B------:R-:W-:Y:S01]  /*2630*/  @P2 PRMT R222, RZ, 0x7610, R54.reuse ;  /* 0x00007610ffde2816 */ /* 0x100fe20000000036 */
[----:B------:R-:W-:Y:S01]  /*2640*/  FMUL.FTZ R220, R218, R77 ;  /* 0x0000004ddadc7220 */ /* 0x000fe20000410000 */
[----:B------:R-:W-:Y:S01]  /*2650*/  @P2 PRMT R77, RZ, 0x5410, R54 ;  /* 0x00005410ff4d2816 */ /* 0x000fe20000000036 */
[----:B------:R-:W-:Y:S01]  /*2660*/  @P2 FADD.FTZ R219, R219, R76 ;  /* 0x0000004cdbdb2221 */ /* 0x000fe20000010000 */
[----:B------:R-:W-:Y:S01]  /*2670*/  @P2 PRMT R76, RZ, 0x7610, R53 ;  /* 0x00007610ff4c2816 */ /* 0x000fe20000000035 */
[----:B------:R-:W-:Y:S02]  /*2680*/  FMUL.FTZ R107, R74, c[0x0][0x1e8] ;  /* 0x00007a004a6b7a20 */ /* 0x000fe40000410000 */
[----:B------:R-:W-:-:S02]  /*2690*/  FMUL.FTZ R75, R218, R225 ;  /* 0x000000e1da4b7220 */ /* 0x000fc40000410000 */
[----:B------:R-:W-:Y:S01]  /*26a0*/  @P2 FADD.FTZ R220, R220, R77 ;  /* 0x0000004ddcdc2221 */ /* 0x000fe20000010000 */
[----:B------:R-:W-:Y:S01]  /*26b0*/  FSEL R77, R107, RZ, P0 ;  /* 0x000000ff6b4d7208 */ /* 0x000fe20000000000 */
[----:B------:R-:W-:Y:S01]  /*26c0*/  FMUL.FTZ R103, R159, c[0x0][0x1e8] ;  /* 0x00007a009f677a20 */ /* 0x000fe20000410000 */
[----:B------:R-:W-:Y:S01]  /*26d0*/  @P1 LOP3.LUT P0, RZ, R142, 0xff00, RZ, 0xc0, !PT ;  /* 0x0000ff008eff1812 */ /* 0x000fe2000780c0ff */
[----:B------:R-:W-:Y:S01]  /*26e0*/  @P2 FADD.FTZ R75, R75, R76 ;  /* 0x0000004c4b4b2221 */ /* 0x000fe20000010000 */
[----:B------:R-:W-:Y:S01]  /*26f0*/  @P1 FSEL R107, R107, RZ, P5 ;  /* 0x000000ff6b6b1208 */ /* 0x000fe20002800000 */
[----:B------:R-:W-:Y:S01]  /*2700*/  FMUL.FTZ R82, R219, c[0x0][0x1e8] ;  /* 0x00007a00db527a20 */ /* 0x000fe20000410000 */
[----:B------:R-:W-:Y:S01]  /*2710*/  LOP3.LUT P5, RZ, R154, 0xff0000, RZ, 0xc0, !PT ;  /* 0x00ff00009aff7812 */ /* 0x000fe200078ac0ff */
[----:B------:R-:W-:Y:S01]  /*2720*/  FMUL.FTZ R83, R75, c[0x0][0x1e8] ;  /* 0x00007a004b537a20 */ /* 0x000fe20000410000 */
[C---:B------:R-:W-:Y:S01]  /*2730*/  FSEL R76, R103.reuse, RZ, P6 ;  /* 0x000000ff674c7208 */ /* 0x040fe20003000000 */
[-CC-:B------:R-:W-:Y:S01]  /*2740*/  FFMA.FTZ R234, R234, R72.reuse, R73.reuse ;  /* 0x00000048eaea7223 */ /* 0x180fe20000010049 */
[----:B------:R-:W-:Y:S01]  /*2750*/  @P1 LOP3.LUT P6, RZ, R142, 0xff0000, RZ, 0xc0, !PT ;  /* 0x00ff00008eff1812 */ /* 0x000fe200078cc0ff */
[-CC-:B------:R-:W-:Y:S01]  /*2760*/  FFMA.FTZ R232, R232, R72.reuse, R73.reuse ;  /* 0x00000048e8e87223 */ /* 0x180fe20000010049 */
[----:B------:R-:W-:Y:S01]  /*2770*/  @P1 FSEL R103, R103, RZ, P0 ;  /* 0x000000ff67671208 */ /* 0x000fe20000000000 */
[-C--:B------:R-:W-:Y:S01]  /*2780*/  FFMA.FTZ R221, R236, R72.reuse, R73 ;  /* 0x00000048ecdd7223 */ /* 0x080fe20000010049 */
[----:B------:R-:W-:Y:S01]  /*2790*/  LOP3.LUT P0, RZ, R154, 0xff000000, RZ, 0xc0, !PT ;  /* 0xff0000009aff7812 */ /* 0x000fe2000780c0ff */
[----:B------:R-:W-:Y:S01]  /*27a0*/  FMUL.FTZ R154, R220, c[0x0][0x1e8] ;  /* 0x00007a00dc9a7a20 */ /* 0x000fe20000410000 */
[C---:B------:R-:W-:Y:S01]  /*27b0*/  FSEL R79, R82.reuse, RZ, P5 ;  /* 0x000000ff524f7208 */ /* 0x040fe20002800000 */
[----:B------:R-:W-:Y:S01]  /*27c0*/  FADD.FTZ R225, R229, -R232 ;  /* 0x800000e8e5e17221 */ /* 0x000fe20000010000 */
[----:B------:R-:W-:Y:S01]  /*27d0*/  @P1 FSEL R82, R82, RZ, P6 ;  /* 0x000000ff52521208 */ /* 0x000fe20003000000 */
[----:B------:R-:W-:Y:S01]  /*27e0*/  FADD.FTZ R229, R84, -R221 ;  /* 0x800000dd54e57221 */ /* 0x000fe20000010000 */
[----:B------:R-:W-:Y:S01]  /*27f0*/  LOP3.LUT P6, RZ, R155, 0xff, RZ, 0xc0, !PT ;  /* 0x000000ff9bff7812 */ /* 0x000fe200078cc0ff */
[----:B------:R-:W-:Y:S01]  /*2800*/  FMUL.FTZ R225, R218, R225 ;  /* 0x000000e1dae17220 */ /* 0x000fe20000410000 */
[----:B------:R-:W-:Y:S01]  /*2810*/  FSEL R78, R83, RZ, P0 ;  /* 0x000000ff534e7208 */ /* 0x000fe20000000000 */
[-CC-:B------:R-:W-:Y:S01]  /*2820*/  FFMA.FTZ R230, R230, R72.reuse, R73.reuse ;  /* 0x00000048e6e67223 */ /* 0x180fe20000010049 */
[----:B------:R-:W-:Y:S01]  /*2830*/  @P1 LOP3.LUT P5, RZ, R142, 0xff000000, RZ, 0xc0, !PT ;  /* 0xff0000008eff1812 */ /* 0x000fe200078ac0ff */
[-CC-:B------:R-:W-:Y:S01]  /*2840*/  FFMA.FTZ R92, R92, R72.reuse, R73.reuse ;  /* 0x000000485c5c7223 */ /* 0x180fe20000010049 */
[----:B------:R-:W-:Y:S01]  /*2850*/  @P1 LOP3.LUT P0, RZ, R143, 0xff, RZ, 0xc0, !PT ;  /* 0x000000ff8fff1812 */ /* 0x000fe2000780c0ff */
[----:B------:R-:W-:Y:S01]  /*2860*/  FADD.FTZ R223, R233, -R230 ;  /* 0x800000e6e9df7221 */ /* 0x000fe20000010000 */
[----:B------:R-:W-:Y:S01]  /*2870*/  FSEL R158, R154, RZ, P6 ;  /* 0x000000ff9a9e7208 */ /* 0x000fe20003000000 */
[-CC-:B------:R-:W-:Y:S01]  /*2880*/  FFMA.FTZ R88, R88, R72.reuse, R73.reuse ;  /* 0x0000004858587223 */ /* 0x180fe20000010049 */
[----:B------:R-:W-:Y:S01]  /*2890*/  @P1 FSEL R83, R83, RZ, P5 ;  /* 0x000000ff53531208 */ /* 0x000fe20002800000 */
[-CC-:B------:R-:W-:Y:S01]  /*28a0*/  FFMA.FTZ R238, R238, R72.reuse, R73.reuse ;  /* 0x00000048eeee7223 */ /* 0x180fe20000010049 */
[----:B------:R-:W-:Y:S01]  /*28b0*/  @P1 FSEL R154, R154, RZ, P0 ;  /* 0x000000ff9a9a1208 */ /* 0x000fe20000000000 */
[----:B------:R-:W-:Y:S01]  /*28c0*/  FADD.FTZ R245, R85, -R88 ;  /* 0x8000005855f57221 */ /* 0x000fe20000010000 */
[----:B------:R-:W-:Y:S01]  /*28d0*/  LOP3.LUT P5, RZ, R155, 0xff00, RZ, 0xc0, !PT ;  /* 0x0000ff009bff7812 */ /* 0x000fe200078ac0ff */
[----:B------:R-:W-:Y:S01]  /*28e0*/  FADD.FTZ R89, R89, -R238 ;  /* 0x800000ee59597221 */ /* 0x000fe20000010000 */
[----:B------:R-:W-:Y:S01]  /*28f0*/  LOP3.LUT P6, RZ, R155, 0xff0000, RZ, 0xc0, !PT ;  /* 0x00ff00009bff7812 */ /* 0x000fe200078cc0ff */
[----:B------:R-:W-:Y:S01]  /*2900*/  FFMA.FTZ R93, R93, R72, R73 ;  /* 0x000000485d5d7223 */ /* 0x000fe20000010049 */
[----:B------:R-:W-:Y:S01]  /*2910*/  LOP3.LUT P0, RZ, R155, 0xff000000, RZ, 0xc0, !PT ;  /* 0xff0000009bff7812 */ /* 0x000fe2000780c0ff */
[----:B------:R-:W-:Y:S01]  /*2920*/  FADD.FTZ R155, R231, -R234 ;  /* 0x800000eae79b7221 */ /* 0x000fe20000010000 */
[----:B------:R-:W-:Y:S01]  /*2930*/  @P2 PRMT R84, RZ, 0x5410, R55 ;  /* 0x00005410ff542816 */ /* 0x000fe20000000037 */
[----:B------:R-:W-:Y:S01]  /*2940*/  FADD.FTZ R231, R235, -R92 ;  /* 0x8000005cebe77221 */ /* 0x000fe20000010000 */
[----:B------:R-:W-:Y:S01]  /*2950*/  @P2 PRMT R85, RZ, 0x5410, R56 ;  /* 0x00005410ff552816 */ /* 0x000fe20000000038 */
[C---:B------:R-:W-:Y:S01]  /*2960*/  FMUL.FTZ R155, R218.reuse, R155 ;  /* 0x0000009bda9b7220 */ /* 0x040fe20000410000 */
[----:B------:R-:W-:Y:S01]  /*2970*/  @P1 F2FP.BF16.PACK_AB R107, RZ, R107 ;  /* 0x0000006bff6b123e */ /* 0x000fe200000010ff */
[----:B------:R-:W-:Y:S01]  /*2980*/  @P2 FADD.FTZ R225, R225, R84 ;  /* 0x00000054e1e12221 */ /* 0x000fe20000010000 */
[----:B------:R-:W-:Y:S01]  /*2990*/  @P1 F2FP.BF16.PACK_AB R82, RZ, R82 ;  /* 0x00000052ff52123e */ /* 0x000fe200000010ff */
[----:B------:R-:W-:Y:S01]  /*29a0*/  @P2 FADD.FTZ R155, R155, R222 ;  /* 0x000000de9b9b2221 */ /* 0x000fe20000010000 */
[----:B------:R-:W-:Y:S01]  /*29b0*/  @P1 F2FP.BF16.PACK_AB R154, RZ, R154 ;  /* 0x0000009aff9a123e */ /* 0x000fe200000010ff */
[----:B------:R-:W-:Y:S01]  /*29c0*/  FMUL.FTZ R221, R225, c[0x0][0x1e8] ;  /* 0x00007a00e1dd7a20 */ /* 0x000fe20000410000 */
[----:B------:R-:W-:Y:S01]  /*29d0*/  @P1 F2FP.BF16.PACK_AB R103, RZ, R103 ;  /* 0x00000067ff67123e */ /* 0x000fe200000010ff */
[----:B------:R-:W-:Y:S01]  /*29e0*/  FMUL.FTZ R222, R155, c[0x0][0x1e8] ;  /* 0x00007a009bde7a20 */ /* 0x000fe20000410000 */
[----:B------:R-:W-:Y:S01]  /*29f0*/  @P1 F2FP.BF16.PACK_AB R83, RZ, R83 ;  /* 0x00000053ff53123e */ /* 0x000fe200000010ff */
[----:B------:R-:W-:Y:S01]  /*2a00*/  IMAD.MOV.U32 R84, RZ, RZ, R156 ;  /* 0x000000ffff547224 */ /* 0x000fe200078e009c */
[----:B------:R-:W-:Y:S01]  /*2a10*/  FSEL R234, R221, RZ, P6 ;  /* 0x000000ffddea7208 */ /* 0x000fe20003000000 */
[----:B------:R-:W-:Y:S01]  /*2a20*/  FMUL.FTZ R235, R218, R223 ;  /* 0x000000dfdaeb7220 */ /* 0x000fe20000410000 */
[----:B------:R-:W-:Y:S01]  /*2a30*/  FSEL R233, R222, RZ, P5 ;  /* 0x000000ffdee97208 */ /* 0x000fe20002800000 */
[C---:B------:R-:W-:Y:S01]  /*2a40*/  FMUL.FTZ R228, R218.reuse, R229 ;  /* 0x000000e5dae47220 */ /* 0x040fe20000410000 */
[C---:B------:R-:W-:Y:S01]  /*2a50*/  @P1 LOP3.LUT P5, RZ, R143.reuse, 0xff00, RZ, 0xc0, !PT ;  /* 0x0000ff008fff1812 */ /* 0x040fe200078ac0ff */
[C---:B------:R-:W-:Y:S01]  /*2a60*/  FMUL.FTZ R232, R218.reuse, R231 ;  /* 0x000000e7dae87220 */ /* 0x040fe20000410000 */
[----:B------:R-:W-:Y:S01]  /*2a70*/  @P1 LOP3.LUT P6, RZ, R143, 0xff0000, RZ, 0xc0, !PT ;  /* 0x00ff00008fff1812 */ /* 0x000fe200078cc0ff */
[----:B------:R-:W-:Y:S01]  /*2a80*/  FMUL.FTZ R231, R218, R89 ;  /* 0x00000059dae77220 */ /* 0x000fe20000410000 */
[----:B------:R-:W-:Y:S01]  /*2a90*/  @P1 FSEL R92, R222, RZ, P5 ;  /* 0x000000ffde5c1208 */ /* 0x000fe20002800000 */
[----:B------:R-:W-:Y:S01]  /*2aa0*/  FADD.FTZ R93, R86, -R93 ;  /* 0x8000005d565d7221 */ /* 0x000fe20000010000 */
[----:B------:R-:W-:Y:S01]  /*2ab0*/  LOP3.LUT P5, RZ, R84, 0xff, RZ, 0xc0, !PT ;  /* 0x000000ff54ff7812 */ /* 0x000fe200078ac0ff */
[----:B------:R-:W-:Y:S01]  /*2ac0*/  @P2 FADD.FTZ R228, R228, R85 ;  /* 0x00000055e4e42221 */ /* 0x000fe20000010000 */
[----:B------:R-:W-:Y:S01]  /*2ad0*/  @P1 MOV R84, R144 ;  /* 0x0000009000541202 */ /* 0x000fe20000000f00 */
[C---:B------:R-:W-:Y:S01]  /*2ae0*/  FMUL.FTZ R229, R218.reuse, R93 ;  /* 0x0000005ddae57220 */ /* 0x040fe20000410000 */
[----:B------:R-:W-:Y:S01]  /*2af0*/  @P1 FSEL R221, R221, RZ, P6 ;  /* 0x000000ffdddd1208 */ /* 0x000fe20003000000 */
[----:B------:R-:W-:Y:S01]  /*2b00*/  FMUL.FTZ R230, R218, R245 ;  /* 0x000000f5dae67220 */ /* 0x000fe20000410000 */
[----:B------:R-:W-:Y:S01]  /*2b10*/  @P1 LOP3.LUT P6, RZ, R84, 0xff, RZ, 0xc0, !PT ;  /* 0x000000ff54ff1812 */ /* 0x000fe200078cc0ff */
[-C--:B------:R-:W-:Y:S01]  /*2b20*/  FFMA.FTZ R94, R94, R72.reuse, R73 ;  /* 0x000000485e5e7223 */ /* 0x080fe20000010049 */
[----:B------:R-:W-:Y:S01]  /*2b30*/  @P2 PRMT R84, RZ, 0x7610, R55 ;  /* 0x00007610ff542816 */ /* 0x000fe20000000037 */
[-CC-:B------:R-:W-:Y:S01]  /*2b40*/  FFMA.FTZ R236, R239, R72.reuse, R73.reuse ;  /* 0x00000048efec7223 */ /* 0x180fe20000010049 */
[----:B------:R-:W-:Y:S01]  /*2b50*/  @P2 PRMT R85, RZ, 0x7610, R56 ;  /* 0x00007610ff552816 */ /* 0x000fe20000000038 */
[----:B------:R-:W-:Y:S01]  /*2b60*/  FFMA.FTZ R104, R104, R72, R73 ;  /* 0x0000004868687223 */ /* 0x000fe20000010049 */
[----:B------:R-:W-:Y:S01]  /*2b70*/  @P1 F2FP.BF16.PACK_AB R221, RZ, R221 ;  /* 0x000000ddffdd123e */ /* 0x000fe200000010ff */
[----:B------:R-:W-:Y:S01]  /*2b80*/  @P2 FADD.FTZ R235, R235, R84 ;  /* 0x00000054ebeb2221 */ /* 0x000fe20000010000 */
[----:B------:R-:W-:Y:S01]  /*2b90*/  @P2 PRMT R84, RZ, 0x7610, R57 ;  /* 0x00007610ff542816 */ /* 0x000fe20000000039 */
[----:B------:R-:W-:Y:S01]  /*2ba0*/  @P2 FADD.FTZ R232, R232, R85 ;  /* 0x00000055e8e82221 */ /* 0x000fe20000010000 */
[----:B------:R-:W-:Y:S01]  /*2bb0*/  @P2 PRMT R85, RZ, 0x5410, R57 ;  /* 0x00005410ff552816 */ /* 0x000fe20000000039 */
[----:B------:R-:W-:Y:S01]  /*2bc0*/  FMUL.FTZ R226, R235, c[0x0][0x1e8] ;  /* 0x00007a00ebe27a20 */ /* 0x000fe20000410000 */
[----:B------:R-:W-:Y:S01]  /*2bd0*/  @P1 F2FP.BF16.PACK_AB R92, RZ, R92 ;  /* 0x0000005cff5c123e */ /* 0x000fe200000010ff */
[----:B------:R-:W-:Y:S01]  /*2be0*/  @P2 FADD.FTZ R231, R231, R84 ;  /* 0x00000054e7e72221 */ /* 0x000fe20000010000 */
[----:B------:R-:W-:Y:S01]  /*2bf0*/  @P2 PRMT R84, RZ, 0x5410, R58 ;  /* 0x00005410ff542816 */ /* 0x000fe2000000003a */
[----:B------:R-:W-:Y:S01]  /*2c00*/  @P2 FADD.FTZ R230, R230, R85 ;  /* 0x00000055e6e62221 */ /* 0x000fe20000010000 */
[----:B------:R-:W-:Y:S01]  /*2c10*/  FSEL R245, R226, RZ, P0 ;  /* 0x000000ffe2f57208 */ /* 0x000fe20000000000 */
[----:B------:R-:W-:Y:S01]  /*2c20*/  FMUL.FTZ R85, R232, c[0x0][0x1e8] ;  /* 0x00007a00e8557a20 */ /* 0x000fe20000410000 */
[----:B------:R-:W-:Y:S01]  /*2c30*/  @P1 LOP3.LUT P0, RZ, R143, 0xff000000, RZ, 0xc0, !PT ;  /* 0xff0000008fff1812 */ /* 0x000fe2000780c0ff */
[----:B------:R-:W-:Y:S01]  /*2c40*/  @P2 FADD.FTZ R229, R229, R84 ;  /* 0x00000054e5e52221 */ /* 0x000fe20000010000 */
[----:B------:R-:W-:Y:S01]  /*2c50*/  @P1 PRMT R68, R107, 0x7610, R68 ;  /* 0x000076106b441816 */ /* 0x000fe20000000044 */
[----:B------:R-:W-:Y:S01]  /*2c60*/  FMUL.FTZ R84, R228, c[0x0][0x1e8] ;  /* 0x00007a00e4547a20 */ /* 0x000fe20000410000 */
[----:B------:R-:W-:Y:S01]  /*2c70*/  @P1 FSEL R226, R226, RZ, P0 ;  /* 0x000000ffe2e21208 */ /* 0x000fe20000000000 */
[----:B------:R-:W-:Y:S01]  /*2c80*/  FMUL.FTZ R86, R230, c[0x0][0x1e8] ;  /* 0x00007a00e6567a20 */ /* 0x000fe20000410000 */
[----:B------:R-:W-:Y:S01]  /*2c90*/  LOP3.LUT P0, RZ, R156, 0xff00, RZ, 0xc0, !PT ;  /* 0x0000ff009cff7812 */ /* 0x000fe2000780c0ff */
[----:B------:R-:W-:Y:S01]  /*2ca0*/  FMUL.FTZ R88, R231, c[0x0][0x1e8] ;  /* 0x00007a00e7587a20 */ /* 0x000fe20000410000 */
[----:B------:R-:W-:Y:S01]  /*2cb0*/  FSEL R93, R84, RZ, P5 ;  /* 0x000000ff545d7208 */ /* 0x000fe20002800000 */
[----:B------:R-:W-:Y:S01]  /*2cc0*/  FMUL.FTZ R89, R229, c[0x0][0x1e8] ;  /* 0x00007a00e5597a20 */ /* 0x000fe20000410000 */
[----:B------:R-:W-:Y:S01]  /*2cd0*/  @P1 LOP3.LUT P5, RZ, R144, 0xff00, RZ, 0xc0, !PT ;  /* 0x0000ff0090ff1812 */ /* 0x000fe200078ac0ff */
[-CC-:B------:R-:W-:Y:S01]  /*2ce0*/  FFMA.FTZ R238, R97, R72.reuse, R73.reuse ;  /* 0x0000004861ee7223 */ /* 0x180fe20000010049 */
[----:B------:R-:W-:Y:S01]  /*2cf0*/  @P1 FSEL R84, R84, RZ, P6 ;  /* 0x000000ff54541208 */ /* 0x000fe20003000000 */
[----:B------:R-:W-:Y:S01]  /*2d00*/  FADD.FTZ R87, R87, -R236 ;  /* 0x800000ec57577221 */ /* 0x000fe20000010000 */
[----:B------:R-:W-:Y:S01]  /*2d10*/  LOP3.LUT P6, RZ, R156, 0xff0000, RZ, 0xc0, !PT ;  /* 0x00ff00009cff7812 */ /* 0x000fe200078cc0ff */
[-CC-:B------:R-:W-:Y:S01]  /*2d20*/  FFMA.FTZ R97, R99, R72.reuse, R73.reuse ;  /* 0x0000004863617223 */ /* 0x180fe20000010049 */
[C---:B------:R-:W-:Y:S01]  /*2d30*/  FSEL R222, R85.reuse, RZ, P0 ;  /* 0x000000ff55de7208 */ /* 0x040fe20000000000 */
[-CC-:B------:R-:W-:Y:S01]  /*2d40*/  FFMA.FTZ R90, R90, R72.reuse, R73.reuse ;  /* 0x000000485a5a7223 */ /* 0x180fe20000010049 */
[----:B------:R-:W-:Y:S01]  /*2d50*/  @P1 LOP3.LUT P0, RZ, R144, 0xff0000, RZ, 0xc0, !PT ;  /* 0x00ff000090ff1812 */ /* 0x000fe2000780c0ff */
[-CC-:B------:R-:W-:Y:S01]  /*2d60*/  FFMA.FTZ R98, R98, R72.reuse, R73.reuse ;  /* 0x0000004862627223 */ /* 0x180fe20000010049 */
[----:B------:R-:W-:Y:S01]  /*2d70*/  @P1 FSEL R85, R85, RZ, P5 ;  /* 0x000000ff55551208 */ /* 0x000fe20002800000 */
[-CC-:B------:R-:W-:Y:S01]  /*2d80*/  FFMA.FTZ R102, R102, R72.reuse, R73.reuse ;  /* 0x0000004866667223 */ /* 0x180fe20000010049 */
[----:B------:R-:W-:Y:S01]  /*2d90*/  LOP3.LUT P5, RZ, R156, 0xff000000, RZ, 0xc0, !PT ;  /* 0xff0000009cff7812 */ /* 0x000fe200078ac0ff */
[-CC-:B------:R-:W-:Y:S01]  /*2da0*/  FFMA.FTZ R241, R241, R72.reuse, R73.reuse ;  /* 0x00000048f1f17223 */ /* 0x180fe20000010049 */
[----:B------:R-:W-:Y:S01]  /*2db0*/  FSEL R156, R86, RZ, P6 ;  /* 0x000000ff569c7208 */ /* 0x000fe20003000000 */
[-C--:B------:R-:W-:Y:S01]  /*2dc0*/  FFMA.FTZ R99, R242, R72.reuse, R73 ;  /* 0x00000048f2637223 */ /* 0x080fe20000010049 */
[----:B------:R-:W-:Y:S01]  /*2dd0*/  @P1 FSEL R86, R86, RZ, P0 ;  /* 0x000000ff56561208 */ /* 0x000fe20000000000 */
[----:B------:R-:W-:Y:S01]  /*2de0*/  FADD.FTZ R91, R91, -R90 ;  /* 0x8000005a5b5b7221 */ /* 0x000fe20000010000 */
[----:B------:R-:W-:Y:S01]  /*2df0*/  LOP3.LUT P0, RZ, R157, 0xff, RZ, 0xc0, !PT ;  /* 0x000000ff9dff7812 */ /* 0x000fe2000780c0ff */
[----:B------:R-:W-:Y:S01]  /*2e00*/  FADD.FTZ R241, R106, -R241 ;  /* 0x800000f16af17221 */ /* 0x000fe20000010000 */
[----:B------:R-:W-:Y:S01]  /*2e10*/  FSEL R223, R88, RZ, P5 ;  /* 0x000000ff58df7208 */ /* 0x000fe20002800000 */
[----:B------:R-:W-:Y:S01]  /*2e20*/  FADD.FTZ R95, R95, -R238 ;  /* 0x800000ee5f5f7221 */ /* 0x000fe20000010000 */
[----:B------:R-:W-:Y:S01]  /*2e30*/  @P1 LOP3.LUT P6, RZ, R144, 0xff000000, RZ, 0xc0, !PT ;  /* 0xff00000090ff1812 */ /* 0x000fe200078cc0ff */
[----:B------:R-:W-:Y:S01]  /*2e40*/  FADD.FTZ R97, R100, -R97 ;  /* 0x8000006164617221 */ /* 0x000fe20000010000 */
[----:B------:R-:W-:Y:S01]  /*2e50*/  @P1 LOP3.LUT P5, RZ, R145, 0xff, RZ, 0xc0, !PT ;  /* 0x000000ff91ff1812 */ /* 0x000fe200078ac0ff */
[C---:B------:R-:W-:Y:S01]  /*2e60*/  FMUL.FTZ R100, R218.reuse, R95 ;  /* 0x0000005fda647220 */ /* 0x040fe20000410000 */
[----:B------:R-:W-:Y:S01]  /*2e70*/  FSEL R224, R89, RZ, P0 ;  /* 0x000000ff59e07208 */ /* 0x000fe20000000000 */
[----:B------:R-:W-:Y:S01]  /*2e80*/  FMUL.FTZ R97, R218, R97 ;  /* 0x00000061da617220 */ /* 0x000fe20000410000 */
[----:B------:R-:W-:Y:S01]  /*2e90*/  @P1 FSEL R88, R88, RZ, P6 ;  /* 0x000000ff58581208 */ /* 0x000fe20003000000 */
[----:B------:R-:W-:Y:S01]  /*2ea0*/  FADD.FTZ R243, R243, -R102 ;  /* 0x80000066f3f37221 */ /* 0x000fe20000010000 */
[----:B------:R-:W-:Y:S01]  /*2eb0*/  @P1 FSEL R89, R89, RZ, P5 ;  /* 0x000000ff59591208 */ /* 0x000fe20002800000 */
[----:B------:R-:W-:Y:S01]  /*2ec0*/  HFMA2.MMA R102, -RZ, RZ, 0, 9.5367431640625e-07 ;  /* 0x00000010ff667435 */ /* 0x000fe200000001ff */
[----:B------:R-:W-:Y:S01]  /*2ed0*/  LOP3.LUT P6, RZ, R157, 0xff00, RZ, 0xc0, !PT ;  /* 0x0000ff009dff7812 */ /* 0x000fe200078cc0ff */
[----:B------:R-:W-:Y:S01]  /*2ee0*/  FADD.FTZ R227, R227, -R98 ;  /* 0x80000062e3e37221 */ /* 0x000fe20000010000 */
[C---:B------:R-:W-:Y:S01]  /*2ef0*/  LOP3.LUT P0, RZ, R157.reuse, 0xff0000, RZ, 0xc0, !PT ;  /* 0x00ff00009dff7812 */ /* 0x040fe2000780c0ff */
[C---:B------:R-:W-:Y:S01]  /*2f00*/  FMUL.FTZ R98, R218.reuse, R243 ;  /* 0x000000f3da627220 */ /* 0x040fe20000410000 */
[----:B------:R-:W-:Y:S01]  /*2f10*/  LOP3.LUT P5, RZ, R157, 0xff000000, RZ, 0xc0, !PT ;  /* 0xff0000009dff7812 */ /* 0x000fe200078ac0ff */
[----:B------:R-:W-:Y:S01]  /*2f20*/  FFMA.FTZ R157, R101, R72, R73 ;  /* 0x00000048659d7223 */ /* 0x000fe20000010049 */
[----:B------:R-:W-:Y:S01]  /*2f30*/  @P2 PRMT R72, RZ, 0x7610, R58 ;  /* 0x00007610ff482816 */ /* 0x000fe2000000003a */
[----:B------:R-:W-:Y:S01]  /*2f40*/  FADD.FTZ R101, R237, -R94 ;  /* 0x8000005eed657221 */ /* 0x000fe20000010000 */
[----:B------:R-:W-:Y:S01]  /*2f50*/  @P2 PRMT R73, RZ, 0x5410, R59 ;  /* 0x00005410ff492816 */ /* 0x000fe2000000003b */
[----:B------:R-:W-:Y:S01]  /*2f60*/  FADD.FTZ R237, R105, -R104 ;  /* 0x8000006869ed7221 */ /* 0x000fe20000010000 */
[----:B------:R-:W-:Y:S01]  /*2f70*/  @P1 F2FP.BF16.PACK_AB R226, RZ, R226 ;  /* 0x000000e2ffe2123e */ /* 0x000fe200000010ff */
[----:B------:R-:W-:Y:S01]  /*2f80*/  FMUL.FTZ R101, R218, R101 ;  /* 0x00000065da657220 */ /* 0x000fe20000410000 */
[----:B------:R-:W-:Y:S01]  /*2f90*/  @P1 PRMT R69, R82, 0x7610, R69 ;  /* 0x0000761052451816 */ /* 0x000fe20000000045 */
[----:B------:R-:W-:Y:S01]  /*2fa0*/  FMUL.FTZ R104, R218, R87 ;  /* 0x00000057da687220 */ /* 0x000fe20000410000 */
[----:B------:R-:W-:Y:S01]  /*2fb0*/  @P1 PRMT R70, R154, 0x7610, R70 ;  /* 0x000076109a461816 */ /* 0x000fe20000000046 */
[----:B------:R-:W-:Y:S01]  /*2fc0*/  @P2 FADD.FTZ R101, R101, R72 ;  /* 0x0000004865652221 */ /* 0x000fe20000010000 */
[----:B------:R-:W-:Y:S01]  /*2fd0*/  @P1 PRMT R71, R221, 0x7610, R71 ;  /* 0x00007610dd471816 */ /* 0x000fe20000000047 */
[----:B------:R-:W-:Y:S01]  /*2fe0*/  @P2 FADD.FTZ R104, R104, R73 ;  /* 0x0000004968682221 */ /* 0x000fe20000010000 */
[----:B------:R-:W-:Y:S01]  /*2ff0*/  @P2 PRMT R73, RZ, 0x5410, R60 ;  /* 0x00005410ff492816 */ /* 0x000fe2000000003c */
[----:B------:R-:W-:Y:S01]  /*3000*/  FMUL.FTZ R87, R101, c[0x0][0x1e8] ;  /* 0x00007a0065577a20 */ /* 0x000fe20000410000 */
[----:B------:R-:W-:Y:S01]  /*3010*/  @P1 PRMT R68, R68, 0x5410, R103 ;  /* 0x0000541044441816 */ /* 0x000fe20000000067 */
[----:B------:R-:W-:Y:S01]  /*3020*/  FMUL.FTZ R90, R104, c[0x0][0x1e8] ;  /* 0x00007a00685a7a20 */ /* 0x000fe20000410000 */
[----:B------:R-:W-:Y:S01]  /*3030*/  @P1 PRMT R69, R69, 0x5410, R83 ;  /* 0x0000541045451816 */ /* 0x000fe20000000053 */
[----:B------:R-:W-:Y:S01]  /*3040*/  IMAD.MOV.U32 R72, RZ, RZ, R80 ;  /* 0x000000ffff487224 */ /* 0x000fe200078e0050 */
[----:B------:R-:W-:Y:S01]  /*3050*/  FSEL R105, R87, RZ, P6 ;  /* 0x000000ff57697208 */ /* 0x000fe20003000000 */
[----:B------:R-:W-:Y:S01]  /*3060*/  FADD.FTZ R239, R240, -R157 ;  /* 0x8000009df0ef7221 */ /* 0x000fe20000010000 */
[----:B------:R-:W-:Y:S01]  /*3070*/  FSEL R106, R90, RZ, P0 ;  /* 0x000000ff5a6a7208 */ /* 0x000fe20000000000 */
[----:B------:R-:W-:Y:S01]  /*3080*/  FMUL.FTZ R157, R218, R91 ;  /* 0x0000005bda9d7220 */ /* 0x000fe20000410000 */
[C---:B------:R-:W-:Y:S01]  /*3090*/  @P1 LOP3.LUT P6, RZ, R145.reuse, 0xff00, RZ, 0xc0, !PT ;  /* 0x0000ff0091ff1812 */ /* 0x040fe200078cc0ff */
[----:B------:R-:W-:Y:S01]  /*30a0*/  @P2 FADD.FTZ R100, R100, R73 ;  /* 0x0000004964642221 */ /* 0x000fe20000010000 */
[----:B------:R-:W-:Y:S01]  /*30b0*/  @P1 LOP3.LUT P0, RZ, R145, 0xff0000, RZ, 0xc0, !PT ;  /* 0x00ff000091ff1812 */ /* 0x000fe2000780c0ff */
[C---:B------:R-:W-:Y:S01]  /*30c0*/  FMUL.FTZ R94, R218.reuse, R239 ;  /* 0x000000efda5e7220 */ /* 0x040fe20000410000 */
[----:B------:R-:W-:Y:S01]  /*30d0*/  @P1 FSEL R87, R87, RZ, P6 ;  /* 0x000000ff57571208 */ /* 0x000fe20003000000 */
[----:B------:R-:W-:Y:S01]  /*30e0*/  FMUL.FTZ R95, R218, R237 ;  /* 0x000000edda5f7220 */ /* 0x000fe20000410000 */
[----:B------:R-:W-:Y:S01]  /*30f0*/  @P1 FSEL R90, R90, RZ, P0 ;  /* 0x000000ff5a5a1208 */ /* 0x000fe20000000000 */
[----:B------:R-:W-:Y:S01]  /*3100*/  FMUL.FTZ R91, R218, R241 ;  /* 0x000000f1da5b7220 */ /* 0x000fe20000410000 */
[----:B------:R-:W-:Y:S01]  /*3110*/  LOP3.LUT P6, RZ, R72, 0xff, RZ, 0xc0, !PT ;  /* 0x000000ff48ff7812 */ /* 0x000fe200078cc0ff */
[----:B------:R-:W-:Y:S01]  /*3120*/  FMUL.FTZ R227, R218, R227 ;  /* 0x000000e3dae37220 */ /* 0x000fe20000410000 */
[----:B------:R-:W-:-:S02]  /*3130*/  ISETP.NE.U32.AND P0, PT, RZ, c[0x0][0x258], PT ;  /* 0x00009600ff007a0c */ /* 0x000fc40003f05070 */
[----:B------:R-:W-:Y:S02]  /*3140*/  @P2 PRMT R72, RZ, 0x7610, R59 ;  /* 0x00007610ff482816 */ /* 0x000fe4000000003b */
[----:B------:R-:W-:Y:S02]  /*3150*/  ISETP.NE.AND.EX P0, PT, RZ, c[0x0][0x25c], PT, P0 ;  /* 0x00009700ff007a0c */ /* 0x000fe40003f05300 */
[----:B------:R-:W-:Y:S01]  /*3160*/  @P2 PRMT R73, RZ, 0x5410, R62 ;  /* 0x00005410ff492816 */ /* 0x000fe2000000003e */
[----:B------:R-:W-:Y:S01]  /*3170*/  @P2 FADD.FTZ R157, R157, R72 ;  /* 0x000000489d9d2221 */ /* 0x000fe20000010000 */
[--C-:B------:R-:W-:Y:S02]  /*3180*/  @P2 PRMT R72, RZ, 0x5410, R61.reuse ;  /* 0x00005410ff482816 */ /* 0x100fe4000000003d */
[----:B------:R-:W-:Y:S01]  /*3190*/  @P1 PRMT R70, R70, 0x5410, R92 ;  /* 0x0000541046461816 */ /* 0x000fe2000000005c */
[----:B------:R-:W-:Y:S01]  /*31a0*/  FMUL.FTZ R237, R157, c[0x0][0x1e8] ;  /* 0x00007a009ded7a20 */ /* 0x000fe20000410000 */
[----:B------:R-:W-:Y:S01]  /*31b0*/  @P1 PRMT R71, R71, 0x5410, R226 ;  /* 0x0000541047471816 */ /* 0x000fe200000000e2 */
[----:B------:R-:W-:Y:S01]  /*31c0*/  @P2 FADD.FTZ R97, R97, R72 ;  /* 0x0000004861612221 */ /* 0x000fe20000010000 */
[----:B------:R-:W-:Y:S01]  /*31d0*/  @P2 PRMT R72, RZ, 0x7610, R61 ;  /* 0x00007610ff482816 */ /* 0x000fe2000000003d */
[----:B------:R-:W-:Y:S01]  /*31e0*/  @P2 FADD.FTZ R94, R94, R73 ;  /* 0x000000495e5e2221 */ /* 0x000fe20000010000 */
[----:B------:R-:W-:-:S02]  /*31f0*/  @P2 PRMT R73, RZ, 0x7610, R62 ;  /* 0x00007610ff492816 */ /* 0x000fc4000000003e */
[----:B------:R-:W-:Y:S01]  /*3200*/  @P0 F2FP.BF16.PACK_AB R74, RZ, R74 ;  /* 0x0000004aff4a023e */ /* 0x000fe200000010ff */
[----:B------:R-:W-:Y:S01]  /*3210*/  @P2 FADD.FTZ R95, R95, R72 ;  /* 0x000000485f5f2221 */ /* 0x000fe20000010000 */
[----:B------:R-:W-:Y:S01]  /*3220*/  @P0 F2FP.BF16.PACK_AB R219, RZ, R219 ;  /* 0x000000dbffdb023e */ /* 0x000fe200000010ff */
[----:B------:R-:W-:Y:S01]  /*3230*/  @P2 FADD.FTZ R98, R98, R73 ;  /* 0x0000004962622221 */ /* 0x000fe20000010000 */
[----:B------:R-:W-:Y:S02]  /*3240*/  @P0 F2FP.BF16.PACK_AB R220, RZ, R220 ;  /* 0x000000dcffdc023e */ /* 0x000fe400000010ff */
[----:B------:R-:W-:Y:S02]  /*3250*/  @P0 F2FP.BF16.PACK_AB R225, RZ, R225 ;  /* 0x000000e1ffe1023e */ /* 0x000fe400000010ff */
[----:B------:R-:W-:Y:S02]  /*3260*/  @P2 PRMT R72, RZ, 0x5410, R63 ;  /* 0x00005410ff482816 */ /* 0x000fe4000000003f */
[----:B------:R-:W-:-:S02]  /*3270*/  FSEL R239, R237, RZ, P5 ;  /* 0x000000ffedef7208 */ /* 0x000fc40002800000 */
[----:B------:R-:W-:Y:S01]  /*3280*/  @P0 F2FP.BF16.PACK_AB R159, RZ, R159 ;  /* 0x0000009fff9f023e */ /* 0x000fe200000010ff */
[----:B------:R-:W-:Y:S01]  /*3290*/  @P2 FADD.FTZ R91, R91, R72 ;  /* 0x000000485b5b2221 */ /* 0x000fe20000010000 */
[----:B------:R-:W-:Y:S02]  /*32a0*/  @P0 F2FP.BF16.PACK_AB R236, RZ, R75 ;  /* 0x0000004bffec023e */ /* 0x000fe400000010ff */
[----:B------:R-:W-:Y:S02]  /*32b0*/  @P0 F2FP.BF16.PACK_AB R155, RZ, R155 ;  /* 0x0000009bff9b023e */ /* 0x000fe400000010ff */
[----:B------:R-:W-:Y:S02]  /*32c0*/  @P0 F2FP.BF16.PACK_AB R235, RZ, R235 ;  /* 0x000000ebffeb023e */ /* 0x000fe400000010ff */
[----:B------:R-:W-:Y:S02]  /*32d0*/  @P0 PRMT R64, R74, 0x7610, R64 ;  /* 0x000076104a400816 */ /* 0x000fe40000000040 */
[----:B------:R-:W-:Y:S01]  /*32e0*/  @P0 PRMT R65, R219, 0x7610, R65 ;  /* 0x00007610db410816 */ /* 0x000fe20000000041 */
[----:B------:R-:W-:Y:S01]  /*32f0*/  FMUL.FTZ R219, R98, c[0x0][0x1e8] ;  /* 0x00007a0062db7a20 */ /* 0x000fe20000410000 */
[----:B------:R-:W-:Y:S01]  /*3300*/  @P0 PRMT R66, R220, 0x7610, R66 ;  /* 0x00007610dc420816 */ /* 0x000fe20000000042 */
[----:B------:R-:W-:Y:S01]  /*3310*/  FMUL.FTZ R220, R91, c[0x0][0x1e8] ;  /* 0x00007a005bdc7a20 */ /* 0x000fe20000410000 */
[----:B------:R-:W-:Y:S01]  /*3320*/  @P0 PRMT R67, R225, 0x7610, R67 ;  /* 0x00007610e1430816 */ /* 0x000fe20000000043 */
[----:B------:R-:W-:Y:S01]  /*3330*/  FMUL.FTZ R225, R100, c[0x0][0x1e8] ;  /* 0x00007a0064e17a20 */ /* 0x000fe20000410000 */
[----:B------:R-:W-:-:S02]  /*3340*/  @P1 LOP3.LUT P5, RZ, R145, 0xff000000, RZ, 0xc0, !PT ;  /* 0xff00000091ff1812 */ /* 0x000fc400078ac0ff */
[----:B------:R-:W-:Y:S01]  /*3350*/  F2FP.BF16.PACK_AB R74, R233, R158 ;  /* 0x0000009ee94a723e */ /* 0x000fe200000010ff */
[----:B------:R-:W-:Y:S01]  /*3360*/  FMUL.FTZ R158, R97, c[0x0][0x1e8] ;  /* 0x00007a00619e7a20 */ /* 0x000fe20000410000 */
[----:B------:R-:W-:Y:S01]  /*3370*/  F2FP.BF16.PACK_AB R73, R78, R79 ;  /* 0x0000004f4e49723e */ /* 0x000fe200000010ff */
[CC--:B------:R-:W-:Y:S01]  /*3380*/  @P0 IMAD.WIDE.U32 R78, R215.reuse, R102.reuse, c[0x0][0x258] ;  /* 0x00009600d74e0625 */ /* 0x0c0fe200078e0066 */
[----:B------:R-:W-:Y:S02]  /*3390*/  F2FP.BF16.PACK_AB R72, R76, R77 ;  /* 0x0000004d4c48723e */ /* 0x000fe400000010ff */
[----:B------:R-:W-:Y:S01]  /*33a0*/  @P0 PRMT R64, R64, 0x5410, R159 ;  /* 0x0000541040400816 */ /* 0x000fe2000000009f */
[----:B------:R-:W-:Y:S01]  /*33b0*/  IMAD.WIDE.U32 R76, R215, R102, c[0x0][0x248] ;  /* 0x00009200d74c7625 */ /* 0x000fe200078e0066 */
[----:B------:R-:W-:Y:S02]  /*33c0*/  @P0 PRMT R65, R65, 0x5410, R236 ;  /* 0x0000541041410816 */ /* 0x000fe400000000ec */
[----:B------:R-:W-:Y:S01]  /*33d0*/  @P0 PRMT R66, R66, 0x5410, R155 ;  /* 0x0000541042420816 */ /* 0x000fe2000000009b */
[----:B------:R-:W-:Y:S01]  /*33e0*/  FMUL.FTZ R155, R95, c[0x0][0x1e8] ;  /* 0x00007a005f9b7a20 */ /* 0x000fe20000410000 */
[----:B------:R-:W-:Y:S01]  /*33f0*/  @P0 PRMT R67, R67, 0x5410, R235 ;  /* 0x0000541043430816 */ /* 0x000fe200000000eb */
[----:B------:R-:W-:Y:S01]  /*3400*/  FMUL.FTZ R159, R94, c[0x0][0x1e8] ;  /* 0x00007a005e9f7a20 */ /* 0x000fe20000410000 */
[----:B------:R-:W-:-:S02]  /*3410*/  @P1 FSEL R237, R237, RZ, P5 ;  /* 0x000000ffeded1208 */ /* 0x000fc40002800000 */
[----:B------:R-:W-:Y:S01]  /*3420*/  F2FP.BF16.PACK_AB R75, R245, R234 ;  /* 0x000000eaf54b723e */ /* 0x000fe200000010ff */
[----:B------:R0:W-:Y:S01]  /*3430*/  @P0 STG.E.128 [R78.64], R64 ;  /* 0x000000404e000986 */ /* 0x0001e2000c101d04 */
[----:B------:R-:W-:Y:S02]  /*3440*/  LOP3.LUT P5, RZ, R80, 0xff0000, RZ, 0xc0, !PT ;  /* 0x00ff000050ff7812 */ /* 0x000fe400078ac0ff */
[----:B------:R-:W-:Y:S01]  /*3450*/  FSEL R233, R225, RZ, P6 ;  /* 0x000000ffe1e97208 */ /* 0x000fe20003000000 */
[----:B------:R1:W-:Y:S01]  /*3460*/  STG.E.128 [R76.64], R72 ;  /* 0x000000484c007986 */ /* 0x0003e2000c101d04 */
[----:B------:R-:W-:Y:S02]  /*3470*/  FSEL R235, R158, RZ, P5 ;  /* 0x000000ff9eeb7208 */ /* 0x000fe40002800000 */
[----:B------:R-:W-:Y:S02]  /*3480*/  LOP3.LUT P6, RZ, R80, 0xff000000, RZ, 0xc0, !PT ;  /* 0xff00000050ff7812 */ /* 0x000fe400078cc0ff */
[----:B------:R-:W-:-:S02]  /*3490*/  LOP3.LUT P5, RZ, R81, 0xff, RZ, 0xc0, !PT ;  /* 0x000000ff51ff7812 */ /* 0x000fc400078ac0ff */
[----:B------:R-:W-:Y:S02]  /*34a0*/  FSEL R234, R155, RZ, P6 ;  /* 0x000000ff9bea7208 */ /* 0x000fe40003000000 */
[----:B------:R-:W-:Y:S02]  /*34b0*/  FSEL R236, R159, RZ, P5 ;  /* 0x000000ff9fec7208 */ /* 0x000fe40002800000 */
[----:B------:R-:W-:Y:S02]  /*34c0*/  @P0 F2FP.BF16.PACK_AB R228, RZ, R228 ;  /* 0x000000e4ffe4023e */ /* 0x000fe400000010ff */
[----:B------:R-:W-:Y:S01]  /*34d0*/  @P0 F2FP.BF16.PACK_AB R230, RZ, R230 ;  /* 0x000000e6ffe6023e */ /* 0x000fe200000010ff */
[----:B0-----:R-:W-:Y:S01]  /*34e0*/  @P0 IMAD.WIDE.U32 R78, R216, R102, c[0x0][0x258] ;  /* 0x00009600d84e0625 */ /* 0x001fe200078e0066 */
[----:B------:R-:W-:Y:S02]  /*34f0*/  @P0 F2FP.BF16.PACK_AB R229, RZ, R229 ;  /* 0x000000e5ffe5023e */ /* 0x000fe400000010ff */
[----:B------:R-:W-:Y:S01]  /*3500*/  @P0 F2FP.BF16.PACK_AB R104, RZ, R104 ;  /* 0x00000068ff68023e */ /* 0x000fe200000010ff */
[----:B-1----:R-:W-:Y:S01]  /*3510*/  FADD.FTZ R73, R96, -R99 ;  /* 0x8000006360497221 */ /* 0x002fe20000010000 */
[C---:B------:R-:W-:Y:S01]  /*3520*/  LOP3.LUT P6, RZ, R81.reuse, 0xff00, RZ, 0xc0, !PT ;  /* 0x0000ff0051ff7812 */ /* 0x040fe200078cc0ff */
[----:B------:R-:W-:Y:S01]  /*3530*/  @P1 IMAD.MOV.U32 R72, RZ, RZ, R146 ;  /* 0x000000ffff481224 */ /* 0x000fe200078e0092 */
[----:B------:R-:W-:Y:S01]  /*3540*/  LOP3.LUT P5, RZ, R81, 0xff0000, RZ, 0xc0, !PT ;  /* 0x00ff000051ff7812 */ /* 0x000fe200078ac0ff */
[----:B------:R-:W-:Y:S01]  /*3550*/  FMUL.FTZ R218, R218, R73 ;  /* 0x00000049dada7220 */ /* 0x000fe20000410000 */
[----:B------:R-:W-:-:S02]  /*3560*/  @P2 PRMT R74, RZ, 0x7610, R60 ;  /* 0x00007610ff4a2816 */ /* 0x000fc4000000003c */
[----:B------:R-:W-:Y:S02]  /*3570*/  @P2 PRMT R73, RZ, 0x7610, R63 ;  /* 0x00007610ff492816 */ /* 0x000fe4000000003f */
[----:B------:R-:W-:Y:S01]  /*3580*/  @P0 F2FP.BF16.PACK_AB R232, RZ, R232 ;  /* 0x000000e8ffe8023e */ /* 0x000fe200000010ff */
[----:B------:R-:W-:Y:S01]  /*3590*/  @P2 FADD.FTZ R227, R227, R74 ;  /* 0x0000004ae3e32221 */ /* 0x000fe20000010000 */
[----:B------:R-:W-:Y:S01]  /*35a0*/  @P0 F2FP.BF16.PACK_AB R231, RZ, R231 ;  /* 0x000000e7ffe7023e */ /* 0x000fe200000010ff */
[----:B------:R-:W-:Y:S01]  /*35b0*/  @P2 FADD.FTZ R218, R218, R73 ;  /* 0x00000049dada2221 */ /* 0x000fe20000010000 */
[----:B------:R-:W-:Y:S02]  /*35c0*/  @P0 F2FP.BF16.PACK_AB R101, RZ, R101 ;  /* 0x00000065ff65023e */ /* 0x000fe400000010ff */
[----:B------:R-:W-:Y:S02]  /*35d0*/  @P0 F2FP.BF16.PACK_AB R157, RZ, R157 ;  /* 0x0000009dff9d023e */ /* 0x000fe400000010ff */
[----:B------:R-:W-:-:S02]  /*35e0*/  @P0 PRMT R64, R228, 0x7610, R64 ;  /* 0x00007610e4400816 */ /* 0x000fc40000000040 */
[----:B------:R-:W-:Y:S02]  /*35f0*/  @P0 PRMT R65, R230, 0x7610, R65 ;  /* 0x00007610e6410816 */ /* 0x000fe40000000041 */
[----:B------:R-:W-:Y:S02]  /*3600*/  @P0 PRMT R66, R229, 0x7610, R66 ;  /* 0x00007610e5420816 */ /* 0x000fe40000000042 */
[----:B------:R-:W-:Y:S02]  /*3610*/  IADD3 R77, R215, 0x80, RZ ;  /* 0x00000080d74d7810 */ /* 0x000fe40007ffe0ff */
[----:B------:R-:W-:Y:S02]  /*3620*/  @P0 PRMT R67, R104, 0x7610, R67 ;  /* 0x0000761068430816 */ /* 0x000fe40000000043 */
[----:B------:R-:W-:Y:S01]  /*3630*/  FSEL R99, R219, RZ, P6 ;  /* 0x000000ffdb637208 */ /* 0x000fe20003000000 */
[----:B------:R-:W-:Y:S01]  /*3640*/  IMAD.WIDE.U32 R76, R102, R77, c[0x0][0x248] ;  /* 0x00009200664c7625 */ /* 0x000fe200078e004d */
[----:B------:R-:W-:-:S02]  /*3650*/  FSEL R96, R220, RZ, P5 ;  /* 0x000000ffdc607208 */ /* 0x000fc40002800000 */
[----:B------:R-:W-:Y:S02]  /*3660*/  LOP3.LUT P6, RZ, R80, 0xff00, RZ, 0xc0, !PT ;  /* 0x0000ff0050ff7812 */ /* 0x000fe400078cc0ff */
[----:B------:R-:W-:Y:S01]  /*3670*/  LOP3.LUT P5, RZ, R81, 0xff000000, RZ, 0xc0, !PT ;  /* 0xff00000051ff7812 */ /* 0x000fe200078ac0ff */
[----:B------:R-:W-:Y:S01]  /*3680*/  @P1 IMAD.WIDE.U32 R80, R215, R102, c[0x0][0x250] ;  /* 0x00009400d7501625 */ /* 0x000fe200078e0066 */
[----:B------:R-:W-:Y:S02]  /*3690*/  @P1 LOP3.LUT P2, RZ, R72, 0xff, RZ, 0xc0, !PT ;  /* 0x000000ff48ff1812 */ /* 0x000fe4000784c0ff */
[----:B------:R-:W-:Y:S02]  /*36a0*/  @P0 PRMT R64, R64, 0x5410, R232 ;  /* 0x0000541040400816 */ /* 0x000fe400000000e8 */
[----:B------:R-:W-:Y:S01]  /*36b0*/  @P0 PRMT R65, R65, 0x5410, R231 ;  /* 0x0000541041410816 */ /* 0x000fe200000000e7 */
[----:B------:R0:W-:Y:S01]  /*36c0*/  @P1 STG.E.128 [R80.64], R68 ;  /* 0x0000004450001986 */ /* 0x0001e2000c101d04 */
[----:B------:R-:W-:-:S02]  /*36d0*/  @P0 PRMT R66, R66, 0x5410, R101 ;  /* 0x0000541042420816 */ /* 0x000fc40000000065 */
[----:B------:R-:W-:Y:S02]  /*36e0*/  @P0 PRMT R67, R67, 0x5410, R157 ;  /* 0x0000541043430816 */ /* 0x000fe4000000009d */
[----:B------:R-:W-:Y:S02]  /*36f0*/  F2FP.BF16.PACK_AB R75, R239, R106 ;  /* 0x0000006aef4b723e */ /* 0x000fe400000010ff */
[----:B------:R-:W-:Y:S01]  /*3700*/  F2FP.BF16.PACK_AB R74, R105, R224 ;  /* 0x000000e0694a723e */ /* 0x000fe200000010ff */
[----:B------:R1:W-:Y:S01]  /*3710*/  @P0 STG.E.128 [R78.64], R64 ;  /* 0x000000404e000986 */ /* 0x0003e2000c101d04 */
[----:B------:R-:W-:Y:S02]  /*3720*/  F2FP.BF16.PACK_AB R73, R223, R156 ;  /* 0x0000009cdf49723e */ /* 0x000fe400000010ff */
[----:B------:R-:W-:Y:S02]  /*3730*/  F2FP.BF16.PACK_AB R72, R222, R93 ;  /* 0x0000005dde48723e */ /* 0x000fe400000010ff */
[----:B------:R-:W-:-:S02]  /*3740*/  @P1 F2FP.BF16.PACK_AB R84, RZ, R84 ;  /* 0x00000054ff54123e */ /* 0x000fc400000010ff */
[----:B------:R-:W-:Y:S01]  /*3750*/  @P1 F2FP.BF16.PACK_AB R86, RZ, R86 ;  /* 0x00000056ff56123e */ /* 0x000fe200000010ff */
[----:B------:R2:W-:Y:S01]  /*3760*/  STG.E.128 [R76.64], R72 ;  /* 0x000000484c007986 */ /* 0x0005e2000c101d04 */
[----:B------:R-:W-:Y:S01]  /*3770*/  @P1 F2FP.BF16.PACK_AB R89, RZ, R89 ;  /* 0x00000059ff59123e */ /* 0x000fe200000010ff */
[----:B0-----:R-:W-:Y:S01]  /*3780*/  @P1 IMAD.WIDE.U32 R80, R216, R102, c[0x0][0x250] ;  /* 0x00009400d8501625 */ /* 0x001fe200078e0066 */
[----:B------:R-:W-:Y:S02]  /*3790*/  @P1 F2FP.BF16.PACK_AB R90, RZ, R90 ;  /* 0x0000005aff5a123e */ /* 0x000fe400000010ff */
[----:B------:R-:W-:Y:S02]  /*37a0*/  @P0 F2FP.BF16.PACK_AB R100, RZ, R100 ;  /* 0x00000064ff64023e */ /* 0x000fe400000010ff */
[----:B------:R-:W-:Y:S02]  /*37b0*/  @P0 F2FP.BF16.PACK_AB R97, RZ, R97 ;  /* 0x00000061ff61023e */ /* 0x000fe400000010ff */
[----:B------:R-:W-:Y:S01]  /*37c0*/  @P0 F2FP.BF16.PACK_AB R94, RZ, R94 ;  /* 0x0000005eff5e023e */ /* 0x000fe200000010ff */
[----:B-1----:R-:W-:Y:S01]  /*37d0*/  @P0 IMAD.WIDE.U32 R78, R217, R102, c[0x0][0x258] ;  /* 0x00009600d94e0625 */ /* 0x002fe200078e0066 */
[----:B------:R-:W-:-:S02]  /*37e0*/  @P0 F2FP.BF16.PACK_AB R91, RZ, R91 ;  /* 0x0000005bff5b023e */ /* 0x000fc400000010ff */
[----:B------:R-:W-:Y:S02]  /*37f0*/  @P1 F2FP.BF16.PACK_AB R85, RZ, R85 ;  /* 0x00000055ff55123e */ /* 0x000fe400000010ff */
[----:B------:R-:W-:Y:S02]  /*3800*/  @P1 F2FP.BF16.PACK_AB R88, RZ, R88 ;  /* 0x00000058ff58123e */ /* 0x000fe400000010ff */
[----:B------:R-:W-:Y:S02]  /*3810*/  @P1 F2FP.BF16.PACK_AB R87, RZ, R87 ;  /* 0x00000057ff57123e */ /* 0x000fe400000010ff */
[----:B------:R-:W-:Y:S02]  /*3820*/  @P1 F2FP.BF16.PACK_AB R237, RZ, R237 ;  /* 0x000000edffed123e */ /* 0x000fe400000010ff */
[----:B------:R-:W-:Y:S02]  /*3830*/  @P1 PRMT R68, R84, 0x7610, R68 ;  /* 0x0000761054441816 */ /* 0x000fe40000000044 */
[----:B------:R-:W-:-:S02]  /*3840*/  @P1 PRMT R69, R86, 0x7610, R69 ;  /* 0x0000761056451816 */ /* 0x000fc40000000045 */
[----:B------:R-:W-:Y:S02]  /*3850*/  @P1 PRMT R70, R89, 0x7610, R70 ;  /* 0x0000761059461816 */ /* 0x000fe40000000046 */
[----:B------:R-:W-:Y:S02]  /*3860*/  @P1 PRMT R71, R90, 0x7610, R71 ;  /* 0x000076105a471816 */ /* 0x000fe40000000047 */
[----:B--2---:R-:W-:Y:S01]  /*3870*/  @P0 F2FP.BF16.PACK_AB R77, RZ, R227 ;  /* 0x000000e3ff4d023e */ /* 0x004fe200000010ff */
[----:B------:R-:W-:Y:S01]  /*3880*/  FMUL.FTZ R227, R227, c[0x0][0x1e8] ;  /* 0x00007a00e3e37a20 */ /* 0x000fe20000410000 */
[----:B------:R-:W-:Y:S02]  /*3890*/  @P0 F2FP.BF16.PACK_AB R95, RZ, R95 ;  /* 0x0000005fff5f023e */ /* 0x000fe400000010ff */
[----:B------:R-:W-:Y:S02]  /*38a0*/  @P0 F2FP.BF16.PACK_AB R98, RZ, R98 ;  /* 0x00000062ff62023e */ /* 0x000fe400000010ff */
[----:B------:R-:W-:Y:S01]  /*38b0*/  @P0 F2FP.BF16.PACK_AB R82, RZ, R218 ;  /* 0x000000daff52023e */ /* 0x000fe200000010ff */
[----:B------:R-:W-:Y:S01]  /*38c0*/  FMUL.FTZ R218, R218, c[0x0][0x1e8] ;  /* 0x00007a00dada7a20 */ /* 0x000fe20000410000 */
[----:B------:R-:W-:-:S02]  /*38d0*/  @P0 PRMT R64, R100, 0x7610, R64 ;  /* 0x0000761064400816 */ /* 0x000fc40000000040 */
[----:B------:R-:W-:Y:S02]  /*38e0*/  @P0 PRMT R65, R97, 0x7610, R65 ;  /* 0x0000761061410816 */ /* 0x000fe40000000041 */
[----:B------:R-:W-:Y:S02]  /*38f0*/  @P0 PRMT R66, R94, 0x7610, R66 ;  /* 0x000076105e420816 */ /* 0x000fe40000000042 */
[----:B------:R-:W-:Y:S02]  /*3900*/  @P0 PRMT R67, R91, 0x7610, R67 ;  /* 0x000076105b430816 */ /* 0x000fe40000000043 */
[----:B------:R-:W-:Y:S02]  /*3910*/  @P1 PRMT R68, R68, 0x5410, R85 ;  /* 0x0000541044441816 */ /* 0x000fe40000000055 */
[----:B------:R-:W-:Y:S02]  /*3920*/  @P1 PRMT R69, R69, 0x5410, R88 ;  /* 0x0000541045451816 */ /* 0x000fe40000000058 */
[----:B------:R-:W-:-:S02]  /*3930*/  @P1 PRMT R70, R70, 0x5410, R87 ;  /* 0x0000541046461816 */ /* 0x000fc40000000057 */
[----:B------:R-:W-:Y:S02]  /*3940*/  @P1 PRMT R71, R71, 0x5410, R237 ;  /* 0x0000541047471816 */ /* 0x000fe400000000ed */
[----:B------:R-:W-:Y:S02]  /*3950*/  @P0 PRMT R64, R64, 0x5410, R77 ;  /* 0x0000541040400816 */ /* 0x000fe4000000004d */
[----:B------:R-:W-:Y:S01]  /*3960*/  @P0 PRMT R65, R65, 0x5410, R95 ;  /* 0x0000541041410816 */ /* 0x000fe2000000005f */
[----:B------:R0:W-:Y:S01]  /*3970*/  @P1 STG.E.128 [R80.64], R68 ;  /* 0x0000004450001986 */ /* 0x0001e2000c101d04 */
[----:B------:R-:W-:Y:S02]  /*3980*/  @P0 PRMT R66, R66, 0x5410, R98 ;  /* 0x0000541042420816 */ /* 0x000fe40000000062 */
[----:B------:R-:W-:Y:S02]  /*3990*/  @P0 PRMT R67, R67, 0x5410, R82 ;  /* 0x0000541043430816 */ /* 0x000fe40000000052 */
[----:B------:R-:W-:-:S02]  /*39a0*/  FSEL R75, R218, RZ, P5 ;  /* 0x000000ffda4b7208 */ /* 0x000fc40002800000 */
[C---:B------:R-:W-:Y:S01]  /*39b0*/  @P1 LOP3.LUT P5, RZ, R146.reuse, 0xff0000, RZ, 0xc0, !PT ;  /* 0x00ff000092ff1812 */ /* 0x040fe200078ac0ff */
[----:B------:R-:W-:Y:S01]  /*39c0*/  @P0 STG.E.128 [R78.64], R64 ;  /* 0x000000404e000986 */ /* 0x000fe2000c101d04 */
[C---:B------:R-:W-:Y:S02]  /*39d0*/  @P1 LOP3.LUT P0, RZ, R146.reuse, 0xff00, RZ, 0xc0, !PT ;  /* 0x0000ff0092ff1812 */ /* 0x040fe4000780c0ff */
[----:B------:R-:W-:Y:S02]  /*39e0*/  IADD3 R215, R215, 0x100, RZ ;  /* 0x00000100d7d77810 */ /* 0x000fe40007ffe0ff */
[----:B------:R-:W-:Y:S02]  /*39f0*/  FSEL R72, R227, RZ, P6 ;  /* 0x000000ffe3487208 */ /* 0x000fe40003000000 */
[----:B------:R-:W-:Y:S01]  /*3a00*/  @P1 LOP3.LUT P6, RZ, R146, 0xff000000, RZ, 0xc0, !PT ;  /* 0xff00000092ff1812 */ /* 0x000fe200078cc0ff */
[----:B------:R-:W-:Y:S01]  /*3a10*/  IMAD.WIDE.U32 R76, R102, R215, c[0x0][0x248] ;  /* 0x00009200664c7625 */ /* 0x000fe200078e00d7 */
[----:B------:R-:W-:-:S02]  /*3a20*/  @P1 FSEL R158, R158, RZ, P5 ;  /* 0x000000ff9e9e1208 */ /* 0x000fc40002800000 */
[----:B0-----:R-:W-:Y:S02]  /*3a30*/  @P1 FSEL R80, R227, RZ, P0 ;  /* 0x000000ffe3501208 */ /* 0x001fe40000000000 */
[C---:B------:R-:W-:Y:S02]  /*3a40*/  @P1 LOP3.LUT P0, RZ, R147.reuse, 0xff, RZ, 0xc0, !PT ;  /* 0x000000ff93ff1812 */ /* 0x040fe4000780c0ff */
[----:B------:R-:W-:Y:S02]  /*3a50*/  @P1 LOP3.LUT P5, RZ, R147, 0xff0000, RZ, 0xc0, !PT ;  /* 0x00ff000093ff1812 */ /* 0x000fe400078ac0ff */
[----:B------:R-:W-:Y:S02]  /*3a60*/  F2FP.BF16.PACK_AB R75, R75, R96 ;  /* 0x000000604b4b723e */ /* 0x000fe400000010ff */
[----:B------:R-:W-:Y:S02]  /*3a70*/  F2FP.BF16.PACK_AB R74, R99, R236 ;  /* 0x000000ec634a723e */ /* 0x000fe400000010ff */
[----:B------:R-:W-:-:S02]  /*3a80*/  F2FP.BF16.PACK_AB R73, R234, R235 ;  /* 0x000000ebea49723e */ /* 0x000fc400000010ff */
[----:B------:R-:W-:Y:S02]  /*3a90*/  F2FP.BF16.PACK_AB R72, R72, R233 ;  /* 0x000000e94848723e */ /* 0x000fe400000010ff */
[----:B------:R-:W-:Y:S02]  /*3aa0*/  @P1 FSEL R225, R225, RZ, P2 ;  /* 0x000000ffe1e11208 */ /* 0x000fe40001000000 */
[----:B------:R-:W-:Y:S01]  /*3ab0*/  @P1 FSEL R155, R155, RZ, P6 ;  /* 0x000000ff9b9b1208 */ /* 0x000fe20003000000 */
[----:B------:R0:W-:Y:S01]  /*3ac0*/  STG.E.128 [R76.64], R72 ;  /* 0x000000484c007986 */ /* 0x0001e2000c101d04 */
[C---:B------:R-:W-:Y:S02]  /*3ad0*/  @P1 LOP3.LUT P2, RZ, R147.reuse, 0xff00, RZ, 0xc0, !PT ;  /* 0x0000ff0093ff1812 */ /* 0x040fe4000784c0ff */
[----:B------:R-:W-:Y:S02]  /*3ae0*/  @P1 LOP3.LUT P6, RZ, R147, 0xff000000, RZ, 0xc0, !PT ;  /* 0xff00000093ff1812 */ /* 0x000fe400078cc0ff */
[----:B------:R-:W-:-:S02]  /*3af0*/  @P1 FSEL R159, R159, RZ, P0 ;  /* 0x000000ff9f9f1208 */ /* 0x000fc40000000000 */
[----:B------:R-:W-:Y:S02]  /*3b00*/  @P1 FSEL R220, R220, RZ, P5 ;  /* 0x000000ffdcdc1208 */ /* 0x000fe40002800000 */
[----:B------:R-:W-:Y:S02]  /*3b10*/  @P1 F2FP.BF16.PACK_AB R225, RZ, R225 ;  /* 0x000000e1ffe1123e */ /* 0x000fe400000010ff */
[----:B------:R-:W-:Y:S02]  /*3b20*/  @P1 F2FP.BF16.PACK_AB R158, RZ, R158 ;  /* 0x0000009eff9e123e */ /* 0x000fe400000010ff */
[----:B------:R-:W-:Y:S02]  /*3b30*/  @P1 FSEL R219, R219, RZ, P2 ;  /* 0x000000ffdbdb1208 */ /* 0x000fe40001000000 */
[----:B------:R-:W-:Y:S02]  /*3b40*/  @P1 F2FP.BF16.PACK_AB R159, RZ, R159 ;  /* 0x0000009fff9f123e */ /* 0x000fe400000010ff */
[----:B------:R-:W-:-:S02]  /*3b50*/  @P1 F2FP.BF16.PACK_AB R220, RZ, R220 ;  /* 0x000000dcffdc123e */ /* 0x000fc400000010ff */
[----:B0-----:R-:W-:Y:S02]  /*3b60*/  @P1 FSEL R72, R218, RZ, P6 ;  /* 0x000000ffda481208 */ /* 0x001fe40003000000 */
[----:B------:R-:W-:Y:S02]  /*3b70*/  @P1 F2FP.BF16.PACK_AB R80, RZ, R80 ;  /* 0x00000050ff50123e */ /* 0x000fe400000010ff */
[----:B------:R-:W-:Y:S02]  /*3b80*/  @P1 F2FP.BF16.PACK_AB R155, RZ, R155 ;  /* 0x0000009bff9b123e */ /* 0x000fe400000010ff */
[----:B------:R-:W-:Y:S02]  /*3b90*/  @P1 F2FP.BF16.PACK_AB R219, RZ, R219 ;  /* 0x000000dbffdb123e */ /* 0x000fe400000010ff */
[----:B------:R-:W-:Y:S01]  /*3ba0*/  @P1 F2FP.BF16.PACK_AB R74, RZ, R72 ;  /* 0x00000048ff4a123e */ /* 0x000fe200000010ff */
[----:B------:R-:W-:Y:S01]  /*3bb0*/  @P1 IMAD.WIDE.U32 R72, R217, R102, c[0x0][0x250] ;  /* 0x00009400d9481625 */ /* 0x000fe200078e0066 */
        /* <DEDUP_REMOVED lines=8> */
[----:B------:R-:W-:-:S03]  /*3c40*/  SEL R219, RZ, 0x1, P4 ;  /* 0x00000001ffdb7807 */ /* 0x000fc60002000000 */
[----:B------:R0:W-:Y:S02]  /*3c50*/  @P1 STG.E.128 [R72.64], R68 ;  /* 0x0000004448001986 */ /* 0x0001e4000c101d04 */
[----:B0-----:R-:W-:Y:S01]  /*3c60*/  @P3 CALL.REL.NOINC `(.L_x_87) ;  /* 0x0000001000003944 */ /* 0x001fe20003c00000 */
[----:B------:R-:W-:Y:S05]  /*3c70*/  BRA `(.L_x_88) ;  /* 0xffffcde000007947 */ /* 0x000fea000383ffff */
.L_x_87:
        /* <DEDUP_REMOVED lines=82> */
.L_x_84:
[----:B------:R-:W0:Y:S01]  /*41a0*/  S2UR UR6, SR_CTAID.X ;  /* 0x00000000000679c3 */ /* 0x000e220000002500 */
[C---:B------:R-:W-:Y:S01]  /*41b0*/  LOP3.LUT R3, R0.reuse, 0x7f, RZ, 0xc0, !PT ;  /* 0x0000007f00037812 */ /* 0x040fe200078ec0ff */
[----:B------:R-:W-:Y:S01]  /*41c0*/  IMAD.MOV.U32 R9, RZ, RZ, 0x20 ;  /* 0x00000020ff097424 */ /* 0x000fe200078e00ff */
        /* <DEDUP_REMOVED lines=32> */
.L_x_85:
[----:B------:R-:W-:Y:S01]  /*43d0*/  HFMA2.MMA R76, -RZ, RZ, 0, 9.5367431640625e-07 ;  /* 0x00000010ff4c7435 */ /* 0x000fe200000001ff */
[----:B------:R-:W-:Y:S01]  /*43e0*/  MOV R75, R77 ;  /* 0x0000004d004b7202 */ /* 0x000fe20000000f00 */
[----:B------:R-:W-:Y:S01]  /*43f0*/  IMAD.MOV.U32 R78, RZ, RZ, 0x1f ;  /* 0x0000001fff4e7424 */ /* 0x000fe200078e00ff */
[----:B------:R-:W-:-:S02]  /*4400*/  MOV R83, 0xffffffff ;  /* 0xffffffff00537802 */ /* 0x000fc40000000f00 */
[----:B------:R-:W-:Y:S02]  /*4410*/  MOV R72, 0x4430 ;  /* 0x0000443000487802 */ /* 0x000fe40000000f00 */
[----:B-----5:R-:W-:Y:S05]  /*4420*/  CALL.REL.NOINC `($__internal_5_$__cuda_sm70_shflsync_down_p) ;  /* 0x0000046000007944 */ /* 0x020fea0003c00000 */
[----:B-1----:R-:W-:Y:S01]  /*4430*/  MOV R74, R75 ;  /* 0x0000004b004a7202 */ /* 0x002fe20000000f00 */
[----:B0-----:R-:W-:Y:S05]  /*4440*/  BRA `(.L_x_89) ;  /* 0xffffdd7000007947 */ /* 0x001fea000383ffff */
.L_x_86:
[----:B------:R-:W-:Y:S01]  /*4450*/  HFMA2.MMA R76, -RZ, RZ, 0, 9.5367431640625e-07 ;  /* 0x00000010ff4c7435 */ /* 0x000fe200000001ff */
[----:B------:R-:W-:Y:S01]  /*4460*/  IMAD.MOV.U32 R75, RZ, RZ, R79 ;  /* 0x000000ffff4b7224 */ /* 0x000fe200078e004f */
[----:B------:R-:W-:Y:S01]  /*4470*/  MOV R78, 0x1f ;  /* 0x0000001f004e7802 */ /* 0x000fe20000000f00 */
[----:B------:R-:W-:Y:S01]  /*4480*/  IMAD.MOV.U32 R83, RZ, RZ, -0x1 ;  /* 0xffffffffff537424 */ /* 0x000fe200078e00ff */
[----:B------:R-:W-:Y:S02]  /*4490*/  MOV R72, 0x44b0 ;  /* 0x000044b000487802 */ /* 0x000fe40000000f00 */
[----:B01---5:R-:W-:Y:S05]  /*44a0*/  CALL.REL.NOINC `($__internal_5_$__cuda_sm70_shflsync_down_p) ;  /* 0x000003e000007944 */ /* 0x023fea0003c00000 */
[----:B------:R-:W-:Y:S01]  /*44b0*/  FADD.FTZ R77, R77, R74 ;  /* 0x0000004a4d4d7221 */ /* 0x000fe20000010000 */
[----:B0-----:R-:W-:Y:S01]  /*44c0*/  HFMA2.MMA R76, -RZ, RZ, 0, 4.76837158203125e-07 ;  /* 0x00000008ff4c7435 */ /* 0x001fe200000001ff */
[----:B-1----:R-:W-:Y:S01]  /*44d0*/  FADD.FTZ R82, R79, R75 ;  /* 0x0000004b4f527221 */ /* 0x002fe20000010000 */
[----:B------:R-:W-:Y:S01]  /*44e0*/  MOV R78, 0x1f ;  /* 0x0000001f004e7802 */ /* 0x000fe20000000f00 */
[----:B------:R-:W-:Y:S01]  /*44f0*/  IMAD.MOV.U32 R83, RZ, RZ, -0x1 ;  /* 0xffffffffff537424 */ /* 0x000fe200078e00ff */
[----:B------:R-:W-:-:S02]  /*4500*/  MOV R75, R77 ;  /* 0x0000004d004b7202 */ /* 0x000fc40000000f00 */
[----:B------:R-:W-:Y:S02]  /*4510*/  MOV R72, 0x4530 ;  /* 0x0000453000487802 */ /* 0x000fe40000000f00 */
[----:B------:R-:W-:Y:S05]  /*4520*/  CALL.REL.NOINC `($__internal_5_$__cuda_sm70_shflsync_down_p) ;  /* 0x0000036000007944 */ /* 0x000fea0003c00000 */
[----:B0-----:R-:W-:Y:S01]  /*4530*/  HFMA2.MMA R76, -RZ, RZ, 0, 4.76837158203125e-07 ;  /* 0x00000008ff4c7435 */ /* 0x001fe200000001ff */
[----:B-1----:R-:W-:Y:S01]  /*4540*/  MOV R74, R75 ;  /* 0x0000004b004a7202 */ /* 0x002fe20000000f00 */
[----:B------:R-:W-:Y:S01]  /*4550*/  IMAD.MOV.U32 R75, RZ, RZ, R82 ;  /* 0x000000ffff4b7224 */ /* 0x000fe200078e0052 */
[----:B------:R-:W-:Y:S01]  /*4560*/  MOV R78, 0x1f ;  /* 0x0000001f004e7802 */ /* 0x000fe20000000f00 */
[----:B------:R-:W-:Y:S01]  /*4570*/  IMAD.MOV.U32 R83, RZ, RZ, -0x1 ;  /* 0xffffffffff537424 */ /* 0x000fe200078e00ff */
[----:B------:R-:W-:Y:S02]  /*4580*/  MOV R72, 0x45a0 ;  /* 0x000045a000487802 */ /* 0x000fe40000000f00 */
[----:B------:R-:W-:Y:S05]  /*4590*/  CALL.REL.NOINC `($__internal_5_$__cuda_sm70_shflsync_down_p) ;  /* 0x000002f000007944 */ /* 0x000fea0003c00000 */
[----:B------:R-:W-:Y:S01]  /*45a0*/  FADD.FTZ R77, R74, R77 ;  /* 0x0000004d4a4d7221 */ /* 0x000fe20000010000 */
[----:B0-----:R-:W-:Y:S01]  /*45b0*/  HFMA2.MMA R76, -RZ, RZ, 0, 2.384185791015625e-07 ;  /* 0x00000004ff4c7435 */ /* 0x001fe200000001ff */
[----:B-1----:R-:W-:Y:S01]  /*45c0*/  FADD.FTZ R82, R82, R75 ;  /* 0x0000004b52527221 */ /* 0x002fe20000010000 */
[----:B------:R-:W-:Y:S01]  /*45d0*/  MOV R78, 0x1f ;  /* 0x0000001f004e7802 */ /* 0x000fe20000000f00 */
[----:B------:R-:W-:Y:S01]  /*45e0*/  IMAD.MOV.U32 R83, RZ, RZ, -0x1 ;  /* 0xffffffffff537424 */ /* 0x000fe200078e00ff */
[----:B------:R-:W-:-:S02]  /*45f0*/  MOV R75, R77 ;  /* 0x0000004d004b7202 */ /* 0x000fc40000000f00 */
[----:B------:R-:W-:Y:S02]  /*4600*/  MOV R72, 0x4620 ;  /* 0x0000462000487802 */ /* 0x000fe40000000f00 */
[----:B------:R-:W-:Y:S05]  /*4610*/  CALL.REL.NOINC `($__internal_5_$__cuda_sm70_shflsync_down_p) ;  /* 0x0000027000007944 */ /* 0x000fea0003c00000 */
[----:B0-----:R-:W-:Y:S01]  /*4620*/  HFMA2.MMA R76, -RZ, RZ, 0, 2.384185791015625e-07 ;  /* 0x00000004ff4c7435 */ /* 0x001fe200000001ff */
[----:B-1----:R-:W-:Y:S01]  /*4630*/  MOV R74, R75 ;  /* 0x0000004b004a7202 */ /* 0x002fe20000000f00 */
[----:B------:R-:W-:Y:S01]  /*4640*/  IMAD.MOV.U32 R75, RZ, RZ, R82 ;  /* 0x000000ffff4b7224 */ /* 0x000fe200078e0052 */
[----:B------:R-:W-:Y:S01]  /*4650*/  MOV R78, 0x1f ;  /* 0x0000001f004e7802 */ /* 0x000fe20000000f00 */
[----:B------:R-:W-:Y:S01]  /*4660*/  IMAD.MOV.U32 R83, RZ, RZ, -0x1 ;  /* 0xffffffffff537424 */ /* 0x000fe200078e00ff */
[----:B------:R-:W-:Y:S02]  /*4670*/  MOV R72, 0x4690 ;  /* 0x0000469000487802 */ /* 0x000fe40000000f00 */
[----:B------:R-:W-:Y:S05]  /*4680*/  CALL.REL.NOINC `($__internal_5_$__cuda_sm70_shflsync_down_p) ;  /* 0x0000020000007944 */ /* 0x000fea0003c00000 */
[----:B------:R-:W-:Y:S01]  /*4690*/  FADD.FTZ R77, R74, R77 ;  /* 0x0000004d4a4d7221 */ /* 0x000fe20000010000 */
[----:B0-----:R-:W-:Y:S01]  /*46a0*/  HFMA2.MMA R76, -RZ, RZ, 0, 1.1920928955078125e-07 ;  /* 0x00000002ff4c7435 */ /* 0x001fe200000001ff */
[----:B-1----:R-:W-:Y:S01]  /*46b0*/  FADD.FTZ R82, R82, R75 ;  /* 0x0000004b52527221 */ /* 0x002fe20000010000 */
[----:B------:R-:W-:Y:S01]  /*46c0*/  MOV R78, 0x1f ;  /* 0x0000001f004e7802 */ /* 0x000fe20000000f00 */
[----:B------:R-:W-:Y:S01]  /*46d0*/  IMAD.MOV.U32 R83, RZ, RZ, -0x1 ;  /* 0xffffffffff537424 */ /* 0x000fe200078e00ff */
[----:B------:R-:W-:-:S02]  /*46e0*/  MOV R75, R77 ;  /* 0x0000004d004b7202 */ /* 0x000fc40000000f00 */
[----:B------:R-:W-:Y:S02]  /*46f0*/  MOV R72, 0x4710 ;  /* 0x0000471000487802 */ /* 0x000fe40000000f00 */
[----:B------:R-:W-:Y:S05]  /*4700*/  CALL.REL.NOINC `($__internal_5_$__cuda_sm70_shflsync_down_p) ;  /* 0x0000018000007944 */ /* 0x000fea0003c00000 */
[----:B0-----:R-:W-:Y:S01]  /*4710*/  HFMA2.MMA R76, -RZ, RZ, 0, 1.1920928955078125e-07 ;  /* 0x00000002ff4c7435 */ /* 0x001fe200000001ff */
[----:B-1----:R-:W-:Y:S01]  /*4720*/  MOV R74, R75 ;  /* 0x0000004b004a7202 */ /* 0x002fe20000000f00 */
[----:B------:R-:W-:Y:S01]  /*4730*/  IMAD.MOV.U32 R75, RZ, RZ, R82 ;  /* 0x000000ffff4b7224 */ /* 0x000fe200078e0052 */
[----:B------:R-:W-:Y:S01]  /*4740*/  MOV R78, 0x1f ;  /* 0x0000001f004e7802 */ /* 0x000fe20000000f00 */
[----:B------:R-:W-:Y:S01]  /*4750*/  IMAD.MOV.U32 R83, RZ, RZ, -0x1 ;  /* 0xffffffffff537424 */ /* 0x000fe200078e00ff */
[----:B------:R-:W-:Y:S02]  /*4760*/  MOV R72, 0x4780 ;  /* 0x0000478000487802 */ /* 0x000fe40000000f00 */
[----:B------:R-:W-:Y:S05]  /*4770*/  CALL.REL.NOINC `($__internal_5_$__cuda_sm70_shflsync_down_p) ;  /* 0x0000011000007944 */ /* 0x000fea0003c00000 */
[----:B------:R-:W-:Y:S01]  /*4780*/  FADD.FTZ R77, R74, R77 ;  /* 0x0000004d4a4d7221 */ /* 0x000fe20000010000 */
[----:B0-----:R-:W-:Y:S01]  /*4790*/  HFMA2.MMA R76, -RZ, RZ, 0, 5.9604644775390625e-08 ;  /* 0x00000001ff4c7435 */ /* 0x001fe200000001ff */
[----:B-1----:R-:W-:Y:S01]  /*47a0*/  FADD.FTZ R79, R82, R75 ;  /* 0x0000004b524f7221 */ /* 0x002fe20000010000 */
[----:B------:R-:W-:Y:S01]  /*47b0*/  MOV R78, 0x1f ;  /* 0x0000001f004e7802 */ /* 0x000fe20000000f00 */
[----:B------:R-:W-:Y:S01]  /*47c0*/  IMAD.MOV.U32 R83, RZ, RZ, -0x1 ;  /* 0xffffffffff537424 */ /* 0x000fe200078e00ff */
[----:B------:R-:W-:-:S02]  /*47d0*/  MOV R75, R77 ;  /* 0x0000004d004b7202 */ /* 0x000fc40000000f00 */
[----:B------:R-:W-:Y:S02]  /*47e0*/  MOV R72, 0x4800 ;  /* 0x0000480000487802 */ /* 0x000fe40000000f00 */
[----:B------:R-:W-:Y:S05]  /*47f0*/  CALL.REL.NOINC `($__internal_5_$__cuda_sm70_shflsync_down_p) ;  /* 0x0000009000007944 */ /* 0x000fea0003c00000 */
[----:B0-----:R-:W-:Y:S01]  /*4800*/  HFMA2.MMA R76, -RZ, RZ, 0, 5.9604644775390625e-08 ;  /* 0x00000001ff4c7435 */ /* 0x001fe200000001ff */
[----:B-1----:R-:W-:Y:S01]  /*4810*/  MOV R82, R75 ;  /* 0x0000004b00527202 */ /* 0x002fe20000000f00 */
[----:B------:R-:W-:Y:S01]  /*4820*/  IMAD.MOV.U32 R75, RZ, RZ, R79 ;  /* 0x000000ffff4b7224 */ /* 0x000fe200078e004f */
[----:B------:R-:W-:Y:S01]  /*4830*/  MOV R78, 0x1f ;  /* 0x0000001f004e7802 */ /* 0x000fe20000000f00 */
[----:B------:R-:W-:Y:S01]  /*4840*/  IMAD.MOV.U32 R83, RZ, RZ, -0x1 ;  /* 0xffffffffff537424 */ /* 0x000fe200078e00ff */
[----:B------:R-:W-:Y:S02]  /*4850*/  MOV R72, 0x4870 ;  /* 0x0000487000487802 */ /* 0x000fe40000000f00 */
[----:B------:R-:W-:Y:S05]  /*4860*/  CALL.REL.NOINC `($__internal_5_$__cuda_sm70_shflsync_down_p) ;  /* 0x0000002000007944 */ /* 0x000fea0003c00000 */
[----:B-1----:R-:W-:Y:S01]  /*4870*/  MOV R72, R75 ;  /* 0x0000004b00487202 */ /* 0x002fe20000000f00 */
[----:B0-----:R-:W-:Y:S05]  /*4880*/  BRA `(.L_x_90) ;  /* 0xffffda5000007947 */ /* 0x001fea000383ffff */
        .weak           $__internal_5_$__cuda_sm70_shflsync_down_p
        .type           $__internal_5_$__cuda_sm70_shflsync_down_p,@function
        .size           $__internal_5_$__cuda_sm70_shflsync_down_p,(.L_x_2023 - $__internal_5_$__cuda_sm70_shflsync_down_p)
$__internal_5_$__cuda_sm70_shflsync_down_p:
[----:B------:R-:W-:Y:S01]  /*4890*/  HFMA2.MMA R73, -RZ, RZ, 0, 0 ;  /* 0x00000000ff497435 */ /* 0x000fe200000001ff */
[----:B------:R-:W-:Y:S04]  /*48a0*/  WARPSYNC R83 ;  /* 0x0000005300007348 */ /* 0x000fe80003800000 */
[----:B------:R0:W1:Y:S01]  /*48b0*/  SHFL.DOWN PT, R75, R75, R76, R78 ;  /* 0x0800004c4b4b7389 */ /* 0x00006200000e004e */
[----:B------:R-:W-:Y:S05]  /*48c0*/  RET.REL.NODEC R72 `(_ZN10layer_norm31ln_parallel_residual_bwd_kernelINS_13Kernel_traitsI13__nv_bfloat16S2_S2_S2_fjLj3072ELj1ELj1ELj4ELj16ENS_18Kernel_traits_baseILj3072ES2_S2_S2_S2_fjLj128EEEEELb1ELb0ELb1EEEvNS_9BwdParamsE) ;  /* 0xffffb73048007950 */ /* 0x000fea0003c3ffff */
.L_x_91:
        /* <DEDUP_REMOVED lines=11> */
.L_x_2023:


//--------------------- .text._ZN10layer_norm22ln_bwd_finalize_kernelINS_22Kernel_traits_finalizeILj3072E13__nv_bfloat16S2_S2_S2_fjLb0ELj1024ELj4ENS_18Kernel_traits_baseILj3072ES2_S2_S2_S2_fjLj1024EEEEELb0ELb0EEEvNS_9BwdParamsE --------------------------
	.section	.text._ZN10layer_norm22ln_bwd_finalize_kernelINS_22Kernel_traits_finalizeILj3072E13__nv_bfloat16S2_S2_S2_fjLb0ELj1024ELj4ENS_18Kernel_traits_baseILj3072ES2_S2_S2_S2_fjLj1024EEEEELb0ELb0EEEvNS_9BwdParamsE,"ax",@progbits
	.sectioninfo	@"SHI_REGISTERS=30"
	.align	128
        .global         _ZN10layer_norm22ln_bwd_finalize_kernelINS_22Kernel_traits_finalizeILj3072E13__nv_bfloat16S2_S2_S2_fjLb0ELj1024ELj4ENS_18Kernel_traits_baseILj3072ES2_S2_S2_S2_fjLj1024EEEEELb0ELb0EEEvNS_9BwdParamsE
        .type           _ZN10layer_norm22ln_bwd_finalize_kernelINS_22Kernel_traits_finalizeILj3072E13__nv_bfloat16S2_S2_S2_fjLb0ELj1024ELj4ENS_18Kernel_traits_baseILj3072ES2_S2_S2_S2_fjLj1024EEEEELb0ELb0EEEvNS_9BwdParamsE,@function
        .size           _ZN10layer_norm22ln_bwd_finalize_kernelINS_22Kernel_traits_finalizeILj3072E13__nv_bfloat16S2_S2_S2_fjLb0ELj1024ELj4ENS_18Kernel_traits_baseILj3072ES2_S2_S2_S2_fjLj1024EEEEELb0ELb0EEEvNS_9BwdParamsE,(.L_x_2024 - _ZN10layer_norm22ln_bwd_finalize_kernelINS_22Kernel_traits_finalizeILj3072E13__nv_bfloat16S2_S2_S2_fjLb0ELj1024ELj4ENS_18Kernel_traits_baseILj3072ES2_S2_S2_S2_fjLj1024EEEEELb0ELb0EEEvNS_9BwdParamsE)
        .other          _ZN10layer_norm22ln_bwd_finalize_kernelINS_22Kernel_traits_finalizeILj3072E13__nv_bfloat16S2_S2_S2_fjLb0ELj1024ELj4ENS_18Kernel_traits_baseILj3072ES2_S2_S2_S2_fjLj1024EEEEELb0ELb0EEEvNS_9BwdParamsE,@"STO_CUDA_ENTRY STV_DEFAULT"
_ZN10layer_norm22ln_bwd_finalize_kernelINS_22Kernel_traits_finalizeILj3072E13__nv_bfloat16S2_S2_S2_fjLb0ELj1024ELj4ENS_18Kernel_traits_baseILj3072ES2_S2_S2_S2_fjLj1024EEEEELb0ELb0EEEvNS_9BwdParamsE:
.text._ZN10layer_norm22ln_bwd_finalize_kernelINS_22Kernel_traits_finalizeILj3072E13__nv_bfloat16S2_S2_S2_fjLb0ELj1024ELj4ENS_18Kernel_traits_baseILj3072ES2_S2_S2_S2_fjLj1024EEEEELb0ELb0EEEvNS_9BwdParamsE:
[----:B------:R-:W-:Y:S02]  /*0000*/  MOV R1, c[0x0][0x28] ;  /* 0x00000a0000017a02 */ /* 0x000fe40000000f00 */
[----:B------:R-:W0:Y:S04]  /*0010*/  S2R R2, SR_CTAID.X ;  /* 0x0000000000027919 */ /* 0x000e280000002500 */
[----:B------:R-:W1:Y:S01]  /*0020*/  S2R R0, SR_TID.X ;  /* 0x0000000000007919 */ /* 0x000e620000002100 */
[----:B0-----:R-:W-:Y:S01]  /*0030*/  IMAD.SHL.U32 R3, R2, 0x20, RZ ;  /* 0x0000002002037824 */ /* 0x001fe200078e00ff */
[----:B-1----:R-:W-:-:S04]  /*0040*/  LOP3.LUT R16, R0, 0x1f, RZ, 0xc0, !PT ;  /* 0x0000001f00107812 */ /* 0x002fc800078ec0ff */
[----:B------:R-:W-:-:S04]  /*0050*/  LOP3.LUT R18, R3, 0xffffffe0, R16, 0xe2, !PT ;  /* 0xffffffe003127812 */ /* 0x000fc800078ee210 */
[----:B------:R-:W-:-:S13]  /*0060*/  ISETP.GT.U32.AND P0, PT, R18, 0xbff, PT ;  /* 0x00000bff1200780c */ /* 0x000fda0003f04070 */
[----:B------:R-:W-:Y:S05]  /*0070*/  @P0 EXIT ;  /* 0x000000000000094d */ /* 0x000fea0003800000 */
[--C-:B------:R-:W-:Y:S01]  /*0080*/  SHF.R.U32.HI R17, RZ, 0x5, R0.reuse ;  /* 0x00000005ff117819 */ /* 0x100fe20000011600 */
[----:B------:R-:W-:Y:S01]  /*0090*/  ULDC.64 UR4, c[0x0][0x118] ;  /* 0x0000460000047ab9 */ /* 0x000fe20000000a00 */
[----:B------:R-:W-:Y:S02]  /*00a0*/  SHF.L.U32 R2, R2, 0x4, RZ ;  /* 0x0000000402027819 */ /* 0x000fe400000006ff */
[----:B------:R-:W-:Y:S02]  /*00b0*/  LOP3.LUT R20, R0, 0x3fffffe0, RZ, 0xc0, !PT ;  /* 0x3fffffe000147812 */ /* 0x000fe400078ec0ff */
[----:B------:R-:W-:Y:S02]  /*00c0*/  LOP3.LUT R19, R2, 0x7ffffff0, RZ, 0xc0, !PT ;  /* 0x7ffffff002137812 */ /* 0x000fe400078ec0ff */
[C---:B------:R-:W-:Y:S02]  /*00d0*/  LOP3.LUT R21, R17.reuse, 0x1f, R0, 0x78, !PT ;  /* 0x0000001f11157812 */ /* 0x040fe400078e7800 */
[----:B------:R-:W-:Y:S01]  /*00e0*/  ISETP.NE.AND P0, PT, R17, 0x1f, PT ;  /* 0x0000001f1100780c */ /* 0x000fe20003f05270 */
[----:B------:R-:W-:Y:S01]  /*00f0*/  IMAD.IADD R19, R16, 0x1, R19 ;  /* 0x0000000110137824 */ /* 0x000fe200078e0213 */
[----:B------:R-:W-:Y:S01]  /*0100*/  IADD3 R20, R20, R21, RZ ;  /* 0x0000001514147210 */ /* 0x000fe20007ffe0ff */
[C---:B------:R-:W-:Y:S01]  /*0110*/  IMAD R21, R16.reuse, 0x20, R21 ;  /* 0x0000002010157824 */ /* 0x040fe200078e0215 */
[----:B------:R-:W-:-:S02]  /*0120*/  ISETP.GT.U32.OR P0, PT, R16, 0xf, P0 ;  /* 0x0000000f1000780c */ /* 0x000fc40000704470 */
.L_x_105:
[----:B------:R-:W-:Y:S01]  /*0130*/  ISETP.GE.U32.AND P1, PT, R17, c[0x0][0x160], PT ;  /* 0x0000580011007a0c */ /* 0x000fe20003f26070 */
[----:B------:R-:W-:Y:S01]  /*0140*/  BSSY B0, `(.L_x_92) ;  /* 0x0000063000007945 */ /* 0x000fe20003800000 */
[----:B------:R-:W-:Y:S01]  /*0150*/  HFMA2.MMA R24, -RZ, RZ, 0, 0 ;  /* 0x00000000ff187435 */ /* 0x000fe200000001ff */
[----:B------:R-:W-:Y:S01]  /*0160*/  IMAD.MOV.U32 R23, RZ, RZ, RZ ;  /* 0x000000ffff177224 */ /* 0x000fe200078e00ff */
[----:B------:R-:W-:-:S13]  /*0170*/  ISETP.GE.U32.OR P1, PT, R18, c[0x0][0x168], P1 ;  /* 0x00005a0012007a0c */ /* 0x000fda0000f26470 */
[----:B------:R-:W-:Y:S05]  /*0180*/  @P1 BRA `(.L_x_93) ;  /* 0x000005e000001947 */ /* 0x000fea0003800000 */
[----:B------:R-:W-:Y:S02]  /*0190*/  ISETP.GE.U32.AND P2, PT, R17, c[0x0][0x160], PT ;  /* 0x0000580011007a0c */ /* 0x000fe40003f46070 */
[----:B------:R-:W-:-:S11]  /*01a0*/  MOV R25, R17 ;  /* 0x0000001100197202 */ /* 0x000fd60000000f00 */
[----:B------:R-:W-:Y:S02]  /*01b0*/  @P2 IMAD.MOV.U32 R3, RZ, RZ, 0x4 ;  /* 0x00000004ff032424 */ /* 0x000fe400078e00ff */
[----:B------:R-:W-:-:S04]  /*01c0*/  @P2 IMAD R2, R25, c[0x0][0x168], R18 ;  /* 0x00005a0019022a24 */ /* 0x000fc800078e0212 */
[----:B------:R-:W-:-:S04]  /*01d0*/  @P2 IMAD.WIDE.U32 R4, R2, R3, c[0x0][0x228] ;  /* 0x00008a0002042625 */ /* 0x000fc800078e0003 */
[----:B------:R-:W-:Y:S02]  /*01e0*/  @P2 IMAD.WIDE.U32 R2, R2, R3, c[0x0][0x220] ;  /* 0x0000880002022625 */ /* 0x000fe400078e0003 */
[----:B------:R-:W2:Y:S04]  /*01f0*/  @P2 LDG.E R5, [R4.64] ;  /* 0x0000000404052981 */ /* 0x000ea8000c1e1900 */
[----:B------:R-:W3:Y:S01]  /*0200*/  @P2 LDG.E R2, [R2.64] ;  /* 0x0000000402022981 */ /* 0x000ee2000c1e1900 */
[----:B------:R-:W-:Y:S01]  /*0210*/  @P2 IADD3 R25, R25, 0x20, RZ ;  /* 0x0000002019192810 */ /* 0x000fe20007ffe0ff */
[----:B------:R-:W-:Y:S01]  /*0220*/  IMAD.MOV.U32 R23, RZ, RZ, RZ ;  /* 0x000000ffff177224 */ /* 0x000fe200078e00ff */
[----:B------:R-:W-:Y:S01]  /*0230*/  MOV R24, RZ ;  /* 0x000000ff00187202 */ /* 0x000fe20000000f00 */
[----:B------:R-:W-:Y:S01]  /*0240*/  BSSY B1, `(.L_x_94) ;  /* 0x000002e000017945 */ /* 0x000fe20003800000 */
[----:B------:R-:W-:-:S02]  /*0250*/  ISETP.GE.U32.AND P1, PT, R25, c[0x0][0x160], PT ;  /* 0x0000580019007a0c */ /* 0x000fc40003f26070 */
[----:B------:R-:W-:-:S04]  /*0260*/  IADD3 R6, -R25, c[0x0][0x160], RZ ;  /* 0x0000580019067a10 */ /* 0x000fc80007ffe1ff */
[----:B------:R-:W-:Y:S01]  /*0270*/  ISETP.LE.U32.OR P1, PT, R6, 0x60, P1 ;  /* 0x000000600600780c */ /* 0x000fe20000f23470 */
[----:B--2---:R-:W-:Y:S02]  /*0280*/  @P2 FADD.FTZ R24, R24, R5 ;  /* 0x0000000518182221 */ /* 0x004fe40000010000 */
[----:B---3--:R-:W-:Y:S01]  /*0290*/  @P2 FADD.FTZ R23, R23, R2 ;  /* 0x0000000217172221 */ /* 0x008fe20000010000 */
[----:B------:R-:W-:-:S09]  /*02a0*/  PLOP3.LUT P2, PT, P2, PT, PT, 0x8, 0x0 ;  /* 0x000000000000781c */ /* 0x000fd2000174e170 */
[----:B------:R-:W-:Y:S05]  /*02b0*/  @P1 BRA `(.L_x_95) ;  /* 0x0000026000001947 */ /* 0x000fea0003800000 */
[----:B------:R-:W-:Y:S02]  /*02c0*/  MOV R22, c[0x0][0x160] ;  /* 0x0000580000167a02 */ /* 0x000fe40000000f00 */
[----:B------:R-:W-:Y:S02]  /*02d0*/  PLOP3.LUT P2, PT, PT, PT, PT, 0x8, 0x0 ;  /* 0x000000000000781c */ /* 0x000fe40003f4e170 */
[----:B------:R-:W-:Y:S02]  /*02e0*/  IADD3 R22, R22, -0x60, RZ ;  /* 0xffffffa016167810 */ /* 0x000fe40007ffe0ff */
.L_x_96:
[----:B------:R-:W-:Y:S01]  /*02f0*/  IMAD.MOV.U32 R14, RZ, RZ, 0x4 ;  /* 0x00000004ff0e7424 */ /* 0x000fe200078e00ff */
[C---:B------:R-:W-:Y:S01]  /*0300*/  IADD3 R3, R25.reuse, 0x20, RZ ;  /* 0x0000002019037810 */ /* 0x040fe20007ffe0ff */
[C---:B------:R-:W-:Y:S01]  /*0310*/  IMAD R13, R25.reuse, c[0x0][0x168], R18 ;  /* 0x00005a00190d7a24 */ /* 0x040fe200078e0212 */
[----:B------:R-:W-:-:S03]  /*0320*/  IADD3 R5, R25, 0x40, RZ ;  /* 0x0000004019057810 */ /* 0x000fc60007ffe0ff */
[----:B------:R-:W-:Y:S01]  /*0330*/  IMAD.WIDE.U32 R26, R13, R14, c[0x0][0x220] ;  /* 0x000088000d1a7625 */ /* 0x000fe200078e000e */
[----:B------:R-:W-:-:S03]  /*0340*/  IADD3 R15, R25, 0x60, RZ ;  /* 0x00000060190f7810 */ /* 0x000fc60007ffe0ff */
[--C-:B------:R-:W-:Y:S02]  /*0350*/  IMAD R3, R3, c[0x0][0x168], R18.reuse ;  /* 0x00005a0003037a24 */ /* 0x100fe400078e0212 */
[-C--:B------:R-:W-:Y:S01]  /*0360*/  IMAD.WIDE.U32 R12, R13, R14.reuse, c[0x0][0x228] ;  /* 0x00008a000d0c7625 */ /* 0x080fe200078e000e */
[----:B------:R-:W2:Y:S03]  /*0370*/  LDG.E R26, [R26.64] ;  /* 0x000000041a1a7981 */ /* 0x000ea6000c1e1900 */
[----:B------:R-:W-:Y:S02]  /*0380*/  IMAD R11, R5, c[0x0][0x168], R18 ;  /* 0x00005a00050b7a24 */ /* 0x000fe400078e0212 */
[CC--:B------:R-:W-:Y:S01]  /*0390*/  IMAD.WIDE.U32 R4, R3.reuse, R14.reuse, c[0x0][0x220] ;  /* 0x0000880003047625 */ /* 0x0c0fe200078e000e */
[----:B------:R-:W3:Y:S03]  /*03a0*/  LDG.E R13, [R12.64] ;  /* 0x000000040c0d7981 */ /* 0x000ee6000c1e1900 */
[----:B------:R-:W-:-:S02]  /*03b0*/  IMAD.WIDE.U32 R6, R3, R14, c[0x0][0x228] ;  /* 0x00008a0003067625 */ /* 0x000fc400078e000e */
[----:B------:R-:W4:Y:S02]  /*03c0*/  LDG.E R4, [R4.64] ;  /* 0x0000000404047981 */ /* 0x000f24000c1e1900 */
[----:B------:R-:W-:Y:S02]  /*03d0*/  IMAD R15, R15, c[0x0][0x168], R18 ;  /* 0x00005a000f0f7a24 */ /* 0x000fe400078e0212 */
[CC--:B------:R-:W-:Y:S01]  /*03e0*/  IMAD.WIDE.U32 R8, R11.reuse, R14.reuse, c[0x0][0x220] ;  /* 0x000088000b087625 */ /* 0x0c0fe200078e000e */
[----:B------:R-:W5:Y:S03]  /*03f0*/  LDG.E R6, [R6.64] ;  /* 0x0000000406067981 */ /* 0x000f66000c1e1900 */
[-C--:B------:R-:W-:Y:S02]  /*0400*/  IMAD.WIDE.U32 R2, R11, R14.reuse, c[0x0][0x228] ;  /* 0x00008a000b027625 */ /* 0x080fe400078e000e */
[----:B------:R-:W5:Y:S02]  /*0410*/  LDG.E R8, [R8.64] ;  /* 0x0000000408087981 */ /* 0x000f64000c1e1900 */
[----:B------:R-:W-:-:S02]  /*0420*/  IMAD.WIDE.U32 R10, R15, R14, c[0x0][0x220] ;  /* 0x000088000f0a7625 */ /* 0x000fc400078e000e */
[----:B------:R-:W5:Y:S02]  /*0430*/  LDG.E R3, [R2.64] ;  /* 0x0000000402037981 */ /* 0x000f64000c1e1900 */
[----:B------:R-:W-:Y:S02]  /*0440*/  IMAD.WIDE.U32 R14, R15, R14, c[0x0][0x228] ;  /* 0x00008a000f0e7625 */ /* 0x000fe400078e000e */
[----:B------:R-:W5:Y:S04]  /*0450*/  LDG.E R10, [R10.64] ;  /* 0x000000040a0a7981 */ /* 0x000f68000c1e1900 */
[----:B------:R-:W5:Y:S01]  /*0460*/  LDG.E R15, [R14.64] ;  /* 0x000000040e0f7981 */ /* 0x000f62000c1e1900 */
[----:B------:R-:W-:-:S04]  /*0470*/  IADD3 R25, R25, 0x80, RZ ;  /* 0x0000008019197810 */ /* 0x000fc80007ffe0ff */
[----:B------:R-:W-:Y:S01]  /*0480*/  ISETP.GE.U32.AND P1, PT, R25, R22, PT ;  /* 0x000000161900720c */ /* 0x000fe20003f26070 */
[----:B--2---:R-:W-:Y:S02]  /*0490*/  FADD.FTZ R23, R26, R23 ;  /* 0x000000171a177221 */ /* 0x004fe40000010000 */
[----:B---3--:R-:W-:Y:S02]  /*04a0*/  FADD.FTZ R13, R13, R24 ;  /* 0x000000180d0d7221 */ /* 0x008fe40000010000 */
[----:B----4-:R-:W-:Y:S02]  /*04b0*/  FADD.FTZ R23, R23, R4 ;  /* 0x0000000417177221 */ /* 0x010fe40000010000 */
[----:B-----5:R-:W-:Y:S02]  /*04c0*/  FADD.FTZ R6, R13, R6 ;  /* 0x000000060d067221 */ /* 0x020fe40000010000 */
[----:B------:R-:W-:Y:S02]  /*04d0*/  FADD.FTZ R23, R23, R8 ;  /* 0x0000000817177221 */ /* 0x000fe40000010000 */
[----:B------:R-:W-:-:S02]  /*04e0*/  FADD.FTZ R6, R6, R3 ;  /* 0x0000000306067221 */ /* 0x000fc40000010000 */
[----:B------:R-:W-:Y:S02]  /*04f0*/  FADD.FTZ R23, R23, R10 ;  /* 0x0000000a17177221 */ /* 0x000fe40000010000 */
[----:B------:R-:W-:Y:S01]  /*0500*/  FADD.FTZ R24, R6, R15 ;  /* 0x0000000f06187221 */ /* 0x000fe20000010000 */
[----:B------:R-:W-:Y:S05]  /*0510*/  @!P1 BRA `(.L_x_96) ;  /* 0xfffffdd000009947 */ /* 0x000fea000383ffff */
.L_x_95:
[----:B------:R-:W-:Y:S05]  /*0520*/  BSYNC B1 ;  /* 0x0000000000017941 */ /* 0x000fea0003800000 */
.L_x_94:
[C---:B------:R-:W-:Y:S01]  /*0530*/  ISETP.GE.U32.AND P1, PT, R25.reuse, c[0x0][0x160], PT ;  /* 0x0000580019007a0c */ /* 0x040fe20003f26070 */
[----:B------:R-:W-:Y:S01]  /*0540*/  BSSY B1, `(.L_x_97) ;  /* 0x0000016000017945 */ /* 0x000fe20003800000 */
[----:B------:R-:W-:-:S04]  /*0550*/  IADD3 R2, -R25, c[0x0][0x160], RZ ;  /* 0x0000580019027a10 */ /* 0x000fc80007ffe1ff */
[----:B------:R-:W-:-:S13]  /*0560*/  ISETP.LE.U32.OR P1, PT, R2, 0x20, P1 ;  /* 0x000000200200780c */ /* 0x000fda0000f23470 */
[----:B------:R-:W-:Y:S05]  /*0570*/  @P1 BRA `(.L_x_98) ;  /* 0x0000012000001947 */ /* 0x000fea0003800000 */
[----:B------:R-:W-:Y:S01]  /*0580*/  HFMA2.MMA R7, -RZ, RZ, 0, 2.384185791015625e-07 ;  /* 0x00000004ff077435 */ /* 0x000fe200000001ff */
[C---:B------:R-:W-:Y:S01]  /*0590*/  IADD3 R3, R25.reuse, 0x20, RZ ;  /* 0x0000002019037810 */ /* 0x040fe20007ffe0ff */
[----:B------:R-:W-:-:S04]  /*05a0*/  IMAD R2, R25, c[0x0][0x168], R18 ;  /* 0x00005a0019027a24 */ /* 0x000fc800078e0212 */
[----:B------:R-:W-:-:S04]  /*05b0*/  IMAD R6, R3, c[0x0][0x168], R18 ;  /* 0x00005a0003067a24 */ /* 0x000fc800078e0212 */
[----:B------:R-:W-:-:S04]  /*05c0*/  IMAD.WIDE.U32 R8, R2, R7, c[0x0][0x220] ;  /* 0x0000880002087625 */ /* 0x000fc800078e0007 */
[-C--:B------:R-:W-:Y:S02]  /*05d0*/  IMAD.WIDE.U32 R2, R2, R7.reuse, c[0x0][0x228] ;  /* 0x00008a0002027625 */ /* 0x080fe400078e0007 */
[----:B------:R-:W2:Y:S02]  /*05e0*/  LDG.E R8, [R8.64] ;  /* 0x0000000408087981 */ /* 0x000ea4000c1e1900 */
[CC--:B------:R-:W-:Y:S02]  /*05f0*/  IMAD.WIDE.U32 R4, R6.reuse, R7.reuse, c[0x0][0x220] ;  /* 0x0000880006047625 */ /* 0x0c0fe400078e0007 */
[----:B------:R-:W3:Y:S02]  /*0600*/  LDG.E R3, [R2.64] ;  /* 0x0000000402037981 */ /* 0x000ee4000c1e1900 */
[----:B------:R-:W-:Y:S02]  /*0610*/  IMAD.WIDE.U32 R6, R6, R7, c[0x0][0x228] ;  /* 0x00008a0006067625 */ /* 0x000fe400078e0007 */
[----:B------:R-:W4:Y:S04]  /*0620*/  LDG.E R4, [R4.64] ;  /* 0x0000000404047981 */ /* 0x000f28000c1e1900 */
[----:B------:R-:W5:Y:S01]  /*0630*/  LDG.E R7, [R6.64] ;  /* 0x0000000406077981 */ /* 0x000f62000c1e1900 */
[----:B------:R-:W-:-:S02]  /*0640*/  PLOP3.LUT P2, PT, PT, PT, PT, 0x8, 0x0 ;  /* 0x000000000000781c */ /* 0x000fc40003f4e170 */
[----:B------:R-:W-:Y:S01]  /*0650*/  IADD3 R25, R25, 0x40, RZ ;  /* 0x0000004019197810 */ /* 0x000fe20007ffe0ff */
[----:B--2---:R-:W-:Y:S02]  /*0660*/  FADD.FTZ R23, R23, R8 ;  /* 0x0000000817177221 */ /* 0x004fe40000010000 */
[----:B---3--:R-:W-:Y:S02]  /*0670*/  FADD.FTZ R24, R24, R3 ;  /* 0x0000000318187221 */ /* 0x008fe40000010000 */
[----:B----4-:R-:W-:Y:S02]  /*0680*/  FADD.FTZ R23, R23, R4 ;  /* 0x0000000417177221 */ /* 0x010fe40000010000 */
[----:B-----5:R-:W-:Y:S02]  /*0690*/  FADD.FTZ R24, R24, R7 ;  /* 0x0000000718187221 */ /* 0x020fe40000010000 */
.L_x_98:
[----:B------:R-:W-:Y:S05]  /*06a0*/  BSYNC B1 ;  /* 0x0000000000017941 */ /* 0x000fea0003800000 */
.L_x_97:
[----:B------:R-:W-:Y:S01]  /*06b0*/  ISETP.LT.U32.OR P2, PT, R25, c[0x0][0x160], P2 ;  /* 0x0000580019007a0c */ /* 0x000fe20001741470 */
[----:B------:R-:W-:-:S12]  /*06c0*/  BSSY B1, `(.L_x_93) ;  /* 0x000000a000017945 */ /* 0x000fd80003800000 */
[----:B------:R-:W-:Y:S05]  /*06d0*/  @!P2 BRA `(.L_x_99) ;  /* 0x000000800000a947 */ /* 0x000fea0003800000 */
[----:B------:R-:W-:Y:S02]  /*06e0*/  IMAD.MOV.U32 R3, RZ, RZ, 0x4 ;  /* 0x00000004ff037424 */ /* 0x000fe400078e00ff */
[----:B------:R-:W-:-:S04]  /*06f0*/  IMAD R2, R25, c[0x0][0x168], R18 ;  /* 0x00005a0019027a24 */ /* 0x000fc800078e0212 */
[----:B------:R-:W-:-:S04]  /*0700*/  IMAD.WIDE.U32 R4, R2, R3, c[0x0][0x228] ;  /* 0x00008a0002047625 */ /* 0x000fc800078e0003 */
[----:B------:R-:W-:Y:S02]  /*0710*/  IMAD.WIDE.U32 R2, R2, R3, c[0x0][0x220] ;  /* 0x0000880002027625 */ /* 0x000fe400078e0003 */
[----:B------:R-:W2:Y:S04]  /*0720*/  LDG.E R5, [R4.64] ;  /* 0x0000000404057981 */ /* 0x000ea8000c1e1900 */
[----:B------:R-:W3:Y:S01]  /*0730*/  LDG.E R2, [R2.64] ;  /* 0x0000000402027981 */ /* 0x000ee2000c1e1900 */
[----:B--2---:R-:W-:Y:S02]  /*0740*/  FADD.FTZ R24, R24, R5 ;  /* 0x0000000518187221 */ /* 0x004fe40000010000 */
[----:B---3--:R-:W-:Y:S02]  /*0750*/  FADD.FTZ R23, R23, R2 ;  /* 0x0000000217177221 */ /* 0x008fe40000010000 */
.L_x_99:
[----:B------:R-:W-:Y:S05]  /*0760*/  BSYNC B1 ;  /* 0x0000000000017941 */ /* 0x000fea0003800000 */
.L_x_93:
[----:B------:R-:W-:Y:S05]  /*0770*/  BSYNC B0 ;  /* 0x0000000000007941 */ /* 0x000fea0003800000 */
.L_x_92:
[----:B------:R-:W-:Y:S01]  /*0780*/  ISETP.GT.U32.AND P1, PT, R0, 0x3ff, PT ;  /* 0x000003ff0000780c */ /* 0x000fe20003f24070 */
[----:B------:R0:W-:Y:S01]  /*0790*/  STS [R20.X4], R24 ;  /* 0x0000001814007388 */ /* 0x0001e20000004800 */
[----:B------:R-:W-:Y:S03]  /*07a0*/  WARPSYNC 0xffffffff ;  /* 0xffffffff00007948 */ /* 0x000fe60003800000 */
[----:B------:R0:W-:Y:S04]  /*07b0*/  STS [R20.X4+0x1000], R23 ;  /* 0x0010001714007388 */ /* 0x0001e80000004800 */
[----:B------:R-:W-:Y:S06]  /*07c0*/  BAR.SYNC.DEFER_BLOCKING 0x0 ;  /* 0x0000000000007b1d */ /* 0x000fec0000010000 */
[----:B------:R-:W-:Y:S05]  /*07d0*/  @P1 BRA `(.L_x_100) ;  /* 0x000001b000001947 */ /* 0x000fea0003800000 */
[----:B0-----:R0:W1:Y:S01]  /*07e0*/  LDS R4, [R21.X4] ;  /* 0x0000000015047984 */ /* 0x0010620000004800 */
[----:B------:R-:W-:-:S03]  /*07f0*/  ISETP.NE.AND P1, PT, R16, RZ, PT ;  /* 0x000000ff1000720c */ /* 0x000fc60003f25270 */
[----:B------:R0:W2:Y:S01]  /*0800*/  LDS R5, [R21.X4+0x1000] ;  /* 0x0010000015057984 */ /* 0x0000a20000004800 */
[----:B------:R-:W-:Y:S07]  /*0810*/  BRA.DIV ~URZ, `(.L_x_101) ;  /* 0x000002e27f007947 */ /* 0x000fee000b800000 */
[----:B--2---:R2:W3:Y:S02]  /*0820*/  SHFL.BFLY PT, R2, R5, 0x1, 0x1f ;  /* 0x0c201f0005027f89 */ /* 0x0044e400000e0000 */
.L_x_106:
[----:B---3--:R-:W-:Y:S01]  /*0830*/  FADD.FTZ R9, R5, R2 ;  /* 0x0000000205097221 */ /* 0x008fe20000010000 */
[----:B------:R-:W-:Y:S05]  /*0840*/  BRA.DIV ~URZ, `(.L_x_102) ;  /* 0x000003327f007947 */ /* 0x000fea000b800000 */
[----:B-1----:R-:W1:Y:S04]  /*0850*/  SHFL.BFLY PT, R3, R4, 0x1, 0x1f ;  /* 0x0c201f0004037f89 */ /* 0x002e6800000e0000 */
[----:B------:R-:W3:Y:S01]  /*0860*/  SHFL.BFLY PT, R2, R9, 0x2, 0x1f ;  /* 0x0c401f0009027f89 */ /* 0x000ee200000e0000 */
[----:B-12---:R-:W-:Y:S02]  /*0870*/  FADD.FTZ R5, R4, R3 ;  /* 0x0000000304057221 */ /* 0x006fe40000010000 */
[----:B---3--:R-:W-:-:S03]  /*0880*/  FADD.FTZ R2, R9, R2 ;  /* 0x0000000209027221 */ /* 0x008fc60000010000 */
[----:B------:R-:W1:Y:S04]  /*0890*/  SHFL.BFLY PT, R6, R5, 0x2, 0x1f ;  /* 0x0c401f0005067f89 */ /* 0x000e6800000e0000 */
[----:B------:R-:W2:Y:S01]  /*08a0*/  SHFL.BFLY PT, R3, R2, 0x4, 0x1f ;  /* 0x0c801f0002037f89 */ /* 0x000ea200000e0000 */
[----:B-1----:R-:W-:Y:S02]  /*08b0*/  FADD.FTZ R7, R5, R6 ;  /* 0x0000000605077221 */ /* 0x002fe40000010000 */
[----:B--2---:R-:W-:-:S03]  /*08c0*/  FADD.FTZ R3, R2, R3 ;  /* 0x0000000302037221 */ /* 0x004fc60000010000 */
[----:B------:R-:W1:Y:S02]  /*08d0*/  SHFL.BFLY PT, R6, R7, 0x4, 0x1f ;  /* 0x0c801f0007067f89 */ /* 0x000e6400000e0000 */
[----:B-1----:R-:W-:Y:S02]  /*08e0*/  FADD.FTZ R8, R7, R6 ;  /* 0x0000000607087221 */ /* 0x002fe40000010000 */
[----:B------:R-:W1:Y:S04]  /*08f0*/  SHFL.BFLY PT, R6, R3, 0x8, 0x1f ;  /* 0x0d001f0003067f89 */ /* 0x000e6800000e0000 */
[----:B------:R-:W2:Y:S01]  /*0900*/  SHFL.BFLY PT, R9, R8, 0x8, 0x1f ;  /* 0x0d001f0008097f89 */ /* 0x000ea200000e0000 */
[----:B-1----:R-:W-:Y:S02]  /*0910*/  FADD.FTZ R6, R3, R6 ;  /* 0x0000000603067221 */ /* 0x002fe40000010000 */
[----:B--2---:R-:W-:-:S03]  /*0920*/  FADD.FTZ R9, R8, R9 ;  /* 0x0000000908097221 */ /* 0x004fc60000010000 */
[----:B------:R1:W2:Y:S04]  /*0930*/  SHFL.BFLY PT, R5, R6, 0x10, 0x1f ;  /* 0x0e001f0006057f89 */ /* 0x0002a800000e0000 */
[----:B------:R1:W3:Y:S02]  /*0940*/  SHFL.BFLY PT, R4, R9, 0x10, 0x1f ;  /* 0x0e001f0009047f89 */ /* 0x0002e400000e0000 */
.L_x_107:
[----:B---3--:R-:W-:Y:S02]  /*0950*/  FADD.FTZ R4, R4, R9 ;  /* 0x0000000904047221 */ /* 0x008fe40000010000 */
[----:B-12---:R-:W-:-:S03]  /*0960*/  FADD.FTZ R6, R5, R6 ;  /* 0x0000000605067221 */ /* 0x006fc60000010000 */
[----:B------:R1:W-:Y:S04]  /*0970*/  @!P1 STS [R17.X4+0x2000], R4 ;  /* 0x0020000411009388 */ /* 0x0003e80000004800 */
[----:B------:R1:W-:Y:S02]  /*0980*/  @!P1 STS [R17.X4+0x2080], R6 ;  /* 0x0020800611009388 */ /* 0x0003e40000004800 */
.L_x_100:
[----:B0-----:R-:W-:Y:S01]  /*0990*/  SHF.L.U32 R2, R19, 0x1, RZ ;  /* 0x0000000113027819 */ /* 0x001fe200000006ff */
[----:B------:R-:W-:Y:S01]  /*09a0*/  WARPSYNC 0xffffffff ;  /* 0xffffffff00007948 */ /* 0x000fe20003800000 */
[----:B------:R-:W-:Y:S02]  /*09b0*/  BAR.SYNC.DEFER_BLOCKING 0x0 ;  /* 0x0000000000007b1d */ /* 0x000fe40000010000 */
[----:B------:R-:W-:-:S04]  /*09c0*/  ISETP.GE.U32.OR P1, PT, R2, c[0x0][0x168], P0 ;  /* 0x00005a0002007a0c */ /* 0x000fc80000726470 */
[----:B------:R-:W-:Y:S09]  /*09d0*/  BSSY B0, `(.L_x_103) ;  /* 0x000000d000007945 */ /* 0x000ff20003800000 */
[----:B------:R-:W-:Y:S05]  /*09e0*/  @P1 BRA `(.L_x_104) ;  /* 0x000000b000001947 */ /* 0x000fea0003800000 */
[----:B------:R-:W-:Y:S01]  /*09f0*/  IMAD.SHL.U32 R2, R0, 0x8, RZ ;  /* 0x0000000800027824 */ /* 0x000fe200078e00ff */
[----:B------:R-:W-:-:S04]  /*0a00*/  HFMA2.MMA R10, -RZ, RZ, 0, 2.384185791015625e-07 ;  /* 0x00000004ff0a7435 */ /* 0x000fc800000001ff */
[----:B-1----:R-:W-:-:S05]  /*0a10*/  LOP3.LUT R6, R2, 0xf8, RZ, 0xc0, !PT ;  /* 0x000000f802067812 */ /* 0x002fca00078ec0ff */
[----:B------:R-:W0:Y:S01]  /*0a20*/  LDS.64 R4, [R6+0x2000] ;  /* 0x0020000006047984 */ /* 0x000e220000000a00 */
[----:B------:R-:W-:-:S03]  /*0a30*/  IMAD.WIDE.U32 R2, R19, R10, c[0x0][0x268] ;  /* 0x00009a0013027625 */ /* 0x000fc600078e000a */
[----:B------:R-:W1:Y:S01]  /*0a40*/  LDS.64 R8, [R6+0x2080] ;  /* 0x0020800006087984 */ /* 0x000e620000000a00 */
[----:B0-----:R-:W-:Y:S01]  /*0a50*/  F2FP.BF16.PACK_AB R7, R5, R4 ;  /* 0x000000040507723e */ /* 0x001fe200000010ff */
[----:B------:R-:W-:Y:S01]  /*0a60*/  IMAD.WIDE.U32 R4, R19, R10, c[0x0][0x260] ;  /* 0x0000980013047625 */ /* 0x000fe200078e000a */
[----:B-1----:R-:W-:-:S03]  /*0a70*/  F2FP.BF16.PACK_AB R9, R9, R8 ;  /* 0x000000080909723e */ /* 0x002fc600000010ff */
[----:B------:R0:W-:Y:S04]  /*0a80*/  STG.E [R2.64], R7 ;  /* 0x0000000702007986 */ /* 0x0001e8000c101904 */
[----:B------:R0:W-:Y:S02]  /*0a90*/  STG.E [R4.64], R9 ;  /* 0x0000000904007986 */ /* 0x0001e4000c101904 */
.L_x_104:
[----:B------:R-:W-:Y:S05]  /*0aa0*/  BSYNC B0 ;  /* 0x0000000000007941 */ /* 0x000fea0003800000 */
.L_x_103:
[C---:B------:R-:W-:Y:S02]  /*0ab0*/  ISETP.GT.U32.AND P1, PT, R18.reuse, -0xc01, PT ;  /* 0xfffff3ff1200780c */ /* 0x040fe40003f24070 */
[----:B------:R-:W-:Y:S02]  /*0ac0*/  IADD3 R18, R18, 0xc00, RZ ;  /* 0x00000c0012127810 */ /* 0x000fe40007ffe0ff */
[----:B------:R-:W-:-:S09]  /*0ad0*/  IADD3 R19, R19, 0x600, RZ ;  /* 0x0000060013137810 */ /* 0x000fd20007ffe0ff */
[----:B01----:R-:W-:Y:S05]  /*0ae0*/  @P1 BRA `(.L_x_105) ;  /* 0xfffff64000001947 */ /* 0x003fea000383ffff */
[----:B------:R-:W-:Y:S05]  /*0af0*/  EXIT ;  /* 0x000000000000794d */ /* 0x000fea0003800000 */
.L_x_101:
[----:B--2---:R-:W-:Y:S01]  /*0b00*/  IMAD.MOV.U32 R9, RZ, RZ, R5 ;  /* 0x000000ffff097224 */ /* 0x004fe200078e0005 */
[----:B------:R-:W-:Y:S01]  /*0b10*/  MOV R8, 0x1 ;  /* 0x0000000100087802 */ /* 0x000fe20000000f00 */
[----:B------:R-:W-:Y:S01]  /*0b20*/  IMAD.MOV.U32 R7, RZ, RZ, 0x1f ;  /* 0x0000001fff077424 */ /* 0x000fe200078e00ff */
[----:B------:R-:W-:Y:S02]  /*0b30*/  MOV R10, 0xffffffff ;  /* 0xffffffff000a7802 */ /* 0x000fe40000000f00 */
[----:B------:R-:W-:Y:S02]  /*0b40*/  MOV R2, 0xb60 ;  /* 0x00000b6000027802 */ /* 0x000fe40000000f00 */
[----:B01----:R-:W-:Y:S05]  /*0b50*/  CALL.REL.NOINC `($__internal_6_$__cuda_sm70_shflsync_bfly_p) ;  /* 0x000003b000007944 */ /* 0x003fea0003c00000 */
[----:B-1----:R-:W-:Y:S01]  /*0b60*/  IMAD.MOV.U32 R2, RZ, RZ, R7 ;  /* 0x000000ffff027224 */ /* 0x002fe200078e0007 */
[----:B0-----:R-:W-:Y:S05]  /*0b70*/  BRA `(.L_x_106) ;  /* 0xfffffcb000007947 */ /* 0x001fea000383ffff */
.L_x_102:
[----:B------:R-:W-:Y:S01]  /*0b80*/  HFMA2.MMA R8, -RZ, RZ, 0, 1.1920928955078125e-07 ;  /* 0x00000002ff087435 */ /* 0x000fe200000001ff */
[----:B------:R-:W-:Y:S01]  /*0b90*/  IMAD.MOV.U32 R7, RZ, RZ, 0x1f ;  /* 0x0000001fff077424 */ /* 0x000fe200078e00ff */
[----:B------:R-:W-:Y:S02]  /*0ba0*/  MOV R10, 0xffffffff ;  /* 0xffffffff000a7802 */ /* 0x000fe40000000f00 */
[----:B------:R-:W-:-:S02]  /*0bb0*/  MOV R2, 0xbd0 ;  /* 0x00000bd000027802 */ /* 0x000fc40000000f00 */
[----:B012---:R-:W-:Y:S05]  /*0bc0*/  CALL.REL.NOINC `($__internal_6_$__cuda_sm70_shflsync_bfly_p) ;  /* 0x0000034000007944 */ /* 0x007fea0003c00000 */
[----:B01----:R-:W-:Y:S01]  /*0bd0*/  FADD.FTZ R9, R9, R7 ;  /* 0x0000000709097221 */ /* 0x003fe20000010000 */
[----:B------:R-:W-:Y:S01]  /*0be0*/  HFMA2.MMA R7, -RZ, RZ, 0, 1.847743988037109375e-06 ;  /* 0x0000001fff077435 */ /* 0x000fe200000001ff */
[----:B------:R-:W-:Y:S01]  /*0bf0*/  IMAD.MOV.U32 R8, RZ, RZ, 0x4 ;  /* 0x00000004ff087424 */ /* 0x000fe200078e00ff */
[----:B------:R-:W-:Y:S01]  /*0c00*/  MOV R2, 0xc30 ;  /* 0x00000c3000027802 */ /* 0x000fe20000000f00 */
[----:B------:R-:W-:-:S03]  /*0c10*/  IMAD.MOV.U32 R10, RZ, RZ, -0x1 ;  /* 0xffffffffff0a7424 */ /* 0x000fc600078e00ff */
[----:B------:R-:W-:Y:S05]  /*0c20*/  CALL.REL.NOINC `($__internal_6_$__cuda_sm70_shflsync_bfly_p) ;  /* 0x000002e000007944 */ /* 0x000fea0003c00000 */
[----:B01----:R-:W-:Y:S01]  /*0c30*/  FADD.FTZ R9, R9, R7 ;  /* 0x0000000709097221 */ /* 0x003fe20000010000 */
[----:B------:R-:W-:Y:S01]  /*0c40*/  HFMA2.MMA R7, -RZ, RZ, 0, 1.847743988037109375e-06 ;  /* 0x0000001fff077435 */ /* 0x000fe200000001ff */
[----:B------:R-:W-:Y:S01]  /*0c50*/  MOV R8, 0x8 ;  /* 0x0000000800087802 */ /* 0x000fe20000000f00 */
[----:B------:R-:W-:Y:S01]  /*0c60*/  IMAD.MOV.U32 R10, RZ, RZ, -0x1 ;  /* 0xffffffffff0a7424 */ /* 0x000fe200078e00ff */
[----:B------:R-:W-:-:S03]  /*0c70*/  MOV R2, 0xc90 ;  /* 0x00000c9000027802 */ /* 0x000fc60000000f00 */
[----:B------:R-:W-:Y:S05]  /*0c80*/  CALL.REL.NOINC `($__internal_6_$__cuda_sm70_shflsync_bfly_p) ;  /* 0x0000028000007944 */ /* 0x000fea0003c00000 */
[----:B-1----:R-:W-:Y:S01]  /*0c90*/  FADD.FTZ R6, R9, R7 ;  /* 0x0000000709067221 */ /* 0x002fe20000010000 */
[----:B------:R-:W-:Y:S01]  /*0ca0*/  HFMA2.MMA R7, -RZ, RZ, 0, 1.847743988037109375e-06 ;  /* 0x0000001fff077435 */ /* 0x000fe200000001ff */
[----:B0-----:R-:W-:Y:S01]  /*0cb0*/  MOV R8, 0x10 ;  /* 0x0000001000087802 */ /* 0x001fe20000000f00 */
[----:B------:R-:W-:Y:S01]  /*0cc0*/  IMAD.MOV.U32 R10, RZ, RZ, -0x1 ;  /* 0xffffffffff0a7424 */ /* 0x000fe200078e00ff */
[----:B------:R-:W-:-:S02]  /*0cd0*/  MOV R2, 0xd00 ;  /* 0x00000d0000027802 */ /* 0x000fc40000000f00 */
[----:B------:R-:W-:Y:S02]  /*0ce0*/  MOV R9, R6 ;  /* 0x0000000600097202 */ /* 0x000fe40000000f00 */
[----:B------:R-:W-:Y:S05]  /*0cf0*/  CALL.REL.NOINC `($__internal_6_$__cuda_sm70_shflsync_bfly_p) ;  /* 0x0000021000007944 */ /* 0x000fea0003c00000 */
[----:B0-----:R-:W-:Y:S01]  /*0d00*/  HFMA2.MMA R8, -RZ, RZ, 0, 5.9604644775390625e-08 ;  /* 0x00000001ff087435 */ /* 0x001fe200000001ff */
[----:B-1----:R-:W-:Y:S01]  /*0d10*/  MOV R5, R7 ;  /* 0x0000000700057202 */ /* 0x002fe20000000f00 */
[----:B------:R-:W-:Y:S01]  /*0d20*/  IMAD.MOV.U32 R9, RZ, RZ, R4 ;  /* 0x000000ffff097224 */ /* 0x000fe200078e0004 */
[----:B------:R-:W-:Y:S01]  /*0d30*/  MOV R7, 0x1f ;  /* 0x0000001f00077802 */ /* 0x000fe20000000f00 */
[----:B------:R-:W-:Y:S01]  /*0d40*/  IMAD.MOV.U32 R10, RZ, RZ, -0x1 ;  /* 0xffffffffff0a7424 */ /* 0x000fe200078e00ff */
[----:B------:R-:W-:Y:S02]  /*0d50*/  MOV R2, 0xd70 ;  /* 0x00000d7000027802 */ /* 0x000fe40000000f00 */
[----:B------:R-:W-:Y:S05]  /*0d60*/  CALL.REL.NOINC `($__internal_6_$__cuda_sm70_shflsync_bfly_p) ;  /* 0x000001a000007944 */ /* 0x000fea0003c00000 */
[----:B0-----:R-:W-:Y:S01]  /*0d70*/  HFMA2.MMA R8, -RZ, RZ, 0, 1.1920928955078125e-07 ;  /* 0x00000002ff087435 */ /* 0x001fe200000001ff */
[----:B-1----:R-:W-:Y:S01]  /*0d80*/  FADD.FTZ R9, R4, R7 ;  /* 0x0000000704097221 */ /* 0x002fe20000010000 */
[----:B------:R-:W-:Y:S01]  /*0d90*/  MOV R7, 0x1f ;  /* 0x0000001f00077802 */ /* 0x000fe20000000f00 */
[----:B------:R-:W-:Y:S01]  /*0da0*/  IMAD.MOV.U32 R10, RZ, RZ, -0x1 ;  /* 0xffffffffff0a7424 */ /* 0x000fe200078e00ff */
[----:B------:R-:W-:Y:S02]  /*0db0*/  MOV R2, 0xdd0 ;  /* 0x00000dd000027802 */ /* 0x000fe40000000f00 */
[----:B------:R-:W-:Y:S05]  /*0dc0*/  CALL.REL.NOINC `($__internal_6_$__cuda_sm70_shflsync_bfly_p) ;  /* 0x0000014000007944 */ /* 0x000fea0003c00000 */
[----:B0-----:R-:W-:Y:S01]  /*0dd0*/  HFMA2.MMA R8, -RZ, RZ, 0, 2.384185791015625e-07 ;  /* 0x00000004ff087435 */ /* 0x001fe200000001ff */
[----:B-1----:R-:W-:Y:S01]  /*0de0*/  FADD.FTZ R9, R9, R7 ;  /* 0x0000000709097221 */ /* 0x002fe20000010000 */
[----:B------:R-:W-:Y:S01]  /*0df0*/  MOV R7, 0x1f ;  /* 0x0000001f00077802 */ /* 0x000fe20000000f00 */
[----:B------:R-:W-:Y:S01]  /*0e00*/  IMAD.MOV.U32 R10, RZ, RZ, -0x1 ;  /* 0xffffffffff0a7424 */ /* 0x000fe200078e00ff */
[----:B------:R-:W-:-:S02]  /*0e10*/  MOV R2, 0xe30 ;  /* 0x00000e3000027802 */ /* 0x000fc40000000f00 */
[----:B------:R-:W-:Y:S05]  /*0e20*/  CALL.REL.NOINC `($__internal_6_$__cuda_sm70_shflsync_bfly_p) ;  /* 0x000000e000007944 */ /* 0x000fea0003c00000 */
[----:B0-----:R-:W-:Y:S01]  /*0e30*/  HFMA2.MMA R8, -RZ, RZ, 0, 4.76837158203125e-07 ;  /* 0x00000008ff087435 */ /* 0x001fe200000001ff */
[----:B-1----:R-:W-:Y:S01]  /*0e40*/  FADD.FTZ R9, R9, R7 ;  /* 0x0000000709097221 */ /* 0x002fe20000010000 */
[----:B------:R-:W-:Y:S01]  /*0e50*/  MOV R7, 0x1f ;  /* 0x0000001f00077802 */ /* 0x000fe20000000f00 */
[----:B------:R-:W-:Y:S01]  /*0e60*/  IMAD.MOV.U32 R10, RZ, RZ, -0x1 ;  /* 0xffffffffff0a7424 */ /* 0x000fe200078e00ff */
[----:B------:R-:W-:-:S02]  /*0e70*/  MOV R2, 0xe90 ;  /* 0x00000e9000027802 */ /* 0x000fc40000000f00 */
[----:B------:R-:W-:Y:S05]  /*0e80*/  CALL.REL.NOINC `($__internal_6_$__cuda_sm70_shflsync_bfly_p) ;  /* 0x0000008000007944 */ /* 0x000fea0003c00000 */
[----:B0-----:R-:W-:Y:S01]  /*0e90*/  HFMA2.MMA R8, -RZ, RZ, 0, 9.5367431640625e-07 ;  /* 0x00000010ff087435 */ /* 0x001fe200000001ff */
[----:B-1----:R-:W-:Y:S01]  /*0ea0*/  FADD.FTZ R9, R9, R7 ;  /* 0x0000000709097221 */ /* 0x002fe20000010000 */
[----:B------:R-:W-:Y:S01]  /*0eb0*/  MOV R7, 0x1f ;  /* 0x0000001f00077802 */ /* 0x000fe20000000f00 */
[----:B------:R-:W-:Y:S01]  /*0ec0*/  IMAD.MOV.U32 R10, RZ, RZ, -0x1 ;  /* 0xffffffffff0a7424 */ /* 0x000fe200078e00ff */
[----:B------:R-:W-:-:S02]  /*0ed0*/  MOV R2, 0xef0 ;  /* 0x00000ef000027802 */ /* 0x000fc40000000f00 */
[----:B------:R-:W-:Y:S05]  /*0ee0*/  CALL.REL.NOINC `($__internal_6_$__cuda_sm70_shflsync_bfly_p) ;  /* 0x0000002000007944 */ /* 0x000fea0003c00000 */
[----:B-1----:R-:W-:Y:S01]  /*0ef0*/  MOV R4, R7 ;  /* 0x0000000700047202 */ /* 0x002fe20000000f00 */
[----:B0-----:R-:W-:Y:S05]  /*0f00*/  BRA `(.L_x_107) ;  /* 0xfffffa4000007947 */ /* 0x001fea000383ffff */
        .weak           $__internal_6_$__cuda_sm70_shflsync_bfly_p
        .type           $__internal_6_$__cuda_sm70_shflsync_bfly_p,@function
        .size           $__internal_6_$__cuda_sm70_shflsync_bfly_p,(.L_x_2024 - $__internal_6_$__cuda_sm70_shflsync_bfly_p)
$__internal_6_$__cuda_sm70_shflsync_bfly_p:
[----:B------:R-:W-:Y:S01]  /*0f10*/  HFMA2.MMA R3, -RZ, RZ, 0, 0 ;  /* 0x00000000ff037435 */ /* 0x000fe200000001ff */
[----:B------:R-:W-:Y:S04]  /*0f20*/  WARPSYNC R10 ;  /* 0x0000000a00007348 */ /* 0x000fe80003800000 */
[----:B------:R0:W1:Y:S01]  /*0f30*/  SHFL.BFLY PT, R7, R9, R8, R7 ;  /* 0x0c00000809077389 */ /* 0x00006200000e0007 */
[----:B------:R-:W-:Y:S05]  /*0f40*/  RET.REL.NODEC R2 `(_ZN10layer_norm22ln_bwd_finalize_kernelINS_22Kernel_traits_finalizeILj3072E13__nv_bfloat16S2_S2_S2_fjLb0ELj1024ELj4ENS_18Kernel_traits_baseILj3072ES2_S2_S2_S2_fjLj1024EEEEELb0ELb0EEEvNS_9BwdParamsE) ;  /* 0xfffff0b002007950 */ /* 0x000fea0003c3ffff */
.L_x_108:
        /* <DEDUP_REMOVED lines=11> */
.L_x_2024:


//--------------------- .text._ZN10layer_norm40ln_parallel_residual_bwd_finalize_kernelINS_22Kernel_traits_finalizeILj3072E13__nv_bfloat16S2_S2_S2_fjLb0ELj1024ELj4ENS_18Kernel_traits_baseILj3072ES2_S2_S2_S2_fjLj1024EEEEELb0EEEvNS_9BwdParamsE --------------------------
	.section	.text._ZN10layer_norm40ln_parallel_residual_bwd_finalize_kernelINS_22Kernel_traits_finalizeILj3072E13__nv_bfloat16S2_S2_S2_fjLb0ELj1024ELj4ENS_18Kernel_traits_baseILj3072ES2_S2_S2_S2_fjLj1024EEEEELb0EEEvNS_9BwdParamsE,"ax",@progbits
	.sectioninfo	@"SHI_REGISTERS=32"
	.align	128
        .global         _ZN10layer_norm40ln_parallel_residual_bwd_finalize_kernelINS_22Kernel_traits_finalizeILj3072E13__nv_bfloat16S2_S2_S2_fjLb0ELj1024ELj4ENS_18Kernel_traits_baseILj3072ES2_S2_S2_S2_fjLj1024EEEEELb0EEEvNS_9BwdParamsE
        .type           _ZN10layer_norm40ln_parallel_residual_bwd_finalize_kernelINS_22Kernel_traits_finalizeILj3072E13__nv_bfloat16S2_S2_S2_fjLb0ELj1024ELj4ENS_18Kernel_traits_baseILj3072ES2_S2_S2_S2_fjLj1024EEEEELb0EEEvNS_9BwdParamsE,@function
        .size           _ZN10layer_norm40ln_parallel_residual_bwd_finalize_kernelINS_22Kernel_traits_finalizeILj3072E13__nv_bfloat16S2_S2_S2_fjLb0ELj1024ELj4ENS_18Kernel_traits_baseILj3072ES2_S2_S2_S2_fjLj1024EEEEELb0EEEvNS_9BwdParamsE,(.L_x_2025 - _ZN10layer_norm40ln_parallel_residual_bwd_finalize_kernelINS_22Kernel_traits_finalizeILj3072E13__nv_bfloat16S2_S2_S2_fjLb0ELj1024ELj4ENS_18Kernel_traits_baseILj3072ES2_S2_S2_S2_fjLj1024EEEEELb0EEEvNS_9BwdParamsE)
        .other          _ZN10layer_norm40ln_parallel_residual_bwd_finalize_kernelINS_22Kernel_traits_finalizeILj3072E13__nv_bfloat16S2_S2_S2_fjLb0ELj1024ELj4ENS_18Kernel_traits_baseILj3072ES2_S2_S2_S2_fjLj1024EEEEELb0EEEvNS_9BwdParamsE,@"STO_CUDA_ENTRY STV_DEFAULT"
_ZN10layer_norm40ln_parallel_residual_bwd_finalize_kernelINS_22Kernel_traits_finalizeILj3072E13__nv_bfloat16S2_S2_S2_fjLb0ELj1024ELj4ENS_18Kernel_traits_baseILj3072ES2_S2_S2_S2_fjLj1024EEEEELb0EEEvNS_9BwdParamsE:
.text._ZN10layer_norm40ln_parallel_residual_bwd_finalize_kernelINS_22Kernel_traits_finalizeILj3072E13__nv_bfloat16S2_S2_S2_fjLb0ELj1024ELj4ENS_18Kernel_traits_baseILj3072ES2_S2_S2_S2_fjLj1024EEEEELb0EEEvNS_9BwdParamsE:
[----:B------:R-:W-:Y:S02]  /*0000*/  MOV R1, c[0x0][0x28] ;  /* 0x00000a0000017a02 */ /* 0x000fe40000000f00 */
[----:B------:R-:W0:Y:S04]  /*0010*/  S2R R0, SR_TID.X ;  /* 0x0000000000007919 */ /* 0x000e280000002100 */
[----:B------:R-:W1:Y:S01]  /*0020*/  S2R R5, SR_CTAID.X ;  /* 0x0000000000057919 */ /* 0x000e620000002500 */
[----:B0-----:R-:W-:Y:S02]  /*0030*/  LOP3.LUT R2, R0, 0x1f, RZ, 0xc0, !PT ;  /* 0x0000001f00027812 */ /* 0x001fe400078ec0ff */
[----:B-1----:R-:W-:-:S04]  /*0040*/  SHF.L.U32 R3, R5, 0x5, RZ ;  /* 0x0000000505037819 */ /* 0x002fc800000006ff */
        /* <DEDUP_REMOVED lines=11> */
[----:B------:R-:W-:-:S02]  /*0100*/  IADD3 R6, R6, R7, RZ ;  /* 0x0000000706067210 */ /* 0x000fc40007ffe0ff */
[C---:B------:R-:W-:Y:S02]  /*0110*/  ISETP.GT.U32.OR P0, PT, R2.reuse, 0xf, P0 ;  /* 0x0000000f0200780c */ /* 0x040fe40000704470 */
[----:B------:R-:W-:Y:S02]  /*0120*/  LEA R7, R2, R7, 0x5 ;  /* 0x0000000702077211 */ /* 0x000fe400078e28ff */
.L_x_123:
[----:B------:R-:W-:Y:S01]  /*0130*/  ISETP.GE.U32.AND P1, PT, R3, c[0x0][0x160], PT ;  /* 0x0000580003007a0c */ /* 0x000fe20003f26070 */
[----:B------:R-:W-:Y:S01]  /*0140*/  BSSY B0, `(.L_x_109) ;  /* 0x0000095000007945 */ /* 0x000fe20003800000 */
[----:B------:R-:W-:Y:S01]  /*0150*/  HFMA2.MMA R28, -RZ, RZ, 0, 0 ;  /* 0x00000000ff1c7435 */ /* 0x000fe200000001ff */
[----:B------:R-:W-:Y:S01]  /*0160*/  CS2R R24, SRZ ;  /* 0x0000000000187805 */ /* 0x000fe2000001ff00 */
[----:B------:R-:W-:Y:S01]  /*0170*/  ISETP.GE.U32.OR P1, PT, R4, c[0x0][0x168], P1 ;  /* 0x00005a0004007a0c */ /* 0x000fe20000f26470 */
[----:B------:R-:W-:-:S12]  /*0180*/  IMAD.MOV.U32 R23, RZ, RZ, RZ ;  /* 0x000000ffff177224 */ /* 0x000fd800078e00ff */
[----:B------:R-:W-:Y:S05]  /*0190*/  @P1 BRA `(.L_x_110) ;  /* 0x000008f000001947 */ /* 0x000fea0003800000 */
[----:B------:R-:W-:Y:S02]  /*01a0*/  ISETP.GE.U32.AND P2, PT, R3, c[0x0][0x160], PT ;  /* 0x0000580003007a0c */ /* 0x000fe40003f46070 */
[----:B------:R-:W-:-:S11]  /*01b0*/  MOV R11, R3 ;  /* 0x00000003000b7202 */ /* 0x000fd60000000f00 */
[----:B------:R-:W-:Y:S01]  /*01c0*/  @P2 MOV R13, 0x4 ;  /* 0x00000004000d2802 */ /* 0x000fe20000000f00 */
[----:B------:R-:W-:-:S04]  /*01d0*/  @P2 IMAD R12, R11, c[0x0][0x168], R4 ;  /* 0x00005a000b0c2a24 */ /* 0x000fc800078e0204 */
[----:B------:R-:W-:-:S04]  /*01e0*/  @P2 IMAD.WIDE.U32 R16, R12, R13, c[0x0][0x220] ;  /* 0x000088000c102625 */ /* 0x000fc800078e000d */
[CC--:B------:R-:W-:Y:S02]  /*01f0*/  @P2 IMAD.WIDE.U32 R14, R12.reuse, R13.reuse, c[0x0][0x228] ;  /* 0x00008a000c0e2625 */ /* 0x0c0fe400078e000d */
[----:B------:R-:W2:Y:S02]  /*0200*/  @P2 LDG.E R17, [R16.64] ;  /* 0x0000000410112981 */ /* 0x000ea4000c1e1900 */
[CC--:B------:R-:W-:Y:S02]  /*0210*/  @P2 IMAD.WIDE.U32 R8, R12.reuse, R13.reuse, c[0x0][0x238] ;  /* 0x00008e000c082625 */ /* 0x0c0fe400078e000d */
[----:B------:R-:W3:Y:S02]  /*0220*/  @P2 LDG.E R14, [R14.64] ;  /* 0x000000040e0e2981 */ /* 0x000ee4000c1e1900 */
[----:B------:R-:W-:Y:S02]  /*0230*/  @P2 IMAD.WIDE.U32 R12, R12, R13, c[0x0][0x230] ;  /* 0x00008c000c0c2625 */ /* 0x000fe400078e000d */
[----:B------:R-:W4:Y:S04]  /*0240*/  @P2 LDG.E R9, [R8.64] ;  /* 0x0000000408092981 */ /* 0x000f28000c1e1900 */
[----:B------:R-:W5:Y:S01]  /*0250*/  @P2 LDG.E R12, [R12.64] ;  /* 0x000000040c0c2981 */ /* 0x000f62000c1e1900 */
[----:B------:R-:W-:-:S04]  /*0260*/  @P2 IADD3 R11, R11, 0x20, RZ ;  /* 0x000000200b0b2810 */ /* 0x000fc80007ffe0ff */
[C---:B------:R-:W-:Y:S02]  /*0270*/  ISETP.GE.U32.AND P1, PT, R11.reuse, c[0x0][0x160], PT ;  /* 0x000058000b007a0c */ /* 0x040fe40003f26070 */
[----:B------:R-:W-:-:S04]  /*0280*/  IADD3 R10, -R11, c[0x0][0x160], RZ ;  /* 0x000058000b0a7a10 */ /* 0x000fc80007ffe1ff */
[----:B------:R-:W-:Y:S01]  /*0290*/  ISETP.LE.U32.OR P1, PT, R10, 0x60, P1 ;  /* 0x000000600a00780c */ /* 0x000fe20000f23470 */
[----:B------:R-:W-:Y:S01]  /*02a0*/  CS2R R24, SRZ ;  /* 0x0000000000187805 */ /* 0x000fe2000001ff00 */
[----:B------:R-:W-:Y:S01]  /*02b0*/  MOV R23, RZ ;  /* 0x000000ff00177202 */ /* 0x000fe20000000f00 */
[----:B------:R-:W-:Y:S01]  /*02c0*/  IMAD.MOV.U32 R28, RZ, RZ, RZ ;  /* 0x000000ffff1c7224 */ /* 0x000fe200078e00ff */
[----:B------:R-:W-:Y:S03]  /*02d0*/  BSSY B1, `(.L_x_111) ;  /* 0x0000045000017945 */ /* 0x000fe60003800000 */
[----:B--2---:R-:W-:Y:S02]  /*02e0*/  @P2 FADD.FTZ R24, R24, R17 ;  /* 0x0000001118182221 */ /* 0x004fe40000010000 */
[----:B---3--:R-:W-:Y:S02]  /*02f0*/  @P2 FADD.FTZ R23, R23, R14 ;  /* 0x0000000e17172221 */ /* 0x008fe40000010000 */
[----:B----4-:R-:W-:-:S02]  /*0300*/  @P2 FADD.FTZ R28, R28, R9 ;  /* 0x000000091c1c2221 */ /* 0x010fc40000010000 */
[----:B-----5:R-:W-:Y:S01]  /*0310*/  @P2 FADD.FTZ R25, R25, R12 ;  /* 0x0000000c19192221 */ /* 0x020fe20000010000 */
[----:B------:R-:W-:Y:S01]  /*0320*/  PLOP3.LUT P2, PT, P2, PT, PT, 0x8, 0x0 ;  /* 0x000000000000781c */ /* 0x000fe2000174e170 */
[----:B------:R-:W-:Y:S07]  /*0330*/  @P1 BRA `(.L_x_112) ;  /* 0x000003e000001947 */ /* 0x000fee0003800000 */
[----:B------:R-:W-:Y:S02]  /*0340*/  MOV R8, c[0x0][0x160] ;  /* 0x0000580000087a02 */ /* 0x000fe40000000f00 */
[----:B------:R-:W-:Y:S02]  /*0350*/  PLOP3.LUT P2, PT, PT, PT, PT, 0x8, 0x0 ;  /* 0x000000000000781c */ /* 0x000fe40003f4e170 */
[----:B------:R-:W-:Y:S02]  /*0360*/  IADD3 R8, R8, -0x60, RZ ;  /* 0xffffffa008087810 */ /* 0x000fe40007ffe0ff */
.L_x_113:
[----:B------:R-:W-:Y:S01]  /*0370*/  HFMA2.MMA R9, -RZ, RZ, 0, 2.384185791015625e-07 ;  /* 0x00000004ff097435 */ /* 0x000fe200000001ff */
[C---:B------:R-:W-:Y:S01]  /*0380*/  IMAD R20, R11.reuse, c[0x0][0x168], R4 ;  /* 0x00005a000b147a24 */ /* 0x040fe200078e0204 */
[----:B------:R-:W-:-:S05]  /*0390*/  IADD3 R17, R11, 0x20, RZ ;  /* 0x000000200b117810 */ /* 0x000fca0007ffe0ff */
[----:B------:R-:W-:-:S03]  /*03a0*/  IMAD R22, R17, c[0x0][0x168], R4 ;  /* 0x00005a0011167a24 */ /* 0x000fc600078e0204 */
[----:B------:R-:W-:-:S04]  /*03b0*/  IMAD.WIDE.U32 R26, R20, R9, c[0x0][0x228] ;  /* 0x00008a00141a7625 */ /* 0x000fc800078e0009 */
[CC--:B------:R-:W-:Y:S02]  /*03c0*/  IMAD.WIDE.U32 R14, R20.reuse, R9.reuse, c[0x0][0x220] ;  /* 0x00008800140e7625 */ /* 0x0c0fe400078e0009 */
[----:B------:R0:W2:Y:S02]  /*03d0*/  LDG.E R26, [R26.64] ;  /* 0x000000041a1a7981 */ /* 0x0000a4000c1e1900 */
[-C--:B------:R-:W-:Y:S02]  /*03e0*/  IMAD.WIDE.U32 R12, R20, R9.reuse, c[0x0][0x230] ;  /* 0x00008c00140c7625 */ /* 0x080fe400078e0009 */
[----:B------:R1:W3:Y:S02]  /*03f0*/  LDG.E R19, [R14.64] ;  /* 0x000000040e137981 */ /* 0x0002e4000c1e1900 */
[-C--:B------:R-:W-:Y:S02]  /*0400*/  IMAD.WIDE.U32 R16, R22, R9.reuse, c[0x0][0x220] ;  /* 0x0000880016107625 */ /* 0x080fe400078e0009 */
[----:B------:R4:W5:Y:S02]  /*0410*/  LDG.E R18, [R12.64] ;  /* 0x000000040c127981 */ /* 0x000964000c1e1900 */
[----:B------:R-:W-:-:S02]  /*0420*/  IMAD.WIDE.U32 R20, R20, R9, c[0x0][0x238] ;  /* 0x00008e0014147625 */ /* 0x000fc400078e0009 */
[----:B------:R4:W5:Y:S04]  /*0430*/  LDG.E R29, [R16.64] ;  /* 0x00000004101d7981 */ /* 0x000968000c1e1900 */
[----:B------:R4:W5:Y:S01]  /*0440*/  LDG.E R21, [R20.64] ;  /* 0x0000000414157981 */ /* 0x000962000c1e1900 */
[C---:B------:R-:W-:Y:S01]  /*0450*/  IADD3 R10, R11.reuse, 0x40, RZ ;  /* 0x000000400b0a7810 */ /* 0x040fe20007ffe0ff */
[----:B-1----:R-:W-:Y:S01]  /*0460*/  IMAD.WIDE.U32 R14, R22, R9, c[0x0][0x228] ;  /* 0x00008a00160e7625 */ /* 0x002fe200078e0009 */
[----:B0-----:R-:W-:-:S03]  /*0470*/  IADD3 R27, R11, 0x60, RZ ;  /* 0x000000600b1b7810 */ /* 0x001fc60007ffe0ff */
[----:B----4-:R-:W-:Y:S02]  /*0480*/  IMAD R20, R10, c[0x0][0x168], R4 ;  /* 0x00005a000a147a24 */ /* 0x010fe400078e0204 */
[----:B------:R0:W4:Y:S02]  /*0490*/  LDG.E R10, [R14.64] ;  /* 0x000000040e0a7981 */ /* 0x000124000c1e1900 */
[----:B------:R-:W-:-:S04]  /*04a0*/  IMAD.WIDE.U32 R16, R20, R9, c[0x0][0x220] ;  /* 0x0000880014107625 */ /* 0x000fc800078e0009 */
[----:B------:R-:W-:-:S04]  /*04b0*/  IMAD.WIDE.U32 R12, R22, R9, c[0x0][0x230] ;  /* 0x00008c00160c7625 */ /* 0x000fc800078e0009 */
[-C--:B0-----:R-:W-:Y:S02]  /*04c0*/  IMAD.WIDE.U32 R14, R22, R9.reuse, c[0x0][0x238] ;  /* 0x00008e00160e7625 */ /* 0x081fe400078e0009 */
[----:B------:R3:W4:Y:S04]  /*04d0*/  LDG.E R22, [R16.64] ;  /* 0x0000000410167981 */ /* 0x000728000c1e1900 */
[----:B------:R0:W4:Y:S04]  /*04e0*/  LDG.E R12, [R12.64] ;  /* 0x000000040c0c7981 */ /* 0x000128000c1e1900 */
[----:B0-----:R0:W4:Y:S02]  /*04f0*/  LDG.E R13, [R14.64] ;  /* 0x000000040e0d7981 */ /* 0x001124000c1e1900 */
[----:B0-----:R-:W-:-:S04]  /*0500*/  IMAD.WIDE.U32 R14, R20, R9, c[0x0][0x228] ;  /* 0x00008a00140e7625 */ /* 0x001fc800078e0009 */
[----:B--2---:R-:W-:Y:S02]  /*0510*/  FADD.FTZ R23, R26, R23 ;  /* 0x000000171a177221 */ /* 0x004fe40000010000 */
[----:B------:R-:W-:Y:S02]  /*0520*/  IMAD R26, R27, c[0x0][0x168], R4 ;  /* 0x00005a001b1a7a24 */ /* 0x000fe400078e0204 */
[----:B---3--:R-:W-:Y:S02]  /*0530*/  FADD.FTZ R16, R19, R24 ;  /* 0x0000001813107221 */ /* 0x008fe40000010000 */
[----:B------:R0:W2:Y:S01]  /*0540*/  LDG.E R24, [R14.64] ;  /* 0x000000040e187981 */ /* 0x0000a2000c1e1900 */
[----:B-----5:R-:W-:Y:S02]  /*0550*/  FADD.FTZ R25, R18, R25 ;  /* 0x0000001912197221 */ /* 0x020fe40000010000 */
[----:B------:R-:W-:-:S04]  /*0560*/  IMAD.WIDE.U32 R18, R20, R9, c[0x0][0x230] ;  /* 0x00008c0014127625 */ /* 0x000fc800078e0009 */
[----:B------:R-:W-:Y:S01]  /*0570*/  FADD.FTZ R29, R16, R29 ;  /* 0x0000001d101d7221 */ /* 0x000fe20000010000 */
[----:B------:R1:W3:Y:S01]  /*0580*/  LDG.E R27, [R18.64] ;  /* 0x00000004121b7981 */ /* 0x0002e2000c1e1900 */
[----:B------:R-:W-:-:S04]  /*0590*/  IMAD.WIDE.U32 R16, R26, R9, c[0x0][0x228] ;  /* 0x00008a001a107625 */ /* 0x000fc800078e0009 */
[----:B------:R-:W-:Y:S02]  /*05a0*/  FADD.FTZ R28, R21, R28 ;  /* 0x0000001c151c7221 */ /* 0x000fe40000010000 */
[-C--:B------:R-:W-:Y:S01]  /*05b0*/  IMAD.WIDE.U32 R20, R20, R9.reuse, c[0x0][0x238] ;  /* 0x00008e0014147625 */ /* 0x080fe200078e0009 */
[----:B------:R5:W3:Y:S03]  /*05c0*/  LDG.E R16, [R16.64] ;  /* 0x0000000410107981 */ /* 0x000ae6000c1e1900 */
[CC--:B-1----:R-:W-:Y:S02]  /*05d0*/  IMAD.WIDE.U32 R18, R26.reuse, R9.reuse, c[0x0][0x230] ;  /* 0x00008c001a127625 */ /* 0x0c2fe400078e0009 */
[----:B------:R-:W3:Y:S02]  /*05e0*/  LDG.E R20, [R20.64] ;  /* 0x0000000414147981 */ /* 0x000ee4000c1e1900 */
[----:B0-----:R-:W-:-:S02]  /*05f0*/  IMAD.WIDE.U32 R14, R26, R9, c[0x0][0x220] ;  /* 0x000088001a0e7625 */ /* 0x001fc400078e0009 */
[----:B-----5:R0:W5:Y:S04]  /*0600*/  LDG.E R17, [R18.64] ;  /* 0x0000000412117981 */ /* 0x020168000c1e1900 */
[----:B------:R-:W5:Y:S01]  /*0610*/  LDG.E R14, [R14.64] ;  /* 0x000000040e0e7981 */ /* 0x000f62000c1e1900 */
[----:B0-----:R-:W-:-:S05]  /*0620*/  IMAD.WIDE.U32 R18, R26, R9, c[0x0][0x238] ;  /* 0x00008e001a127625 */ /* 0x001fca00078e0009 */
[----:B------:R-:W5:Y:S01]  /*0630*/  LDG.E R9, [R18.64] ;  /* 0x0000000412097981 */ /* 0x000f62000c1e1900 */
[----:B------:R-:W-:-:S04]  /*0640*/  IADD3 R11, R11, 0x80, RZ ;  /* 0x000000800b0b7810 */ /* 0x000fc80007ffe0ff */
[----:B------:R-:W-:Y:S01]  /*0650*/  ISETP.GE.U32.AND P1, PT, R11, R8, PT ;  /* 0x000000080b00720c */ /* 0x000fe20003f26070 */
[----:B----4-:R-:W-:Y:S02]  /*0660*/  FADD.FTZ R23, R23, R10 ;  /* 0x0000000a17177221 */ /* 0x010fe40000010000 */
[----:B------:R-:W-:Y:S02]  /*0670*/  FADD.FTZ R12, R25, R12 ;  /* 0x0000000c190c7221 */ /* 0x000fe40000010000 */
[----:B------:R-:W-:Y:S02]  /*0680*/  FADD.FTZ R13, R28, R13 ;  /* 0x0000000d1c0d7221 */ /* 0x000fe40000010000 */
[----:B------:R-:W-:Y:S02]  /*0690*/  FADD.FTZ R29, R29, R22 ;  /* 0x000000161d1d7221 */ /* 0x000fe40000010000 */
[----:B--2---:R-:W-:Y:S02]  /*06a0*/  FADD.FTZ R23, R23, R24 ;  /* 0x0000001817177221 */ /* 0x004fe40000010000 */
[----:B---3--:R-:W-:-:S02]  /*06b0*/  FADD.FTZ R12, R12, R27 ;  /* 0x0000001b0c0c7221 */ /* 0x008fc40000010000 */
[----:B------:R-:W-:Y:S02]  /*06c0*/  FADD.FTZ R23, R23, R16 ;  /* 0x0000001017177221 */ /* 0x000fe40000010000 */
[----:B------:R-:W-:Y:S02]  /*06d0*/  FADD.FTZ R20, R13, R20 ;  /* 0x000000140d147221 */ /* 0x000fe40000010000 */
[----:B-----5:R-:W-:Y:S02]  /*06e0*/  FADD.FTZ R25, R12, R17 ;  /* 0x000000110c197221 */ /* 0x020fe40000010000 */
[----:B------:R-:W-:Y:S02]  /*06f0*/  FADD.FTZ R24, R29, R14 ;  /* 0x0000000e1d187221 */ /* 0x000fe40000010000 */
[----:B------:R-:W-:Y:S01]  /*0700*/  FADD.FTZ R28, R20, R9 ;  /* 0x00000009141c7221 */ /* 0x000fe20000010000 */
[----:B------:R-:W-:Y:S05]  /*0710*/  @!P1 BRA `(.L_x_113) ;  /* 0xfffffc5000009947 */ /* 0x000fea000383ffff */
.L_x_112:
[----:B------:R-:W-:Y:S05]  /*0720*/  BSYNC B1 ;  /* 0x0000000000017941 */ /* 0x000fea0003800000 */
.L_x_111:
[C---:B------:R-:W-:Y:S01]  /*0730*/  ISETP.GE.U32.AND P1, PT, R11.reuse, c[0x0][0x160], PT ;  /* 0x000058000b007a0c */ /* 0x040fe20003f26070 */
[----:B------:R-:W-:Y:S01]  /*0740*/  BSSY B1, `(.L_x_114) ;  /* 0x0000022000017945 */ /* 0x000fe20003800000 */
[----:B------:R-:W-:-:S04]  /*0750*/  IADD3 R8, -R11, c[0x0][0x160], RZ ;  /* 0x000058000b087a10 */ /* 0x000fc80007ffe1ff */
[----:B------:R-:W-:-:S13]  /*0760*/  ISETP.LE.U32.OR P1, PT, R8, 0x20, P1 ;  /* 0x000000200800780c */ /* 0x000fda0000f23470 */
[----:B------:R-:W-:Y:S05]  /*0770*/  @P1 BRA `(.L_x_115) ;  /* 0x000001e000001947 */ /* 0x000fea0003800000 */
[----:B------:R-:W-:Y:S01]  /*0780*/  MOV R20, 0x4 ;  /* 0x0000000400147802 */ /* 0x000fe20000000f00 */
[C---:B------:R-:W-:Y:S01]  /*0790*/  IMAD R13, R11.reuse, c[0x0][0x168], R4 ;  /* 0x00005a000b0d7a24 */ /* 0x040fe200078e0204 */
[----:B------:R-:W-:-:S03]  /*07a0*/  IADD3 R21, R11, 0x20, RZ ;  /* 0x000000200b157810 */ /* 0x000fc60007ffe0ff */
[----:B------:R-:W-:-:S04]  /*07b0*/  IMAD.WIDE.U32 R8, R13, R20, c[0x0][0x230] ;  /* 0x00008c000d087625 */ /* 0x000fc800078e0014 */
[CC--:B------:R-:W-:Y:S01]  /*07c0*/  IMAD.WIDE.U32 R16, R13.reuse, R20.reuse, c[0x0][0x220] ;  /* 0x000088000d107625 */ /* 0x0c0fe200078e0014 */
[----:B------:R0:W2:Y:S03]  /*07d0*/  LDG.E R10, [R8.64] ;  /* 0x00000004080a7981 */ /* 0x0000a6000c1e1900 */
[-C--:B------:R-:W-:Y:S02]  /*07e0*/  IMAD.WIDE.U32 R14, R13, R20.reuse, c[0x0][0x228] ;  /* 0x00008a000d0e7625 */ /* 0x080fe400078e0014 */
[----:B------:R-:W3:Y:S02]  /*07f0*/  LDG.E R17, [R16.64] ;  /* 0x0000000410117981 */ /* 0x000ee4000c1e1900 */
[----:B------:R-:W-:Y:S02]  /*0800*/  IMAD R21, R21, c[0x0][0x168], R4 ;  /* 0x00005a0015157a24 */ /* 0x000fe400078e0204 */
[-C--:B------:R-:W-:Y:S01]  /*0810*/  IMAD.WIDE.U32 R12, R13, R20.reuse, c[0x0][0x238] ;  /* 0x00008e000d0c7625 */ /* 0x080fe200078e0014 */
[----:B------:R-:W4:Y:S03]  /*0820*/  LDG.E R14, [R14.64] ;  /* 0x000000040e0e7981 */ /* 0x000f26000c1e1900 */
[----:B0-----:R-:W-:-:S02]  /*0830*/  IMAD.WIDE.U32 R8, R21, R20, c[0x0][0x220] ;  /* 0x0000880015087625 */ /* 0x001fc400078e0014 */
[----:B------:R-:W5:Y:S02]  /*0840*/  LDG.E R13, [R12.64] ;  /* 0x000000040c0d7981 */ /* 0x000f64000c1e1900 */
[CC--:B------:R-:W-:Y:S02]  /*0850*/  IMAD.WIDE.U32 R26, R21.reuse, R20.reuse, c[0x0][0x228] ;  /* 0x00008a00151a7625 */ /* 0x0c0fe400078e0014 */
[----:B------:R-:W5:Y:S02]  /*0860*/  LDG.E R22, [R8.64] ;  /* 0x0000000408167981 */ /* 0x000f64000c1e1900 */
[CC--:B------:R-:W-:Y:S02]  /*0870*/  IMAD.WIDE.U32 R18, R21.reuse, R20.reuse, c[0x0][0x230] ;  /* 0x00008c0015127625 */ /* 0x0c0fe400078e0014 */
[----:B------:R-:W5:Y:S02]  /*0880*/  LDG.E R27, [R26.64] ;  /* 0x000000041a1b7981 */ /* 0x000f64000c1e1900 */
[----:B------:R-:W-:-:S02]  /*0890*/  IMAD.WIDE.U32 R20, R21, R20, c[0x0][0x238] ;  /* 0x00008e0015147625 */ /* 0x000fc400078e0014 */
[----:B------:R-:W5:Y:S04]  /*08a0*/  LDG.E R19, [R18.64] ;  /* 0x0000000412137981 */ /* 0x000f68000c1e1900 */
[----:B------:R-:W5:Y:S01]  /*08b0*/  LDG.E R20, [R20.64] ;  /* 0x0000000414147981 */ /* 0x000f62000c1e1900 */
[----:B------:R-:W-:Y:S02]  /*08c0*/  PLOP3.LUT P2, PT, PT, PT, PT, 0x8, 0x0 ;  /* 0x000000000000781c */ /* 0x000fe40003f4e170 */
[----:B------:R-:W-:Y:S01]  /*08d0*/  IADD3 R11, R11, 0x40, RZ ;  /* 0x000000400b0b7810 */ /* 0x000fe20007ffe0ff */
[----:B--2---:R-:W-:Y:S02]  /*08e0*/  FADD.FTZ R10, R25, R10 ;  /* 0x0000000a190a7221 */ /* 0x004fe40000010000 */
[----:B---3--:R-:W-:-:S02]  /*08f0*/  FADD.FTZ R17, R24, R17 ;  /* 0x0000001118117221 */ /* 0x008fc40000010000 */
[----:B----4-:R-:W-:Y:S02]  /*0900*/  FADD.FTZ R14, R23, R14 ;  /* 0x0000000e170e7221 */ /* 0x010fe40000010000 */
[----:B-----5:R-:W-:Y:S02]  /*0910*/  FADD.FTZ R13, R28, R13 ;  /* 0x0000000d1c0d7221 */ /* 0x020fe40000010000 */
[----:B------:R-:W-:Y:S02]  /*0920*/  FADD.FTZ R24, R17, R22 ;  /* 0x0000001611187221 */ /* 0x000fe40000010000 */
[----:B------:R-:W-:Y:S02]  /*0930*/  FADD.FTZ R23, R14, R27 ;  /* 0x0000001b0e177221 */ /* 0x000fe40000010000 */
[----:B------:R-:W-:Y:S02]  /*0940*/  FADD.FTZ R25, R10, R19 ;  /* 0x000000130a197221 */ /* 0x000fe40000010000 */
[----:B------:R-:W-:-:S02]  /*0950*/  FADD.FTZ R28, R13, R20 ;  /* 0x000000140d1c7221 */ /* 0x000fc40000010000 */
.L_x_115:
[----:B------:R-:W-:Y:S05]  /*0960*/  BSYNC B1 ;  /* 0x0000000000017941 */ /* 0x000fea0003800000 */
.L_x_114:
[----:B------:R-:W-:Y:S01]  /*0970*/  ISETP.LT.U32.OR P2, PT, R11, c[0x0][0x160], P2 ;  /* 0x000058000b007a0c */ /* 0x000fe20001741470 */
[----:B------:R-:W-:-:S12]  /*0980*/  BSSY B1, `(.L_x_110) ;  /* 0x0000010000017945 */ /* 0x000fd80003800000 */
[----:B------:R-:W-:Y:S05]  /*0990*/  @!P2 BRA `(.L_x_116) ;  /* 0x000000e00000a947 */ /* 0x000fea0003800000 */
[----:B------:R-:W-:Y:S02]  /*09a0*/  IMAD.MOV.U32 R13, RZ, RZ, 0x4 ;  /* 0x00000004ff0d7424 */ /* 0x000fe400078e00ff */
[----:B------:R-:W-:-:S04]  /*09b0*/  IMAD R12, R11, c[0x0][0x168], R4 ;  /* 0x00005a000b0c7a24 */ /* 0x000fc800078e0204 */
[----:B------:R-:W-:-:S04]  /*09c0*/  IMAD.WIDE.U32 R14, R12, R13, c[0x0][0x220] ;  /* 0x000088000c0e7625 */ /* 0x000fc800078e000d */
[CC--:B------:R-:W-:Y:S02]  /*09d0*/  IMAD.WIDE.U32 R8, R12.reuse, R13.reuse, c[0x0][0x228] ;  /* 0x00008a000c087625 */ /* 0x0c0fe400078e000d */
[----:B------:R-:W2:Y:S02]  /*09e0*/  LDG.E R15, [R14.64] ;  /* 0x000000040e0f7981 */ /* 0x000ea4000c1e1900 */
[CC--:B------:R-:W-:Y:S02]  /*09f0*/  IMAD.WIDE.U32 R10, R12.reuse, R13.reuse, c[0x0][0x238] ;  /* 0x00008e000c0a7625 */ /* 0x0c0fe400078e000d */
[----:B------:R-:W3:Y:S02]  /*0a00*/  LDG.E R8, [R8.64] ;  /* 0x0000000408087981 */ /* 0x000ee4000c1e1900 */
[----:B------:R-:W-:Y:S02]  /*0a10*/  IMAD.WIDE.U32 R12, R12, R13, c[0x0][0x230] ;  /* 0x00008c000c0c7625 */ /* 0x000fe400078e000d */
[----:B------:R-:W4:Y:S04]  /*0a20*/  LDG.E R11, [R10.64] ;  /* 0x000000040a0b7981 */ /* 0x000f28000c1e1900 */
[----:B------:R-:W5:Y:S01]  /*0a30*/  LDG.E R12, [R12.64] ;  /* 0x000000040c0c7981 */ /* 0x000f62000c1e1900 */
[----:B--2---:R-:W-:-:S02]  /*0a40*/  FADD.FTZ R24, R24, R15 ;  /* 0x0000000f18187221 */ /* 0x004fc40000010000 */
[----:B---3--:R-:W-:Y:S02]  /*0a50*/  FADD.FTZ R23, R23, R8 ;  /* 0x0000000817177221 */ /* 0x008fe40000010000 */
[----:B----4-:R-:W-:Y:S02]  /*0a60*/  FADD.FTZ R28, R28, R11 ;  /* 0x0000000b1c1c7221 */ /* 0x010fe40000010000 */
[----:B-----5:R-:W-:Y:S02]  /*0a70*/  FADD.FTZ R25, R25, R12 ;  /* 0x0000000c19197221 */ /* 0x020fe40000010000 */
.L_x_116:
[----:B------:R-:W-:Y:S05]  /*0a80*/  BSYNC B1 ;  /* 0x0000000000017941 */ /* 0x000fea0003800000 */
.L_x_110:
[----:B------:R-:W-:Y:S05]  /*0a90*/  BSYNC B0 ;  /* 0x0000000000007941 */ /* 0x000fea0003800000 */
.L_x_109:
[----:B------:R-:W-:Y:S01]  /*0aa0*/  ISETP.GT.U32.AND P1, PT, R0, 0x3ff, PT ;  /* 0x000003ff0000780c */ /* 0x000fe20003f24070 */
[----:B------:R0:W-:Y:S01]  /*0ab0*/  STS [R6.X4], R23 ;  /* 0x0000001706007388 */ /* 0x0001e20000004800 */
[----:B------:R-:W-:Y:S03]  /*0ac0*/  WARPSYNC 0xffffffff ;  /* 0xffffffff00007948 */ /* 0x000fe60003800000 */
[----:B------:R0:W-:Y:S04]  /*0ad0*/  STS [R6.X4+0x1000], R24 ;  /* 0x0010001806007388 */ /* 0x0001e80000004800 */
[----:B------:R0:W-:Y:S04]  /*0ae0*/  STS [R6.X4+0x2000], R28 ;  /* 0x0020001c06007388 */ /* 0x0001e80000004800 */
[----:B------:R0:W-:Y:S04]  /*0af0*/  STS [R6.X4+0x3000], R25 ;  /* 0x0030001906007388 */ /* 0x0001e80000004800 */
[----:B------:R-:W-:Y:S06]  /*0b00*/  BAR.SYNC.DEFER_BLOCKING 0x0 ;  /* 0x0000000000007b1d */ /* 0x000fec0000010000 */
[----:B------:R-:W-:Y:S05]  /*0b10*/  @P1 BRA `(.L_x_117) ;  /* 0x0000035000001947 */ /* 0x000fea0003800000 */
[----:B0-----:R0:W1:Y:S04]  /*0b20*/  LDS R13, [R7.X4] ;  /* 0x00000000070d7984 */ /* 0x0010680000004800 */
[----:B------:R0:W2:Y:S04]  /*0b30*/  LDS R11, [R7.X4+0x3000] ;  /* 0x00300000070b7984 */ /* 0x0000a80000004800 */
[----:B------:R0:W3:Y:S04]  /*0b40*/  LDS R10, [R7.X4+0x2000] ;  /* 0x00200000070a7984 */ /* 0x0000e80000004800 */
[----:B------:R0:W4:Y:S01]  /*0b50*/  LDS R12, [R7.X4+0x1000] ;  /* 0x00100000070c7984 */ /* 0x0001220000004800 */
[----:B------:R-:W-:Y:S05]  /*0b60*/  BRA.DIV ~URZ, `(.L_x_118) ;  /* 0x000005027f007947 */ /* 0x000fea000b800000 */
[----:B----4-:R4:W0:Y:S02]  /*0b70*/  SHFL.BFLY PT, R14, R12, 0x1, 0x1f ;  /* 0x0c201f000c0e7f89 */ /* 0x01082400000e0000 */
.L_x_124:
[----:B0---4-:R-:W-:Y:S01]  /*0b80*/  FADD.FTZ R12, R12, R14 ;  /* 0x0000000e0c0c7221 */ /* 0x011fe20000010000 */
[----:B------:R-:W-:Y:S05]  /*0b90*/  BRA.DIV ~URZ, `(.L_x_119) ;  /* 0x000005427f007947 */ /* 0x000fea000b800000 */
[----:B--2---:R-:W0:Y:S04]  /*0ba0*/  SHFL.BFLY PT, R16, R11, 0x1, 0x1f ;  /* 0x0c201f000b107f89 */ /* 0x004e2800000e0000 */
[----:B-1----:R-:W1:Y:S04]  /*0bb0*/  SHFL.BFLY PT, R8, R13, 0x1, 0x1f ;  /* 0x0c201f000d087f89 */ /* 0x002e6800000e0000 */
[----:B---3--:R-:W2:Y:S01]  /*0bc0*/  SHFL.BFLY PT, R9, R10, 0x1, 0x1f ;  /* 0x0c201f000a097f89 */ /* 0x008ea200000e0000 */
[----:B0-----:R-:W-:-:S02]  /*0bd0*/  FADD.FTZ R16, R11, R16 ;  /* 0x000000100b107221 */ /* 0x001fc40000010000 */
[----:B-1----:R-:W-:-:S03]  /*0be0*/  FADD.FTZ R14, R13, R8 ;  /* 0x000000080d0e7221 */ /* 0x002fc60000010000 */
[----:B------:R-:W0:Y:S01]  /*0bf0*/  SHFL.BFLY PT, R17, R16, 0x2, 0x1f ;  /* 0x0c401f0010117f89 */ /* 0x000e2200000e0000 */
[----:B--2---:R-:W-:-:S03]  /*0c00*/  FADD.FTZ R19, R10, R9 ;  /* 0x000000090a137221 */ /* 0x004fc60000010000 */
[----:B------:R-:W1:Y:S04]  /*0c10*/  SHFL.BFLY PT, R15, R14, 0x2, 0x1f ;  /* 0x0c401f000e0f7f89 */ /* 0x000e6800000e0000 */
[----:B------:R-:W2:Y:S04]  /*0c20*/  SHFL.BFLY PT, R9, R12, 0x2, 0x1f ;  /* 0x0c401f000c097f89 */ /* 0x000ea800000e0000 */
[----:B------:R-:W3:Y:S01]  /*0c30*/  SHFL.BFLY PT, R8, R19, 0x2, 0x1f ;  /* 0x0c401f0013087f89 */ /* 0x000ee200000e0000 */
[----:B0-----:R-:W-:Y:S02]  /*0c40*/  FADD.FTZ R17, R16, R17 ;  /* 0x0000001110117221 */ /* 0x001fe40000010000 */
[----:B-1----:R-:W-:-:S03]  /*0c50*/  FADD.FTZ R15, R14, R15 ;  /* 0x0000000f0e0f7221 */ /* 0x002fc60000010000 */
[----:B------:R-:W0:Y:S01]  /*0c60*/  SHFL.BFLY PT, R18, R17, 0x4, 0x1f ;  /* 0x0c801f0011127f89 */ /* 0x000e2200000e0000 */
[----:B--2---:R-:W-:-:S03]  /*0c70*/  FADD.FTZ R9, R12, R9 ;  /* 0x000000090c097221 */ /* 0x004fc60000010000 */
[----:B------:R-:W1:Y:S01]  /*0c80*/  SHFL.BFLY PT, R10, R15, 0x4, 0x1f ;  /* 0x0c801f000f0a7f89 */ /* 0x000e6200000e0000 */
[----:B---3--:R-:W-:-:S03]  /*0c90*/  FADD.FTZ R20, R19, R8 ;  /* 0x0000000813147221 */ /* 0x008fc60000010000 */
[----:B------:R-:W2:Y:S04]  /*0ca0*/  SHFL.BFLY PT, R8, R9, 0x4, 0x1f ;  /* 0x0c801f0009087f89 */ /* 0x000ea800000e0000 */
[----:B------:R-:W3:Y:S01]  /*0cb0*/  SHFL.BFLY PT, R11, R20, 0x4, 0x1f ;  /* 0x0c801f00140b7f89 */ /* 0x000ee200000e0000 */
[----:B0-----:R-:W-:Y:S02]  /*0cc0*/  FADD.FTZ R14, R17, R18 ;  /* 0x00000012110e7221 */ /* 0x001fe40000010000 */
[----:B-1----:R-:W-:-:S03]  /*0cd0*/  FADD.FTZ R10, R15, R10 ;  /* 0x0000000a0f0a7221 */ /* 0x002fc60000010000 */
[----:B------:R-:W-:Y:S01]  /*0ce0*/  SHFL.BFLY PT, R19, R14, 0x8, 0x1f ;  /* 0x0d001f000e137f89 */ /* 0x000fe200000e0000 */
[----:B--2---:R-:W-:-:S03]  /*0cf0*/  FADD.FTZ R8, R9, R8 ;  /* 0x0000000809087221 */ /* 0x004fc60000010000 */
[----:B------:R-:W0:Y:S01]  /*0d00*/  SHFL.BFLY PT, R13, R10, 0x8, 0x1f ;  /* 0x0d001f000a0d7f89 */ /* 0x000e2200000e0000 */
[----:B---3--:R-:W-:-:S03]  /*0d10*/  FADD.FTZ R16, R20, R11 ;  /* 0x0000000b14107221 */ /* 0x008fc60000010000 */
[----:B------:R-:W1:Y:S04]  /*0d20*/  SHFL.BFLY PT, R11, R8, 0x8, 0x1f ;  /* 0x0d001f00080b7f89 */ /* 0x000e6800000e0000 */
[----:B------:R-:W2:Y:S01]  /*0d30*/  SHFL.BFLY PT, R9, R16, 0x8, 0x1f ;  /* 0x0d001f0010097f89 */ /* 0x000ea200000e0000 */
[----:B0-----:R-:W-:Y:S02]  /*0d40*/  FADD.FTZ R13, R10, R13 ;  /* 0x0000000d0a0d7221 */ /* 0x001fe40000010000 */
[----:B-1----:R-:W-:-:S03]  /*0d50*/  FADD.FTZ R12, R8, R11 ;  /* 0x0000000b080c7221 */ /* 0x002fc60000010000 */
[----:B------:R0:W1:Y:S01]  /*0d60*/  SHFL.BFLY PT, R18, R13, 0x10, 0x1f ;  /* 0x0e001f000d127f89 */ /* 0x00006200000e0000 */
[----:B------:R-:W-:Y:S02]  /*0d70*/  FADD.FTZ R11, R14, R19 ;  /* 0x000000130e0b7221 */ /* 0x000fe40000010000 */
[----:B--2---:R-:W-:Y:S01]  /*0d80*/  FADD.FTZ R19, R16, R9 ;  /* 0x0000000910137221 */ /* 0x004fe20000010000 */
[----:B------:R0:W2:Y:S04]  /*0d90*/  SHFL.BFLY PT, R15, R12, 0x10, 0x1f ;  /* 0x0e001f000c0f7f89 */ /* 0x0000a800000e0000 */
[----:B------:R0:W3:Y:S04]  /*0da0*/  SHFL.BFLY PT, R20, R11, 0x10, 0x1f ;  /* 0x0e001f000b147f89 */ /* 0x0000e800000e0000 */
[----:B------:R0:W4:Y:S02]  /*0db0*/  SHFL.BFLY PT, R8, R19, 0x10, 0x1f ;  /* 0x0e001f0013087f89 */ /* 0x00012400000e0000 */
.L_x_125:
[----:B------:R-:W-:Y:S01]  /*0dc0*/  ISETP.NE.AND P1, PT, R2, RZ, PT ;  /* 0x000000ff0200720c */ /* 0x000fe20003f25270 */
[----:B-1----:R-:W-:-:S02]  /*0dd0*/  FADD.FTZ R18, R18, R13 ;  /* 0x0000000d12127221 */ /* 0x002fc40000010000 */
[----:B0-2---:R-:W-:Y:S02]  /*0de0*/  FADD.FTZ R12, R15, R12 ;  /* 0x0000000c0f0c7221 */ /* 0x005fe40000010000 */
[----:B----4-:R-:W-:Y:S02]  /*0df0*/  FADD.FTZ R8, R8, R19 ;  /* 0x0000001308087221 */ /* 0x010fe40000010000 */
[----:B---3--:R-:W-:-:S06]  /*0e00*/  FADD.FTZ R20, R20, R11 ;  /* 0x0000000b14147221 */ /* 0x008fcc0000010000 */
[----:B------:R-:W-:-:S04]  /*0e10*/  @!P1 SHF.R.U32.HI R9, RZ, 0x3, R0 ;  /* 0x00000003ff099819 */ /* 0x000fc80000011600 */
[----:B------:R-:W-:-:S05]  /*0e20*/  @!P1 LOP3.LUT R9, R9, 0x1ffffffc, RZ, 0xc0, !PT ;  /* 0x1ffffffc09099812 */ /* 0x000fca00078ec0ff */
[----:B------:R0:W-:Y:S04]  /*0e30*/  @!P1 STS [R9+0x4000], R18 ;  /* 0x0040001209009388 */ /* 0x0001e80000000800 */
[----:B------:R0:W-:Y:S04]  /*0e40*/  @!P1 STS [R9+0x4080], R12 ;  /* 0x0040800c09009388 */ /* 0x0001e80000000800 */
[----:B------:R0:W-:Y:S04]  /*0e50*/  @!P1 STS [R9+0x4100], R8 ;  /* 0x0041000809009388 */ /* 0x0001e80000000800 */
[----:B------:R0:W-:Y:S02]  /*0e60*/  @!P1 STS [R9+0x4180], R20 ;  /* 0x0041801409009388 */ /* 0x0001e40000000800 */
.L_x_117:
[----:B0-----:R-:W-:Y:S01]  /*0e70*/  SHF.L.U32 R8, R5, 0x1, RZ ;  /* 0x0000000105087819 */ /* 0x001fe200000006ff */
[----:B------:R-:W-:Y:S01]  /*0e80*/  WARPSYNC 0xffffffff ;  /* 0xffffffff00007948 */ /* 0x000fe20003800000 */
[----:B------:R-:W-:Y:S02]  /*0e90*/  BAR.SYNC.DEFER_BLOCKING 0x0 ;  /* 0x0000000000007b1d */ /* 0x000fe40000010000 */
[----:B------:R-:W-:-:S04]  /*0ea0*/  ISETP.GE.U32.OR P1, PT, R8, c[0x0][0x168], P0 ;  /* 0x00005a0008007a0c */ /* 0x000fc80000726470 */
[----:B------:R-:W-:Y:S09]  /*0eb0*/  BSSY B0, `(.L_x_120) ;  /* 0x0000015000007945 */ /* 0x000ff20003800000 */
[----:B------:R-:W-:Y:S05]  /*0ec0*/  @P1 BRA `(.L_x_121) ;  /* 0x0000013000001947 */ /* 0x000fea0003800000 */
[----:B------:R-:W-:Y:S01]  /*0ed0*/  SHF.L.U32 R8, R0, 0x3, RZ ;  /* 0x0000000300087819 */ /* 0x000fe200000006ff */
[----:B------:R-:W-:-:S03]  /*0ee0*/  HFMA2.MMA R18, -RZ, RZ, 0, 2.384185791015625e-07 ;  /* 0x00000004ff127435 */ /* 0x000fc600000001ff */
[----:B------:R-:W-:-:S05]  /*0ef0*/  LOP3.LUT R16, R8, 0xf8, RZ, 0xc0, !PT ;  /* 0x000000f808107812 */ /* 0x000fca00078ec0ff */
[----:B------:R-:W0:Y:S04]  /*0f00*/  LDS.64 R8, [R16+0x4180] ;  /* 0x0041800010087984 */ /* 0x000e280000000a00 */
[----:B------:R-:W1:Y:S04]  /*0f10*/  LDS.64 R12, [R16+0x4000] ;  /* 0x00400000100c7984 */ /* 0x000e680000000a00 */
[----:B------:R-:W2:Y:S04]  /*0f20*/  LDS.64 R10, [R16+0x4100] ;  /* 0x00410000100a7984 */ /* 0x000ea80000000a00 */
[----:B------:R-:W3:Y:S01]  /*0f30*/  LDS.64 R14, [R16+0x4080] ;  /* 0x00408000100e7984 */ /* 0x000ee20000000a00 */
[----:B0-----:R-:W-:Y:S01]  /*0f40*/  F2FP.BF16.PACK_AB R23, R9, R8 ;  /* 0x000000080917723e */ /* 0x001fe200000010ff */
[----:B------:R-:W-:Y:S01]  /*0f50*/  IMAD.WIDE.U32 R8, R5, R18, c[0x0][0x268] ;  /* 0x00009a0005087625 */ /* 0x000fe200078e0012 */
[----:B-1----:R-:W-:-:S03]  /*0f60*/  F2FP.BF16.PACK_AB R17, R13, R12 ;  /* 0x0000000c0d11723e */ /* 0x002fc600000010ff */
[----:B------:R-:W-:Y:S01]  /*0f70*/  IMAD.WIDE.U32 R12, R5, R18, c[0x0][0x278] ;  /* 0x00009e00050c7625 */ /* 0x000fe200078e0012 */
[----:B--2---:R-:W-:-:S03]  /*0f80*/  F2FP.BF16.PACK_AB R21, R11, R10 ;  /* 0x0000000a0b15723e */ /* 0x004fc600000010ff */
[----:B------:R-:W-:Y:S01]  /*0f90*/  IMAD.WIDE.U32 R10, R5, R18, c[0x0][0x260] ;  /* 0x00009800050a7625 */ /* 0x000fe200078e0012 */
[----:B------:R0:W-:Y:S01]  /*0fa0*/  STG.E [R8.64], R17 ;  /* 0x0000001108007986 */ /* 0x0001e2000c101904 */
[----:B---3--:R-:W-:Y:S02]  /*0fb0*/  F2FP.BF16.PACK_AB R19, R15, R14 ;  /* 0x0000000e0f13723e */ /* 0x008fe400000010ff */
[----:B------:R-:W-:-:S03]  /*0fc0*/  IMAD.WIDE.U32 R14, R5, R18, c[0x0][0x270] ;  /* 0x00009c00050e7625 */ /* 0x000fc600078e0012 */
[----:B------:R0:W-:Y:S04]  /*0fd0*/  STG.E [R10.64], R19 ;  /* 0x000000130a007986 */ /* 0x0001e8000c101904 */
[----:B------:R0:W-:Y:S04]  /*0fe0*/  STG.E [R12.64], R21 ;  /* 0x000000150c007986 */ /* 0x0001e8000c101904 */
[----:B------:R0:W-:Y:S02]  /*0ff0*/  STG.E [R14.64], R23 ;  /* 0x000000170e007986 */ /* 0x0001e4000c101904 */
.L_x_121:
[----:B------:R-:W-:Y:S05]  /*1000*/  BSYNC B0 ;  /* 0x0000000000007941 */ /* 0x000fea0003800000 */
.L_x_120:
[C---:B------:R-:W-:Y:S02]  /*1010*/  ISETP.GT.U32.AND P1, PT, R4.reuse, -0xc01, PT ;  /* 0xfffff3ff0400780c */ /* 0x040fe40003f24070 */
[----:B------:R-:W-:-:S02]  /*1020*/  IADD3 R4, R4, 0xc00, RZ ;  /* 0x00000c0004047810 */ /* 0x000fc40007ffe0ff */
[----:B------:R-:W-:-:S09]  /*1030*/  IADD3 R5, R5, 0x600, RZ ;  /* 0x0000060005057810 */ /* 0x000fd20007ffe0ff */
[----:B0-----:R-:W-:Y:S01]  /*1040*/  @!P1 CALL.REL.NOINC `(.L_x_122) ;  /* 0x0000001000009944 */ /* 0x001fe20003c00000 */
[----:B------:R-:W-:Y:S05]  /*1050*/  BRA `(.L_x_123) ;  /* 0xfffff0d000007947 */ /* 0x000fea000383ffff */
.L_x_122:
[----:B------:R-:W-:Y:S05]  /*1060*/  EXIT ;  /* 0x000000000000794d */ /* 0x000fea0003800000 */
.L_x_118:
[----:B------:R-:W-:Y:S01]  /*1070*/  HFMA2.MMA R17, -RZ, RZ, 0, 1.847743988037109375e-06 ;  /* 0x0000001fff117435 */ /* 0x000fe200000001ff */
[----:B----4-:R-:W-:Y:S01]  /*1080*/  IMAD.MOV.U32 R19, RZ, RZ, R12 ;  /* 0x000000ffff137224 */ /* 0x010fe200078e000c */
[----:B------:R-:W-:Y:S02]  /*1090*/  MOV R16, 0x1 ;  /* 0x0000000100107802 */ /* 0x000fe40000000f00 */
[----:B------:R-:W-:Y:S02]  /*10a0*/  MOV R14, 0xffffffff ;  /* 0xffffffff000e7802 */ /* 0x000fe40000000f00 */
[----:B------:R-:W-:Y:S02]  /*10b0*/  MOV R8, 0x10d0 ;  /* 0x000010d000087802 */ /* 0x000fe40000000f00 */
[----:B0123--:R-:W-:Y:S05]  /*10c0*/  CALL.REL.NOINC `($__internal_7_$__cuda_sm70_shflsync_bfly_p) ;  /* 0x000007b000007944 */ /* 0x00ffea0003c00000 */
[----:B01----:R-:W-:Y:S05]  /*10d0*/  BRA `(.L_x_124) ;  /* 0xfffffaa000007947 */ /* 0x003fea000383ffff */
.L_x_119:
[----:B------:R-:W-:Y:S01]  /*10e0*/  HFMA2.MMA R16, -RZ, RZ, 0, 1.1920928955078125e-07 ;  /* 0x00000002ff107435 */ /* 0x000fe200000001ff */
[----:B------:R-:W-:Y:S01]  /*10f0*/  IMAD.MOV.U32 R19, RZ, RZ, R12 ;  /* 0x000000ffff137224 */ /* 0x000fe200078e000c */
[----:B------:R-:W-:Y:S02]  /*1100*/  MOV R17, 0x1f ;  /* 0x0000001f00117802 */ /* 0x000fe40000000f00 */
[----:B------:R-:W-:-:S02]  /*1110*/  MOV R14, 0xffffffff ;  /* 0xffffffff000e7802 */ /* 0x000fc40000000f00 */
[----:B------:R-:W-:Y:S02]  /*1120*/  MOV R8, 0x1140 ;  /* 0x0000114000087802 */ /* 0x000fe40000000f00 */
[----:B-123--:R-:W-:Y:S05]  /*1130*/  CALL.REL.NOINC `($__internal_7_$__cuda_sm70_shflsync_bfly_p) ;  /* 0x0000074000007944 */ /* 0x00efea0003c00000 */
[----:B0-----:R-:W-:Y:S01]  /*1140*/  HFMA2.MMA R17, -RZ, RZ, 0, 1.847743988037109375e-06 ;  /* 0x0000001fff117435 */ /* 0x001fe200000001ff */
[----:B-1----:R-:W-:Y:S01]  /*1150*/  FADD.FTZ R19, R12, R14 ;  /* 0x0000000e0c137221 */ /* 0x002fe20000010000 */
[----:B------:R-:W-:Y:S01]  /*1160*/  MOV R14, 0xffffffff ;  /* 0xffffffff000e7802 */ /* 0x000fe20000000f00 */
[----:B------:R-:W-:Y:S01]  /*1170*/  IMAD.MOV.U32 R16, RZ, RZ, 0x4 ;  /* 0x00000004ff107424 */ /* 0x000fe200078e00ff */
[----:B------:R-:W-:Y:S02]  /*1180*/  MOV R8, 0x11a0 ;  /* 0x000011a000087802 */ /* 0x000fe40000000f00 */
[----:B------:R-:W-:Y:S05]  /*1190*/  CALL.REL.NOINC `($__internal_7_$__cuda_sm70_shflsync_bfly_p) ;  /* 0x000006e000007944 */ /* 0x000fea0003c00000 */
[----:B0-----:R-:W-:Y:S01]  /*11a0*/  HFMA2.MMA R16, -RZ, RZ, 0, 4.76837158203125e-07 ;  /* 0x00000008ff107435 */ /* 0x001fe200000001ff */
[----:B-1----:R-:W-:Y:S01]  /*11b0*/  FADD.FTZ R19, R19, R14 ;  /* 0x0000000e13137221 */ /* 0x002fe20000010000 */
[----:B------:R-:W-:Y:S01]  /*11c0*/  MOV R14, 0xffffffff ;  /* 0xffffffff000e7802 */ /* 0x000fe20000000f00 */
[----:B------:R-:W-:Y:S01]  /*11d0*/  IMAD.MOV.U32 R17, RZ, RZ, 0x1f ;  /* 0x0000001fff117424 */ /* 0x000fe200078e00ff */
[----:B------:R-:W-:Y:S02]  /*11e0*/  MOV R8, 0x1200 ;  /* 0x0000120000087802 */ /* 0x000fe40000000f00 */
[----:B------:R-:W-:Y:S05]  /*11f0*/  CALL.REL.NOINC `($__internal_7_$__cuda_sm70_shflsync_bfly_p) ;  /* 0x0000068000007944 */ /* 0x000fea0003c00000 */
[----:B-1----:R-:W-:Y:S01]  /*1200*/  FADD.FTZ R12, R19, R14 ;  /* 0x0000000e130c7221 */ /* 0x002fe20000010000 */
[----:B0-----:R-:W-:Y:S01]  /*1210*/  HFMA2.MMA R16, -RZ, RZ, 0, 9.5367431640625e-07 ;  /* 0x00000010ff107435 */ /* 0x001fe200000001ff */
[----:B------:R-:W-:Y:S01]  /*1220*/  MOV R17, 0x1f ;  /* 0x0000001f00117802 */ /* 0x000fe20000000f00 */
[----:B------:R-:W-:Y:S01]  /*1230*/  IMAD.MOV.U32 R14, RZ, RZ, -0x1 ;  /* 0xffffffffff0e7424 */ /* 0x000fe200078e00ff */
[----:B------:R-:W-:-:S02]  /*1240*/  MOV R8, 0x1270 ;  /* 0x0000127000087802 */ /* 0x000fc40000000f00 */
[----:B------:R-:W-:Y:S02]  /*1250*/  MOV R19, R12 ;  /* 0x0000000c00137202 */ /* 0x000fe40000000f00 */
[----:B------:R-:W-:Y:S05]  /*1260*/  CALL.REL.NOINC `($__internal_7_$__cuda_sm70_shflsync_bfly_p) ;  /* 0x0000061000007944 */ /* 0x000fea0003c00000 */
[----:B0-----:R-:W-:Y:S01]  /*1270*/  HFMA2.MMA R17, -RZ, RZ, 0, 1.847743988037109375e-06 ;  /* 0x0000001fff117435 */ /* 0x001fe200000001ff */
[----:B-1----:R-:W-:Y:S01]  /*1280*/  MOV R15, R14 ;  /* 0x0000000e000f7202 */ /* 0x002fe20000000f00 */
[----:B------:R-:W-:Y:S01]  /*1290*/  IMAD.MOV.U32 R16, RZ, RZ, 0x1 ;  /* 0x00000001ff107424 */ /* 0x000fe200078e00ff */
[----:B------:R-:W-:Y:S02]  /*12a0*/  MOV R19, R13 ;  /* 0x0000000d00137202 */ /* 0x000fe40000000f00 */
[----:B------:R-:W-:Y:S02]  /*12b0*/  MOV R14, 0xffffffff ;  /* 0xffffffff000e7802 */ /* 0x000fe40000000f00 */
[----:B------:R-:W-:Y:S02]  /*12c0*/  MOV R8, 0x12e0 ;  /* 0x000012e000087802 */ /* 0x000fe40000000f00 */
[----:B------:R-:W-:Y:S05]  /*12d0*/  CALL.REL.NOINC `($__internal_7_$__cuda_sm70_shflsync_bfly_p) ;  /* 0x000005a000007944 */ /* 0x000fea0003c00000 */
[----:B0-----:R-:W-:Y:S01]  /*12e0*/  HFMA2.MMA R16, -RZ, RZ, 0, 1.1920928955078125e-07 ;  /* 0x00000002ff107435 */ /* 0x001fe200000001ff */
[----:B-1----:R-:W-:Y:S01]  /*12f0*/  FADD.FTZ R19, R13, R14 ;  /* 0x0000000e0d137221 */ /* 0x002fe20000010000 */
[----:B------:R-:W-:Y:S01]  /*1300*/  MOV R14, 0xffffffff ;  /* 0xffffffff000e7802 */ /* 0x000fe20000000f00 */
[----:B------:R-:W-:Y:S01]  /*1310*/  IMAD.MOV.U32 R17, RZ, RZ, 0x1f ;  /* 0x0000001fff117424 */ /* 0x000fe200078e00ff */
[----:B------:R-:W-:-:S02]  /*1320*/  MOV R8, 0x1340 ;  /* 0x0000134000087802 */ /* 0x000fc40000000f00 */
[----:B------:R-:W-:Y:S05]  /*1330*/  CALL.REL.NOINC `($__internal_7_$__cuda_sm70_shflsync_bfly_p) ;  /* 0x0000054000007944 */ /* 0x000fea0003c00000 */
[----:B0-----:R-:W-:Y:S01]  /*1340*/  HFMA2.MMA R16, -RZ, RZ, 0, 2.384185791015625e-07 ;  /* 0x00000004ff107435 */ /* 0x001fe200000001ff */
[----:B-1----:R-:W-:Y:S01]  /*1350*/  FADD.FTZ R19, R19, R14 ;  /* 0x0000000e13137221 */ /* 0x002fe20000010000 */
[----:B------:R-:W-:Y:S01]  /*1360*/  MOV R17, 0x1f ;  /* 0x0000001f00117802 */ /* 0x000fe20000000f00 */
[----:B------:R-:W-:Y:S01]  /*1370*/  IMAD.MOV.U32 R14, RZ, RZ, -0x1 ;  /* 0xffffffffff0e7424 */ /* 0x000fe200078e00ff */
[----:B------:R-:W-:-:S02]  /*1380*/  MOV R8, 0x13a0 ;  /* 0x000013a000087802 */ /* 0x000fc40000000f00 */
[----:B------:R-:W-:Y:S05]  /*1390*/  CALL.REL.NOINC `($__internal_7_$__cuda_sm70_shflsync_bfly_p) ;  /* 0x000004e000007944 */ /* 0x000fea0003c00000 */
[----:B0-----:R-:W-:Y:S01]  /*13a0*/  HFMA2.MMA R16, -RZ, RZ, 0, 4.76837158203125e-07 ;  /* 0x00000008ff107435 */ /* 0x001fe200000001ff */
[----:B-1----:R-:W-:Y:S01]  /*13b0*/  FADD.FTZ R19, R19, R14 ;  /* 0x0000000e13137221 */ /* 0x002fe20000010000 */
[----:B------:R-:W-:-:S02]  /*13c0*/  MOV R17, 0x1f ;  /* 0x0000001f00117802 */ /* 0x000fc40000000f00 */
[----:B------:R-:W-:Y:S02]  /*13d0*/  MOV R14, 0xffffffff ;  /* 0xffffffff000e7802 */ /* 0x000fe40000000f00 */
[----:B------:R-:W-:Y:S02]  /*13e0*/  MOV R8, 0x1400 ;  /* 0x0000140000087802 */ /* 0x000fe40000000f00 */
[----:B------:R-:W-:Y:S05]  /*13f0*/  CALL.REL.NOINC `($__internal_7_$__cuda_sm70_shflsync_bfly_p) ;  /* 0x0000048000007944 */ /* 0x000fea0003c00000 */
[----:B-1----:R-:W-:Y:S01]  /*1400*/  FADD.FTZ R13, R19, R14 ;  /* 0x0000000e130d7221 */ /* 0x002fe20000010000 */
[----:B0-----:R-:W-:Y:S01]  /*1410*/  HFMA2.MMA R17, -RZ, RZ, 0, 1.847743988037109375e-06 ;  /* 0x0000001fff117435 */ /* 0x001fe200000001ff */
[----:B------:R-:W-:Y:S01]  /*1420*/  IMAD.MOV.U32 R16, RZ, RZ, 0x10 ;  /* 0x00000010ff107424 */ /* 0x000fe200078e00ff */
[----:B------:R-:W-:Y:S02]  /*1430*/  MOV R14, 0xffffffff ;  /* 0xffffffff000e7802 */ /* 0x000fe40000000f00 */
[----:B------:R-:W-:Y:S02]  /*1440*/  MOV R19, R13 ;  /* 0x0000000d00137202 */ /* 0x000fe40000000f00 */
[----:B------:R-:W-:Y:S02]  /*1450*/  MOV R8, 0x1470 ;  /* 0x0000147000087802 */ /* 0x000fe40000000f00 */
[----:B------:R-:W-:Y:S05]  /*1460*/  CALL.REL.NOINC `($__internal_7_$__cuda_sm70_shflsync_bfly_p) ;  /* 0x0000041000007944 */ /* 0x000fea0003c00000 */
[----:B0-----:R-:W-:Y:S01]  /*1470*/  HFMA2.MMA R16, -RZ, RZ, 0, 5.9604644775390625e-08 ;  /* 0x00000001ff107435 */ /* 0x001fe200000001ff */
[----:B-1----:R-:W-:Y:S01]  /*1480*/  IMAD.MOV.U32 R18, RZ, RZ, R14 ;  /* 0x000000ffff127224 */ /* 0x002fe200078e000e */
[----:B------:R-:W-:Y:S01]  /*1490*/  MOV R19, R11 ;  /* 0x0000000b00137202 */ /* 0x000fe20000000f00 */
[----:B------:R-:W-:Y:S01]  /*14a0*/  IMAD.MOV.U32 R14, RZ, RZ, -0x1 ;  /* 0xffffffffff0e7424 */ /* 0x000fe200078e00ff */
[----:B------:R-:W-:-:S02]  /*14b0*/  MOV R17, 0x1f ;  /* 0x0000001f00117802 */ /* 0x000fc40000000f00 */
[----:B------:R-:W-:Y:S02]  /*14c0*/  MOV R8, 0x14e0 ;  /* 0x000014e000087802 */ /* 0x000fe40000000f00 */
[----:B------:R-:W-:Y:S05]  /*14d0*/  CALL.REL.NOINC `($__internal_7_$__cuda_sm70_shflsync_bfly_p) ;  /* 0x000003a000007944 */ /* 0x000fea0003c00000 */
[----:B0-----:R-:W-:Y:S01]  /*14e0*/  HFMA2.MMA R16, -RZ, RZ, 0, 1.1920928955078125e-07 ;  /* 0x00000002ff107435 */ /* 0x001fe200000001ff */
[----:B-1----:R-:W-:Y:S01]  /*14f0*/  FADD.FTZ R19, R11, R14 ;  /* 0x0000000e0b137221 */ /* 0x002fe20000010000 */
[----:B------:R-:W-:Y:S02]  /*1500*/  MOV R17, 0x1f ;  /* 0x0000001f00117802 */ /* 0x000fe40000000f00 */
[----:B------:R-:W-:Y:S02]  /*1510*/  MOV R14, 0xffffffff ;  /* 0xffffffff000e7802 */ /* 0x000fe40000000f00 */
[----:B------:R-:W-:Y:S02]  /*1520*/  MOV R8, 0x1540 ;  /* 0x0000154000087802 */ /* 0x000fe40000000f00 */
[----:B------:R-:W-:Y:S05]  /*1530*/  CALL.REL.NOINC `($__internal_7_$__cuda_sm70_shflsync_bfly_p) ;  /* 0x0000034000007944 */ /* 0x000fea0003c00000 */
[----:B0-----:R-:W-:Y:S01]  /*1540*/  HFMA2.MMA R17, -RZ, RZ, 0, 1.847743988037109375e-06 ;  /* 0x0000001fff117435 */ /* 0x001fe200000001ff */
[----:B-1----:R-:W-:Y:S01]  /*1550*/  FADD.FTZ R19, R19, R14 ;  /* 0x0000000e13137221 */ /* 0x002fe20000010000 */
[----:B------:R-:W-:Y:S01]  /*1560*/  MOV R14, 0xffffffff ;  /* 0xffffffff000e7802 */ /* 0x000fe20000000f00 */
[----:B------:R-:W-:Y:S01]  /*1570*/  IMAD.MOV.U32 R16, RZ, RZ, 0x4 ;  /* 0x00000004ff107424 */ /* 0x000fe200078e00ff */
[----:B------:R-:W-:-:S02]  /*1580*/  MOV R8, 0x15a0 ;  /* 0x000015a000087802 */ /* 0x000fc40000000f00 */
[----:B------:R-:W-:Y:S05]  /*1590*/  CALL.REL.NOINC `($__internal_7_$__cuda_sm70_shflsync_bfly_p) ;  /* 0x000002e000007944 */ /* 0x000fea0003c00000 */
[----:B0-----:R-:W-:Y:S01]  /*15a0*/  HFMA2.MMA R16, -RZ, RZ, 0, 4.76837158203125e-07 ;  /* 0x00000008ff107435 */ /* 0x001fe200000001ff */
[----:B-1----:R-:W-:Y:S01]  /*15b0*/  FADD.FTZ R19, R19, R14 ;  /* 0x0000000e13137221 */ /* 0x002fe20000010000 */
[----:B------:R-:W-:Y:S01]  /*15c0*/  MOV R14, 0xffffffff ;  /* 0xffffffff000e7802 */ /* 0x000fe20000000f00 */
[----:B------:R-:W-:Y:S01]  /*15d0*/  IMAD.MOV.U32 R17, RZ, RZ, 0x1f ;  /* 0x0000001fff117424 */ /* 0x000fe200078e00ff */
[----:B------:R-:W-:-:S02]  /*15e0*/  MOV R8, 0x1600 ;  /* 0x0000160000087802 */ /* 0x000fc40000000f00 */
        /* <DEDUP_REMOVED lines=33> */
[----:B0-----:R-:W-:Y:S01]  /*1800*/  HFMA2.MMA R17, -RZ, RZ, 0, 1.847743988037109375e-06 ;  /* 0x0000001fff117435 */ /* 0x001fe200000001ff */
[----:B-1----:R-:W-:Y:S01]  /*1810*/  FADD.FTZ R19, R19, R14 ;  /* 0x0000000e13137221 */ /* 0x002fe20000010000 */
[----:B------:R-:W-:Y:S01]  /*1820*/  MOV R14, 0xffffffff ;  /* 0xffffffff000e7802 */ /* 0x000fe20000000f00 */
[----:B------:R-:W-:Y:S01]  /*1830*/  IMAD.MOV.U32 R16, RZ, RZ, 0x10 ;  /* 0x00000010ff107424 */ /* 0x000fe200078e00ff */
[----:B------:R-:W-:Y:S02]  /*1840*/  MOV R8, 0x1860 ;  /* 0x0000186000087802 */ /* 0x000fe40000000f00 */
[----:B------:R-:W-:Y:S05]  /*1850*/  CALL.REL.NOINC `($__internal_7_$__cuda_sm70_shflsync_bfly_p) ;  /* 0x0000002000007944 */ /* 0x000fea0003c00000 */
[----:B-1----:R-:W-:Y:S01]  /*1860*/  MOV R8, R14 ;  /* 0x0000000e00087202 */ /* 0x002fe20000000f00 */
[----:B0-----:R-:W-:Y:S05]  /*1870*/  BRA `(.L_x_125) ;  /* 0xfffff54000007947 */ /* 0x001fea000383ffff */
        .weak           $__internal_7_$__cuda_sm70_shflsync_bfly_p
        .type           $__internal_7_$__cuda_sm70_shflsync_bfly_p,@function
        .size           $__internal_7_$__cuda_sm70_shflsync_bfly_p,(.L_x_2025 - $__internal_7_$__cuda_sm70_shflsync_bfly_p)
$__internal_7_$__cuda_sm70_shflsync_bfly_p:
[----:B------:R-:W-:Y:S01]  /*1880*/  HFMA2.MMA R9, -RZ, RZ, 0, 0 ;  /* 0x00000000ff097435 */ /* 0x000fe200000001ff */
[----:B------:R-:W-:Y:S04]  /*1890*/  WARPSYNC R14 ;  /* 0x0000000e00007348 */ /* 0x000fe80003800000 */
[----:B------:R0:W1:Y:S01]  /*18a0*/  SHFL.BFLY PT, R14, R19, R16, R17 ;  /* 0x0c000010130e7389 */ /* 0x00006200000e0011 */
[----:B------:R-:W-:Y:S05]  /*18b0*/  RET.REL.NODEC R8 `(_ZN10layer_norm40ln_parallel_residual_bwd_finalize_kernelINS_22Kernel_traits_finalizeILj3072E13__nv_bfloat16S2_S2_S2_fjLb0ELj1024ELj4ENS_18Kernel_traits_baseILj3072ES2_S2_S2_S2_fjLj1024EEEEELb0EEEvNS_9BwdParamsE) ;  /* 0xffffe74008007950 */ /* 0x000fea0003c3ffff */
.L_x_126:
        /* <DEDUP_REMOVED lines=12> */
.L_x_2025:


//--------------------- .text._ZN10layer_norm31ln_parallel_residual_bwd_kernelINS_13Kernel_traitsI13__nv_bfloat16S2_S2_S2_fjLj3072ELj1ELj1ELj4ELj16ENS_18Kernel_traits_baseILj3072ES2_S2_S2_S2_fjLj128EEEEELb1ELb1ELb0EEEvNS_9BwdParamsE --------------------------
	.section	.text._ZN10layer_norm31ln_parallel_residual_bwd_kernelINS_13Kernel_traitsI13__nv_bfloat16S2_S2_S2_fjLj3072ELj1ELj1ELj4ELj16ENS_18Kernel_traits_baseILj3072ES2_S2_S2_S2_fjLj128EEEEELb1ELb1ELb0EEEvNS_9BwdParamsE,"ax",@progbits
	.sectioninfo	@"SHI_REGISTERS=188"
	.align	128
        .global         _ZN10layer_norm31ln_parallel_residual_bwd_kernelINS_13Kernel_traitsI13__nv_bfloat16S2_S2_S2_fjLj3072ELj1ELj1ELj4ELj16ENS_18Kernel_traits_baseILj3072ES2_S2_S2_S2_fjLj128EEEEELb1ELb1ELb0EEEvNS_9BwdParamsE
        .type           _ZN10layer_norm31ln_parallel_residual_bwd_kernelINS_13Kernel_traitsI13__nv_bfloat16S2_S2_S2_fjLj3072ELj1ELj1ELj4ELj16ENS_18Kernel_traits_baseILj3072ES2_S2_S2_S2_fjLj128EEEEELb1ELb1ELb0EEEvNS_9BwdParamsE,@function
        .size           _ZN10layer_norm31ln_parallel_residual_bwd_kernelINS_13Kernel_traitsI13__nv_bfloat16S2_S2_S2_fjLj3072ELj1ELj1ELj4ELj16ENS_18Kernel_traits_baseILj3072ES2_S2_S2_S2_fjLj128EEEEELb1ELb1ELb0EEEvNS_9BwdParamsE,(.L_x_2026 - _ZN10layer_norm31ln_parallel_residual_bwd_kernelINS_13Kernel_traitsI13__nv_bfloat16S2_S2_S2_fjLj3072ELj1ELj1ELj4ELj16ENS_18Kernel_traits_baseILj3072ES2_S2_S2_S2_fjLj128EEEEELb1ELb1ELb0EEEvNS_9BwdParamsE)
        .other          _ZN10layer_norm31ln_parallel_residual_bwd_kernelINS_13Kernel_traitsI13__nv_bfloat16S2_S2_S2_fjLj3072ELj1ELj1ELj4ELj16ENS_18Kernel_traits_baseILj3072ES2_S2_S2_S2_fjLj128EEEEELb1ELb1ELb0EEEvNS_9BwdParamsE,@"STO_CUDA_ENTRY STV_DEFAULT"
_ZN10layer_norm31ln_parallel_residual_bwd_kernelINS_13Kernel_traitsI13__nv_bfloat16S2_S2_S2_fjLj3072ELj1ELj1ELj4ELj16ENS_18Kernel_traits_baseILj3072ES2_S2_S2_S2_fjLj128EEEEELb1ELb1ELb0EEEvNS_9BwdParamsE:
.text._ZN10layer_norm31ln_parallel_residual_bwd_kernelINS_13Kernel_traitsI13__nv_bfloat16S2_S2_S2_fjLj3072ELj1ELj1ELj4ELj16ENS_18Kernel_traits_baseILj3072ES2_S2_S2_S2_fjLj128EEEEELb1ELb1ELb0EEEvNS_9BwdParamsE:
        /* <DEDUP_REMOVED lines=14> */
[C---:B------:R-:W-:Y:S01]  /*00e0*/  @P5 IMAD.WIDE.U32 R2, R4.reuse, R3, c[0x0][0x1b0] ;  /* 0x00006c0004025625 */ /* 0x040fe200078e0003 */
[----:B------:R-:W-:-:S03]  /*00f0*/  @P5 LOP3.LUT R4, R4, 0x80, RZ, 0xfc, !PT ;  /* 0x0000008004045812 */ /* 0x000fc600078efcff */
[----:B------:R-:W-:Y:S01]  /*0100*/  @P3 IMAD.MOV.U32 R5, RZ, RZ, 0x10 ;  /* 0x00000010ff053424 */ /* 0x000fe200078e00ff */
[----:B------:R0:W5:Y:S01]  /*0110*/  @P5 LDG.E.128 R8, [R2.64] ;  /* 0x0000000402085981 */ /* 0x000162000c1e1d00 */
[C---:B------:R-:W-:Y:S01]  /*0120*/  @P4 IMAD.WIDE.U32 R6, R4.reuse, R7, c[0x0][0x1b0] ;  /* 0x00006c0004064625 */ /* 0x040fe200078e0007 */
[----:B------:R-:W-:-:S04]  /*0130*/  @P4 IADD3 R4, R4, 0x80, RZ ;  /* 0x0000008004044810 */ /* 0x000fc80007ffe0ff */
[----:B------:R0:W5:Y:S01]  /*0140*/  @P4 LDG.E.128 R60, [R6.64] ;  /* 0x00000004063c4981 */ /* 0x000162000c1e1d00 */
[----:B------:R-:W-:-:S05]  /*0150*/  @P3 IMAD.WIDE.U32 R4, R4, R5, c[0x0][0x1b0] ;  /* 0x00006c0004043625 */ /* 0x000fca00078e0005 */
        /* <DEDUP_REMOVED lines=30> */
[--C-:B-----5:R-:W-:Y:S01]  /*0340*/  PRMT R0, RZ, 0x5410, R8.reuse ;  /* 0x00005410ff007816 */ /* 0x120fe20000000008 */
[----:B------:R-:W-:Y:S01]  /*0350*/  IMAD.MOV.U32 R107, RZ, RZ, 0x1 ;  /* 0x00000001ff6b7424 */ /* 0x000fe200078e00ff */
[----:B------:R-:W-:Y:S01]  /*0360*/  PRMT R90, RZ, 0x7610, R8 ;  /* 0x00007610ff5a7816 */ /* 0x000fe20000000008 */
[----:B------:R-:W-:Y:S01]  /*0370*/  IMAD.MOV.U32 R57, RZ, RZ, RZ ;  /* 0x000000ffff397224 */ /* 0x000fe200078e00ff */
        /* <DEDUP_REMOVED lines=21> */
[----:B0-----:R-:W-:Y:S02]  /*04d0*/  PRMT R114, RZ, 0x7610, R67 ;  /* 0x00007610ff727816 */ /* 0x001fe40000000043 */
.L_x_142:
[----:B------:R-:W-:-:S04]  /*04e0*/  IMAD.MOV.U32 R74, RZ, RZ, 0x4 ;  /* 0x00000004ff4a7424 */ /* 0x000fc800078e00ff */
[----:B------:R-:W-:-:S04]  /*04f0*/  IMAD.WIDE R72, R105, R74, c[0x0][0x1a0] ;  /* 0x0000680069487625 */ /* 0x000fc800078e024a */
[C---:B------:R-:W-:Y:S02]  /*0500*/  IMAD.WIDE R74, R105.reuse, R74, c[0x0][0x1a8] ;  /* 0x00006a00694a7625 */ /* 0x040fe400078e024a */
[----:B------:R0:W2:Y:S04]  /*0510*/  LDG.E R72, [R72.64] ;  /* 0x0000000448487981 */ /* 0x0000a8000c1e1900 */
[----:B------:R1:W5:Y:S01]  /*0520*/  LDG.E R116, [R74.64] ;  /* 0x000000044a747981 */ /* 0x000362000c1e1900 */
[----:B------:R-:W-:Y:S01]  /*0530*/  IMAD R76, R105, c[0x0][0x168], RZ ;  /* 0x00005a00694c7a24 */ /* 0x000fe200078e02ff */
[----:B------:R-:W-:Y:S01]  /*0540*/  ISETP.NE.AND P0, PT, R170, RZ, PT ;  /* 0x000000ffaa00720c */ /* 0x000fe20003f05270 */
[----:B------:R-:W-:Y:S01]  /*0550*/  BSSY B0, `(.L_x_128) ;  /* 0x000006b000007945 */ /* 0x000fe20003800000 */
[----:B------:R-:W-:Y:S01]  /*0560*/  LOP3.LUT P2, RZ, R107, 0xff, RZ, 0xc0, !PT ;  /* 0x000000ff6bff7812 */ /* 0x000fe2000784c0ff */
[----:B------:R-:W-:Y:S01]  /*0570*/  IMAD.MOV.U32 R165, RZ, RZ, RZ ;  /* 0x000000ffffa57224 */ /* 0x000fe200078e00ff */
[----:B------:R-:W-:Y:S01]  /*0580*/  SHF.R.S32.HI R77, RZ, 0x1f, R76 ;  /* 0x0000001fff4d7819 */ /* 0x000fe2000001144c */
[----:B------:R-:W-:Y:S01]  /*0590*/  IMAD.MOV.U32 R167, RZ, RZ, RZ ;  /* 0x000000ffffa77224 */ /* 0x000fe200078e00ff */
[----:B------:R-:W-:-:S02]  /*05a0*/  IADD3 R105, R105, c[0x0][0x160], RZ ;  /* 0x0000580069697a10 */ /* 0x000fc40007ffe0ff */
[----:B------:R-:W-:Y:S02]  /*05b0*/  LEA.HI R77, R77, R76, RZ, 0x3 ;  /* 0x0000004c4d4d7211 */ /* 0x000fe400078f18ff */
[----:B------:R-:W-:Y:S02]  /*05c0*/  LOP3.LUT R76, R169, 0x7f, RZ, 0xc0, !PT ;  /* 0x0000007fa94c7812 */ /* 0x000fe400078ec0ff */
[----:B0-----:R-:W-:Y:S02]  /*05d0*/  P2R R73, PR, RZ, 0x1 ;  /* 0x00000001ff497803 */ /* 0x001fe40000000000 */
[----:B------:R-:W-:-:S05]  /*05e0*/  LEA.HI.SX32 R115, R77, R76, 0x1d ;  /* 0x0000004c4d737211 */ /* 0x000fca00078feaff */
[----:B------:R-:W-:Y:S01]  /*05f0*/  IMAD.MOV.U32 R168, RZ, RZ, R115 ;  /* 0x000000ffffa87224 */ /* 0x000fe200078e0073 */
[----:B--2---:R-:W-:Y:S01]  /*0600*/  FSEL R164, R72, RZ, !P0 ;  /* 0x000000ff48a47208 */ /* 0x004fe20004000000 */
[----:B------:R-:W-:Y:S05]  /*0610*/  @!P5 BRA `(.L_x_129) ;  /* 0x000005e00000d947 */ /* 0x000fea0003800000 */
[----:B-1----:R-:W-:Y:S01]  /*0620*/  LEA R72, P0, R115, c[0x0][0x188], 0x4 ;  /* 0x0000620073487a11 */ /* 0x002fe200078020ff */
[----:B------:R-:W-:-:S03]  /*0630*/  IMAD.MOV.U32 R76, RZ, RZ, 0x10 ;  /* 0x00000010ff4c7424 */ /* 0x000fc600078e00ff */
[C---:B------:R-:W-:Y:S01]  /*0640*/  LEA.HI.X R73, R115.reuse, c[0x0][0x18c], RZ, 0x4, P0 ;  /* 0x0000630073497a11 */ /* 0x040fe200000f24ff */
[----:B------:R-:W-:-:S05]  /*0650*/  IMAD.WIDE.U32 R76, R115, R76, c[0x0][0x208] ;  /* 0x00008200734c7625 */ /* 0x000fca00078e004c */
[----:B------:R-:W2:Y:S04]  /*0660*/  LDG.E.128 R72, [R72.64] ;  /* 0x0000000448487981 */ /* 0x000ea8000c1e1d00 */
[----:B------:R-:W3:Y:S01]  /*0670*/  LDG.E.128 R76, [R76.64] ;  /* 0x000000044c4c7981 */ /* 0x000ee2000c1e1d00 */
[C---:B------:R-:W-:Y:S01]  /*0680*/  IMAD.SHL.U32 R152, R115.reuse, 0x8, RZ ;  /* 0x0000000873987824 */ /* 0x040fe200078e00ff */
[----:B------:R-:W-:Y:S02]  /*0690*/  SHF.L.U64.HI R149, R115, 0x3, RZ ;  /* 0x0000000373957819 */ /* 0x000fe400000102ff */
[----:B------:R-:W-:Y:S02]  /*06a0*/  ISETP.NE.U32.AND P0, PT, RZ, c[0x0][0x250], PT ;  /* 0x00009400ff007a0c */ /* 0x000fe40003f05070 */
[----:B------:R-:W-:-:S02]  /*06b0*/  IADD3 R2, P1, R152, c[0x0][0x190], RZ ;  /* 0x0000640098027a10 */ /* 0x000fc40007f3e0ff */
[----:B------:R-:W-:Y:S02]  /*06c0*/  ISETP.NE.AND.EX P0, PT, RZ, c[0x0][0x254], PT, P0 ;  /* 0x00009500ff007a0c */ /* 0x000fe40003f05300 */
[----:B------:R-:W-:-:S06]  /*06d0*/  IADD3.X R3, R149, c[0x0][0x194], RZ, P1, !PT ;  /* 0x0000650095037a10 */ /* 0x000fcc0000ffe4ff */
[----:B------:R-:W5:Y:S05]  /*06e0*/  LDG.E.64 R2, [R2.64] ;  /* 0x0000000402027981 */ /* 0x000f6a000c1e1b00 */
[----:B------:R-:W-:-:S04]  /*06f0*/  @P0 IADD3 R152, P1, R152, c[0x0][0x198], RZ ;  /* 0x0000660098980a10 */ /* 0x000fc80007f3e0ff */
[----:B------:R-:W-:Y:S02]  /*0700*/  @P0 IADD3.X R153, R149, c[0x0][0x19c], RZ, P1, !PT ;  /* 0x0000670095990a10 */ /* 0x000fe40000ffe4ff */
[----:B------:R-:W-:-:S03]  /*0710*/  ISETP.NE.U32.AND P1, PT, RZ, c[0x0][0x218], PT ;  /* 0x00008600ff007a0c */ /* 0x000fc60003f25070 */
[----:B------:R0:W5:Y:S01]  /*0720*/  @P0 LDG.E.64 R80, [R152.64] ;  /* 0x0000000498500981 */ /* 0x000162000c1e1b00 */
[----:B------:R-:W-:-:S13]  /*0730*/  ISETP.NE.AND.EX P1, PT, RZ, c[0x0][0x21c], PT, P1 ;  /* 0x00008700ff007a0c */ /* 0x000fda0003f25310 */
[----:B------:R-:W-:-:S04]  /*0740*/  @P1 LEA R150, P0, R115, c[0x0][0x218], 0x4 ;  /* 0x0000860073961a11 */ /* 0x000fc800078020ff */
[----:B------:R-:W-:-:S05]  /*0750*/  @P1 LEA.HI.X R151, R115, c[0x0][0x21c], RZ, 0x4, P0 ;  /* 0x0000870073971a11 */ /* 0x000fca00000f24ff */
[----:B------:R1:W5:Y:S01]  /*0760*/  @P1 LDG.E.128 R8, [R150.64] ;  /* 0x0000000496081981 */ /* 0x000362000c1e1d00 */
[----:B------:R-:W-:Y:S02]  /*0770*/  IADD3 R168, R115, 0x80, RZ ;  /* 0x0000008073a87810 */ /* 0x000fe40007ffe0ff */
[--C-:B--2---:R-:W-:Y:S02]  /*0780*/  PRMT R149, RZ, 0x5410, R72.reuse ;  /* 0x00005410ff957816 */ /* 0x104fe40000000048 */
[----:B-1----:R-:W-:Y:S02]  /*0790*/  PRMT R151, RZ, 0x7610, R72 ;  /* 0x00007610ff977816 */ /* 0x002fe40000000048 */
[----:B0-----:R-:W-:Y:S01]  /*07a0*/  PRMT R153, RZ, 0x5410, R73 ;  /* 0x00005410ff997816 */ /* 0x001fe20000000049 */
[C---:B------:R-:W-:Y:S01]  /*07b0*/  FADD.FTZ R149, -R164.reuse, R149 ;  /* 0x00000095a4957221 */ /* 0x040fe20000010100 */
[----:B------:R-:W-:Y:S02]  /*07c0*/  PRMT R155, RZ, 0x7610, R73 ;  /* 0x00007610ff9b7816 */ /* 0x000fe40000000049 */
[--C-:B---3--:R-:W-:Y:S01]  /*07d0*/  PRMT R73, RZ, 0x5410, R76.reuse ;  /* 0x00005410ff497816 */ /* 0x108fe2000000004c */
[----:B------:R-:W-:Y:S01]  /*07e0*/  FADD.FTZ R151, -R164, R151 ;  /* 0x00000097a4977221 */ /* 0x000fe20000010100 */
[----:B------:R-:W-:Y:S01]  /*07f0*/  PRMT R76, RZ, 0x7610, R76 ;  /* 0x00007610ff4c7816 */ /* 0x000fe2000000004c */
[----:B-----5:R-:W-:-:S02]  /*0800*/  FMUL.FTZ R149, R116, R149 ;  /* 0x0000009574957220 */ /* 0x020fc40000410000 */
[----:B------:R-:W-:Y:S02]  /*0810*/  FADD.FTZ R153, -R164, R153 ;  /* 0x00000099a4997221 */ /* 0x000fe40000010100 */
[----:B------:R-:W-:Y:S01]  /*0820*/  FMUL.FTZ R152, R0, R73 ;  /* 0x0000004900987220 */ /* 0x000fe20000410000 */
[----:B------:R-:W-:Y:S01]  /*0830*/  PRMT R157, RZ, 0x5410, R74 ;  /* 0x00005410ff9d7816 */ /* 0x000fe2000000004a */
[----:B------:R-:W-:Y:S01]  /*0840*/  FADD.FTZ R32, R32, R73 ;  /* 0x0000004920207221 */ /* 0x000fe20000010000 */
[----:B------:R-:W-:Y:S01]  /*0850*/  PRMT R156, RZ, 0x5410, R77 ;  /* 0x00005410ff9c7816 */ /* 0x000fe2000000004d */
[C---:B------:R-:W-:Y:S02]  /*0860*/  FMUL.FTZ R150, R116.reuse, R151 ;  /* 0x0000009774967220 */ /* 0x040fe40000410000 */
[----:B------:R-:W-:Y:S02]  /*0870*/  FFMA.FTZ R56, R149, R73, R56 ;  /* 0x0000004995387223 */ /* 0x000fe40000010038 */
[----:B------:R-:W-:-:S02]  /*0880*/  FMUL.FTZ R153, R116, R153 ;  /* 0x0000009974997220 */ /* 0x000fc40000410000 */
[----:B------:R-:W-:Y:S02]  /*0890*/  FMUL.FTZ R151, R90, R76 ;  /* 0x0000004c5a977220 */ /* 0x000fe40000410000 */
[----:B------:R-:W-:Y:S02]  /*08a0*/  FADD.FTZ R72, RZ, R152 ;  /* 0x00000098ff487221 */ /* 0x000fe40000010000 */
[----:B------:R-:W-:Y:S01]  /*08b0*/  FFMA.FTZ R73, R149, R152, RZ ;  /* 0x0000009895497223 */ /* 0x000fe200000100ff */
[----:B------:R-:W-:Y:S01]  /*08c0*/  PRMT R161, RZ, 0x5410, R75 ;  /* 0x00005410ffa17816 */ /* 0x000fe2000000004b */
[----:B------:R-:W-:Y:S01]  /*08d0*/  FADD.FTZ R155, -R164, R155 ;  /* 0x0000009ba49b7221 */ /* 0x000fe20000010100 */
[----:B------:R-:W-:Y:S01]  /*08e0*/  PRMT R163, RZ, 0x7610, R75 ;  /* 0x00007610ffa37816 */ /* 0x000fe2000000004b */
[----:B------:R-:W-:Y:S01]  /*08f0*/  FADD.FTZ R34, R34, R156 ;  /* 0x0000009c22227221 */ /* 0x000fe20000010000 */
[----:B------:R-:W-:Y:S01]  /*0900*/  PRMT R77, RZ, 0x7610, R77 ;  /* 0x00007610ff4d7816 */ /* 0x000fe2000000004d */
[----:B------:R-:W-:-:S02]  /*0910*/  FADD.FTZ R157, -R164, R157 ;  /* 0x0000009da49d7221 */ /* 0x000fc40000010100 */
[-C--:B------:R-:W-:Y:S02]  /*0920*/  FFMA.FTZ R58, R153, R156.reuse, R58 ;  /* 0x0000009c993a7223 */ /* 0x080fe4000001003a */
[----:B------:R-:W-:Y:S02]  /*0930*/  FMUL.FTZ R156, R91, R156 ;  /* 0x0000009c5b9c7220 */ /* 0x000fe40000410000 */
[----:B------:R-:W-:Y:S02]  /*0940*/  FADD.FTZ R75, R72, R151 ;  /* 0x00000097484b7221 */ /* 0x000fe40000010000 */
[----:B------:R-:W-:Y:S01]  /*0950*/  FFMA.FTZ R73, R150, R151, R73 ;  /* 0x0000009796497223 */ /* 0x000fe20000010049 */
[----:B------:R-:W-:Y:S01]  /*0960*/  PRMT R159, RZ, 0x7610, R74 ;  /* 0x00007610ff9f7816 */ /* 0x000fe2000000004a */
[C---:B------:R-:W-:Y:S01]  /*0970*/  FMUL.FTZ R154, R116.reuse, R155 ;  /* 0x0000009b749a7220 */ /* 0x040fe20000410000 */
[----:B------:R-:W-:Y:S01]  /*0980*/  PRMT R158, RZ, 0x5410, R78 ;  /* 0x00005410ff9e7816 */ /* 0x000fe2000000004e */
[----:B------:R-:W-:-:S02]  /*0990*/  FMUL.FTZ R155, R116, R157 ;  /* 0x0000009d749b7220 */ /* 0x000fc40000410000 */
[----:B------:R-:W-:Y:S02]  /*09a0*/  FMUL.FTZ R157, R92, R77 ;  /* 0x0000004d5c9d7220 */ /* 0x000fe40000410000 */
[----:B------:R-:W-:Y:S02]  /*09b0*/  FADD.FTZ R72, R75, R156 ;  /* 0x0000009c4b487221 */ /* 0x000fe40000010000 */
[----:B------:R-:W-:Y:S01]  /*09c0*/  FFMA.FTZ R73, R153, R156, R73 ;  /* 0x0000009c99497223 */ /* 0x000fe20000010049 */
[----:B------:R-:W-:Y:S01]  /*09d0*/  PRMT R78, RZ, 0x7610, R78 ;  /* 0x00007610ff4e7816 */ /* 0x000fe2000000004e */
[----:B------:R-:W-:Y:S02]  /*09e0*/  FADD.FTZ R28, R28, R158 ;  /* 0x0000009e1c1c7221 */ /* 0x000fe40000010000 */
[----:B------:R-:W-:Y:S02]  /*09f0*/  FFMA.FTZ R52, R155, R158, R52 ;  /* 0x0000009e9b347223 */ /* 0x000fe40000010034 */
[----:B------:R-:W-:-:S02]  /*0a00*/  FADD.FTZ R159, -R164, R159 ;  /* 0x0000009fa49f7221 */ /* 0x000fc40000010100 */
[----:B------:R-:W-:Y:S02]  /*0a10*/  FADD.FTZ R161, -R164, R161 ;  /* 0x000000a1a4a17221 */ /* 0x000fe40000010100 */
[----:B------:R-:W-:Y:S02]  /*0a20*/  FMUL.FTZ R158, R93, R158 ;  /* 0x0000009e5d9e7220 */ /* 0x000fe40000410000 */
[----:B------:R-:W-:Y:S02]  /*0a30*/  FADD.FTZ R75, R72, R157 ;  /* 0x0000009d484b7221 */ /* 0x000fe40000010000 */
[----:B------:R-:W-:Y:S01]  /*0a40*/  FFMA.FTZ R73, R154, R157, R73 ;  /* 0x0000009d9a497223 */ /* 0x000fe20000010049 */
[----:B------:R-:W-:Y:S01]  /*0a50*/  PRMT R162, RZ, 0x5410, R79 ;  /* 0x00005410ffa27816 */ /* 0x000fe2000000004f */
[C---:B------:R-:W-:Y:S02]  /*0a60*/  FMUL.FTZ R160, R116.reuse, R159 ;  /* 0x0000009f74a07220 */ /* 0x040fe40000410000 */
[----:B------:R-:W-:-:S02]  /*0a70*/  FMUL.FTZ R161, R116, R161 ;  /* 0x000000a174a17220 */ /* 0x000fc40000410000 */
[----:B------:R-:W-:Y:S02]  /*0a80*/  FMUL.FTZ R159, R94, R78 ;  /* 0x0000004e5e9f7220 */ /* 0x000fe40000410000 */
[----:B------:R-:W-:Y:S02]  /*0a90*/  FADD.FTZ R72, R75, R158 ;  /* 0x0000009e4b487221 */ /* 0x000fe40000010000 */
[----:B------:R-:W-:Y:S01]  /*0aa0*/  FFMA.FTZ R73, R155, R158, R73 ;  /* 0x0000009e9b497223 */ /* 0x000fe20000010049 */
[----:B------:R-:W-:Y:S01]  /*0ab0*/  PRMT R79, RZ, 0x7610, R79 ;  /* 0x00007610ff4f7816 */ /* 0x000fe2000000004f */
[----:B------:R-:W-:Y:S02]  /*0ac0*/  FADD.FTZ R35, R35, R77 ;  /* 0x0000004d23237221 */ /* 0x000fe40000010000 */
[----:B------:R-:W-:Y:S02]  /*0ad0*/  FFMA.FTZ R59, R154, R77, R59 ;  /* 0x0000004d9a3b7223 */ /* 0x000fe4000001003b */
[----:B------:R-:W-:-:S02]  /*0ae0*/  FADD.FTZ R30, R30, R162 ;  /* 0x000000a21e1e7221 */ /* 0x000fc40000010000 */
[-C--:B------:R-:W-:Y:S02]  /*0af0*/  FFMA.FTZ R54, R161, R162.reuse, R54 ;  /* 0x000000a2a1367223 */ /* 0x080fe40000010036 */
[----:B------:R-:W-:Y:S02]  /*0b00*/  FMUL.FTZ R162, R95, R162 ;  /* 0x000000a25fa27220 */ /* 0x000fe40000410000 */
[----:B------:R-:W-:Y:S02]  /*0b10*/  FADD.FTZ R77, -R164, R163 ;  /* 0x000000a3a44d7221 */ /* 0x000fe40000010100 */
        /* <DEDUP_REMOVED lines=14> */
.L_x_129:
[----:B-1----:R-:W-:Y:S05]  /*0c00*/  BSYNC B0 ;  /* 0x0000000000007941 */ /* 0x002fea0003800000 */
.L_x_128:
        /* <DEDUP_REMOVED lines=25> */
[----:B-1----:R-:W-:-:S03]  /*0da0*/  PRMT R121, RZ, 0x7610, R76 ;  /* 0x00007610ff797816 */ /* 0x002fc6000000004c */
[C---:B------:R-:W-:Y:S01]  /*0db0*/  FADD.FTZ R117, -R164.reuse, R117 ;  /* 0x00000075a4757221 */ /* 0x040fe20000010100 */
[----:B0-----:R-:W-:Y:S01]  /*0dc0*/  PRMT R123, RZ, 0x5410, R77 ;  /* 0x00005410ff7b7816 */ /* 0x001fe2000000004d */
[----:B------:R-:W-:Y:S01]  /*0dd0*/  FADD.FTZ R121, -R164, R121 ;  /* 0x00000079a4797221 */ /* 0x000fe20000010100 */
[----:B------:R-:W-:Y:S01]  /*0de0*/  PRMT R77, RZ, 0x7610, R77 ;  /* 0x00007610ff4d7816 */ /* 0x000fe2000000004d */
[C---:B-----5:R-:W-:Y:S01]  /*0df0*/  FMUL.FTZ R117, R116.reuse, R117 ;  /* 0x0000007574757220 */ /* 0x060fe20000410000 */
[--C-:B---3--:R-:W-:Y:S01]  /*0e00*/  PRMT R120, RZ, 0x5410, R72.reuse ;  /* 0x00005410ff787816 */ /* 0x108fe20000000048 */
[----:B------:R-:W-:Y:S01]  /*0e10*/  FMUL.FTZ R118, R116, R121 ;  /* 0x0000007974767220 */ /* 0x000fe20000410000 */
[----:B------:R-:W-:Y:S01]  /*0e20*/  PRMT R72, RZ, 0x7610, R72 ;  /* 0x00007610ff487816 */ /* 0x000fe20000000048 */
[----:B------:R-:W-:Y:S02]  /*0e30*/  FADD.FTZ R123, -R164, R123 ;  /* 0x0000007ba47b7221 */ /* 0x000fe40000010100 */
[----:B------:R-:W-:-:S02]  /*0e40*/  FADD.FTZ R24, R24, R120 ;  /* 0x0000007818187221 */ /* 0x000fc40000010000 */
[-C--:B------:R-:W-:Y:S02]  /*0e50*/  FFMA.FTZ R48, R117, R120.reuse, R48 ;  /* 0x0000007875307223 */ /* 0x080fe40000010030 */
[----:B------:R-:W-:Y:S01]  /*0e60*/  FADD.FTZ R77, -R164, R77 ;  /* 0x0000004da44d7221 */ /* 0x000fe20000010100 */
[--C-:B------:R-:W-:Y:S01]  /*0e70*/  PRMT R124, RZ, 0x5410, R73.reuse ;  /* 0x00005410ff7c7816 */ /* 0x100fe20000000049 */
[----:B------:R-:W-:Y:S01]  /*0e80*/  FMUL.FTZ R120, R97, R120 ;  /* 0x0000007861787220 */ /* 0x000fe20000410000 */
[----:B------:R-:W-:Y:S01]  /*0e90*/  PRMT R125, RZ, 0x5410, R78 ;  /* 0x00005410ff7d7816 */ /* 0x000fe2000000004e */
[----:B------:R-:W-:Y:S01]  /*0ea0*/  FADD.FTZ R25, R25, R72 ;  /* 0x0000004819197221 */ /* 0x000fe20000010000 */
[----:B------:R-:W-:Y:S01]  /*0eb0*/  PRMT R73, RZ, 0x7610, R73 ;  /* 0x00007610ff497816 */ /* 0x000fe20000000049 */
[-C--:B------:R-:W-:Y:S02]  /*0ec0*/  FFMA.FTZ R49, R118, R72.reuse, R49 ;  /* 0x0000004876317223 */ /* 0x080fe40000010031 */
[----:B------:R-:W-:-:S02]  /*0ed0*/  FMUL.FTZ R121, R98, R72 ;  /* 0x0000004862797220 */ /* 0x000fc40000410000 */
[C---:B------:R-:W-:Y:S02]  /*0ee0*/  FMUL.FTZ R123, R116.reuse, R123 ;  /* 0x0000007b747b7220 */ /* 0x040fe40000410000 */
[----:B------:R-:W-:Y:S02]  /*0ef0*/  FMUL.FTZ R122, R116, R77 ;  /* 0x0000004d747a7220 */ /* 0x000fe40000410000 */
[----:B------:R-:W-:Y:S02]  /*0f00*/  FADD.FTZ R72, R165, R120 ;  /* 0x00000078a5487221 */ /* 0x000fe40000010000 */
[----:B------:R-:W-:Y:S02]  /*0f10*/  FFMA.FTZ R167, R117, R120, R167 ;  /* 0x0000007875a77223 */ /* 0x000fe400000100a7 */
[----:B------:R-:W-:Y:S02]  /*0f20*/  FADD.FTZ R26, R26, R124 ;  /* 0x0000007c1a1a7221 */ /* 0x000fe40000010000 */
[----:B------:R-:W-:-:S02]  /*0f30*/  FADD.FTZ R125, -R164, R125 ;  /* 0x0000007da47d7221 */ /* 0x000fc40000010100 */
[-C--:B------:R-:W-:Y:S02]  /*0f40*/  FFMA.FTZ R50, R123, R124.reuse, R50 ;  /* 0x0000007c7b327223 */ /* 0x080fe40000010032 */
[----:B------:R-:W-:Y:S02]  /*0f50*/  FADD.FTZ R27, R27, R73 ;  /* 0x000000491b1b7221 */ /* 0x000fe40000010000 */
[-C--:B------:R-:W-:Y:S02]  /*0f60*/  FFMA.FTZ R51, R122, R73.reuse, R51 ;  /* 0x000000497a337223 */ /* 0x080fe40000010033 */
[----:B------:R-:W-:Y:S02]  /*0f70*/  FMUL.FTZ R127, R100, R73 ;  /* 0x00000049647f7220 */ /* 0x000fe40000410000 */
[----:B------:R-:W-:Y:S02]  /*0f80*/  FMUL.FTZ R124, R99, R124 ;  /* 0x0000007c637c7220 */ /* 0x000fe40000410000 */
[----:B------:R-:W-:-:S02]  /*0f90*/  FADD.FTZ R73, R72, R121 ;  /* 0x0000007948497221 */ /* 0x000fc40000010000 */
[----:B------:R-:W-:Y:S01]  /*0fa0*/  FFMA.FTZ R167, R118, R121, R167 ;  /* 0x0000007976a77223 */ /* 0x000fe200000100a7 */
[----:B------:R-:W-:Y:S01]  /*0fb0*/  PRMT R129, RZ, 0x7610, R78 ;  /* 0x00007610ff817816 */ /* 0x000fe2000000004e */
[----:B------:R-:W-:Y:S01]  /*0fc0*/  FMUL.FTZ R125, R116, R125 ;  /* 0x0000007d747d7220 */ /* 0x000fe20000410000 */
[----:B------:R-:W-:Y:S02]  /*0fd0*/  PRMT R131, RZ, 0x5410, R79 ;  /* 0x00005410ff837816 */ /* 0x000fe4000000004f */
[----:B------:R-:W-:Y:S01]  /*0fe0*/  PRMT R126, RZ, 0x5410, R74 ;  /* 0x00005410ff7e7816 */ /* 0x000fe2000000004a */
[----:B------:R-:W-:Y:S02]  /*0ff0*/  FADD.FTZ R72, R73, R124 ;  /* 0x0000007c49487221 */ /* 0x000fe40000010000 */
[----:B------:R-:W-:Y:S01]  /*1000*/  FFMA.FTZ R167, R123, R124, R167 ;  /* 0x0000007c7ba77223 */ /* 0x000fe200000100a7 */
[----:B------:R-:W-:Y:S01]  /*1010*/  PRMT R74, RZ, 0x7610, R74 ;  /* 0x00007610ff4a7816 */ /* 0x000fe2000000004a */
[----:B------:R-:W-:-:S02]  /*1020*/  FADD.FTZ R20, R20, R126 ;  /* 0x0000007e14147221 */ /* 0x000fc40000010000 */
[-C--:B------:R-:W-:Y:S02]  /*1030*/  FFMA.FTZ R44, R125, R126.reuse, R44 ;  /* 0x0000007e7d2c7223 */ /* 0x080fe4000001002c */
[C---:B------:R-:W-:Y:S02]  /*1040*/  FADD.FTZ R129, -R164.reuse, R129 ;  /* 0x00000081a4817221 */ /* 0x040fe40000010100 */
[----:B------:R-:W-:Y:S02]  /*1050*/  FADD.FTZ R131, -R164, R131 ;  /* 0x00000083a4837221 */ /* 0x000fe40000010100 */
        /* <DEDUP_REMOVED lines=12> */
[-C--:B------:R-:W-:Y:S02]  /*1120*/  FFMA.FTZ R46, R131, R130.reuse, R46 ;  /* 0x00000082832e7223 */ /* 0x080fe4000001002e */
[----:B------:R-:W-:-:S02]  /*1130*/  FMUL.FTZ R130, R103, R130 ;  /* 0x0000008267827220 */ /* 0x000fc40000410000 */
[----:B------:R-:W-:Y:S02]  /*1140*/  FADD.FTZ R79, -R164, R79 ;  /* 0x0000004fa44f7221 */ /* 0x000fe40000010100 */
[----:B------:R-:W-:Y:S02]  /*1150*/  FADD.FTZ R73, R72, R129 ;  /* 0x0000008148497221 */ /* 0x000fe40000010000 */
[----:B------:R-:W-:Y:S02]  /*1160*/  FFMA.FTZ R167, R128, R129, R167 ;  /* 0x0000008180a77223 */ /* 0x000fe400000100a7 */
        /* <DEDUP_REMOVED lines=10> */
.L_x_131:
[----:B------:R-:W-:Y:S05]  /*1210*/  BSYNC B0 ;  /* 0x0000000000007941 */ /* 0x000fea0003800000 */
.L_x_130:
[----:B------:R-:W-:Y:S01]  /*1220*/  BSSY B0, `(.L_x_132) ;  /* 0x000005f000007945 */ /* 0x000fe20003800000 */
[----:B------:R-:W-:Y:S05]  /*1230*/  @!P3 BRA `(.L_x_133) ;  /* 0x000005d00000b947 */ /* 0x000fea0003800000 */
[----:B------:R-:W-:Y:S01]  /*1240*/  ISETP.NE.U32.AND P0, PT, RZ, c[0x0][0x250], PT ;  /* 0x00009400ff007a0c */ /* 0x000fe20003f05070 */
[C---:B------:R-:W-:Y:S01]  /*1250*/  IMAD.SHL.U32 R136, R168.reuse, 0x8, RZ ;  /* 0x00000008a8887824 */ /* 0x040fe200078e00ff */
[C---:B------:R-:W-:Y:S02]  /*1260*/  LEA R76, P1, R168.reuse, c[0x0][0x188], 0x4 ;  /* 0x00006200a84c7a11 */ /* 0x040fe400078220ff */
[----:B------:R-:W-:Y:S02]  /*1270*/  ISETP.NE.AND.EX P0, PT, RZ, c[0x0][0x254], PT, P0 ;  /* 0x00009500ff007a0c */ /* 0x000fe40003f05300 */
[----:B------:R-:W-:Y:S02]  /*1280*/  LEA.HI.X R77, R168, c[0x0][0x18c], RZ, 0x4, P1 ;  /* 0x00006300a84d7a11 */ /* 0x000fe400008f24ff */
[----:B------:R-:W-:Y:S02]  /*1290*/  SHF.R.U32.HI R72, RZ, 0x1d, R168 ;  /* 0x0000001dff487819 */ /* 0x000fe400000116a8 */
[----:B------:R-:W-:Y:S01]  /*12a0*/  IADD3 R88, P1, R136, c[0x0][0x190], RZ ;  /* 0x0000640088587a10 */ /* 0x000fe20007f3e0ff */
[----:B------:R-:W-:Y:S01]  /*12b0*/  IMAD.MOV.U32 R73, RZ, RZ, 0x10 ;  /* 0x00000010ff497424 */ /* 0x000fe200078e00ff */
[----:B------:R-:W2:Y:S02]  /*12c0*/  LDG.E.128 R76, [R76.64] ;  /* 0x000000044c4c7981 */ /* 0x000ea4000c1e1d00 */
[----:B------:R-:W-:-:S03]  /*12d0*/  IADD3.X R89, R72, c[0x0][0x194], RZ, P1, !PT ;  /* 0x0000650048597a10 */ /* 0x000fc60000ffe4ff */
[----:B------:R-:W-:-:S03]  /*12e0*/  @P0 IADD3 R136, P1, R136, c[0x0][0x198], RZ ;  /* 0x0000660088880a10 */ /* 0x000fc60007f3e0ff */
[----:B------:R-:W5:Y:S01]  /*12f0*/  LDG.E.64 R88, [R88.64] ;  /* 0x0000000458587981 */ /* 0x000f62000c1e1b00 */
[----:B------:R-:W-:Y:S01]  /*1300*/  @P0 IADD3.X R137, R72, c[0x0][0x19c], RZ, P1, !PT ;  /* 0x0000670048890a10 */ /* 0x000fe20000ffe4ff */
[----:B------:R-:W-:Y:S01]  /*1310*/  IMAD.WIDE.U32 R72, R168, R73, c[0x0][0x208] ;  /* 0x00008200a8487625 */ /* 0x000fe200078e0049 */
[----:B------:R-:W-:-:S03]  /*1320*/  ISETP.NE.U32.AND P1, PT, RZ, c[0x0][0x218], PT ;  /* 0x00008600ff007a0c */ /* 0x000fc60003f25070 */
[----:B------:R2:W5:Y:S01]  /*1330*/  @P0 LDG.E.64 R86, [R136.64] ;  /* 0x0000000488560981 */ /* 0x000562000c1e1b00 */
[----:B------:R-:W-:-:S03]  /*1340*/  ISETP.NE.AND.EX P1, PT, RZ, c[0x0][0x21c], PT, P1 ;  /* 0x00008700ff007a0c */ /* 0x000fc60003f25310 */
[----:B------:R-:W3:Y:S10]  /*1350*/  LDG.E.128 R72, [R72.64] ;  /* 0x0000000448487981 */ /* 0x000ef4000c1e1d00 */
[----:B------:R-:W-:-:S04]  /*1360*/  @P1 LEA R134, P6, R168, c[0x0][0x218], 0x4 ;  /* 0x00008600a8861a11 */ /* 0x000fc800078c20ff */
[----:B------:R-:W-:-:S05]  /*1370*/  @P1 LEA.HI.X R135, R168, c[0x0][0x21c], RZ, 0x4, P6 ;  /* 0x00008700a8871a11 */ /* 0x000fca00030f24ff */
[----:B------:R0:W5:Y:S01]  /*1380*/  @P1 LDG.E.128 R60, [R134.64] ;  /* 0x00000004863c1981 */ /* 0x000162000c1e1d00 */
[--C-:B--2---:R-:W-:Y:S02]  /*1390*/  PRMT R137, RZ, 0x5410, R77.reuse ;  /* 0x00005410ff897816 */ /* 0x104fe4000000004d */
[----:B------:R-:W-:Y:S02]  /*13a0*/  PRMT R77, RZ, 0x7610, R77 ;  /* 0x00007610ff4d7816 */ /* 0x000fe4000000004d */
[--C-:B0-----:R-:W-:Y:S02]  /*13b0*/  PRMT R135, RZ, 0x7610, R76.reuse ;  /* 0x00007610ff877816 */ /* 0x101fe4000000004c */
[----:B------:R-:W-:Y:S02]  /*13c0*/  PRMT R119, RZ, 0x5410, R76 ;  /* 0x00005410ff777816 */ /* 0x000fe4000000004c */
[--C-:B------:R-:W-:Y:S02]  /*13d0*/  PRMT R145, RZ, 0x5410, R79.reuse ;  /* 0x00005410ff917816 */ /* 0x100fe4000000004f */
[----:B------:R-:W-:Y:S01]  /*13e0*/  PRMT R147, RZ, 0x7610, R79 ;  /* 0x00007610ff937816 */ /* 0x000fe2000000004f */
[----:B------:R-:W-:-:S02]  /*13f0*/  FADD.FTZ R79, -R164, R77 ;  /* 0x0000004da44f7221 */ /* 0x000fc40000010100 */
[C---:B------:R-:W-:Y:S02]  /*1400*/  FADD.FTZ R135, -R164.reuse, R135 ;  /* 0x00000087a4877221 */ /* 0x040fe40000010100 */
        /* <DEDUP_REMOVED lines=8> */
[----:B------:R-:W-:Y:S01]  /*1490*/  FMUL.FTZ R136, R106, R77 ;  /* 0x0000004d6a887220 */ /* 0x000fe20000410000 */
[----:B------:R-:W-:Y:S01]  /*14a0*/  PRMT R73, RZ, 0x7610, R73 ;  /* 0x00007610ff497816 */ /* 0x000fe20000000049 */
[----:B------:R-:W-:-:S02]  /*14b0*/  FMUL.FTZ R135, R116, R137 ;  /* 0x0000008974877220 */ /* 0x000fc40000410000 */
[----:B------:R-:W-:Y:S02]  /*14c0*/  FADD.FTZ R17, R17, R72 ;  /* 0x0000004811117221 */ /* 0x000fe40000010000 */
[-C--:B------:R-:W-:Y:S02]  /*14d0*/  FFMA.FTZ R41, R134, R72.reuse, R41 ;  /* 0x0000004886297223 */ /* 0x080fe40000010029 */
[----:B------:R-:W-:Y:S02]  /*14e0*/  FMUL.FTZ R137, R108, R72 ;  /* 0x000000486c897220 */ /* 0x000fe40000410000 */
[----:B------:R-:W-:Y:S02]  /*14f0*/  FMUL.FTZ R138, R116, R79 ;  /* 0x0000004f748a7220 */ /* 0x000fe40000410000 */
[----:B------:R-:W-:Y:S02]  /*1500*/  FADD.FTZ R72, R165, R136 ;  /* 0x00000088a5487221 */ /* 0x000fe40000010000 */
[----:B------:R-:W-:-:S02]  /*1510*/  FFMA.FTZ R167, R119, R136, R167 ;  /* 0x0000008877a77223 */ /* 0x000fc400000100a7 */
[----:B------:R-:W-:Y:S02]  /*1520*/  FADD.FTZ R141, -R164, R139 ;  /* 0x0000008ba48d7221 */ /* 0x000fe40000010100 */
[----:B------:R-:W-:Y:S02]  /*1530*/  FADD.FTZ R18, R18, R140 ;  /* 0x0000008c12127221 */ /* 0x000fe40000010000 */
[----:B------:R-:W-:Y:S02]  /*1540*/  FFMA.FTZ R42, R135, R140, R42 ;  /* 0x0000008c872a7223 */ /* 0x000fe4000001002a */
[----:B------:R-:W-:Y:S02]  /*1550*/  FADD.FTZ R19, R19, R73 ;  /* 0x0000004913137221 */ /* 0x000fe40000010000 */
[-C--:B------:R-:W-:Y:S02]  /*1560*/  FFMA.FTZ R43, R138, R73.reuse, R43 ;  /* 0x000000498a2b7223 */ /* 0x080fe4000001002b */
[----:B------:R-:W-:-:S02]  /*1570*/  FMUL.FTZ R139, R110, R73 ;  /* 0x000000496e8b7220 */ /* 0x000fc40000410000 */
[----:B------:R-:W-:Y:S02]  /*1580*/  FMUL.FTZ R140, R109, R140 ;  /* 0x0000008c6d8c7220 */ /* 0x000fe40000410000 */
[----:B------:R-:W-:Y:S02]  /*1590*/  FADD.FTZ R73, R72, R137 ;  /* 0x0000008948497221 */ /* 0x000fe40000010000 */
[----:B------:R-:W-:Y:S01]  /*15a0*/  FFMA.FTZ R167, R134, R137, R167 ;  /* 0x0000008986a77223 */ /* 0x000fe200000100a7 */
[----:B------:R-:W-:Y:S01]  /*15b0*/  PRMT R143, RZ, 0x7610, R78 ;  /* 0x00007610ff8f7816 */ /* 0x000fe2000000004e */
[----:B------:R-:W-:Y:S01]  /*15c0*/  FMUL.FTZ R141, R116, R141 ;  /* 0x0000008d748d7220 */ /* 0x000fe20000410000 */
[----:B------:R-:W-:Y:S01]  /*15d0*/  PRMT R142, RZ, 0x5410, R74 ;  /* 0x00005410ff8e7816 */ /* 0x000fe2000000004a */
[----:B------:R-:W-:Y:S02]  /*15e0*/  FADD.FTZ R72, R73, R140 ;  /* 0x0000008c49487221 */ /* 0x000fe40000010000 */
[----:B------:R-:W-:Y:S01]  /*15f0*/  FFMA.FTZ R167, R135, R140, R167 ;  /* 0x0000008c87a77223 */ /* 0x000fe200000100a7 */
[----:B------:R-:W-:Y:S01]  /*1600*/  PRMT R74, RZ, 0x7610, R74 ;  /* 0x00007610ff4a7816 */ /* 0x000fe2000000004a */
[----:B------:R-:W-:-:S02]  /*1610*/  FADD.FTZ R143, -R164, R143 ;  /* 0x0000008fa48f7221 */ /* 0x000fc40000010100 */
[----:B------:R-:W-:Y:S02]  /*1620*/  FADD.FTZ R145, -R164, R145 ;  /* 0x00000091a4917221 */ /* 0x000fe40000010100 */
[----:B------:R-:W-:Y:S02]  /*1630*/  FADD.FTZ R12, R12, R142 ;  /* 0x0000008e0c0c7221 */ /* 0x000fe40000010000 */
[-C--:B------:R-:W-:Y:S02]  /*1640*/  FFMA.FTZ R36, R141, R142.reuse, R36 ;  /* 0x0000008e8d247223 */ /* 0x080fe40000010024 */
[----:B------:R-:W-:Y:S02]  /*1650*/  FMUL.FTZ R142, R111, R142 ;  /* 0x0000008e6f8e7220 */ /* 0x000fe40000410000 */
[----:B------:R-:W-:Y:S02]  /*1660*/  FADD.FTZ R73, R72, R139 ;  /* 0x0000008b48497221 */ /* 0x000fe40000010000 */
[----:B------:R-:W-:Y:S01]  /*1670*/  FFMA.FTZ R167, R138, R139, R167 ;  /* 0x0000008b8aa77223 */ /* 0x000fe200000100a7 */
[----:B------:R-:W-:Y:S01]  /*1680*/  PRMT R146, RZ, 0x5410, R75 ;  /* 0x00005410ff927816 */ /* 0x000fe2000000004b */
[----:B------:R-:W-:-:S02]  /*1690*/  FMUL.FTZ R144, R116, R143 ;  /* 0x0000008f74907220 */ /* 0x000fc40000410000 */
[----:B------:R-:W-:Y:S02]  /*16a0*/  FMUL.FTZ R145, R116, R145 ;  /* 0x0000009174917220 */ /* 0x000fe40000410000 */
[----:B------:R-:W-:Y:S02]  /*16b0*/  FMUL.FTZ R143, R112, R74 ;  /* 0x0000004a708f7220 */ /* 0x000fe40000410000 */
[----:B------:R-:W-:Y:S02]  /*16c0*/  FADD.FTZ R72, R73, R142 ;  /* 0x0000008e49487221 */ /* 0x000fe40000010000 */
[----:B------:R-:W-:Y:S01]  /*16d0*/  FFMA.FTZ R167, R141, R142, R167 ;  /* 0x0000008e8da77223 */ /* 0x000fe200000100a7 */
[----:B------:R-:W-:Y:S01]  /*16e0*/  PRMT R75, RZ, 0x7610, R75 ;  /* 0x00007610ff4b7816 */ /* 0x000fe2000000004b */
[----:B------:R-:W-:Y:S02]  /*16f0*/  FADD.FTZ R14, R14, R146 ;  /* 0x000000920e0e7221 */ /* 0x000fe40000010000 */
[----:B------:R-:W-:-:S02]  /*1700*/  FFMA.FTZ R38, R145, R146, R38 ;  /* 0x0000009291267223 */ /* 0x000fc40000010026 */
[----:B------:R-:W-:Y:S02]  /*1710*/  FADD.FTZ R171, -R164, R147 ;  /* 0x00000093a4ab7221 */ /* 0x000fe40000010100 */
[----:B------:R-:W-:Y:S02]  /*1720*/  FMUL.FTZ R146, R113, R146 ;  /* 0x0000009271927220 */ /* 0x000fe40000410000 */
[----:B------:R-:W-:Y:S02]  /*1730*/  FADD.FTZ R73, R72, R143 ;  /* 0x0000008f48497221 */ /* 0x000fe40000010000 */
[----:B------:R-:W-:Y:S02]  /*1740*/  FFMA.FTZ R167, R144, R143, R167 ;  /* 0x0000008f90a77223 */ /* 0x000fe400000100a7 */
        /* <DEDUP_REMOVED lines=12> */
.L_x_133:
[----:B------:R-:W-:Y:S05]  /*1810*/  BSYNC B0 ;  /* 0x0000000000007941 */ /* 0x000fea0003800000 */
.L_x_132:
[----:B------:R-:W-:Y:S02]  /*1820*/  SHF.R.U32.HI R74, RZ, 0x5, R169 ;  /* 0x00000005ff4a7819 */ /* 0x000fe400000116a9 */
[----:B------:R-:W-:Y:S02]  /*1830*/  LOP3.LUT P1, RZ, R169, 0x1f, RZ, 0xc0, !PT ;  /* 0x0000001fa9ff7812 */ /* 0x000fe4000782c0ff */
[----:B------:R-:W-:-:S02]  /*1840*/  LOP3.LUT R171, R74, 0x7fffffc, RZ, 0xc0, !PT ;  /* 0x07fffffc4aab7812 */ /* 0x000fc400078ec0ff */
[----:B------:R-:W-:Y:S02]  /*1850*/  ISETP.GE.AND P0, PT, R105, c[0x0][0x164], PT ;  /* 0x0000590069007a0c */ /* 0x000fe40003f06270 */
[----:B------:R-:W-:Y:S01]  /*1860*/  @!P2 IADD3 R171, R171, 0x4, RZ ;  /* 0x00000004ababa810 */ /* 0x000fe20007ffe0ff */
[----:B------:R-:W-:Y:S08]  /*1870*/  BRA.DIV ~URZ, `(.L_x_134) ;  /* 0x00001ec27f007947 */ /* 0x000ff0000b800000 */
[----:B------:R0:W1:Y:S02]  /*1880*/  SHFL.DOWN PT, R76, R165, 0x10, 0x1f ;  /* 0x0a001f00a54c7f89 */ /* 0x00006400000e0000 */
.L_x_143:
        /* <DEDUP_REMOVED lines=18> */
.L_x_144:
[----:B------:R-:W-:Y:S01]  /*19b0*/  @!P1 LOP3.LUT R74, R74, 0x3, RZ, 0xc0, !PT ;  /* 0x000000034a4a9812 */ /* 0x000fe200078ec0ff */
[----:B---3--:R-:W-:Y:S01]  /*19c0*/  FADD.FTZ R172, R164, R77 ;  /* 0x0000004da4ac7221 */ /* 0x008fe20000010000 */
[----:B------:R-:W-:Y:S01]  /*19d0*/  WARPSYNC 0xffffffff ;  /* 0xffffffff00007948 */ /* 0x000fe20003800000 */
[----:B--2---:R-:W-:Y:S01]  /*19e0*/  FADD.FTZ R173, R72, R79 ;  /* 0x0000004f48ad7221 */ /* 0x004fe20000010000 */
[----:B------:R-:W-:Y:S01]  /*19f0*/  BSSY B0, `(.L_x_136) ;  /* 0x000009a000007945 */ /* 0x000fe20003800000 */
[----:B------:R-:W-:-:S05]  /*1a00*/  @!P1 IMAD.IADD R164, R171, 0x1, R74 ;  /* 0x00000001aba49824 */ /* 0x000fca00078e024a */
[----:B------:R-:W-:Y:S04]  /*1a10*/  @!P1 STS.64 [R164.X8+0x3000], R172 ;  /* 0x003000aca4009388 */ /* 0x000fe80000008a00 */
[----:B------:R-:W-:Y:S06]  /*1a20*/  BAR.SYNC.DEFER_BLOCKING 0x0 ;  /* 0x0000000000007b1d */ /* 0x000fec0000010000 */
[----:B------:R-:W2:Y:S04]  /*1a30*/  LDS.128 R72, [R171.X8+0x3000] ;  /* 0x00300000ab487984 */ /* 0x000ea80000008c00 */
[----:B-1----:R-:W1:Y:S01]  /*1a40*/  LDS.128 R76, [R171.X8+0x3010] ;  /* 0x00301000ab4c7984 */ /* 0x002e620000008c00 */
[----:B0-2---:R-:W-:-:S02]  /*1a50*/  FADD.FTZ R165, RZ, R72 ;  /* 0x00000048ffa57221 */ /* 0x005fc40000010000 */
        /* <DEDUP_REMOVED lines=10> */
[----:B------:R-:W-:Y:S01]  /*1b00*/  ISETP.NE.U32.AND P2, PT, RZ, c[0x0][0x218], PT ;  /* 0x00008600ff007a0c */ /* 0x000fe20003f45070 */
[----:B------:R-:W-:Y:S01]  /*1b10*/  IMAD.MOV.U32 R182, RZ, RZ, 0x10 ;  /* 0x00000010ffb67424 */ /* 0x000fe200078e00ff */
[----:B------:R-:W-:Y:S02]  /*1b20*/  ISETP.NE.AND P6, PT, R170, RZ, PT ;  /* 0x000000ffaa00720c */ /* 0x000fe40003fc5270 */
[----:B------:R-:W-:Y:S02]  /*1b30*/  ISETP.NE.AND.EX P2, PT, RZ, c[0x0][0x21c], PT, P2 ;  /* 0x00008700ff007a0c */ /* 0x000fe40003f45320 */
[----:B------:R-:W-:-:S05]  /*1b40*/  FSEL R179, R164, RZ, !P6 ;  /* 0x000000ffa4b37208 */ /* 0x000fca0007000000 */
[-CC-:B------:R-:W-:Y:S02]  /*1b50*/  FFMA.FTZ R73, R149, R168.reuse, R179.reuse ;  /* 0x000000a895497223 */ /* 0x180fe400000100b3 */
[----:B------:R-:W-:Y:S02]  /*1b60*/  FFMA.FTZ R77, R153, R168, R179 ;  /* 0x000000a8994d7223 */ /* 0x000fe400000100b3 */
[----:B------:R-:W-:Y:S02]  /*1b70*/  FADD.FTZ R73, R152, -R73 ;  /* 0x8000004998497221 */ /* 0x000fe40000010000 */
[----:B------:R-:W-:Y:S01]  /*1b80*/  @P2 PRMT R72, RZ, 0x5410, R8 ;  /* 0x00005410ff482816 */ /* 0x000fe20000000008 */
[----:B------:R-:W-:Y:S02]  /*1b90*/  FADD.FTZ R77, R156, -R77 ;  /* 0x8000004d9c4d7221 */ /* 0x000fe40000010000 */
[C---:B-----5:R-:W-:Y:S02]  /*1ba0*/  FMUL.FTZ R73, R116.reuse, R73 ;  /* 0x0000004974497220 */ /* 0x060fe40000410000 */
[----:B------:R-:W-:-:S02]  /*1bb0*/  FMUL.FTZ R77, R116, R77 ;  /* 0x0000004d744d7220 */ /* 0x000fc40000410000 */
[----:B------:R-:W-:Y:S02]  /*1bc0*/  @P2 FADD.FTZ R73, R73, R72 ;  /* 0x0000004849492221 */ /* 0x000fe40000010000 */
[----:B------:R-:W-:Y:S02]  /*1bd0*/  IMAD.MOV.U32 R72, RZ, RZ, R2 ;  /* 0x000000ffff487224 */ /* 0x000fe400078e0002 */
[----:B------:R-:W-:Y:S02]  /*1be0*/  FMUL.FTZ R165, R73, c[0x0][0x1e8] ;  /* 0x00007a0049a57a20 */ /* 0x000fe40000410000 */
[-CC-:B------:R-:W-:Y:S01]  /*1bf0*/  FFMA.FTZ R173, R155, R168.reuse, R179.reuse ;  /* 0x000000a89bad7223 */ /* 0x180fe200000100b3 */
[----:B------:R-:W-:Y:S01]  /*1c00*/  LOP3.LUT P1, RZ, R72, 0xff, RZ, 0xc0, !PT ;  /* 0x000000ff48ff7812 */ /* 0x000fe2000782c0ff */
[----:B------:R-:W-:Y:S02]  /*1c10*/  FFMA.FTZ R177, R161, R168, R179 ;  /* 0x000000a8a1b17223 */ /* 0x000fe400000100b3 */
[----:B------:R-:W-:Y:S01]  /*1c20*/  FADD.FTZ R173, R158, -R173 ;  /* 0x800000ad9ead7221 */ /* 0x000fe20000010000 */
[----:B------:R-:W-:Y:S01]  /*1c30*/  FSEL R78, R165, RZ, P1 ;  /* 0x000000ffa54e7208 */ /* 0x000fe20000800000 */
[----:B------:R-:W-:Y:S01]  /*1c40*/  FADD.FTZ R177, R162, -R177 ;  /* 0x800000b1a2b17221 */ /* 0x000fe20000010000 */
[----:B------:R-:W-:Y:S01]  /*1c50*/  ISETP.NE.U32.AND P1, PT, RZ, c[0x0][0x250], PT ;  /* 0x00009400ff007a0c */ /* 0x000fe20003f25070 */
[----:B------:R-:W-:-:S02]  /*1c60*/  FMUL.FTZ R173, R116, R173 ;  /* 0x000000ad74ad7220 */ /* 0x000fc40000410000 */
[----:B------:R-:W-:Y:S01]  /*1c70*/  FMUL.FTZ R177, R116, R177 ;  /* 0x000000b174b17220 */ /* 0x000fe20000410000 */
[----:B------:R-:W-:-:S13]  /*1c80*/  ISETP.NE.AND.EX P1, PT, RZ, c[0x0][0x254], PT, P1 ;  /* 0x00009500ff007a0c */ /* 0x000fda0003f25310 */
[----:B------:R-:W-:-:S05]  /*1c90*/  @P1 IMAD.MOV.U32 R72, RZ, RZ, R80 ;  /* 0x000000ffff481224 */ /* 0x000fca00078e0050 */
[----:B------:R-:W-:Y:S01]  /*1ca0*/  @P1 LOP3.LUT P6, RZ, R72, 0xff, RZ, 0xc0, !PT ;  /* 0x000000ff48ff1812 */ /* 0x000fe200078cc0ff */
[----:B------:R-:W-:-:S03]  /*1cb0*/  FFMA.FTZ R72, R150, R168, R179 ;  /* 0x000000a896487223 */ /* 0x000fc600000100b3 */
[----:B------:R-:W-:Y:S01]  /*1cc0*/  @P1 FSEL R165, R165, RZ, P6 ;  /* 0x000000ffa5a51208 */ /* 0x000fe20003000000 */
[----:B------:R-:W-:Y:S01]  /*1cd0*/  FADD.FTZ R75, R151, -R72 ;  /* 0x80000048974b7221 */ /* 0x000fe20000010000 */
[----:B------:R-:W-:Y:S02]  /*1ce0*/  @P2 PRMT R72, RZ, 0x7610, R8 ;  /* 0x00007610ff482816 */ /* 0x000fe40000000008 */
[----:B------:R-:W-:Y:S01]  /*1cf0*/  LOP3.LUT P6, RZ, R2, 0xff00, RZ, 0xc0, !PT ;  /* 0x0000ff0002ff7812 */ /* 0x000fe200078cc0ff */
[----:B------:R-:W-:Y:S01]  /*1d00*/  FMUL.FTZ R75, R116, R75 ;  /* 0x0000004b744b7220 */ /* 0x000fe20000410000 */
[----:B------:R-:W-:-:S03]  /*1d10*/  @P1 F2FP.BF16.PACK_AB R165, RZ, R165 ;  /* 0x000000a5ffa5123e */ /* 0x000fc600000010ff */
[----:B------:R-:W-:Y:S01]  /*1d20*/  @P2 FADD.FTZ R75, R75, R72 ;  /* 0x000000484b4b2221 */ /* 0x000fe20000010000 */
[----:B------:R-:W-:Y:S02]  /*1d30*/  @P2 PRMT R72, RZ, 0x5410, R9 ;  /* 0x00005410ff482816 */ /* 0x000fe40000000009 */
[----:B------:R-:W-:Y:S01]  /*1d40*/  @P1 PRMT R68, R165, 0x7610, R68 ;  /* 0x00007610a5441816 */ /* 0x000fe20000000044 */
[----:B------:R-:W-:Y:S02]  /*1d50*/  FMUL.FTZ R167, R75, c[0x0][0x1e8] ;  /* 0x00007a004ba77a20 */ /* 0x000fe40000410000 */
[----:B------:R-:W-:Y:S02]  /*1d60*/  @P2 FADD.FTZ R77, R77, R72 ;  /* 0x000000484d4d2221 */ /* 0x000fe40000010000 */
[----:B------:R-:W-:Y:S01]  /*1d70*/  FFMA.FTZ R72, R154, R168, R179 ;  /* 0x000000a89a487223 */ /* 0x000fe200000100b3 */
[----:B------:R-:W-:Y:S01]  /*1d80*/  FSEL R181, R167, RZ, P6 ;  /* 0x000000ffa7b57208 */ /* 0x000fe20003000000 */
[----:B------:R-:W-:Y:S01]  /*1d90*/  FMUL.FTZ R171, R77, c[0x0][0x1e8] ;  /* 0x00007a004dab7a20 */ /* 0x000fe20000410000 */
[----:B------:R-:W-:Y:S01]  /*1da0*/  @P1 LOP3.LUT P6, RZ, R80, 0xff00, RZ, 0xc0, !PT ;  /* 0x0000ff0050ff1812 */ /* 0x000fe200078cc0ff */
[----:B------:R-:W-:Y:S01]  /*1db0*/  FADD.FTZ R79, R157, -R72 ;  /* 0x800000489d4f7221 */ /* 0x000fe20000010000 */
[----:B------:R-:W-:-:S02]  /*1dc0*/  @P2 PRMT R72, RZ, 0x7610, R9 ;  /* 0x00007610ff482816 */ /* 0x000fc40000000009 */
[----:B------:R-:W-:Y:S01]  /*1dd0*/  @P1 FSEL R167, R167, RZ, P6 ;  /* 0x000000ffa7a71208 */ /* 0x000fe20003000000 */
[----:B------:R-:W-:Y:S01]  /*1de0*/  FMUL.FTZ R79, R116, R79 ;  /* 0x0000004f744f7220 */ /* 0x000fe20000410000 */
[----:B------:R-:W-:Y:S02]  /*1df0*/  LOP3.LUT P6, RZ, R2, 0xff0000, RZ, 0xc0, !PT ;  /* 0x00ff000002ff7812 */ /* 0x000fe400078cc0ff */
[----:B------:R-:W-:Y:S01]  /*1e00*/  @P1 F2FP.BF16.PACK_AB R167, RZ, R167 ;  /* 0x000000a7ffa7123e */ /* 0x000fe200000010ff */
[----:B------:R-:W-:Y:S01]  /*1e10*/  @P2 FADD.FTZ R79, R79, R72 ;  /* 0x000000484f4f2221 */ /* 0x000fe20000010000 */
[----:B------:R-:W-:Y:S02]  /*1e20*/  @P2 PRMT R72, RZ, 0x5410, R10 ;  /* 0x00005410ff482816 */ /* 0x000fe4000000000a */
[----:B------:R-:W-:Y:S01]  /*1e30*/  FSEL R76, R171, RZ, P6 ;  /* 0x000000ffab4c7208 */ /* 0x000fe20003000000 */
[----:B------:R-:W-:Y:S01]  /*1e40*/  FMUL.FTZ R172, R79, c[0x0][0x1e8] ;  /* 0x00007a004fac7a20 */ /* 0x000fe20000410000 */
[----:B------:R-:W-:Y:S01]  /*1e50*/  @P1 LOP3.LUT P6, RZ, R80, 0xff0000, RZ, 0xc0, !PT ;  /* 0x00ff000050ff1812 */ /* 0x000fe200078cc0ff */
[----:B------:R-:W-:Y:S01]  /*1e60*/  @P2 FADD.FTZ R173, R173, R72 ;  /* 0x00000048adad2221 */ /* 0x000fe20000010000 */
[----:B------:R-:W-:Y:S01]  /*1e70*/  @P1 PRMT R68, R68, 0x5410, R167 ;  /* 0x0000541044441816 */ /* 0x000fe200000000a7 */
[----:B------:R-:W-:Y:S01]  /*1e80*/  FFMA.FTZ R72, R160, R168, R179 ;  /* 0x000000a8a0487223 */ /* 0x000fe200000100b3 */
[----:B------:R-:W-:Y:S01]  /*1e90*/  @P1 FSEL R171, R171, RZ, P6 ;  /* 0x000000ffabab1208 */ /* 0x000fe20003000000 */
[----:B------:R-:W-:Y:S01]  /*1ea0*/  FMUL.FTZ R174, R173, c[0x0][0x1e8] ;  /* 0x00007a00adae7a20 */ /* 0x000fe20000410000 */
[----:B------:R-:W-:Y:S01]  /*1eb0*/  LOP3.LUT P6, RZ, R2, 0xff000000, RZ, 0xc0, !PT ;  /* 0xff00000002ff7812 */ /* 0x000fe200078cc0ff */
[----:B------:R-:W-:Y:S01]  /*1ec0*/  FADD.FTZ R175, R159, -R72 ;  /* 0x800000489faf7221 */ /* 0x000fe20000010000 */
[----:B------:R-:W-:-:S02]  /*1ed0*/  @P2 PRMT R72, RZ, 0x7610, R10 ;  /* 0x00007610ff482816 */ /* 0x000fc4000000000a */
[----:B------:R-:W-:Y:S01]  /*1ee0*/  FSEL R183, R172, RZ, P6 ;  /* 0x000000ffacb77208 */ /* 0x000fe20003000000 */
[----:B------:R-:W-:Y:S01]  /*1ef0*/  FMUL.FTZ R175, R116, R175 ;  /* 0x000000af74af7220 */ /* 0x000fe20000410000 */
[----:B------:R-:W-:Y:S02]  /*1f00*/  @P1 LOP3.LUT P6, RZ, R80, 0xff000000, RZ, 0xc0, !PT ;  /* 0xff00000050ff1812 */ /* 0x000fe400078cc0ff */
[----:B------:R-:W-:Y:S01]  /*1f10*/  @P1 F2FP.BF16.PACK_AB R171, RZ, R171 ;  /* 0x000000abffab123e */ /* 0x000fe200000010ff */
[----:B------:R-:W-:Y:S01]  /*1f20*/  @P2 FADD.FTZ R175, R175, R72 ;  /* 0x00000048afaf2221 */ /* 0x000fe20000010000 */
[----:B------:R-:W-:Y:S02]  /*1f30*/  @P2 PRMT R72, RZ, 0x5410, R11 ;  /* 0x00005410ff482816 */ /* 0x000fe4000000000b */
[----:B------:R-:W-:Y:S01]  /*1f40*/  @P1 FSEL R172, R172, RZ, P6 ;  /* 0x000000ffacac1208 */ /* 0x000fe20003000000 */
[----:B------:R-:W-:Y:S01]  /*1f50*/  FMUL.FTZ R176, R175, c[0x0][0x1e8] ;  /* 0x00007a00afb07a20 */ /* 0x000fe20000410000 */
[----:B------:R-:W-:Y:S01]  /*1f60*/  LOP3.LUT P6, RZ, R3, 0xff, RZ, 0xc0, !PT ;  /* 0x000000ff03ff7812 */ /* 0x000fe200078cc0ff */
[----:B------:R-:W-:Y:S01]  /*1f70*/  @P2 FADD.FTZ R177, R177, R72 ;  /* 0x00000048b1b12221 */ /* 0x000fe20000010000 */
[----:B------:R-:W-:Y:S01]  /*1f80*/  @P1 F2FP.BF16.PACK_AB R172, RZ, R172 ;  /* 0x000000acffac123e */ /* 0x000fe200000010ff */
        /* <DEDUP_REMOVED lines=11> */
[----:B------:R-:W-:Y:S02]  /*2040*/  ISETP.NE.U32.AND P2, PT, RZ, c[0x0][0x258], PT ;  /* 0x00009600ff007a0c */ /* 0x000fe40003f45070 */
[----:B------:R-:W-:Y:S02]  /*2050*/  FSEL R185, R176, RZ, P6 ;  /* 0x000000ffb0b97208 */ /* 0x000fe40003000000 */
[----:B------:R-:W-:-:S02]  /*2060*/  ISETP.NE.AND.EX P2, PT, RZ, c[0x0][0x25c], PT, P2 ;  /* 0x00009700ff007a0c */ /* 0x000fc40003f45320 */
[----:B------:R-:W-:Y:S02]  /*2070*/  @P1 LOP3.LUT P6, RZ, R81, 0xff00, RZ, 0xc0, !PT ;  /* 0x0000ff0051ff1812 */ /* 0x000fe400078cc0ff */
[----:B------:R-:W-:Y:S02]  /*2080*/  F2FP.BF16.PACK_AB R74, R185, R74 ;  /* 0x0000004ab94a723e */ /* 0x000fe400000010ff */
[----:B------:R-:W-:Y:S02]  /*2090*/  @P1 FSEL R176, R176, RZ, P6 ;  /* 0x000000ffb0b01208 */ /* 0x000fe40003000000 */
[----:B------:R-:W-:Y:S02]  /*20a0*/  LOP3.LUT P6, RZ, R3, 0xff0000, RZ, 0xc0, !PT ;  /* 0x00ff000003ff7812 */ /* 0x000fe400078cc0ff */
[----:B------:R-:W-:Y:S02]  /*20b0*/  @P1 F2FP.BF16.PACK_AB R176, RZ, R176 ;  /* 0x000000b0ffb0123e */ /* 0x000fe400000010ff */
[----:B------:R-:W-:-:S02]  /*20c0*/  FSEL R180, R178, RZ, P6 ;  /* 0x000000ffb2b47208 */ /* 0x000fc40003000000 */
[----:B------:R-:W-:Y:S02]  /*20d0*/  @P2 F2FP.BF16.PACK_AB R173, RZ, R173 ;  /* 0x000000adffad223e */ /* 0x000fe400000010ff */
[----:B------:R-:W-:Y:S02]  /*20e0*/  @P2 F2FP.BF16.PACK_AB R73, RZ, R73 ;  /* 0x00000049ff49223e */ /* 0x000fe400000010ff */
[----:B------:R-:W-:Y:S02]  /*20f0*/  @P2 F2FP.BF16.PACK_AB R77, RZ, R77 ;  /* 0x0000004dff4d223e */ /* 0x000fe400000010ff */
[----:B------:R-:W-:Y:S02]  /*2100*/  @P2 F2FP.BF16.PACK_AB R177, RZ, R177 ;  /* 0x000000b1ffb1223e */ /* 0x000fe400000010ff */
[----:B------:R-:W-:Y:S02]  /*2110*/  @P2 F2FP.BF16.PACK_AB R175, RZ, R175 ;  /* 0x000000afffaf223e */ /* 0x000fe400000010ff */
[----:B------:R-:W-:-:S02]  /*2120*/  @P2 PRMT R66, R173, 0x7610, R66 ;  /* 0x00007610ad422816 */ /* 0x000fc40000000042 */
[----:B------:R-:W-:Y:S02]  /*2130*/  @P2 F2FP.BF16.PACK_AB R75, RZ, R75 ;  /* 0x0000004bff4b223e */ /* 0x000fe400000010ff */
[----:B------:R-:W-:Y:S02]  /*2140*/  @P2 F2FP.BF16.PACK_AB R79, RZ, R79 ;  /* 0x0000004fff4f223e */ /* 0x000fe400000010ff */
[----:B------:R-:W-:Y:S02]  /*2150*/  @P2 F2FP.BF16.PACK_AB R72, RZ, R179 ;  /* 0x000000b3ff48223e */ /* 0x000fe400000010ff */
[----:B------:R-:W-:Y:S02]  /*2160*/  @P2 PRMT R64, R73, 0x7610, R64 ;  /* 0x0000761049402816 */ /* 0x000fe40000000040 */
[----:B------:R-:W-:Y:S02]  /*2170*/  @P2 PRMT R65, R77, 0x7610, R65 ;  /* 0x000076104d412816 */ /* 0x000fe40000000041 */
[----:B------:R-:W-:-:S02]  /*2180*/  @P2 PRMT R67, R177, 0x7610, R67 ;  /* 0x00007610b1432816 */ /* 0x000fc40000000043 */
[----:B------:R-:W-:Y:S01]  /*2190*/  @P2 PRMT R66, R66, 0x5410, R175 ;  /* 0x0000541042422816 */ /* 0x000fe200000000af */
[----:B------:R-:W-:Y:S01]  /*21a0*/  FMUL.FTZ R175, R179, c[0x0][0x1e8] ;  /* 0x00007a00b3af7a20 */ /* 0x000fe20000410000 */
[----:B------:R-:W-:Y:S02]  /*21b0*/  @P2 PRMT R64, R64, 0x5410, R75 ;  /* 0x0000541040402816 */ /* 0x000fe4000000004b */
[----:B------:R-:W-:Y:S02]  /*21c0*/  @P2 PRMT R65, R65, 0x5410, R79 ;  /* 0x0000541041412816 */ /* 0x000fe4000000004f */
[----:B------:R-:W-:Y:S02]  /*21d0*/  @P2 PRMT R67, R67, 0x5410, R72 ;  /* 0x0000541043432816 */ /* 0x000fe40000000048 */
[----:B------:R-:W-:Y:S02]  /*21e0*/  LOP3.LUT P2, RZ, R3, 0xff000000, RZ, 0xc0, !PT ;  /* 0xff00000003ff7812 */ /* 0x000fe4000784c0ff */
[----:B------:R-:W-:-:S02]  /*21f0*/  F2FP.BF16.PACK_AB R73, R183, R76 ;  /* 0x0000004cb749723e */ /* 0x000fc400000010ff */
[----:B------:R-:W-:Y:S02]  /*2200*/  FSEL R75, R175, RZ, P2 ;  /* 0x000000ffaf4b7208 */ /* 0x000fe40001000000 */
[----:B------:R-:W-:Y:S02]  /*2210*/  ISETP.NE.U32.AND P2, PT, RZ, c[0x0][0x258], PT ;  /* 0x00009600ff007a0c */ /* 0x000fe40003f45070 */
[----:B------:R-:W-:Y:S01]  /*2220*/  F2FP.BF16.PACK_AB R72, R181, R78 ;  /* 0x0000004eb548723e */ /* 0x000fe200000010ff */
[----:B------:R-:W-:Y:S01]  /*2230*/  IMAD.WIDE.U32 R78, R115, R182, c[0x0][0x248] ;  /* 0x00009200734e7625 */ /* 0x000fe200078e00b6 */
[----:B------:R-:W-:Y:S02]  /*2240*/  ISETP.NE.AND.EX P2, PT, RZ, c[0x0][0x25c], PT, P2 ;  /* 0x00009700ff007a0c */ /* 0x000fe40003f45320 */
[----:B------:R-:W-:Y:S02]  /*2250*/  F2FP.BF16.PACK_AB R75, R75, R180 ;  /* 0x000000b44b4b723e */ /* 0x000fe400000010ff */
[----:B------:R-:W-:-:S02]  /*2260*/  @P1 PRMT R69, R171, 0x7610, R69 ;  /* 0x00007610ab451816 */ /* 0x000fc40000000045 */
[----:B------:R-:W-:Y:S02]  /*2270*/  @P1 PRMT R70, R174, 0x7610, R70 ;  /* 0x00007610ae461816 */ /* 0x000fe40000000046 */
[----:B------:R-:W-:Y:S02]  /*2280*/  @P1 PRMT R69, R69, 0x5410, R172 ;  /* 0x0000541045451816 */ /* 0x000fe400000000ac */
[----:B------:R-:W-:-:S03]  /*2290*/  @P1 PRMT R70, R70, 0x5410, R176 ;  /* 0x0000541046461816 */ /* 0x000fc600000000b0 */
[----:B------:R-:W-:-:S05]  /*22a0*/  @P2 IMAD.WIDE.U32 R76, R115, R182, c[0x0][0x258] ;  /* 0x00009600734c2625 */ /* 0x000fca00078e00b6 */
[----:B------:R-:W-:Y:S01]  /*22b0*/  @P2 STG.E.128 [R76.64], R64 ;  /* 0x000000404c002986 */ /* 0x000fe2000c101d04 */
[----:B------:R-:W-:-:S03]  /*22c0*/  @P1 LOP3.LUT P2, RZ, R81, 0xff0000, RZ, 0xc0, !PT ;  /* 0x00ff000051ff1812 */ /* 0x000fc6000784c0ff */
[----:B------:R0:W-:Y:S01]  /*22d0*/  STG.E.128 [R78.64], R72 ;  /* 0x000000484e007986 */ /* 0x0001e2000c101d04 */
[----:B------:R-:W-:Y:S02]  /*22e0*/  @P1 FSEL R173, R178, RZ, P2 ;  /* 0x000000ffb2ad1208 */ /* 0x000fe40001000000 */
[----:B------:R-:W-:Y:S02]  /*22f0*/  @P1 LOP3.LUT P2, RZ, R81, 0xff000000, RZ, 0xc0, !PT ;  /* 0xff00000051ff1812 */ /* 0x000fe4000784c0ff */
[----:B------:R-:W-:Y:S02]  /*2300*/  @P1 F2FP.BF16.PACK_AB R173, RZ, R173 ;  /* 0x000000adffad123e */ /* 0x000fe400000010ff */
[----:B------:R-:W-:Y:S02]  /*2310*/  @P1 FSEL R175, R175, RZ, P2 ;  /* 0x000000ffafaf1208 */ /* 0x000fe40001000000 */
[----:B------:R-:W-:Y:S02]  /*2320*/  @P1 PRMT R71, R173, 0x7610, R71 ;  /* 0x00007610ad471816 */ /* 0x000fe40000000047 */
[----:B------:R-:W-:-:S04]  /*2330*/  @P1 F2FP.BF16.PACK_AB R175, RZ, R175 ;  /* 0x000000afffaf123e */ /* 0x000fc800000010ff */
[----:B------:R-:W-:Y:S02]  /*2340*/  @P1 PRMT R71, R71, 0x5410, R175 ;  /* 0x0000541047471816 */ /* 0x000fe400000000af */
[----:B0-----:R-:W-:-:S04]  /*2350*/  @P1 LEA R72, P2, R115, c[0x0][0x250], 0x4 ;  /* 0x0000940073481a11 */ /* 0x001fc800078420ff */
[C---:B------:R-:W-:Y:S02]  /*2360*/  @P1 LEA.HI.X R73, R115.reuse, c[0x0][0x254], RZ, 0x4, P2 ;  /* 0x0000950073491a11 */ /* 0x040fe400010f24ff */
[----:B------:R-:W-:-:S03]  /*2370*/  IADD3 R115, R115, 0x80, RZ ;  /* 0x0000008073737810 */ /* 0x000fc60007ffe0ff */
[----:B------:R0:W-:Y:S04]  /*2380*/  @P1 STG.E.128 [R72.64], R68 ;  /* 0x0000004448001986 */ /* 0x0001e8000c101d04 */
.L_x_137:
[----:B------:R-:W-:Y:S05]  /*2390*/  BSYNC B0 ;  /* 0x0000000000007941 */ /* 0x000fea0003800000 */
.L_x_136:
[----:B------:R-:W-:Y:S01]  /*23a0*/  BSSY B0, `(.L_x_138) ;  /* 0x000008b000007945 */ /* 0x000fe20003800000 */
[----:B------:R-:W-:Y:S05]  /*23b0*/  @!P4 BRA `(.L_x_139) ;  /* 0x000008900000c947 */ /* 0x000fea0003800000 */
[----:B------:R-:W-:Y:S01]  /*23c0*/  ISETP.NE.U32.AND P2, PT, RZ, c[0x0][0x218], PT ;  /* 0x00008600ff007a0c */ /* 0x000fe20003f45070 */
[----:B------:R-:W-:Y:S01]  /*23d0*/  IMAD.MOV.U32 R182, RZ, RZ, 0x10 ;  /* 0x00000010ffb67424 */ /* 0x000fe200078e00ff */
[----:B------:R-:W-:Y:S02]  /*23e0*/  ISETP.NE.AND P1, PT, R170, RZ, PT ;  /* 0x000000ffaa00720c */ /* 0x000fe40003f25270 */
[----:B------:R-:W-:Y:S02]  /*23f0*/  ISETP.NE.AND.EX P2, PT, RZ, c[0x0][0x21c], PT, P2 ;  /* 0x00008700ff007a0c */ /* 0x000fe40003f45320 */
[----:B------:R-:W-:-:S05]  /*2400*/  FSEL R179, R164, RZ, !P1 ;  /* 0x000000ffa4b37208 */ /* 0x000fca0004800000 */
[-CC-:B0-----:R-:W-:Y:S02]  /*2410*/  FFMA.FTZ R73, R117, R168.reuse, R179.reuse ;  /* 0x000000a875497223 */ /* 0x181fe400000100b3 */
        /* <DEDUP_REMOVED lines=50> */
[-CC-:B------:R-:W-:Y:S01]  /*2740*/  FFMA.FTZ R72, R128, R168.reuse, R179.reuse ;  /* 0x000000a880487223 */ /* 0x180fe200000100b3 */
[----:B------:R-:W-:Y:S01]  /*2750*/  @P1 FSEL R171, R171, RZ, P6 ;  /* 0x000000ffabab1208 */ /* 0x000fe20003000000 */
[----:B------:R-:W-:Y:S01]  /*2760*/  FFMA.FTZ R179, R133, R168, R179 ;  /* 0x000000a885b37223 */ /* 0x000fe200000100b3 */
[----:B------:R-:W-:Y:S01]  /*2770*/  LOP3.LUT P6, RZ, R84, 0xff000000, RZ, 0xc0, !PT ;  /* 0xff00000054ff7812 */ /* 0x000fe200078cc0ff */
[----:B------:R-:W-:Y:S01]  /*2780*/  FADD.FTZ R175, R129, -R72 ;  /* 0x8000004881af7221 */ /* 0x000fe20000010000 */
[----:B------:R-:W-:Y:S01]  /*2790*/  @P2 PRMT R72, RZ, 0x7610, R6 ;  /* 0x00007610ff482816 */ /* 0x000fe20000000006 */
[----:B------:R-:W-:Y:S01]  /*27a0*/  FADD.FTZ R179, R132, -R179 ;  /* 0x800000b384b37221 */ /* 0x000fe20000010000 */
[----:B------:R-:W-:Y:S01]  /*27b0*/  FSEL R183, R172, RZ, P6 ;  /* 0x000000ffacb77208 */ /* 0x000fe20003000000 */
[----:B------:R-:W-:Y:S01]  /*27c0*/  FMUL.FTZ R175, R116, R175 ;  /* 0x000000af74af7220 */ /* 0x000fe20000410000 */
[----:B------:R-:W-:Y:S01]  /*27d0*/  @P1 LOP3.LUT P6, RZ, R82, 0xff000000, RZ, 0xc0, !PT ;  /* 0xff00000052ff1812 */ /* 0x000fe200078cc0ff */
[----:B------:R-:W-:Y:S01]  /*27e0*/  FMUL.FTZ R179, R116, R179 ;  /* 0x000000b374b37220 */ /* 0x000fe20000410000 */
[----:B------:R-:W-:Y:S01]  /*27f0*/  @P1 F2FP.BF16.PACK_AB R171, RZ, R171 ;  /* 0x000000abffab123e */ /* 0x000fe200000010ff */
[----:B------:R-:W-:Y:S01]  /*2800*/  @P2 FADD.FTZ R175, R175, R72 ;  /* 0x00000048afaf2221 */ /* 0x000fe20000010000 */
[--C-:B------:R-:W-:Y:S01]  /*2810*/  @P2 PRMT R72, RZ, 0x5410, R7.reuse ;  /* 0x00005410ff482816 */ /* 0x100fe20000000007 */
[----:B------:R-:W-:Y:S01]  /*2820*/  FMUL.FTZ R174, R173, c[0x0][0x1e8] ;  /* 0x00007a00adae7a20 */ /* 0x000fe20000410000 */
[----:B------:R-:W-:Y:S01]  /*2830*/  @P1 FSEL R172, R172, RZ, P6 ;  /* 0x000000ffacac1208 */ /* 0x000fe20003000000 */
[----:B------:R-:W-:Y:S01]  /*2840*/  FMUL.FTZ R176, R175, c[0x0][0x1e8] ;  /* 0x00007a00afb07a20 */ /* 0x000fe20000410000 */
[----:B------:R-:W-:Y:S01]  /*2850*/  LOP3.LUT P6, RZ, R85, 0xff, RZ, 0xc0, !PT ;  /* 0x000000ff55ff7812 */ /* 0x000fe200078cc0ff */
[----:B------:R-:W-:Y:S01]  /*2860*/  @P2 FADD.FTZ R177, R177, R72 ;  /* 0x00000048b1b12221 */ /* 0x000fe20000010000 */
[----:B------:R-:W-:-:S02]  /*2870*/  @P2 PRMT R72, RZ, 0x7610, R7 ;  /* 0x00007610ff482816 */ /* 0x000fc40000000007 */
[C---:B------:R-:W-:Y:S01]  /*2880*/  FSEL R74, R174.reuse, RZ, P6 ;  /* 0x000000ffae4a7208 */ /* 0x040fe20003000000 */
[----:B------:R-:W-:Y:S01]  /*2890*/  FMUL.FTZ R178, R177, c[0x0][0x1e8] ;  /* 0x00007a00b1b27a20 */ /* 0x000fe20000410000 */
[----:B------:R-:W-:Y:S01]  /*28a0*/  @P1 LOP3.LUT P6, RZ, R83, 0xff, RZ, 0xc0, !PT ;  /* 0x000000ff53ff1812 */ /* 0x000fe200078cc0ff */
[----:B------:R-:W-:Y:S01]  /*28b0*/  @P2 FADD.FTZ R179, R179, R72 ;  /* 0x00000048b3b32221 */ /* 0x000fe20000010000 */
[----:B------:R-:W-:Y:S02]  /*28c0*/  ISETP.NE.U32.AND P2, PT, RZ, c[0x0][0x258], PT ;  /* 0x00009600ff007a0c */ /* 0x000fe40003f45070 */
[----:B------:R-:W-:Y:S02]  /*28d0*/  @P1 FSEL R174, R174, RZ, P6 ;  /* 0x000000ffaeae1208 */ /* 0x000fe40003000000 */
[----:B------:R-:W-:Y:S02]  /*28e0*/  ISETP.NE.AND.EX P2, PT, RZ, c[0x0][0x25c], PT, P2 ;  /* 0x00009700ff007a0c */ /* 0x000fe40003f45320 */
[----:B------:R-:W-:-:S02]  /*28f0*/  LOP3.LUT P6, RZ, R85, 0xff00, RZ, 0xc0, !PT ;  /* 0x0000ff0055ff7812 */ /* 0x000fc400078cc0ff */
[----:B------:R-:W-:Y:S02]  /*2900*/  @P1 F2FP.BF16.PACK_AB R174, RZ, R174 ;  /* 0x000000aeffae123e */ /* 0x000fe400000010ff */
[C---:B------:R-:W-:Y:S02]  /*2910*/  FSEL R185, R176.reuse, RZ, P6 ;  /* 0x000000ffb0b97208 */ /* 0x040fe40003000000 */
[----:B------:R-:W-:Y:S02]  /*2920*/  @P1 LOP3.LUT P6, RZ, R83, 0xff00, RZ, 0xc0, !PT ;  /* 0x0000ff0053ff1812 */ /* 0x000fe400078cc0ff */
[----:B------:R-:W-:Y:S02]  /*2930*/  F2FP.BF16.PACK_AB R74, R185, R74 ;  /* 0x0000004ab94a723e */ /* 0x000fe400000010ff */
[----:B------:R-:W-:Y:S02]  /*2940*/  @P1 FSEL R176, R176, RZ, P6 ;  /* 0x000000ffb0b01208 */ /* 0x000fe40003000000 */
[----:B------:R-:W-:-:S02]  /*2950*/  @P2 F2FP.BF16.PACK_AB R173, RZ, R173 ;  /* 0x000000adffad223e */ /* 0x000fc400000010ff */
[----:B------:R-:W-:Y:S02]  /*2960*/  @P2 F2FP.BF16.PACK_AB R73, RZ, R73 ;  /* 0x00000049ff49223e */ /* 0x000fe400000010ff */
[----:B------:R-:W-:Y:S02]  /*2970*/  @P2 F2FP.BF16.PACK_AB R77, RZ, R77 ;  /* 0x0000004dff4d223e */ /* 0x000fe400000010ff */
[----:B------:R-:W-:Y:S02]  /*2980*/  @P2 F2FP.BF16.PACK_AB R177, RZ, R177 ;  /* 0x000000b1ffb1223e */ /* 0x000fe400000010ff */
[----:B------:R-:W-:Y:S02]  /*2990*/  @P2 F2FP.BF16.PACK_AB R175, RZ, R175 ;  /* 0x000000afffaf223e */ /* 0x000fe400000010ff */
[----:B------:R-:W-:Y:S02]  /*29a0*/  @P2 PRMT R66, R173, 0x7610, R66 ;  /* 0x00007610ad422816 */ /* 0x000fe40000000042 */
[----:B------:R-:W-:-:S02]  /*29b0*/  @P2 F2FP.BF16.PACK_AB R75, RZ, R75 ;  /* 0x0000004bff4b223e */ /* 0x000fc400000010ff */
[----:B------:R-:W-:Y:S02]  /*29c0*/  @P2 F2FP.BF16.PACK_AB R79, RZ, R79 ;  /* 0x0000004fff4f223e */ /* 0x000fe400000010ff */
[----:B------:R-:W-:Y:S02]  /*29d0*/  @P2 F2FP.BF16.PACK_AB R72, RZ, R179 ;  /* 0x000000b3ff48223e */ /* 0x000fe400000010ff */
[----:B------:R-:W-:Y:S02]  /*29e0*/  @P2 PRMT R64, R73, 0x7610, R64 ;  /* 0x0000761049402816 */ /* 0x000fe40000000040 */
[----:B------:R-:W-:Y:S02]  /*29f0*/  @P2 PRMT R65, R77, 0x7610, R65 ;  /* 0x000076104d412816 */ /* 0x000fe40000000041 */
[----:B------:R-:W-:Y:S02]  /*2a00*/  @P2 PRMT R67, R177, 0x7610, R67 ;  /* 0x00007610b1432816 */ /* 0x000fe40000000043 */
[----:B------:R-:W-:Y:S01]  /*2a10*/  @P2 PRMT R66, R66, 0x5410, R175 ;  /* 0x0000541042422816 */ /* 0x000fe200000000af */
[----:B------:R-:W-:Y:S01]  /*2a20*/  FMUL.FTZ R175, R179, c[0x0][0x1e8] ;  /* 0x00007a00b3af7a20 */ /* 0x000fe20000410000 */
[----:B------:R-:W-:-:S02]  /*2a30*/  @P2 PRMT R64, R64, 0x5410, R75 ;  /* 0x0000541040402816 */ /* 0x000fc4000000004b */
[----:B------:R-:W-:Y:S02]  /*2a40*/  @P2 PRMT R65, R65, 0x5410, R79 ;  /* 0x0000541041412816 */ /* 0x000fe4000000004f */
[----:B------:R-:W-:Y:S02]  /*2a50*/  @P2 PRMT R67, R67, 0x5410, R72 ;  /* 0x0000541043432816 */ /* 0x000fe40000000048 */
[----:B------:R-:W-:Y:S02]  /*2a60*/  LOP3.LUT P2, RZ, R85, 0xff000000, RZ, 0xc0, !PT ;  /* 0xff00000055ff7812 */ /* 0x000fe4000784c0ff */
[----:B------:R-:W-:Y:S02]  /*2a70*/  F2FP.BF16.PACK_AB R73, R183, R76 ;  /* 0x0000004cb749723e */ /* 0x000fe400000010ff */
[----:B------:R-:W-:Y:S02]  /*2a80*/  FSEL R75, R175, RZ, P2 ;  /* 0x000000ffaf4b7208 */ /* 0x000fe40001000000 */
[----:B------:R-:W-:-:S02]  /*2a90*/  ISETP.NE.U32.AND P2, PT, RZ, c[0x0][0x258], PT ;  /* 0x00009600ff007a0c */ /* 0x000fc40003f45070 */
[----:B------:R-:W-:Y:S02]  /*2aa0*/  LOP3.LUT P6, RZ, R85, 0xff0000, RZ, 0xc0, !PT ;  /* 0x00ff000055ff7812 */ /* 0x000fe400078cc0ff */
[----:B------:R-:W-:Y:S02]  /*2ab0*/  ISETP.NE.AND.EX P2, PT, RZ, c[0x0][0x25c], PT, P2 ;  /* 0x00009700ff007a0c */ /* 0x000fe40003f45320 */
[----:B------:R-:W-:Y:S02]  /*2ac0*/  FSEL R180, R178, RZ, P6 ;  /* 0x000000ffb2b47208 */ /* 0x000fe40003000000 */
[----:B------:R-:W-:Y:S01]  /*2ad0*/  F2FP.BF16.PACK_AB R72, R181, R78 ;  /* 0x0000004eb548723e */ /* 0x000fe200000010ff */
[----:B------:R-:W-:Y:S01]  /*2ae0*/  IMAD.WIDE.U32 R78, R115, R182, c[0x0][0x248] ;  /* 0x00009200734e7625 */ /* 0x000fe200078e00b6 */
[----:B------:R-:W-:Y:S02]  /*2af0*/  F2FP.BF16.PACK_AB R75, R75, R180 ;  /* 0x000000b44b4b723e */ /* 0x000fe400000010ff */
[----:B------:R-:W-:-:S02]  /*2b00*/  @P1 F2FP.BF16.PACK_AB R172, RZ, R172 ;  /* 0x000000acffac123e */ /* 0x000fc400000010ff */
[----:B------:R-:W-:Y:S02]  /*2b10*/  @P1 F2FP.BF16.PACK_AB R176, RZ, R176 ;  /* 0x000000b0ffb0123e */ /* 0x000fe400000010ff */
[----:B------:R-:W-:Y:S01]  /*2b20*/  @P1 PRMT R69, R171, 0x7610, R69 ;  /* 0x00007610ab451816 */ /* 0x000fe20000000045 */
[----:B------:R-:W-:Y:S01]  /*2b30*/  @P2 IMAD.WIDE.U32 R76, R115, R182, c[0x0][0x258] ;  /* 0x00009600734c2625 */ /* 0x000fe200078e00b6 */
[----:B------:R-:W-:Y:S02]  /*2b40*/  @P1 PRMT R70, R174, 0x7610, R70 ;  /* 0x00007610ae461816 */ /* 0x000fe40000000046 */
[----:B------:R-:W-:Y:S02]  /*2b50*/  @P1 PRMT R69, R69, 0x5410, R172 ;  /* 0x0000541045451816 */ /* 0x000fe400000000ac */
[----:B------:R-:W-:Y:S01]  /*2b60*/  @P2 STG.E.128 [R76.64], R64 ;  /* 0x000000404c002986 */ /* 0x000fe2000c101d04 */
[----:B------:R-:W-:Y:S02]  /*2b70*/  @P1 LOP3.LUT P2, RZ, R83, 0xff0000, RZ, 0xc0, !PT ;  /* 0x00ff000053ff1812 */ /* 0x000fe4000784c0ff */
[----:B------:R-:W-:Y:S01]  /*2b80*/  @P1 PRMT R70, R70, 0x5410, R176 ;  /* 0x0000541046461816 */ /* 0x000fe200000000b0 */
[----:B------:R0:W-:Y:S01]  /*2b90*/  STG.E.128 [R78.64], R72 ;  /* 0x000000484e007986 */ /* 0x0001e2000c101d04 */
[----:B------:R-:W-:-:S02]  /*2ba0*/  @P1 FSEL R173, R178, RZ, P2 ;  /* 0x000000ffb2ad1208 */ /* 0x000fc40001000000 */
        /* <DEDUP_REMOVED lines=10> */
.L_x_139:
[----:B------:R-:W-:Y:S05]  /*2c50*/  BSYNC B0 ;  /* 0x0000000000007941 */ /* 0x000fea0003800000 */
.L_x_138:
[----:B------:R-:W-:Y:S01]  /*2c60*/  BSSY B0, `(.L_x_140) ;  /* 0x000008a000007945 */ /* 0x000fe20003800000 */
[----:B------:R-:W-:Y:S05]  /*2c70*/  @!P3 BRA `(.L_x_141) ;  /* 0x000008800000b947 */ /* 0x000fea0003800000 */
[----:B------:R-:W-:Y:S02]  /*2c80*/  ISETP.NE.U32.AND P6, PT, RZ, c[0x0][0x218], PT ;  /* 0x00008600ff007a0c */ /* 0x000fe40003fc5070 */
[----:B------:R-:W-:Y:S02]  /*2c90*/  ISETP.NE.AND P1, PT, R170, RZ, PT ;  /* 0x000000ffaa00720c */ /* 0x000fe40003f25270 */
[----:B------:R-:W-:Y:S02]  /*2ca0*/  ISETP.NE.AND.EX P6, PT, RZ, c[0x0][0x21c], PT, P6 ;  /* 0x00008700ff007a0c */ /* 0x000fe40003fc5360 */
[----:B------:R-:W-:Y:S02]  /*2cb0*/  FSEL R173, R164, RZ, !P1 ;  /* 0x000000ffa4ad7208 */ /* 0x000fe40004800000 */
[----:B------:R-:W-:-:S03]  /*2cc0*/  ISETP.NE.U32.AND P1, PT, RZ, c[0x0][0x250], PT ;  /* 0x00009400ff007a0c */ /* 0x000fc60003f25070 */
[-CC-:B0-----:R-:W-:Y:S01]  /*2cd0*/  FFMA.FTZ R73, R119, R168.reuse, R173.reuse ;  /* 0x000000a877497223 */ /* 0x181fe200000100ad */
[----:B------:R-:W-:Y:S01]  /*2ce0*/  ISETP.NE.AND.EX P1, PT, RZ, c[0x0][0x254], PT, P1 ;  /* 0x00009500ff007a0c */ /* 0x000fe20003f25310 */
[-C--:B------:R-:W-:Y:S02]  /*2cf0*/  FFMA.FTZ R74, R134, R168.reuse, R173 ;  /* 0x000000a8864a7223 */ /* 0x080fe400000100ad */
[----:B------:R-:W-:Y:S02]  /*2d00*/  FADD.FTZ R73, R136, -R73 ;  /* 0x8000004988497221 */ /* 0x000fe40000010000 */
[----:B------:R-:W-:Y:S01]  /*2d10*/  @P6 PRMT R72, RZ, 0x5410, R60 ;  /* 0x00005410ff486816 */ /* 0x000fe2000000003c */
[----:B------:R-:W-:Y:S02]  /*2d20*/  FADD.FTZ R75, R137, -R74 ;  /* 0x8000004a894b7221 */ /* 0x000fe40000010000 */
[----:B-----5:R-:W-:Y:S02]  /*2d30*/  FMUL.FTZ R73, R116, R73 ;  /* 0x0000004974497220 */ /* 0x020fe40000410000 */
[----:B------:R-:W-:-:S02]  /*2d40*/  FFMA.FTZ R77, R135, R168, R173 ;  /* 0x000000a8874d7223 */ /* 0x000fc400000100ad */
[----:B------:R-:W-:Y:S02]  /*2d50*/  @P6 FADD.FTZ R73, R73, R72 ;  /* 0x0000004849496221 */ /* 0x000fe40000010000 */
[----:B------:R-:W-:Y:S02]  /*2d60*/  IMAD.MOV.U32 R72, RZ, RZ, R88 ;  /* 0x000000ffff487224 */ /* 0x000fe400078e0058 */
[----:B------:R-:W-:Y:S02]  /*2d70*/  FMUL.FTZ R164, R73, c[0x0][0x1e8] ;  /* 0x00007a0049a47a20 */ /* 0x000fe40000410000 */
[----:B------:R-:W-:Y:S01]  /*2d80*/  FMUL.FTZ R75, R116, R75 ;  /* 0x0000004b744b7220 */ /* 0x000fe20000410000 */
[----:B------:R-:W-:Y:S01]  /*2d90*/  LOP3.LUT P2, RZ, R72, 0xff, RZ, 0xc0, !PT ;  /* 0x000000ff48ff7812 */ /* 0x000fe2000784c0ff */
[----:B------:R-:W-:Y:S02]  /*2da0*/  @P1 IMAD.MOV.U32 R72, RZ, RZ, R86 ;  /* 0x000000ffff481224 */ /* 0x000fe400078e0056 */
[----:B------:R-:W-:Y:S01]  /*2db0*/  FADD.FTZ R77, R140, -R77 ;  /* 0x8000004d8c4d7221 */ /* 0x000fe20000010000 */
[----:B------:R-:W-:Y:S01]  /*2dc0*/  FSEL R78, R164, RZ, P2 ;  /* 0x000000ffa44e7208 */ /* 0x000fe20001000000 */
[-CC-:B------:R-:W-:Y:S01]  /*2dd0*/  FFMA.FTZ R74, R138, R168.reuse, R173.reuse ;  /* 0x000000a88a4a7223 */ /* 0x180fe200000100ad */
[----:B------:R-:W-:Y:S01]  /*2de0*/  @P1 LOP3.LUT P2, RZ, R72, 0xff, RZ, 0xc0, !PT ;  /* 0x000000ff48ff1812 */ /* 0x000fe2000784c0ff */
[----:B------:R-:W-:Y:S01]  /*2df0*/  FMUL.FTZ R77, R116, R77 ;  /* 0x0000004d744d7220 */ /* 0x000fe20000410000 */
[----:B------:R-:W-:Y:S01]  /*2e00*/  @P6 PRMT R72, RZ, 0x7610, R60 ;  /* 0x00007610ff486816 */ /* 0x000fe2000000003c */
[----:B------:R-:W-:Y:S01]  /*2e10*/  FADD.FTZ R79, R139, -R74 ;  /* 0x8000004a8b4f7221 */ /* 0x000fe20000010000 */
[----:B------:R-:W-:Y:S01]  /*2e20*/  @P1 FSEL R164, R164, RZ, P2 ;  /* 0x000000ffa4a41208 */ /* 0x000fe20001000000 */
[----:B------:R-:W-:Y:S01]  /*2e30*/  FFMA.FTZ R165, R141, R168, R173 ;  /* 0x000000a88da57223 */ /* 0x000fe200000100ad */
[----:B------:R-:W-:Y:S01]  /*2e40*/  LOP3.LUT P2, RZ, R88, 0xff00, RZ, 0xc0, !PT ;  /* 0x0000ff0058ff7812 */ /* 0x000fe2000784c0ff */
[----:B------:R-:W-:Y:S01]  /*2e50*/  @P6 FADD.FTZ R75, R75, R72 ;  /* 0x000000484b4b6221 */ /* 0x000fe20000010000 */
[----:B------:R-:W-:Y:S01]  /*2e60*/  @P6 PRMT R72, RZ, 0x5410, R61 ;  /* 0x00005410ff486816 */ /* 0x000fe2000000003d */
[----:B------:R-:W-:Y:S01]  /*2e70*/  FMUL.FTZ R79, R116, R79 ;  /* 0x0000004f744f7220 */ /* 0x000fe20000410000 */
[----:B------:R-:W-:Y:S01]  /*2e80*/  @P1 F2FP.BF16.PACK_AB R164, RZ, R164 ;  /* 0x000000a4ffa4123e */ /* 0x000fe200000010ff */
[----:B------:R-:W-:-:S02]  /*2e90*/  FMUL.FTZ R172, R75, c[0x0][0x1e8] ;  /* 0x00007a004bac7a20 */ /* 0x000fc40000410000 */
[----:B------:R-:W-:Y:S01]  /*2ea0*/  @P6 FADD.FTZ R77, R77, R72 ;  /* 0x000000484d4d6221 */ /* 0x000fe20000010000 */
[----:B------:R-:W-:Y:S01]  /*2eb0*/  @P6 PRMT R72, RZ, 0x7610, R61 ;  /* 0x00007610ff486816 */ /* 0x000fe2000000003d */
[----:B------:R-:W-:Y:S01]  /*2ec0*/  FADD.FTZ R165, R142, -R165 ;  /* 0x800000a58ea57221 */ /* 0x000fe20000010000 */
[----:B------:R-:W-:Y:S01]  /*2ed0*/  FSEL R175, R172, RZ, P2 ;  /* 0x000000ffacaf7208 */ /* 0x000fe20001000000 */
[----:B------:R-:W-:Y:S01]  /*2ee0*/  FMUL.FTZ R174, R77, c[0x0][0x1e8] ;  /* 0x00007a004dae7a20 */ /* 0x000fe20000410000 */
[----:B------:R-:W-:Y:S01]  /*2ef0*/  LOP3.LUT P2, RZ, R88, 0xff0000, RZ, 0xc0, !PT ;  /* 0x00ff000058ff7812 */ /* 0x000fe2000784c0ff */
[----:B------:R-:W-:Y:S01]  /*2f00*/  @P6 FADD.FTZ R79, R79, R72 ;  /* 0x000000484f4f6221 */ /* 0x000fe20000010000 */
[----:B------:R-:W-:Y:S01]  /*2f10*/  @P1 PRMT R68, R164, 0x7610, R68 ;  /* 0x00007610a4441816 */ /* 0x000fe20000000044 */
[-CC-:B------:R-:W-:Y:S01]  /*2f20*/  FFMA.FTZ R72, R144, R168.reuse, R173.reuse ;  /* 0x000000a890487223 */ /* 0x180fe200000100ad */
[----:B------:R-:W-:Y:S01]  /*2f30*/  FSEL R176, R174, RZ, P2 ;  /* 0x000000ffaeb07208 */ /* 0x000fe20001000000 */
[----:B------:R-:W-:Y:S01]  /*2f40*/  FMUL.FTZ R165, R116, R165 ;  /* 0x000000a574a57220 */ /* 0x000fe20000410000 */
[----:B------:R-:W-:Y:S01]  /*2f50*/  LOP3.LUT P2, RZ, R88, 0xff000000, RZ, 0xc0, !PT ;  /* 0xff00000058ff7812 */ /* 0x000fe2000784c0ff */
[----:B------:R-:W-:Y:S01]  /*2f60*/  FADD.FTZ R167, R143, -R72 ;  /* 0x800000488fa77221 */ /* 0x000fe20000010000 */
[----:B------:R-:W-:Y:S01]  /*2f70*/  @P6 PRMT R72, RZ, 0x5410, R62 ;  /* 0x00005410ff486816 */ /* 0x000fe2000000003e */
[----:B------:R-:W-:-:S02]  /*2f80*/  FFMA.FTZ R171, R145, R168, R173 ;  /* 0x000000a891ab7223 */ /* 0x000fc400000100ad */
[----:B------:R-:W-:Y:S02]  /*2f90*/  FMUL.FTZ R177, R79, c[0x0][0x1e8] ;  /* 0x00007a004fb17a20 */ /* 0x000fe40000410000 */
[----:B------:R-:W-:Y:S01]  /*2fa0*/  @P6 FADD.FTZ R165, R165, R72 ;  /* 0x00000048a5a56221 */ /* 0x000fe20000010000 */
[----:B------:R-:W-:Y:S01]  /*2fb0*/  @P6 PRMT R72, RZ, 0x7610, R62 ;  /* 0x00007610ff486816 */ /* 0x000fe2000000003e */
[----:B------:R-:W-:Y:S01]  /*2fc0*/  FMUL.FTZ R167, R116, R167 ;  /* 0x000000a774a77220 */ /* 0x000fe20000410000 */
[----:B------:R-:W-:Y:S01]  /*2fd0*/  FSEL R179, R177, RZ, P2 ;  /* 0x000000ffb1b37208 */ /* 0x000fe20001000000 */
[----:B------:R-:W-:Y:S01]  /*2fe0*/  FFMA.FTZ R168, R148, R168, R173 ;  /* 0x000000a894a87223 */ /* 0x000fe200000100ad */
[----:B------:R-:W-:Y:S01]  /*2ff0*/  LOP3.LUT P2, RZ, R89, 0xff, RZ, 0xc0, !PT ;  /* 0x000000ff59ff7812 */ /* 0x000fe2000784c0ff */
[----:B------:R-:W-:Y:S02]  /*3000*/  FADD.FTZ R171, R146, -R171 ;  /* 0x800000ab92ab7221 */ /* 0x000fe40000010000 */
[----:B------:R-:W-:Y:S01]  /*3010*/  @P6 FADD.FTZ R167, R167, R72 ;  /* 0x00000048a7a76221 */ /* 0x000fe20000010000 */
[----:B------:R-:W-:Y:S01]  /*3020*/  @P6 PRMT R72, RZ, 0x5410, R63 ;  /* 0x00005410ff486816 */ /* 0x000fe2000000003f */
[----:B------:R-:W-:-:S02]  /*3030*/  FMUL.FTZ R178, R165, c[0x0][0x1e8] ;  /* 0x00007a00a5b27a20 */ /* 0x000fc40000410000 */
[----:B------:R-:W-:Y:S02]  /*3040*/  FADD.FTZ R173, R147, -R168 ;  /* 0x800000a893ad7221 */ /* 0x000fe40000010000 */
[----:B------:R-:W-:Y:S01]  /*3050*/  FMUL.FTZ R171, R116, R171 ;  /* 0x000000ab74ab7220 */ /* 0x000fe20000410000 */
[----:B------:R-:W-:Y:S01]  /*3060*/  FSEL R74, R178, RZ, P2 ;  /* 0x000000ffb24a7208 */ /* 0x000fe20001000000 */
[----:B------:R-:W-:Y:S01]  /*3070*/  FMUL.FTZ R116, R116, R173 ;  /* 0x000000ad74747220 */ /* 0x000fe20000410000 */
[----:B------:R-:W-:Y:S01]  /*3080*/  @P6 PRMT R173, RZ, 0x7610, R63 ;  /* 0x00007610ffad6816 */ /* 0x000fe2000000003f */
[----:B------:R-:W-:Y:S01]  /*3090*/  FMUL.FTZ R180, R167, c[0x0][0x1e8] ;  /* 0x00007a00a7b47a20 */ /* 0x000fe20000410000 */
[----:B------:R-:W-:Y:S01]  /*30a0*/  LOP3.LUT P2, RZ, R89, 0xff00, RZ, 0xc0, !PT ;  /* 0x0000ff0059ff7812 */ /* 0x000fe2000784c0ff */
[----:B------:R-:W-:Y:S01]  /*30b0*/  @P6 FADD.FTZ R171, R171, R72 ;  /* 0x00000048abab6221 */ /* 0x000fe20000010000 */
[----:B------:R-:W-:Y:S01]  /*30c0*/  F2FP.BF16.PACK_AB R72, R175, R78 ;  /* 0x0000004eaf48723e */ /* 0x000fe200000010ff */
[----:B------:R-:W-:Y:S01]  /*30d0*/  @P6 FADD.FTZ R116, R116, R173 ;  /* 0x000000ad74746221 */ /* 0x000fe20000010000 */
[----:B------:R-:W-:Y:S01]  /*30e0*/  FSEL R181, R180, RZ, P2 ;  /* 0x000000ffb4b57208 */ /* 0x000fe20001000000 */
[----:B------:R-:W-:Y:S01]  /*30f0*/  FMUL.FTZ R168, R171, c[0x0][0x1e8] ;  /* 0x00007a00aba87a20 */ /* 0x000fe20000410000 */
[----:B------:R-:W-:Y:S01]  /*3100*/  ISETP.NE.U32.AND P2, PT, RZ, c[0x0][0x258], PT ;  /* 0x00009600ff007a0c */ /* 0x000fe20003f45070 */
[----:B------:R-:W-:Y:S01]  /*3110*/  FMUL.FTZ R182, R116, c[0x0][0x1e8] ;  /* 0x00007a0074b67a20 */ /* 0x000fe20000410000 */
[----:B------:R-:W-:-:S02]  /*3120*/  LOP3.LUT P6, RZ, R89, 0xff0000, RZ, 0xc0, !PT ;  /* 0x00ff000059ff7812 */ /* 0x000fc400078cc0ff */
[----:B------:R-:W-:Y:S02]  /*3130*/  ISETP.NE.AND.EX P2, PT, RZ, c[0x0][0x25c], PT, P2 ;  /* 0x00009700ff007a0c */ /* 0x000fe40003f45320 */
[----:B------:R-:W-:Y:S02]  /*3140*/  FSEL R173, R168, RZ, P6 ;  /* 0x000000ffa8ad7208 */ /* 0x000fe40003000000 */
[----:B------:R-:W-:Y:S02]  /*3150*/  LOP3.LUT P6, RZ, R89, 0xff000000, RZ, 0xc0, !PT ;  /* 0xff00000059ff7812 */ /* 0x000fe400078cc0ff */
[----:B------:R-:W-:Y:S02]  /*3160*/  F2FP.BF16.PACK_AB R74, R181, R74 ;  /* 0x0000004ab54a723e */ /* 0x000fe400000010ff */
[----:B------:R-:W-:Y:S02]  /*3170*/  FSEL R184, R182, RZ, P6 ;  /* 0x000000ffb6b87208 */ /* 0x000fe40003000000 */
[----:B------:R-:W-:-:S03]  /*3180*/  ISETP.NE.U32.AND P6, PT, RZ, c[0x0][0x258], PT ;  /* 0x00009600ff007a0c */ /* 0x000fc60003fc5070 */
[----:B------:R-:W-:Y:S02]  /*3190*/  @P2 F2FP.BF16.PACK_AB R73, RZ, R73 ;  /* 0x00000049ff49223e */ /* 0x000fe400000010ff */
[----:B------:R-:W-:Y:S02]  /*31a0*/  ISETP.NE.AND.EX P6, PT, RZ, c[0x0][0x25c], PT, P6 ;  /* 0x00009700ff007a0c */ /* 0x000fe40003fc5360 */
[----:B------:R-:W-:Y:S02]  /*31b0*/  @P2 F2FP.BF16.PACK_AB R77, RZ, R77 ;  /* 0x0000004dff4d223e */ /* 0x000fe400000010ff */
[----:B------:R-:W-:Y:S02]  /*31c0*/  @P2 F2FP.BF16.PACK_AB R165, RZ, R165 ;  /* 0x000000a5ffa5223e */ /* 0x000fe400000010ff */
[----:B------:R-:W-:Y:S02]  /*31d0*/  @P2 F2FP.BF16.PACK_AB R171, RZ, R171 ;  /* 0x000000abffab223e */ /* 0x000fe400000010ff */
[----:B------:R-:W-:-:S02]  /*31e0*/  @P2 PRMT R64, R73, 0x7610, R64 ;  /* 0x0000761049402816 */ /* 0x000fc40000000040 */
[----:B------:R-:W-:Y:S02]  /*31f0*/  @P2 F2FP.BF16.PACK_AB R76, RZ, R75 ;  /* 0x0000004bff4c223e */ /* 0x000fe400000010ff */
[----:B------:R-:W-:Y:S01]  /*3200*/  F2FP.BF16.PACK_AB R73, R179, R176 ;  /* 0x000000b0b349723e */ /* 0x000fe200000010ff */
[----:B------:R-:W-:Y:S01]  /*3210*/  IMAD.MOV.U32 R176, RZ, RZ, 0x10 ;  /* 0x00000010ffb07424 */ /* 0x000fe200078e00ff */
[----:B------:R-:W-:Y:S02]  /*3220*/  @P2 F2FP.BF16.PACK_AB R79, RZ, R79 ;  /* 0x0000004fff4f223e */ /* 0x000fe400000010ff */
[----:B------:R-:W-:Y:S02]  /*3230*/  @P2 F2FP.BF16.PACK_AB R167, RZ, R167 ;  /* 0x000000a7ffa7223e */ /* 0x000fe400000010ff */
[----:B------:R-:W-:Y:S02]  /*3240*/  @P2 F2FP.BF16.PACK_AB R116, RZ, R116 ;  /* 0x00000074ff74223e */ /* 0x000fe400000010ff */
[----:B------:R-:W-:-:S02]  /*3250*/  @P2 PRMT R65, R77, 0x7610, R65 ;  /* 0x000076104d412816 */ /* 0x000fc40000000041 */
[----:B------:R-:W-:Y:S02]  /*3260*/  @P2 PRMT R66, R165, 0x7610, R66 ;  /* 0x00007610a5422816 */ /* 0x000fe40000000042 */
[----:B------:R-:W-:Y:S02]  /*3270*/  @P2 PRMT R67, R171, 0x7610, R67 ;  /* 0x00007610ab432816 */ /* 0x000fe40000000043 */
[----:B------:R-:W-:Y:S01]  /*3280*/  @P2 PRMT R64, R64, 0x5410, R76 ;  /* 0x0000541040402816 */ /* 0x000fe2000000004c */
[-C--:B------:R-:W-:Y:S01]  /*3290*/  @P6 IMAD.WIDE.U32 R76, R115, R176.reuse, c[0x0][0x258] ;  /* 0x00009600734c6625 */ /* 0x080fe200078e00b0 */
[----:B------:R-:W-:Y:S02]  /*32a0*/  @P2 PRMT R65, R65, 0x5410, R79 ;  /* 0x0000541041412816 */ /* 0x000fe4000000004f */
[----:B------:R-:W-:Y:S01]  /*32b0*/  @P2 PRMT R66, R66, 0x5410, R167 ;  /* 0x0000541042422816 */ /* 0x000fe200000000a7 */
[----:B------:R-:W-:Y:S01]  /*32c0*/  IMAD.WIDE.U32 R78, R115, R176, c[0x0][0x248] ;  /* 0x00009200734e7625 */ /* 0x000fe200078e00b0 */
[----:B------:R-:W-:-:S02]  /*32d0*/  @P2 PRMT R67, R67, 0x5410, R116 ;  /* 0x0000541043432816 */ /* 0x000fc40000000074 */
[----:B------:R-:W-:Y:S02]  /*32e0*/  @P1 LOP3.LUT P2, RZ, R86, 0xff00, RZ, 0xc0, !PT ;  /* 0x0000ff0056ff1812 */ /* 0x000fe4000784c0ff */
[----:B------:R-:W-:Y:S01]  /*32f0*/  F2FP.BF16.PACK_AB R75, R184, R173 ;  /* 0x000000adb84b723e */ /* 0x000fe200000010ff */
[----:B------:R0:W-:Y:S01]  /*3300*/  @P6 STG.E.128 [R76.64], R64 ;  /* 0x000000404c006986 */ /* 0x0001e2000c101d04 */
[----:B------:R-:W-:Y:S02]  /*3310*/  @P1 LOP3.LUT P6, RZ, R86, 0xff0000, RZ, 0xc0, !PT ;  /* 0x00ff000056ff1812 */ /* 0x000fe400078cc0ff */
[----:B------:R-:W-:Y:S01]  /*3320*/  @P1 FSEL R116, R172, RZ, P2 ;  /* 0x000000ffac741208 */ /* 0x000fe20001000000 */
[----:B------:R1:W-:Y:S01]  /*3330*/  STG.E.128 [R78.64], R72 ;  /* 0x000000484e007986 */ /* 0x0003e2000c101d04 */
[----:B------:R-:W-:Y:S02]  /*3340*/  @P1 LOP3.LUT P2, RZ, R86, 0xff000000, RZ, 0xc0, !PT ;  /* 0xff00000056ff1812 */ /* 0x000fe4000784c0ff */
[----:B------:R-:W-:-:S02]  /*3350*/  @P1 FSEL R165, R174, RZ, P6 ;  /* 0x000000ffaea51208 */ /* 0x000fc40003000000 */
[----:B------:R-:W-:Y:S02]  /*3360*/  @P1 LOP3.LUT P6, RZ, R87, 0xff, RZ, 0xc0, !PT ;  /* 0x000000ff57ff1812 */ /* 0x000fe400078cc0ff */
[----:B------:R-:W-:Y:S02]  /*3370*/  @P1 FSEL R167, R177, RZ, P2 ;  /* 0x000000ffb1a71208 */ /* 0x000fe40001000000 */
[----:B------:R-:W-:Y:S02]  /*3380*/  @P1 LOP3.LUT P2, RZ, R87, 0xff00, RZ, 0xc0, !PT ;  /* 0x0000ff0057ff1812 */ /* 0x000fe4000784c0ff */
[----:B------:R-:W-:Y:S02]  /*3390*/  @P1 F2FP.BF16.PACK_AB R165, RZ, R165 ;  /* 0x000000a5ffa5123e */ /* 0x000fe400000010ff */
[----:B------:R-:W-:Y:S02]  /*33a0*/  @P1 F2FP.BF16.PACK_AB R116, RZ, R116 ;  /* 0x00000074ff74123e */ /* 0x000fe400000010ff */
[----:B0-----:R-:W-:-:S02]  /*33b0*/  @P1 FSEL R76, R178, RZ, P6 ;  /* 0x000000ffb24c1208 */ /* 0x001fc40003000000 */
[C---:B------:R-:W-:Y:S02]  /*33c0*/  @P1 LOP3.LUT P6, RZ, R87.reuse, 0xff0000, RZ, 0xc0, !PT ;  /* 0x00ff000057ff1812 */ /* 0x040fe400078cc0ff */
[----:B-1----:R-:W-:Y:S02]  /*33d0*/  @P1 FSEL R72, R180, RZ, P2 ;  /* 0x000000ffb4481208 */ /* 0x002fe40001000000 */
[----:B------:R-:W-:Y:S02]  /*33e0*/  @P1 LOP3.LUT P2, RZ, R87, 0xff000000, RZ, 0xc0, !PT ;  /* 0xff00000057ff1812 */ /* 0x000fe4000784c0ff */
[----:B------:R-:W-:Y:S02]  /*33f0*/  @P1 FSEL R73, R168, RZ, P6 ;  /* 0x000000ffa8491208 */ /* 0x000fe40003000000 */
[----:B------:R-:W-:Y:S02]  /*3400*/  @P1 FSEL R75, R182, RZ, P2 ;  /* 0x000000ffb64b1208 */ /* 0x000fe40001000000 */
[----:B------:R-:W-:-:S02]  /*3410*/  @P1 F2FP.BF16.PACK_AB R76, RZ, R76 ;  /* 0x0000004cff4c123e */ /* 0x000fc400000010ff */
[----:B------:R-:W-:Y:S02]  /*3420*/  @P1 F2FP.BF16.PACK_AB R73, RZ, R73 ;  /* 0x00000049ff49123e */ /* 0x000fe400000010ff */
[----:B------:R-:W-:Y:S02]  /*3430*/  @P1 F2FP.BF16.PACK_AB R74, RZ, R72 ;  /* 0x00000048ff4a123e */ /* 0x000fe400000010ff */
[----:B------:R-:W-:Y:S02]  /*3440*/  @P1 F2FP.BF16.PACK_AB R167, RZ, R167 ;  /* 0x000000a7ffa7123e */ /* 0x000fe400000010ff */
[----:B------:R-:W-:Y:S02]  /*3450*/  @P1 F2FP.BF16.PACK_AB R75, RZ, R75 ;  /* 0x0000004bff4b123e */ /* 0x000fe400000010ff */
[----:B------:R-:W-:Y:S02]  /*3460*/  @P1 LEA R72, P2, R115, c[0x0][0x250], 0x4 ;  /* 0x0000940073481a11 */ /* 0x000fe400078420ff */
[----:B------:R-:W-:-:S02]  /*3470*/  @P1 PRMT R69, R165, 0x7610, R69 ;  /* 0x00007610a5451816 */ /* 0x000fc40000000045 */
[----:B------:R-:W-:Y:S02]  /*3480*/  @P1 PRMT R70, R76, 0x7610, R70 ;  /* 0x000076104c461816 */ /* 0x000fe40000000046 */
[----:B------:R-:W-:Y:S02]  /*3490*/  @P1 PRMT R71, R73, 0x7610, R71 ;  /* 0x0000761049471816 */ /* 0x000fe40000000047 */
[----:B------:R-:W-:Y:S02]  /*34a0*/  @P1 LEA.HI.X R73, R115, c[0x0][0x254], RZ, 0x4, P2 ;  /* 0x0000950073491a11 */ /* 0x000fe400010f24ff */
[----:B------:R-:W-:Y:S02]  /*34b0*/  @P1 PRMT R68, R68, 0x5410, R116 ;  /* 0x0000541044441816 */ /* 0x000fe40000000074 */
[----:B------:R-:W-:Y:S02]  /*34c0*/  @P1 PRMT R69, R69, 0x5410, R167 ;  /* 0x0000541045451816 */ /* 0x000fe400000000a7 */
[----:B------:R-:W-:-:S02]  /*34d0*/  @P1 PRMT R70, R70, 0x5410, R74 ;  /* 0x0000541046461816 */ /* 0x000fc4000000004a */
[----:B------:R-:W-:-:S05]  /*34e0*/  @P1 PRMT R71, R71, 0x5410, R75 ;  /* 0x0000541047471816 */ /* 0x000fca000000004b */
[----:B------:R0:W-:Y:S02]  /*34f0*/  @P1 STG.E.128 [R72.64], R68 ;  /* 0x0000004448001986 */ /* 0x0001e4000c101d04 */
.L_x_141:
[----:B------:R-:W-:Y:S05]  /*3500*/  BSYNC B0 ;  /* 0x0000000000007941 */ /* 0x000fea0003800000 */
.L_x_140:
[----:B------:R-:W-:-:S04]  /*3510*/  LOP3.LUT P1, RZ, R107, 0xff, RZ, 0xc0, !PT ;  /* 0x000000ff6bff7812 */ /* 0x000fc8000782c0ff */
[----:B------:R-:W-:Y:S01]  /*3520*/  SEL R107, RZ, 0x1, P1 ;  /* 0x00000001ff6b7807 */ /* 0x000fe20000800000 */
[----:B0----5:R-:W-:Y:S01]  /*3530*/  @P0 CALL.REL.NOINC `(.L_x_127) ;  /* 0x0000001000000944 */ /* 0x021fe20003c00000 */
[----:B------:R-:W-:Y:S05]  /*3540*/  BRA `(.L_x_142) ;  /* 0xffffcf9000007947 */ /* 0x000fea000383ffff */
.L_x_127:
[----:B0-----:R-:W0:Y:S01]  /*3550*/  S2UR UR6, SR_CTAID.X ;  /* 0x00000000000679c3 */ /* 0x001e220000002500 */
[----:B------:R-:W0:Y:S01]  /*3560*/  S2R R2, SR_TID.X ;  /* 0x0000000000027919 */ /* 0x000e220000002100 */
[----:B------:R-:W-:Y:S02]  /*3570*/  @P5 IMAD.MOV.U32 R5, RZ, RZ, 0x20 ;  /* 0x00000020ff055424 */ /* 0x000fe400078e00ff */
[----:B-----5:R-:W-:Y:S01]  /*3580*/  @P4 IMAD.MOV.U32 R9, RZ, RZ, 0x20 ;  /* 0x00000020ff094424 */ /* 0x020fe200078e00ff */
        /* <DEDUP_REMOVED lines=19> */
[----:B0-----:R-:W-:-:S04]  /*36c0*/  IMAD.MOV.U32 R5, RZ, RZ, 0x20 ;  /* 0x00000020ff057424 */ /* 0x001fc800078e00ff */
[----:B------:R-:W-:-:S04]  /*36d0*/  IMAD.WIDE.U32 R2, R0, R5, c[0x0][0x220] ;  /* 0x0000880000027625 */ /* 0x000fc800078e0005 */
[----:B------:R-:W-:Y:S01]  /*36e0*/  IMAD.WIDE.U32 R4, R0, R5, c[0x0][0x228] ;  /* 0x00008a0000047625 */ /* 0x000fe200078e0005 */
[----:B------:R-:W-:Y:S04]  /*36f0*/  STG.E.128 [R2.64], R16 ;  /* 0x0000001002007986 */ /* 0x000fe8000c101d04 */
[----:B------:R-:W-:Y:S04]  /*3700*/  STG.E.128 [R2.64+0x10], R12 ;  /* 0x0000100c02007986 */ /* 0x000fe8000c101d04 */
[----:B------:R-:W-:Y:S04]  /*3710*/  STG.E.128 [R4.64], R40 ;  /* 0x0000002804007986 */ /* 0x000fe8000c101d04 */
[----:B------:R-:W-:Y:S01]  /*3720*/  STG.E.128 [R4.64+0x10], R36 ;  /* 0x0000102404007986 */ /* 0x000fe2000c101d04 */
[----:B------:R-:W-:Y:S05]  /*3730*/  EXIT ;  /* 0x000000000000794d */ /* 0x000fea0003800000 */
.L_x_134:
[----:B------:R-:W-:Y:S01]  /*3740*/  IMAD.MOV.U32 R78, RZ, RZ, R165 ;  /* 0x000000ffff4e7224 */ /* 0x000fe200078e00a5 */
[----:B------:R-:W-:Y:S01]  /*3750*/  MOV R72, 0x37a0 ;  /* 0x000037a000487802 */ /* 0x000fe20000000f00 */
[----:B------:R-:W-:-:S02]  /*3760*/  IMAD.MOV.U32 R173, RZ, RZ, 0x10 ;  /* 0x00000010ffad7424 */ /* 0x000fc400078e00ff */
[----:B------:R-:W-:Y:S02]  /*3770*/  IMAD.MOV.U32 R168, RZ, RZ, 0x1f ;  /* 0x0000001fffa87424 */ /* 0x000fe400078e00ff */
[----:B------:R-:W-:Y:S02]  /*3780*/  IMAD.MOV.U32 R175, RZ, RZ, -0x1 ;  /* 0xffffffffffaf7424 */ /* 0x000fe400078e00ff */
[----:B-----5:R-:W-:Y:S05]  /*3790*/  CALL.REL.NOINC `($__internal_8_$__cuda_sm70_shflsync_down_p) ;  /* 0x0000046000007944 */ /* 0x020fea0003c00000 */
[----:B-1----:R-:W-:Y:S01]  /*37a0*/  IMAD.MOV.U32 R76, RZ, RZ, R78 ;  /* 0x000000ffff4c7224 */ /* 0x002fe200078e004e */
[----:B0-----:R-:W-:Y:S05]  /*37b0*/  BRA `(.L_x_143) ;  /* 0xffffe0d000007947 */ /* 0x001fea000383ffff */
.L_x_135:
[----:B------:R-:W-:Y:S01]  /*37c0*/  IMAD.MOV.U32 R78, RZ, RZ, R167 ;  /* 0x000000ffff4e7224 */ /* 0x000fe200078e00a7 */
[----:B------:R-:W-:Y:S01]  /*37d0*/  MOV R72, 0x3820 ;  /* 0x0000382000487802 */ /* 0x000fe20000000f00 */
[----:B------:R-:W-:Y:S02]  /*37e0*/  IMAD.MOV.U32 R173, RZ, RZ, 0x10 ;  /* 0x00000010ffad7424 */ /* 0x000fe400078e00ff */
[----:B------:R-:W-:Y:S02]  /*37f0*/  IMAD.MOV.U32 R168, RZ, RZ, 0x1f ;  /* 0x0000001fffa87424 */ /* 0x000fe400078e00ff */
[----:B------:R-:W-:Y:S02]  /*3800*/  IMAD.MOV.U32 R175, RZ, RZ, -0x1 ;  /* 0xffffffffffaf7424 */ /* 0x000fe400078e00ff */
[----:B01---5:R-:W-:Y:S05]  /*3810*/  CALL.REL.NOINC `($__internal_8_$__cuda_sm70_shflsync_down_p) ;  /* 0x000003e000007944 */ /* 0x023fea0003c00000 */
[----:B------:R-:W-:Y:S01]  /*3820*/  FADD.FTZ R76, R76, R165 ;  /* 0x000000a54c4c7221 */ /* 0x000fe20000010000 */
[----:B------:R-:W-:Y:S01]  /*3830*/  MOV R72, 0x38a0 ;  /* 0x000038a000487802 */ /* 0x000fe20000000f00 */
[----:B-1----:R-:W-:-:S02]  /*3840*/  FADD.FTZ R167, R167, R78 ;  /* 0x0000004ea7a77221 */ /* 0x002fc40000010000 */
[----:B0-----:R-:W-:Y:S02]  /*3850*/  IMAD.MOV.U32 R173, RZ, RZ, 0x8 ;  /* 0x00000008ffad7424 */ /* 0x001fe400078e00ff */
[----:B------:R-:W-:Y:S02]  /*3860*/  IMAD.MOV.U32 R168, RZ, RZ, 0x1f ;  /* 0x0000001fffa87424 */ /* 0x000fe400078e00ff */
[----:B------:R-:W-:Y:S02]  /*3870*/  IMAD.MOV.U32 R175, RZ, RZ, -0x1 ;  /* 0xffffffffffaf7424 */ /* 0x000fe400078e00ff */
[----:B------:R-:W-:Y:S02]  /*3880*/  IMAD.MOV.U32 R78, RZ, RZ, R76 ;  /* 0x000000ffff4e7224 */ /* 0x000fe400078e004c */
[----:B------:R-:W-:Y:S05]  /*3890*/  CALL.REL.NOINC `($__internal_8_$__cuda_sm70_shflsync_down_p) ;  /* 0x0000036000007944 */ /* 0x000fea0003c00000 */
[----:B-1----:R-:W-:Y:S01]  /*38a0*/  IMAD.MOV.U32 R75, RZ, RZ, R78 ;  /* 0x000000ffff4b7224 */ /* 0x002fe200078e004e */
[----:B------:R-:W-:Y:S01]  /*38b0*/  MOV R72, 0x3910 ;  /* 0x0000391000487802 */ /* 0x000fe20000000f00 */
[----:B------:R-:W-:Y:S02]  /*38c0*/  IMAD.MOV.U32 R78, RZ, RZ, R167 ;  /* 0x000000ffff4e7224 */ /* 0x000fe400078e00a7 */
[----:B0-----:R-:W-:-:S02]  /*38d0*/  IMAD.MOV.U32 R173, RZ, RZ, 0x8 ;  /* 0x00000008ffad7424 */ /* 0x001fc400078e00ff */
[----:B------:R-:W-:Y:S02]  /*38e0*/  IMAD.MOV.U32 R168, RZ, RZ, 0x1f ;  /* 0x0000001fffa87424 */ /* 0x000fe400078e00ff */
[----:B------:R-:W-:Y:S02]  /*38f0*/  IMAD.MOV.U32 R175, RZ, RZ, -0x1 ;  /* 0xffffffffffaf7424 */ /* 0x000fe400078e00ff */
[----:B------:R-:W-:Y:S05]  /*3900*/  CALL.REL.NOINC `($__internal_8_$__cuda_sm70_shflsync_down_p) ;  /* 0x000002f000007944 */ /* 0x000fea0003c00000 */
[----:B------:R-:W-:Y:S01]  /*3910*/  FADD.FTZ R76, R75, R76 ;  /* 0x0000004c4b4c7221 */ /* 0x000fe20000010000 */
[----:B------:R-:W-:Y:S01]  /*3920*/  MOV R72, 0x3990 ;  /* 0x0000399000487802 */ /* 0x000fe20000000f00 */
[----:B-1----:R-:W-:Y:S02]  /*3930*/  FADD.FTZ R167, R167, R78 ;  /* 0x0000004ea7a77221 */ /* 0x002fe40000010000 */
[----:B0-----:R-:W-:Y:S02]  /*3940*/  IMAD.MOV.U32 R173, RZ, RZ, 0x4 ;  /* 0x00000004ffad7424 */ /* 0x001fe400078e00ff */
[----:B------:R-:W-:Y:S02]  /*3950*/  IMAD.MOV.U32 R168, RZ, RZ, 0x1f ;  /* 0x0000001fffa87424 */ /* 0x000fe400078e00ff */
[----:B------:R-:W-:-:S02]  /*3960*/  IMAD.MOV.U32 R175, RZ, RZ, -0x1 ;  /* 0xffffffffffaf7424 */ /* 0x000fc400078e00ff */
[----:B------:R-:W-:Y:S02]  /*3970*/  IMAD.MOV.U32 R78, RZ, RZ, R76 ;  /* 0x000000ffff4e7224 */ /* 0x000fe400078e004c */
[----:B------:R-:W-:Y:S05]  /*3980*/  CALL.REL.NOINC `($__internal_8_$__cuda_sm70_shflsync_down_p) ;  /* 0x0000027000007944 */ /* 0x000fea0003c00000 */
[----:B-1----:R-:W-:Y:S01]  /*3990*/  IMAD.MOV.U32 R75, RZ, RZ, R78 ;  /* 0x000000ffff4b7224 */ /* 0x002fe200078e004e */
[----:B------:R-:W-:Y:S01]  /*39a0*/  MOV R72, 0x3a00 ;  /* 0x00003a0000487802 */ /* 0x000fe20000000f00 */
[----:B------:R-:W-:Y:S02]  /*39b0*/  IMAD.MOV.U32 R78, RZ, RZ, R167 ;  /* 0x000000ffff4e7224 */ /* 0x000fe400078e00a7 */
[----:B0-----:R-:W-:Y:S02]  /*39c0*/  IMAD.MOV.U32 R173, RZ, RZ, 0x4 ;  /* 0x00000004ffad7424 */ /* 0x001fe400078e00ff */
[----:B------:R-:W-:Y:S02]  /*39d0*/  IMAD.MOV.U32 R168, RZ, RZ, 0x1f ;  /* 0x0000001fffa87424 */ /* 0x000fe400078e00ff */
[----:B------:R-:W-:Y:S02]  /*39e0*/  IMAD.MOV.U32 R175, RZ, RZ, -0x1 ;  /* 0xffffffffffaf7424 */ /* 0x000fe400078e00ff */
[----:B------:R-:W-:Y:S05]  /*39f0*/  CALL.REL.NOINC `($__internal_8_$__cuda_sm70_shflsync_down_p) ;  /* 0x0000020000007944 */ /* 0x000fea0003c00000 */
        /* <DEDUP_REMOVED lines=30> */
[----:B-1----:R-:W-:Y:S01]  /*3be0*/  IMAD.MOV.U32 R72, RZ, RZ, R78 ;  /* 0x000000ffff487224 */ /* 0x002fe200078e004e */
[----:B0-----:R-:W-:Y:S05]  /*3bf0*/  BRA `(.L_x_144) ;  /* 0xffffddb000007947 */ /* 0x001fea000383ffff */
        .weak           $__internal_8_$__cuda_sm70_shflsync_down_p
        .type           $__internal_8_$__cuda_sm70_shflsync_down_p,@function
        .size           $__internal_8_$__cuda_sm70_shflsync_down_p,(.L_x_2026 - $__internal_8_$__cuda_sm70_shflsync_down_p)
$__internal_8_$__cuda_sm70_shflsync_down_p:
[----:B------:R-:W-:Y:S01]  /*3c00*/  IMAD.MOV.U32 R73, RZ, RZ, 0x0 ;  /* 0x00000000ff497424 */ /* 0x000fe200078e00ff */
[----:B------:R-:W-:Y:S04]  /*3c10*/  WARPSYNC R175 ;  /* 0x000000af00007348 */ /* 0x000fe80003800000 */
[----:B------:R0:W1:Y:S01]  /*3c20*/  SHFL.DOWN PT, R78, R78, R173, R168 ;  /* 0x080000ad4e4e7389 */ /* 0x00006200000e00a8 */
[----:B------:R-:W-:Y:S05]  /*3c30*/  RET.REL.NODEC R72 `(_ZN10layer_norm31ln_parallel_residual_bwd_kernelINS_13Kernel_traitsI13__nv_bfloat16S2_S2_S2_fjLj3072ELj1ELj1ELj4ELj16ENS_18Kernel_traits_baseILj3072ES2_S2_S2_S2_fjLj128EEEEELb1ELb1ELb0EEEvNS_9BwdParamsE) ;  /* 0xffffc3c048007950 */ /* 0x000fea0003c3ffff */
.L_x_145:
        /* <DEDUP_REMOVED lines=12> */
.L_x_2026:


//--------------------- .text._ZN10layer_norm22ln_bwd_finalize_kernelINS_22Kernel_traits_finalizeILj3072E13__nv_bfloat16S2_S2_S2_fjLb0ELj1024ELj4ENS_18Kernel_traits_baseILj3072ES2_S2_S2_S2_fjLj1024EEEEELb0ELb1EEEvNS_9BwdParamsE --------------------------
	.section	.text._ZN10layer_norm22ln_bwd_finalize_kernelINS_22Kernel_traits_finalizeILj3072E13__nv_bfloat16S2_S2_S2_fjLb0ELj1024ELj4ENS_18Kernel_traits_baseILj3072ES2_S2_S2_S2_fjLj1024EEEEELb0ELb1EEEvNS_9BwdParamsE,"ax",@progbits
	.sectioninfo	@"SHI_REGISTERS=32"
	.align	128
        .global         _ZN10layer_norm22ln_bwd_finalize_kernelINS_22Kernel_traits_finalizeILj3072E13__nv_bfloat16S2_S2_S2_fjLb0ELj1024ELj4ENS_18Kernel_traits_baseILj3072ES2_S2_S2_S2_fjLj1024EEEEELb0ELb1EEEvNS_9BwdParamsE
        .type           _ZN10layer_norm22ln_bwd_finalize_kernelINS_22Kernel_traits_finalizeILj3072E13__nv_bfloat16S2_S2_S2_fjLb0ELj1024ELj4ENS_18Kernel_traits_baseILj3072ES2_S2_S2_S2_fjLj1024EEEEELb0ELb1EEEvNS_9BwdParamsE,@function
        .size           _ZN10layer_norm22ln_bwd_finalize_kernelINS_22Kernel_traits_finalizeILj3072E13__nv_bfloat16S2_S2_S2_fjLb0ELj1024ELj4ENS_18Kernel_traits_baseILj3072ES2_S2_S2_S2_fjLj1024EEEEELb0ELb1EEEvNS_9BwdParamsE,(.L_x_2027 - _ZN10layer_norm22ln_bwd_finalize_kernelINS_22Kernel_traits_finalizeILj3072E13__nv_bfloat16S2_S2_S2_fjLb0ELj1024ELj4ENS_18Kernel_traits_baseILj3072ES2_S2_S2_S2_fjLj1024EEEEELb0ELb1EEEvNS_9BwdParamsE)
        .other          _ZN10layer_norm22ln_bwd_finalize_kernelINS_22Kernel_traits_finalizeILj3072E13__nv_bfloat16S2_S2_S2_fjLb0ELj1024ELj4ENS_18Kernel_traits_baseILj3072ES2_S2_S2_S2_fjLj1024EEEEELb0ELb1EEEvNS_9BwdParamsE,@"STO_CUDA_ENTRY STV_DEFAULT"
_ZN10layer_norm22ln_bwd_finalize_kernelINS_22Kernel_traits_finalizeILj3072E13__nv_bfloat16S2_S2_S2_fjLb0ELj1024ELj4ENS_18Kernel_traits_baseILj3072ES2_S2_S2_S2_fjLj1024EEEEELb0ELb1EEEvNS_9BwdParamsE:
.text._ZN10layer_norm22ln_bwd_finalize_kernelINS_22Kernel_traits_finalizeILj3072E13__nv_bfloat16S2_S2_S2_fjLb0ELj1024ELj4ENS_18Kernel_traits_baseILj3072ES2_S2_S2_S2_fjLj1024EEEEELb0ELb1EEEvNS_9BwdParamsE:
        /* <DEDUP_REMOVED lines=8> */
[----:B------:R-:W-:Y:S01]  /*0080*/  SHF.L.U32 R2, R2, 0x4, RZ ;  /* 0x0000000402027819 */ /* 0x000fe200000006ff */
[----:B------:R-:W-:Y:S01]  /*0090*/  ULDC.64 UR4, c[0x0][0x118] ;  /* 0x0000460000047ab9 */ /* 0x000fe20000000a00 */
[--C-:B------:R-:W-:Y:S02]  /*00a0*/  SHF.R.U32.HI R17, RZ, 0x5, R0.reuse ;  /* 0x00000005ff117819 */ /* 0x100fe40000011600 */
[----:B------:R-:W-:Y:S02]  /*00b0*/  LOP3.LUT R20, R0, 0x3fffffe0, RZ, 0xc0, !PT ;  /* 0x3fffffe000147812 */ /* 0x000fe400078ec0ff */
[----:B------:R-:W-:Y:S02]  /*00c0*/  LOP3.LUT R19, R2, 0x7ffffff0, RZ, 0xc0, !PT ;  /* 0x7ffffff002137812 */ /* 0x000fe400078ec0ff */
[C---:B------:R-:W-:Y:S02]  /*00d0*/  LOP3.LUT R21, R17.reuse, 0x1f, R0, 0x78, !PT ;  /* 0x0000001f11157812 */ /* 0x040fe400078e7800 */
[C---:B------:R-:W-:Y:S01]  /*00e0*/  ISETP.GE.U32.AND P0, PT, R16.reuse, 0x10, PT ;  /* 0x000000101000780c */ /* 0x040fe20003f06070 */
[----:B------:R-:W-:Y:S01]  /*00f0*/  IMAD.IADD R19, R16, 0x1, R19 ;  /* 0x0000000110137824 */ /* 0x000fe200078e0213 */
[----:B------:R-:W-:Y:S01]  /*0100*/  IADD3 R20, R20, R21, RZ ;  /* 0x0000001514147210 */ /* 0x000fe20007ffe0ff */
[----:B------:R-:W-:Y:S01]  /*0110*/  IMAD R21, R16, 0x20, R21 ;  /* 0x0000002010157824 */ /* 0x000fe200078e0215 */
[----:B------:R-:W-:-:S02]  /*0120*/  ISETP.EQ.AND P0, PT, R17, 0x1f, !P0 ;  /* 0x0000001f1100780c */ /* 0x000fc40004702270 */
.L_x_158:
[----:B------:R-:W-:Y:S01]  /*0130*/  ISETP.GE.U32.AND P1, PT, R17, c[0x0][0x160], PT ;  /* 0x0000580011007a0c */ /* 0x000fe20003f26070 */
[----:B------:R-:W-:Y:S01]  /*0140*/  BSSY B0, `(.L_x_146) ;  /* 0x0000060000007945 */ /* 0x000fe20003800000 */
[----:B------:R-:W-:Y:S01]  /*0150*/  HFMA2.MMA R27, -RZ, RZ, 0, 0 ;  /* 0x00000000ff1b7435 */ /* 0x000fe200000001ff */
[----:B------:R-:W-:-:S10]  /*0160*/  IMAD.MOV.U32 R23, RZ, RZ, RZ ;  /* 0x000000ffff177224 */ /* 0x000fd400078e00ff */
        /* <DEDUP_REMOVED lines=23> */
.L_x_150:
[----:B------:R-:W-:Y:S01]  /*02e0*/  IMAD.MOV.U32 R14, RZ, RZ, 0x4 ;  /* 0x00000004ff0e7424 */ /* 0x000fe200078e00ff */
[C---:B------:R-:W-:Y:S01]  /*02f0*/  IADD3 R3, R25.reuse, 0x20, RZ ;  /* 0x0000002019037810 */ /* 0x040fe20007ffe0ff */
[C---:B------:R-:W-:Y:S01]  /*0300*/  IMAD R13, R25.reuse, c[0x0][0x168], R18 ;  /* 0x00005a00190d7a24 */ /* 0x040fe200078e0212 */
[----:B------:R-:W-:-:S03]  /*0310*/  IADD3 R5, R25, 0x40, RZ ;  /* 0x0000004019057810 */ /* 0x000fc60007ffe0ff */
[----:B------:R-:W-:Y:S01]  /*0320*/  IMAD.WIDE.U32 R10, R13, R14, c[0x0][0x220] ;  /* 0x000088000d0a7625 */ /* 0x000fe200078e000e */
[----:B------:R-:W-:-:S03]  /*0330*/  IADD3 R29, R25, 0x60, RZ ;  /* 0x00000060191d7810 */ /* 0x000fc60007ffe0ff */
[----:B------:R-:W-:Y:S01]  /*0340*/  IMAD R3, R3, c[0x0][0x168], R18 ;  /* 0x00005a0003037a24 */ /* 0x000fe200078e0212 */
[----:B------:R0:W2:Y:S01]  /*0350*/  LDG.E R24, [R10.64] ;  /* 0x000000040a187981 */ /* 0x0000a2000c1e1900 */
[----:B------:R-:W-:-:S04]  /*0360*/  IMAD.WIDE.U32 R12, R13, R14, c[0x0][0x228] ;  /* 0x00008a000d0c7625 */ /* 0x000fc800078e000e */
[--C-:B------:R-:W-:Y:S02]  /*0370*/  IMAD R15, R5, c[0x0][0x168], R18.reuse ;  /* 0x00005a00050f7a24 */ /* 0x100fe400078e0212 */
[CC--:B------:R-:W-:Y:S01]  /*0380*/  IMAD.WIDE.U32 R4, R3.reuse, R14.reuse, c[0x0][0x220] ;  /* 0x0000880003047625 */ /* 0x0c0fe200078e000e */
[----:B------:R-:W3:Y:S03]  /*0390*/  LDG.E R12, [R12.64] ;  /* 0x000000040c0c7981 */ /* 0x000ee6000c1e1900 */
[----:B------:R-:W-:Y:S02]  /*03a0*/  IMAD.WIDE.U32 R6, R3, R14, c[0x0][0x228] ;  /* 0x00008a0003067625 */ /* 0x000fe400078e000e */
[----:B------:R-:W4:Y:S02]  /*03b0*/  LDG.E R4, [R4.64] ;  /* 0x0000000404047981 */ /* 0x000f24000c1e1900 */
[----:B------:R-:W-:-:S02]  /*03c0*/  IMAD R29, R29, c[0x0][0x168], R18 ;  /* 0x00005a001d1d7a24 */ /* 0x000fc400078e0212 */
[CC--:B------:R-:W-:Y:S01]  /*03d0*/  IMAD.WIDE.U32 R8, R15.reuse, R14.reuse, c[0x0][0x220] ;  /* 0x000088000f087625 */ /* 0x0c0fe200078e000e */
[----:B------:R-:W5:Y:S03]  /*03e0*/  LDG.E R6, [R6.64] ;  /* 0x0000000406067981 */ /* 0x000f66000c1e1900 */
[-C--:B------:R-:W-:Y:S02]  /*03f0*/  IMAD.WIDE.U32 R2, R15, R14.reuse, c[0x0][0x228] ;  /* 0x00008a000f027625 */ /* 0x080fe400078e000e */
[----:B------:R-:W5:Y:S02]  /*0400*/  LDG.E R8, [R8.64] ;  /* 0x0000000408087981 */ /* 0x000f64000c1e1900 */
[CC--:B0-----:R-:W-:Y:S02]  /*0410*/  IMAD.WIDE.U32 R10, R29.reuse, R14.reuse, c[0x0][0x220] ;  /* 0x000088001d0a7625 */ /* 0x0c1fe400078e000e */
[----:B------:R-:W5:Y:S02]  /*0420*/  LDG.E R3, [R2.64] ;  /* 0x0000000402037981 */ /* 0x000f64000c1e1900 */
[----:B------:R-:W-:-:S02]  /*0430*/  IMAD.WIDE.U32 R14, R29, R14, c[0x0][0x228] ;  /* 0x00008a001d0e7625 */ /* 0x000fc400078e000e */
        /* <DEDUP_REMOVED lines=13> */
.L_x_149:
[----:B------:R-:W-:Y:S05]  /*0510*/  BSYNC B1 ;  /* 0x0000000000017941 */ /* 0x000fea0003800000 */
.L_x_148:
        /* <DEDUP_REMOVED lines=23> */
.L_x_152:
[----:B------:R-:W-:Y:S05]  /*0690*/  BSYNC B1 ;  /* 0x0000000000017941 */ /* 0x000fea0003800000 */
.L_x_151:
[----:B------:R-:W-:-:S13]  /*06a0*/  ISETP.LT.U32.OR P2, PT, R25, c[0x0][0x160], P2 ;  /* 0x0000580019007a0c */ /* 0x000fda0001741470 */
        /* <DEDUP_REMOVED lines=9> */
.L_x_147:
[----:B------:R-:W-:Y:S05]  /*0740*/  BSYNC B0 ;  /* 0x0000000000007941 */ /* 0x000fea0003800000 */
.L_x_146:
        /* <DEDUP_REMOVED lines=11> */
.L_x_159:
[----:B---3--:R-:W-:Y:S01]  /*0800*/  FADD.FTZ R13, R4, R3 ;  /* 0x00000003040d7221 */ /* 0x008fe20000010000 */
[----:B------:R-:W-:Y:S05]  /*0810*/  BRA.DIV ~URZ, `(.L_x_155) ;  /* 0x000003127f007947 */ /* 0x000fea000b800000 */
[----:B-1----:R-:W1:Y:S02]  /*0820*/  SHFL.BFLY PT, R2, R5, 0x1, 0x1f ;  /* 0x0c201f0005027f89 */ /* 0x002e6400000e0000 */
[----:B-1----:R-:W-:Y:S02]  /*0830*/  FADD.FTZ R6, R5, R2 ;  /* 0x0000000205067221 */ /* 0x002fe40000010000 */
[----:B------:R-:W1:Y:S04]  /*0840*/  SHFL.BFLY PT, R2, R13, 0x2, 0x1f ;  /* 0x0c401f000d027f89 */ /* 0x000e6800000e0000 */
[----:B------:R-:W3:Y:S01]  /*0850*/  SHFL.BFLY PT, R3, R6, 0x2, 0x1f ;  /* 0x0c401f0006037f89 */ /* 0x000ee200000e0000 */
[----:B-1----:R-:W-:-:S02]  /*0860*/  FADD.FTZ R2, R13, R2 ;  /* 0x000000020d027221 */ /* 0x002fc40000010000 */
[----:B---3--:R-:W-:-:S03]  /*0870*/  FADD.FTZ R8, R6, R3 ;  /* 0x0000000306087221 */ /* 0x008fc60000010000 */
[----:B------:R-:W1:Y:S04]  /*0880*/  SHFL.BFLY PT, R3, R2, 0x4, 0x1f ;  /* 0x0c801f0002037f89 */ /* 0x000e6800000e0000 */
[----:B------:R-:W3:Y:S01]  /*0890*/  SHFL.BFLY PT, R7, R8, 0x4, 0x1f ;  /* 0x0c801f0008077f89 */ /* 0x000ee200000e0000 */
[----:B-1----:R-:W-:Y:S02]  /*08a0*/  FADD.FTZ R3, R2, R3 ;  /* 0x0000000302037221 */ /* 0x002fe40000010000 */
[----:B---3--:R-:W-:-:S03]  /*08b0*/  FADD.FTZ R9, R8, R7 ;  /* 0x0000000708097221 */ /* 0x008fc60000010000 */
[----:B--2---:R-:W1:Y:S04]  /*08c0*/  SHFL.BFLY PT, R4, R3, 0x8, 0x1f ;  /* 0x0d001f0003047f89 */ /* 0x004e6800000e0000 */
[----:B------:R-:W2:Y:S01]  /*08d0*/  SHFL.BFLY PT, R10, R9, 0x8, 0x1f ;  /* 0x0d001f00090a7f89 */ /* 0x000ea200000e0000 */
[----:B-1----:R-:W-:Y:S02]  /*08e0*/  FADD.FTZ R4, R3, R4 ;  /* 0x0000000403047221 */ /* 0x002fe40000010000 */
[----:B--2---:R-:W-:-:S03]  /*08f0*/  FADD.FTZ R10, R9, R10 ;  /* 0x0000000a090a7221 */ /* 0x004fc60000010000 */
[----:B------:R1:W2:Y:S04]  /*0900*/  SHFL.BFLY PT, R7, R4, 0x10, 0x1f ;  /* 0x0e001f0004077f89 */ /* 0x0002a800000e0000 */
[----:B------:R1:W3:Y:S02]  /*0910*/  SHFL.BFLY PT, R5, R10, 0x10, 0x1f ;  /* 0x0e001f000a057f89 */ /* 0x0002e400000e0000 */
.L_x_160:
[----:B------:R-:W-:Y:S01]  /*0920*/  @!P1 SHF.R.U32.HI R2, RZ, 0x3, R0 ;  /* 0x00000003ff029819 */ /* 0x000fe20000011600 */
[----:B---3--:R-:W-:Y:S02]  /*0930*/  FADD.FTZ R5, R5, R10 ;  /* 0x0000000a05057221 */ /* 0x008fe40000010000 */
[----:B--2---:R-:W-:Y:S01]  /*0940*/  FADD.FTZ R7, R7, R4 ;  /* 0x0000000407077221 */ /* 0x004fe20000010000 */
[----:B------:R-:W-:-:S05]  /*0950*/  @!P1 LOP3.LUT R2, R2, 0x1ffffffc, RZ, 0xc0, !PT ;  /* 0x1ffffffc02029812 */ /* 0x000fca00078ec0ff */
[----:B------:R2:W-:Y:S04]  /*0960*/  @!P1 STS [R2+0x2000], R5 ;  /* 0x0020000502009388 */ /* 0x0005e80000000800 */
[----:B------:R2:W-:Y:S02]  /*0970*/  @!P1 STS [R2+0x2080], R7 ;  /* 0x0020800702009388 */ /* 0x0005e40000000800 */
.L_x_153:
[----:B0-----:R-:W-:Y:S01]  /*0980*/  WARPSYNC 0xffffffff ;  /* 0xffffffff00007948 */ /* 0x001fe20003800000 */
[----:B------:R-:W-:Y:S06]  /*0990*/  BAR.SYNC.DEFER_BLOCKING 0x0 ;  /* 0x0000000000007b1d */ /* 0x000fec0000010000 */
[----:B------:R-:W-:Y:S01]  /*09a0*/  BSSY B0, `(.L_x_156) ;  /* 0x000000b000007945 */ /* 0x000fe20003800000 */
[----:B------:R-:W-:Y:S05]  /*09b0*/  @!P0 BRA `(.L_x_157) ;  /* 0x0000009000008947 */ /* 0x000fea0003800000 */
[----:B--2---:R-:W0:Y:S01]  /*09c0*/  LDS.64 R2, [R16.X8+0x2000] ;  /* 0x0020000010027984 */ /* 0x004e220000008a00 */
[----:B------:R-:W-:-:S03]  /*09d0*/  HFMA2.MMA R6, -RZ, RZ, 0, 2.384185791015625e-07 ;  /* 0x00000004ff067435 */ /* 0x000fc600000001ff */
[----:B-1----:R-:W1:Y:S01]  /*09e0*/  LDS.64 R4, [R16.X8+0x2080] ;  /* 0x0020800010047984 */ /* 0x002e620000008a00 */
[----:B0-----:R-:W-:-:S06]  /*09f0*/  F2FP.BF16.PACK_AB R7, R3, R2 ;  /* 0x000000020307723e */ /* 0x001fcc00000010ff */
[----:B------:R-:W-:Y:S01]  /*0a00*/  IMAD.WIDE.U32 R2, R19, R6, c[0x0][0x268] ;  /* 0x00009a0013027625 */ /* 0x000fe200078e0006 */
[----:B-1----:R-:W-:-:S03]  /*0a10*/  F2FP.BF16.PACK_AB R9, R5, R4 ;  /* 0x000000040509723e */ /* 0x002fc600000010ff */
[----:B------:R-:W-:Y:S01]  /*0a20*/  IMAD.WIDE.U32 R4, R19, R6, c[0x0][0x260] ;  /* 0x0000980013047625 */ /* 0x000fe200078e0006 */
[----:B------:R0:W-:Y:S04]  /*0a30*/  STG.E [R2.64], R7 ;  /* 0x0000000702007986 */ /* 0x0001e8000c101904 */
[----:B------:R0:W-:Y:S02]  /*0a40*/  STG.E [R4.64], R9 ;  /* 0x0000000904007986 */ /* 0x0001e4000c101904 */
.L_x_157:
[----:B------:R-:W-:Y:S05]  /*0a50*/  BSYNC B0 ;  /* 0x0000000000007941 */ /* 0x000fea0003800000 */
.L_x_156:
[C---:B------:R-:W-:Y:S02]  /*0a60*/  ISETP.GT.U32.AND P1, PT, R18.reuse, -0xc01, PT ;  /* 0xfffff3ff1200780c */ /* 0x040fe40003f24070 */
[----:B------:R-:W-:Y:S02]  /*0a70*/  IADD3 R18, R18, 0xc00, RZ ;  /* 0x00000c0012127810 */ /* 0x000fe40007ffe0ff */
[----:B------:R-:W-:-:S09]  /*0a80*/  IADD3 R19, R19, 0x600, RZ ;  /* 0x0000060013137810 */ /* 0x000fd20007ffe0ff */
[----:B012---:R-:W-:Y:S05]  /*0a90*/  @P1 BRA `(.L_x_158) ;  /* 0xfffff69000001947 */ /* 0x007fea000383ffff */
[----:B------:R-:W-:Y:S05]  /*0aa0*/  EXIT ;  /* 0x000000000000794d */ /* 0x000fea0003800000 */
.L_x_154:
[----:B--2---:R-:W-:Y:S01]  /*0ab0*/  IMAD.MOV.U32 R10, RZ, RZ, R4 ;  /* 0x000000ffff0a7224 */ /* 0x004fe200078e0004 */
[----:B------:R-:W-:Y:S01]  /*0ac0*/  MOV R9, 0x1 ;  /* 0x0000000100097802 */ /* 0x000fe20000000f00 */
[----:B------:R-:W-:Y:S01]  /*0ad0*/  IMAD.MOV.U32 R6, RZ, RZ, 0x1f ;  /* 0x0000001fff067424 */ /* 0x000fe200078e00ff */
[----:B------:R-:W-:Y:S02]  /*0ae0*/  MOV R11, 0xffffffff ;  /* 0xffffffff000b7802 */ /* 0x000fe40000000f00 */
[----:B------:R-:W-:Y:S02]  /*0af0*/  MOV R2, 0xb10 ;  /* 0x00000b1000027802 */ /* 0x000fe40000000f00 */
[----:B01----:R-:W-:Y:S05]  /*0b00*/  CALL.REL.NOINC `($__internal_9_$__cuda_sm70_shflsync_bfly_p) ;  /* 0x000003c000007944 */ /* 0x003fea0003c00000 */
[----:B-1----:R-:W-:Y:S01]  /*0b10*/  IMAD.MOV.U32 R3, RZ, RZ, R6 ;  /* 0x000000ffff037224 */ /* 0x002fe200078e0006 */
[----:B0-----:R-:W-:Y:S05]  /*0b20*/  BRA `(.L_x_159) ;  /* 0xfffffcd000007947 */ /* 0x001fea000383ffff */
.L_x_155:
[----:B------:R-:W-:Y:S01]  /*0b30*/  HFMA2.MMA R6, -RZ, RZ, 0, 1.847743988037109375e-06 ;  /* 0x0000001fff067435 */ /* 0x000fe200000001ff */
[----:B------:R-:W-:Y:S01]  /*0b40*/  MOV R10, R13 ;  /* 0x0000000d000a7202 */ /* 0x000fe20000000f00 */
[----:B------:R-:W-:Y:S01]  /*0b50*/  IMAD.MOV.U32 R9, RZ, RZ, 0x2 ;  /* 0x00000002ff097424 */ /* 0x000fe200078e00ff */
[----:B------:R-:W-:Y:S01]  /*0b60*/  MOV R2, 0xb90 ;  /* 0x00000b9000027802 */ /* 0x000fe20000000f00 */
[----:B------:R-:W-:-:S02]  /*0b70*/  IMAD.MOV.U32 R11, RZ, RZ, -0x1 ;  /* 0xffffffffff0b7424 */ /* 0x000fc400078e00ff */
[----:B012---:R-:W-:Y:S05]  /*0b80*/  CALL.REL.NOINC `($__internal_9_$__cuda_sm70_shflsync_bfly_p) ;  /* 0x0000034000007944 */ /* 0x007fea0003c00000 */
[----:B01----:R-:W-:Y:S01]  /*0b90*/  FADD.FTZ R10, R13, R6 ;  /* 0x000000060d0a7221 */ /* 0x003fe20000010000 */
[----:B------:R-:W-:Y:S01]  /*0ba0*/  HFMA2.MMA R6, -RZ, RZ, 0, 1.847743988037109375e-06 ;  /* 0x0000001fff067435 */ /* 0x000fe200000001ff */
[----:B------:R-:W-:Y:S01]  /*0bb0*/  MOV R9, 0x4 ;  /* 0x0000000400097802 */ /* 0x000fe20000000f00 */
[----:B------:R-:W-:Y:S01]  /*0bc0*/  IMAD.MOV.U32 R11, RZ, RZ, -0x1 ;  /* 0xffffffffff0b7424 */ /* 0x000fe200078e00ff */
[----:B------:R-:W-:-:S03]  /*0bd0*/  MOV R2, 0xbf0 ;  /* 0x00000bf000027802 */ /* 0x000fc60000000f00 */
[----:B------:R-:W-:Y:S05]  /*0be0*/  CALL.REL.NOINC `($__internal_9_$__cuda_sm70_shflsync_bfly_p) ;  /* 0x000002e000007944 */ /* 0x000fea0003c00000 */
[----:B01----:R-:W-:Y:S01]  /*0bf0*/  FADD.FTZ R10, R10, R6 ;  /* 0x000000060a0a7221 */ /* 0x003fe20000010000 */
[----:B------:R-:W-:Y:S01]  /*0c00*/  HFMA2.MMA R6, -RZ, RZ, 0, 1.847743988037109375e-06 ;  /* 0x0000001fff067435 */ /* 0x000fe200000001ff */
[----:B------:R-:W-:Y:S01]  /*0c10*/  MOV R9, 0x8 ;  /* 0x0000000800097802 */ /* 0x000fe20000000f00 */
[----:B------:R-:W-:Y:S01]  /*0c20*/  IMAD.MOV.U32 R11, RZ, RZ, -0x1 ;  /* 0xffffffffff0b7424 */ /* 0x000fe200078e00ff */
[----:B------:R-:W-:-:S03]  /*0c30*/  MOV R2, 0xc50 ;  /* 0x00000c5000027802 */ /* 0x000fc60000000f00 */
[----:B------:R-:W-:Y:S05]  /*0c40*/  CALL.REL.NOINC `($__internal_9_$__cuda_sm70_shflsync_bfly_p) ;  /* 0x0000028000007944 */ /* 0x000fea0003c00000 */
[----:B-1----:R-:W-:Y:S01]  /*0c50*/  FADD.FTZ R4, R10, R6 ;  /* 0x000000060a047221 */ /* 0x002fe20000010000 */
[----:B------:R-:W-:Y:S01]  /*0c60*/  HFMA2.MMA R6, -RZ, RZ, 0, 1.847743988037109375e-06 ;  /* 0x0000001fff067435 */ /* 0x000fe200000001ff */
[----:B0-----:R-:W-:Y:S01]  /*0c70*/  MOV R9, 0x10 ;  /* 0x0000001000097802 */ /* 0x001fe20000000f00 */
[----:B------:R-:W-:Y:S01]  /*0c80*/  IMAD.MOV.U32 R11, RZ, RZ, -0x1 ;  /* 0xffffffffff0b7424 */ /* 0x000fe200078e00ff */
[----:B------:R-:W-:-:S02]  /*0c90*/  MOV R2, 0xcc0 ;  /* 0x00000cc000027802 */ /* 0x000fc40000000f00 */
[----:B------:R-:W-:Y:S02]  /*0ca0*/  MOV R10, R4 ;  /* 0x00000004000a7202 */ /* 0x000fe40000000f00 */
[----:B------:R-:W-:Y:S05]  /*0cb0*/  CALL.REL.NOINC `($__internal_9_$__cuda_sm70_shflsync_bfly_p) ;  /* 0x0000021000007944 */ /* 0x000fea0003c00000 */
[----:B0-----:R-:W-:Y:S01]  /*0cc0*/  HFMA2.MMA R9, -RZ, RZ, 0, 5.9604644775390625e-08 ;  /* 0x00000001ff097435 */ /* 0x001fe200000001ff */
[----:B-1----:R-:W-:Y:S01]  /*0cd0*/  MOV R7, R6 ;  /* 0x0000000600077202 */ /* 0x002fe20000000f00 */
[----:B------:R-:W-:Y:S01]  /*0ce0*/  IMAD.MOV.U32 R10, RZ, RZ, R5 ;  /* 0x000000ffff0a7224 */ /* 0x000fe200078e0005 */
[----:B------:R-:W-:Y:S01]  /*0cf0*/  MOV R6, 0x1f ;  /* 0x0000001f00067802 */ /* 0x000fe20000000f00 */
[----:B------:R-:W-:Y:S01]  /*0d00*/  IMAD.MOV.U32 R11, RZ, RZ, -0x1 ;  /* 0xffffffffff0b7424 */ /* 0x000fe200078e00ff */
[----:B------:R-:W-:Y:S02]  /*0d10*/  MOV R2, 0xd30 ;  /* 0x00000d3000027802 */ /* 0x000fe40000000f00 */
[----:B------:R-:W-:Y:S05]  /*0d20*/  CALL.REL.NOINC `($__internal_9_$__cuda_sm70_shflsync_bfly_p) ;  /* 0x000001a000007944 */ /* 0x000fea0003c00000 */
[----:B0-----:R-:W-:Y:S01]  /*0d30*/  HFMA2.MMA R9, -RZ, RZ, 0, 1.1920928955078125e-07 ;  /* 0x00000002ff097435 */ /* 0x001fe200000001ff */
[----:B-1----:R-:W-:Y:S01]  /*0d40*/  FADD.FTZ R10, R5, R6 ;  /* 0x00000006050a7221 */ /* 0x002fe20000010000 */
[----:B------:R-:W-:Y:S01]  /*0d50*/  MOV R6, 0x1f ;  /* 0x0000001f00067802 */ /* 0x000fe20000000f00 */
[----:B------:R-:W-:Y:S01]  /*0d60*/  IMAD.MOV.U32 R11, RZ, RZ, -0x1 ;  /* 0xffffffffff0b7424 */ /* 0x000fe200078e00ff */
[----:B------:R-:W-:Y:S02]  /*0d70*/  MOV R2, 0xd90 ;  /* 0x00000d9000027802 */ /* 0x000fe40000000f00 */
[----:B------:R-:W-:Y:S05]  /*0d80*/  CALL.REL.NOINC `($__internal_9_$__cuda_sm70_shflsync_bfly_p) ;  /* 0x0000014000007944 */ /* 0x000fea0003c00000 */
[----:B0-----:R-:W-:Y:S01]  /*0d90*/  HFMA2.MMA R9, -RZ, RZ, 0, 2.384185791015625e-07 ;  /* 0x00000004ff097435 */ /* 0x001fe200000001ff */
[----:B-1----:R-:W-:Y:S01]  /*0da0*/  FADD.FTZ R10, R10, R6 ;  /* 0x000000060a0a7221 */ /* 0x002fe20000010000 */
[----:B------:R-:W-:Y:S01]  /*0db0*/  MOV R6, 0x1f ;  /* 0x0000001f00067802 */ /* 0x000fe20000000f00 */
[----:B------:R-:W-:Y:S01]  /*0dc0*/  IMAD.MOV.U32 R11, RZ, RZ, -0x1 ;  /* 0xffffffffff0b7424 */ /* 0x000fe200078e00ff */
[----:B------:R-:W-:-:S02]  /*0dd0*/  MOV R2, 0xdf0 ;  /* 0x00000df000027802 */ /* 0x000fc40000000f00 */
[----:B------:R-:W-:Y:S05]  /*0de0*/  CALL.REL.NOINC `($__internal_9_$__cuda_sm70_shflsync_bfly_p) ;  /* 0x000000e000007944 */ /* 0x000fea0003c00000 */
[----:B0-----:R-:W-:Y:S01]  /*0df0*/  HFMA2.MMA R9, -RZ, RZ, 0, 4.76837158203125e-07 ;  /* 0x00000008ff097435 */ /* 0x001fe200000001ff */
[----:B-1----:R-:W-:Y:S01]  /*0e00*/  FADD.FTZ R10, R10, R6 ;  /* 0x000000060a0a7221 */ /* 0x002fe20000010000 */
[----:B------:R-:W-:Y:S01]  /*0e10*/  MOV R6, 0x1f ;  /* 0x0000001f00067802 */ /* 0x000fe20000000f00 */
[----:B------:R-:W-:Y:S01]  /*0e20*/  IMAD.MOV.U32 R11, RZ, RZ, -0x1 ;  /* 0xffffffffff0b7424 */ /* 0x000fe200078e00ff */
[----:B------:R-:W-:-:S02]  /*0e30*/  MOV R2, 0xe50 ;  /* 0x00000e5000027802 */ /* 0x000fc40000000f00 */
[----:B------:R-:W-:Y:S05]  /*0e40*/  CALL.REL.NOINC `($__internal_9_$__cuda_sm70_shflsync_bfly_p) ;  /* 0x0000008000007944 */ /* 0x000fea0003c00000 */
[----:B0-----:R-:W-:Y:S01]  /*0e50*/  HFMA2.MMA R9, -RZ, RZ, 0, 9.5367431640625e-07 ;  /* 0x00000010ff097435 */ /* 0x001fe200000001ff */
[----:B-1----:R-:W-:Y:S01]  /*0e60*/  FADD.FTZ R10, R10, R6 ;  /* 0x000000060a0a7221 */ /* 0x002fe20000010000 */
[----:B------:R-:W-:Y:S01]  /*0e70*/  MOV R6, 0x1f ;  /* 0x0000001f00067802 */ /* 0x000fe20000000f00 */
[----:B------:R-:W-:Y:S01]  /*0e80*/  IMAD.MOV.U32 R11, RZ, RZ, -0x1 ;  /* 0xffffffffff0b7424 */ /* 0x000fe200078e00ff */
[----:B------:R-:W-:-:S02]  /*0e90*/  MOV R2, 0xeb0 ;  /* 0x00000eb000027802 */ /* 0x000fc40000000f00 */
[----:B------:R-:W-:Y:S05]  /*0ea0*/  CALL.REL.NOINC `($__internal_9_$__cuda_sm70_shflsync_bfly_p) ;  /* 0x0000002000007944 */ /* 0x000fea0003c00000 */
[----:B-1----:R-:W-:Y:S01]  /*0eb0*/  MOV R5, R6 ;  /* 0x0000000600057202 */ /* 0x002fe20000000f00 */
[----:B0-----:R-:W-:Y:S05]  /*0ec0*/  BRA `(.L_x_160) ;  /* 0xfffffa5000007947 */ /* 0x001fea000383ffff */
        .weak           $__internal_9_$__cuda_sm70_shflsync_bfly_p
        .type           $__internal_9_$__cuda_sm70_shflsync_bfly_p,@function
        .size           $__internal_9_$__cuda_sm70_shflsync_bfly_p,(.L_x_2027 - $__internal_9_$__cuda_sm70_shflsync_bfly_p)
$__internal_9_$__cuda_sm70_shflsync_bfly_p:
[----:B------:R-:W-:Y:S01]  /*0ed0*/  HFMA2.MMA R3, -RZ, RZ, 0, 0 ;  /* 0x00000000ff037435 */ /* 0x000fe200000001ff */
[----:B------:R-:W-:Y:S04]  /*0ee0*/  WARPSYNC R11 ;  /* 0x0000000b00007348 */ /* 0x000fe80003800000 */
[----:B------:R0:W1:Y:S01]  /*0ef0*/  SHFL.BFLY PT, R6, R10, R9, R6 ;  /* 0x0c0000090a067389 */ /* 0x00006200000e0006 */
[----:B------:R-:W-:Y:S05]  /*0f00*/  RET.REL.NODEC R2 `(_ZN10layer_norm22ln_bwd_finalize_kernelINS_22Kernel_traits_finalizeILj3072E13__nv_bfloat16S2_S2_S2_fjLb0ELj1024ELj4ENS_18Kernel_traits_baseILj3072ES2_S2_S2_S2_fjLj1024EEEEELb0ELb1EEEvNS_9BwdParamsE) ;  /* 0xfffff0f002007950 */ /* 0x000fea0003c3ffff */
.L_x_161:
        /* <DEDUP_REMOVED lines=15> */
.L_x_2027:


//--------------------- .text._ZN10layer_norm40ln_parallel_residual_bwd_finalize_kernelINS_22Kernel_traits_finalizeILj3072E13__nv_bfloat16S2_S2_S2_fjLb0ELj1024ELj4ENS_18Kernel_traits_baseILj3072ES2_S2_S2_S2_fjLj1024EEEEELb1EEEvNS_9BwdParamsE --------------------------
	.section	.text._ZN10layer_norm40ln_parallel_residual_bwd_finalize_kernelINS_22Kernel_traits_finalizeILj3072E13__nv_bfloat16S2_S2_S2_fjLb0ELj1024ELj4ENS_18Kernel_traits_baseILj3072ES2_S2_S2_S2_fjLj1024EEEEELb1EEEvNS_9BwdParamsE,"ax",@progbits
	.sectioninfo	@"SHI_REGISTERS=32"
	.align	128
        .global         _ZN10layer_norm40ln_parallel_residual_bwd_finalize_kernelINS_22Kernel_traits_finalizeILj3072E13__nv_bfloat16S2_S2_S2_fjLb0ELj1024ELj4ENS_18Kernel_traits_baseILj3072ES2_S2_S2_S2_fjLj1024EEEEELb1EEEvNS_9BwdParamsE
        .type           _ZN10layer_norm40ln_parallel_residual_bwd_finalize_kernelINS_22Kernel_traits_finalizeILj3072E13__nv_bfloat16S2_S2_S2_fjLb0ELj1024ELj4ENS_18Kernel_traits_baseILj3072ES2_S2_S2_S2_fjLj1024EEEEELb1EEEvNS_9BwdParamsE,@function
        .size           _ZN10layer_norm40ln_parallel_residual_bwd_finalize_kernelINS_22Kernel_traits_finalizeILj3072E13__nv_bfloat16S2_S2_S2_fjLb0ELj1024ELj4ENS_18Kernel_traits_baseILj3072ES2_S2_S2_S2_fjLj1024EEEEELb1EEEvNS_9BwdParamsE,(.L_x_2028 - _ZN10layer_norm40ln_parallel_residual_bwd_finalize_kernelINS_22Kernel_traits_finalizeILj3072E13__nv_bfloat16S2_S2_S2_fjLb0ELj1024ELj4ENS_18Kernel_traits_baseILj3072ES2_S2_S2_S2_fjLj1024EEEEELb1EEEvNS_9BwdParamsE)
        .other          _ZN10layer_norm40ln_parallel_residual_bwd_finalize_kernelINS_22Kernel_traits_finalizeILj3072E13__nv_bfloat16S2_S2_S2_fjLb0ELj1024ELj4ENS_18Kernel_traits_baseILj3072ES2_S2_S2_S2_fjLj1024EEEEELb1EEEvNS_9BwdParamsE,@"STO_CUDA_ENTRY STV_DEFAULT"
_ZN10layer_norm40ln_parallel_residual_bwd_finalize_kernelINS_22Kernel_traits_finalizeILj3072E13__nv_bfloat16S2_S2_S2_fjLb0ELj1024ELj4ENS_18Kernel_traits_baseILj3072ES2_S2_S2_S2_fjLj1024EEEEELb1EEEvNS_9BwdParamsE:
.text._ZN10layer_norm40ln_parallel_residual_bwd_finalize_kernelINS_22Kernel_traits_finalizeILj3072E13__nv_bfloat16S2_S2_S2_fjLb0ELj1024ELj4ENS_18Kernel_traits_baseILj3072ES2_S2_S2_S2_fjLj1024EEEEELb1EEEvNS_9BwdParamsE:
        /* <DEDUP_REMOVED lines=13> */
[----:B------:R-:W-:Y:S02]  /*00d0*/  LOP3.LUT R7, R3, 0x1f, R0, 0x78, !PT ;  /* 0x0000001f03077812 */ /* 0x000fe400078e7800 */
[C---:B------:R-:W-:Y:S01]  /*00e0*/  ISETP.GE.U32.AND P0, PT, R2.reuse, 0x10, PT ;  /* 0x000000100200780c */ /* 0x040fe20003f06070 */
[----:B------:R-:W-:Y:S01]  /*00f0*/  IMAD.IADD R5, R2, 0x1, R5 ;  /* 0x0000000102057824 */ /* 0x000fe200078e0205 */
[----:B------:R-:W-:-:S02]  /*0100*/  IADD3 R6, R6, R7, RZ ;  /* 0x0000000706067210 */ /* 0x000fc40007ffe0ff */
[----:B------:R-:W-:Y:S02]  /*0110*/  ISETP.EQ.AND P0, PT, R3, 0x1f, !P0 ;  /* 0x0000001f0300780c */ /* 0x000fe40004702270 */
[----:B------:R-:W-:Y:S02]  /*0120*/  LEA R7, R2, R7, 0x5 ;  /* 0x0000000702077211 */ /* 0x000fe400078e28ff */
.L_x_175:
[----:B------:R-:W-:Y:S01]  /*0130*/  ISETP.GE.U32.AND P1, PT, R3, c[0x0][0x160], PT ;  /* 0x0000580003007a0c */ /* 0x000fe20003f26070 */
[----:B------:R-:W-:Y:S01]  /*0140*/  BSSY B0, `(.L_x_162) ;  /* 0x0000094000007945 */ /* 0x000fe20003800000 */
[----:B------:R-:W-:Y:S01]  /*0150*/  HFMA2.MMA R21, -RZ, RZ, 0, 0 ;  /* 0x00000000ff157435 */ /* 0x000fe200000001ff */
[----:B------:R-:W-:Y:S01]  /*0160*/  IMAD.MOV.U32 R25, RZ, RZ, RZ ;  /* 0x000000ffff197224 */ /* 0x000fe200078e00ff */
[----:B------:R-:W-:Y:S01]  /*0170*/  HFMA2.MMA R27, -RZ, RZ, 0, 0 ;  /* 0x00000000ff1b7435 */ /* 0x000fe200000001ff */
[----:B------:R-:W-:-:S08]  /*0180*/  MOV R23, RZ ;  /* 0x000000ff00177202 */ /* 0x000fd00000000f00 */
[----:B------:R-:W-:Y:S05]  /*0190*/  @P1 BRA `(.L_x_163) ;  /* 0x000008e000001947 */ /* 0x000fea0003800000 */
[----:B------:R-:W-:Y:S02]  /*01a0*/  ISETP.GE.U32.AND P2, PT, R3, c[0x0][0x160], PT ;  /* 0x0000580003007a0c */ /* 0x000fe40003f46070 */
[----:B------:R-:W-:-:S11]  /*01b0*/  MOV R11, R3 ;  /* 0x00000003000b7202 */ /* 0x000fd60000000f00 */
[----:B------:R-:W-:Y:S02]  /*01c0*/  @P2 IMAD.MOV.U32 R13, RZ, RZ, 0x4 ;  /* 0x00000004ff0d2424 */ /* 0x000fe400078e00ff */
        /* <DEDUP_REMOVED lines=13> */
[----:B------:R-:W-:Y:S01]  /*02a0*/  IMAD.MOV.U32 R25, RZ, RZ, RZ ;  /* 0x000000ffff197224 */ /* 0x000fe200078e00ff */
[----:B------:R-:W-:Y:S02]  /*02b0*/  MOV R27, RZ ;  /* 0x000000ff001b7202 */ /* 0x000fe40000000f00 */
[----:B------:R-:W-:Y:S02]  /*02c0*/  MOV R23, RZ ;  /* 0x000000ff00177202 */ /* 0x000fe40000000f00 */
[----:B------:R-:W-:Y:S01]  /*02d0*/  MOV R21, RZ ;  /* 0x000000ff00157202 */ /* 0x000fe20000000f00 */
[----:B------:R-:W-:Y:S01]  /*02e0*/  BSSY B1, `(.L_x_164) ;  /* 0x0000045000017945 */ /* 0x000fe20003800000 */
[----:B--2---:R-:W-:Y:S02]  /*02f0*/  @P2 FADD.FTZ R27, R27, R16 ;  /* 0x000000101b1b2221 */ /* 0x004fe40000010000 */
[----:B---3--:R-:W-:-:S02]  /*0300*/  @P2 FADD.FTZ R23, R23, R14 ;  /* 0x0000000e17172221 */ /* 0x008fc40000010000 */
[----:B----4-:R-:W-:Y:S02]  /*0310*/  @P2 FADD.FTZ R21, R21, R8 ;  /* 0x0000000815152221 */ /* 0x010fe40000010000 */
[----:B-----5:R-:W-:Y:S01]  /*0320*/  @P2 FADD.FTZ R25, R25, R12 ;  /* 0x0000000c19192221 */ /* 0x020fe20000010000 */
[----:B------:R-:W-:Y:S01]  /*0330*/  PLOP3.LUT P2, PT, P2, PT, PT, 0x8, 0x0 ;  /* 0x000000000000781c */ /* 0x000fe2000174e170 */
[----:B------:R-:W-:Y:S07]  /*0340*/  @P1 BRA `(.L_x_165) ;  /* 0x000003e000001947 */ /* 0x000fee0003800000 */
[----:B------:R-:W-:Y:S02]  /*0350*/  MOV R8, c[0x0][0x160] ;  /* 0x0000580000087a02 */ /* 0x000fe40000000f00 */
[----:B------:R-:W-:Y:S02]  /*0360*/  PLOP3.LUT P2, PT, PT, PT, PT, 0x8, 0x0 ;  /* 0x000000000000781c */ /* 0x000fe40003f4e170 */
[----:B------:R-:W-:Y:S02]  /*0370*/  IADD3 R8, R8, -0x60, RZ ;  /* 0xffffffa008087810 */ /* 0x000fe40007ffe0ff */
.L_x_166:
[----:B------:R-:W-:Y:S01]  /*0380*/  HFMA2.MMA R9, -RZ, RZ, 0, 2.384185791015625e-07 ;  /* 0x00000004ff097435 */ /* 0x000fe200000001ff */
[C---:B------:R-:W-:Y:S01]  /*0390*/  IMAD R28, R11.reuse, c[0x0][0x168], R4 ;  /* 0x00005a000b1c7a24 */ /* 0x040fe200078e0204 */
[----:B------:R-:W-:-:S08]  /*03a0*/  IADD3 R17, R11, 0x20, RZ ;  /* 0x000000200b117810 */ /* 0x000fd00007ffe0ff */
[----:B------:R-:W-:-:S04]  /*03b0*/  IMAD.WIDE.U32 R14, R28, R9, c[0x0][0x220] ;  /* 0x000088001c0e7625 */ /* 0x000fc800078e0009 */
[CC--:B------:R-:W-:Y:S01]  /*03c0*/  IMAD.WIDE.U32 R18, R28.reuse, R9.reuse, c[0x0][0x230] ;  /* 0x00008c001c127625 */ /* 0x0c0fe200078e0009 */
[----:B------:R0:W2:Y:S03]  /*03d0*/  LDG.E R26, [R14.64] ;  /* 0x000000040e1a7981 */ /* 0x0000a6000c1e1900 */
[----:B------:R-:W-:Y:S02]  /*03e0*/  IMAD R22, R17, c[0x0][0x168], R4 ;  /* 0x00005a0011167a24 */ /* 0x000fe400078e0204 */
[CC--:B------:R-:W-:Y:S01]  /*03f0*/  IMAD.WIDE.U32 R12, R28.reuse, R9.reuse, c[0x0][0x228] ;  /* 0x00008a001c0c7625 */ /* 0x0c0fe200078e0009 */
[----:B------:R-:W3:Y:S03]  /*0400*/  LDG.E R18, [R18.64] ;  /* 0x0000000412127981 */ /* 0x000ee6000c1e1900 */
[-C--:B------:R-:W-:Y:S01]  /*0410*/  IMAD.WIDE.U32 R28, R28, R9.reuse, c[0x0][0x238] ;  /* 0x00008e001c1c7625 */ /* 0x080fe200078e0009 */
[----:B------:R1:W4:Y:S03]  /*0420*/  LDG.E R24, [R12.64] ;  /* 0x000000040c187981 */ /* 0x000326000c1e1900 */
[----:B------:R-:W-:-:S02]  /*0430*/  IMAD.WIDE.U32 R16, R22, R9, c[0x0][0x220] ;  /* 0x0000880016107625 */ /* 0x000fc400078e0009 */
[----:B------:R5:W4:Y:S04]  /*0440*/  LDG.E R28, [R28.64] ;  /* 0x000000041c1c7981 */ /* 0x000b28000c1e1900 */
[----:B-----5:R5:W4:Y:S01]  /*0450*/  LDG.E R29, [R16.64] ;  /* 0x00000004101d7981 */ /* 0x020b22000c1e1900 */
[----:B------:R-:W-:Y:S01]  /*0460*/  IADD3 R20, R11, 0x40, RZ ;  /* 0x000000400b147810 */ /* 0x000fe20007ffe0ff */
[----:B0-----:R-:W-:-:S04]  /*0470*/  IMAD.WIDE.U32 R14, R22, R9, c[0x0][0x228] ;  /* 0x00008a00160e7625 */ /* 0x001fc800078e0009 */
[----:B------:R-:W-:Y:S01]  /*0480*/  IMAD R20, R20, c[0x0][0x168], R4 ;  /* 0x00005a0014147a24 */ /* 0x000fe200078e0204 */
[----:B------:R0:W4:Y:S03]  /*0490*/  LDG.E R10, [R14.64] ;  /* 0x000000040e0a7981 */ /* 0x000126000c1e1900 */
[----:B-----5:R-:W-:-:S04]  /*04a0*/  IMAD.WIDE.U32 R16, R20, R9, c[0x0][0x220] ;  /* 0x0000880014107625 */ /* 0x020fc800078e0009 */
[----:B-1----:R-:W-:-:S04]  /*04b0*/  IMAD.WIDE.U32 R12, R22, R9, c[0x0][0x230] ;  /* 0x00008c00160c7625 */ /* 0x002fc800078e0009 */
[-C--:B0-----:R-:W-:Y:S02]  /*04c0*/  IMAD.WIDE.U32 R14, R22, R9.reuse, c[0x0][0x238] ;  /* 0x00008e00160e7625 */ /* 0x081fe400078e0009 */
[----:B------:R2:W5:Y:S04]  /*04d0*/  LDG.E R22, [R16.64] ;  /* 0x0000000410167981 */ /* 0x000568000c1e1900 */
[----:B------:R0:W5:Y:S04]  /*04e0*/  LDG.E R12, [R12.64] ;  /* 0x000000040c0c7981 */ /* 0x000168000c1e1900 */
[----:B0-----:R0:W5:Y:S02]  /*04f0*/  LDG.E R13, [R14.64] ;  /* 0x000000040e0d7981 */ /* 0x001164000c1e1900 */
[----:B0-----:R-:W-:-:S04]  /*0500*/  IMAD.WIDE.U32 R14, R20, R9, c[0x0][0x228] ;  /* 0x00008a00140e7625 */ /* 0x001fc800078e0009 */
[----:B--2---:R-:W-:Y:S01]  /*0510*/  FADD.FTZ R16, R26, R27 ;  /* 0x0000001b1a107221 */ /* 0x004fe20000010000 */
[----:B------:R-:W-:Y:S01]  /*0520*/  IADD3 R27, R11, 0x60, RZ ;  /* 0x000000600b1b7810 */ /* 0x000fe20007ffe0ff */
[----:B---3--:R-:W-:Y:S02]  /*0530*/  FADD.FTZ R25, R18, R25 ;  /* 0x0000001912197221 */ /* 0x008fe40000010000 */
[----:B------:R-:W-:-:S04]  /*0540*/  IMAD.WIDE.U32 R18, R20, R9, c[0x0][0x230] ;  /* 0x00008c0014127625 */ /* 0x000fc800078e0009 */
[----:B------:R-:W-:Y:S02]  /*0550*/  IMAD R26, R27, c[0x0][0x168], R4 ;  /* 0x00005a001b1a7a24 */ /* 0x000fe400078e0204 */
[----:B------:R0:W2:Y:S01]  /*0560*/  LDG.E R27, [R18.64] ;  /* 0x00000004121b7981 */ /* 0x0000a2000c1e1900 */
[----:B----4-:R-:W-:Y:S02]  /*0570*/  FADD.FTZ R28, R28, R21 ;  /* 0x000000151c1c7221 */ /* 0x010fe40000010000 */
[----:B------:R-:W-:-:S04]  /*0580*/  IMAD.WIDE.U32 R20, R20, R9, c[0x0][0x238] ;  /* 0x00008e0014147625 */ /* 0x000fc800078e0009 */
[----:B------:R-:W-:Y:S02]  /*0590*/  FADD.FTZ R23, R24, R23 ;  /* 0x0000001718177221 */ /* 0x000fe40000010000 */
[----:B------:R1:W3:Y:S01]  /*05a0*/  LDG.E R24, [R14.64] ;  /* 0x000000040e187981 */ /* 0x0002e2000c1e1900 */
[----:B------:R-:W-:Y:S02]  /*05b0*/  FADD.FTZ R29, R16, R29 ;  /* 0x0000001d101d7221 */ /* 0x000fe40000010000 */
[CC--:B------:R-:W-:Y:S01]  /*05c0*/  IMAD.WIDE.U32 R16, R26.reuse, R9.reuse, c[0x0][0x228] ;  /* 0x00008a001a107625 */ /* 0x0c0fe200078e0009 */
[----:B------:R-:W4:Y:S03]  /*05d0*/  LDG.E R20, [R20.64] ;  /* 0x0000000414147981 */ /* 0x000f26000c1e1900 */
[CC--:B0-----:R-:W-:Y:S02]  /*05e0*/  IMAD.WIDE.U32 R18, R26.reuse, R9.reuse, c[0x0][0x230] ;  /* 0x00008c001a127625 */ /* 0x0c1fe400078e0009 */
[----:B------:R0:W4:Y:S02]  /*05f0*/  LDG.E R16, [R16.64] ;  /* 0x0000000410107981 */ /* 0x000124000c1e1900 */
[----:B-1----:R-:W-:-:S06]  /*0600*/  IMAD.WIDE.U32 R14, R26, R9, c[0x0][0x220] ;  /* 0x000088001a0e7625 */ /* 0x002fcc00078e0009 */
[----:B------:R-:W4:Y:S04]  /*0610*/  LDG.E R14, [R14.64] ;  /* 0x000000040e0e7981 */ /* 0x000f28000c1e1900 */
[----:B0-----:R0:W4:Y:S02]  /*0620*/  LDG.E R17, [R18.64] ;  /* 0x0000000412117981 */ /* 0x001124000c1e1900 */
[----:B0-----:R-:W-:-:S05]  /*0630*/  IMAD.WIDE.U32 R18, R26, R9, c[0x0][0x238] ;  /* 0x00008e001a127625 */ /* 0x001fca00078e0009 */
[----:B------:R-:W4:Y:S01]  /*0640*/  LDG.E R9, [R18.64] ;  /* 0x0000000412097981 */ /* 0x000f22000c1e1900 */
[----:B------:R-:W-:-:S04]  /*0650*/  IADD3 R11, R11, 0x80, RZ ;  /* 0x000000800b0b7810 */ /* 0x000fc80007ffe0ff */
[----:B------:R-:W-:Y:S01]  /*0660*/  ISETP.GE.U32.AND P1, PT, R11, R8, PT ;  /* 0x000000080b00720c */ /* 0x000fe20003f26070 */
[----:B------:R-:W-:Y:S02]  /*0670*/  FADD.FTZ R23, R23, R10 ;  /* 0x0000000a17177221 */ /* 0x000fe40000010000 */
[----:B-----5:R-:W-:Y:S02]  /*0680*/  FADD.FTZ R12, R25, R12 ;  /* 0x0000000c190c7221 */ /* 0x020fe40000010000 */
[----:B------:R-:W-:Y:S02]  /*0690*/  FADD.FTZ R13, R28, R13 ;  /* 0x0000000d1c0d7221 */ /* 0x000fe40000010000 */
[----:B------:R-:W-:Y:S02]  /*06a0*/  FADD.FTZ R29, R29, R22 ;  /* 0x000000161d1d7221 */ /* 0x000fe40000010000 */
[----:B--2---:R-:W-:Y:S02]  /*06b0*/  FADD.FTZ R12, R12, R27 ;  /* 0x0000001b0c0c7221 */ /* 0x004fe40000010000 */
[----:B---3--:R-:W-:-:S02]  /*06c0*/  FADD.FTZ R23, R23, R24 ;  /* 0x0000001817177221 */ /* 0x008fc40000010000 */
[----:B----4-:R-:W-:Y:S02]  /*06d0*/  FADD.FTZ R20, R13, R20 ;  /* 0x000000140d147221 */ /* 0x010fe40000010000 */
[----:B------:R-:W-:Y:S02]  /*06e0*/  FADD.FTZ R23, R23, R16 ;  /* 0x0000001017177221 */ /* 0x000fe40000010000 */
[----:B------:R-:W-:Y:S02]  /*06f0*/  FADD.FTZ R27, R29, R14 ;  /* 0x0000000e1d1b7221 */ /* 0x000fe40000010000 */
[----:B------:R-:W-:Y:S02]  /*0700*/  FADD.FTZ R25, R12, R17 ;  /* 0x000000110c197221 */ /* 0x000fe40000010000 */
[----:B------:R-:W-:Y:S01]  /*0710*/  FADD.FTZ R21, R20, R9 ;  /* 0x0000000914157221 */ /* 0x000fe20000010000 */
[----:B------:R-:W-:Y:S05]  /*0720*/  @!P1 BRA `(.L_x_166) ;  /* 0xfffffc5000009947 */ /* 0x000fea000383ffff */
.L_x_165:
[----:B------:R-:W-:Y:S05]  /*0730*/  BSYNC B1 ;  /* 0x0000000000017941 */ /* 0x000fea0003800000 */
.L_x_164:
        /* <DEDUP_REMOVED lines=9> */
[CC--:B------:R-:W-:Y:S02]  /*07d0*/  IMAD.WIDE.U32 R14, R13.reuse, R28.reuse, c[0x0][0x228] ;  /* 0x00008a000d0e7625 */ /* 0x0c0fe400078e001c */
[----:B------:R-:W2:Y:S02]  /*07e0*/  LDG.E R16, [R16.64] ;  /* 0x0000000410107981 */ /* 0x000ea4000c1e1900 */
[CC--:B------:R-:W-:Y:S02]  /*07f0*/  IMAD.WIDE.U32 R8, R13.reuse, R28.reuse, c[0x0][0x230] ;  /* 0x00008c000d087625 */ /* 0x0c0fe400078e001c */
[----:B------:R-:W3:Y:S02]  /*0800*/  LDG.E R14, [R14.64] ;  /* 0x000000040e0e7981 */ /* 0x000ee4000c1e1900 */
[----:B------:R-:W-:Y:S02]  /*0810*/  IMAD.WIDE.U32 R12, R13, R28, c[0x0][0x238] ;  /* 0x00008e000d0c7625 */ /* 0x000fe400078e001c */
[----:B------:R0:W4:Y:S02]  /*0820*/  LDG.E R10, [R8.64] ;  /* 0x00000004080a7981 */ /* 0x000124000c1e1900 */
[----:B------:R-:W-:-:S02]  /*0830*/  IMAD R29, R29, c[0x0][0x168], R4 ;  /* 0x00005a001d1d7a24 */ /* 0x000fc400078e0204 */
[----:B------:R1:W5:Y:S02]  /*0840*/  LDG.E R20, [R12.64] ;  /* 0x000000040c147981 */ /* 0x000364000c1e1900 */
[----:B------:R-:W-:-:S04]  /*0850*/  IMAD.WIDE.U32 R18, R29, R28, c[0x0][0x230] ;  /* 0x00008c001d127625 */ /* 0x000fc800078e001c */
[CC--:B0-----:R-:W-:Y:S02]  /*0860*/  IMAD.WIDE.U32 R8, R29.reuse, R28.reuse, c[0x0][0x228] ;  /* 0x00008a001d087625 */ /* 0x0c1fe400078e001c */
[----:B------:R-:W5:Y:S02]  /*0870*/  LDG.E R19, [R18.64] ;  /* 0x0000000412137981 */ /* 0x000f64000c1e1900 */
[CC--:B-1----:R-:W-:Y:S02]  /*0880*/  IMAD.WIDE.U32 R12, R29.reuse, R28.reuse, c[0x0][0x220] ;  /* 0x000088001d0c7625 */ /* 0x0c2fe400078e001c */
[----:B------:R-:W5:Y:S02]  /*0890*/  LDG.E R24, [R8.64] ;  /* 0x0000000408187981 */ /* 0x000f64000c1e1900 */
[----:B------:R-:W-:Y:S02]  /*08a0*/  IMAD.WIDE.U32 R28, R29, R28, c[0x0][0x238] ;  /* 0x00008e001d1c7625 */ /* 0x000fe400078e001c */
[----:B------:R-:W5:Y:S04]  /*08b0*/  LDG.E R22, [R12.64] ;  /* 0x000000040c167981 */ /* 0x000f68000c1e1900 */
[----:B------:R-:W5:Y:S01]  /*08c0*/  LDG.E R29, [R28.64] ;  /* 0x000000041c1d7981 */ /* 0x000f62000c1e1900 */
[----:B------:R-:W-:-:S02]  /*08d0*/  PLOP3.LUT P2, PT, PT, PT, PT, 0x8, 0x0 ;  /* 0x000000000000781c */ /* 0x000fc40003f4e170 */
[----:B------:R-:W-:Y:S01]  /*08e0*/  IADD3 R11, R11, 0x40, RZ ;  /* 0x000000400b0b7810 */ /* 0x000fe20007ffe0ff */
[----:B--2---:R-:W-:Y:S02]  /*08f0*/  FADD.FTZ R27, R27, R16 ;  /* 0x000000101b1b7221 */ /* 0x004fe40000010000 */
[----:B---3--:R-:W-:Y:S02]  /*0900*/  FADD.FTZ R14, R23, R14 ;  /* 0x0000000e170e7221 */ /* 0x008fe40000010000 */
[----:B----4-:R-:W-:Y:S02]  /*0910*/  FADD.FTZ R10, R25, R10 ;  /* 0x0000000a190a7221 */ /* 0x010fe40000010000 */
[----:B-----5:R-:W-:Y:S02]  /*0920*/  FADD.FTZ R20, R21, R20 ;  /* 0x0000001415147221 */ /* 0x020fe40000010000 */
[----:B------:R-:W-:Y:S02]  /*0930*/  FADD.FTZ R25, R10, R19 ;  /* 0x000000130a197221 */ /* 0x000fe40000010000 */
[----:B------:R-:W-:-:S02]  /*0940*/  FADD.FTZ R23, R14, R24 ;  /* 0x000000180e177221 */ /* 0x000fc40000010000 */
[----:B------:R-:W-:Y:S02]  /*0950*/  FADD.FTZ R27, R27, R22 ;  /* 0x000000161b1b7221 */ /* 0x000fe40000010000 */
[----:B------:R-:W-:Y:S02]  /*0960*/  FADD.FTZ R21, R20, R29 ;  /* 0x0000001d14157221 */ /* 0x000fe40000010000 */
.L_x_168:
[----:B------:R-:W-:Y:S05]  /*0970*/  BSYNC B1 ;  /* 0x0000000000017941 */ /* 0x000fea0003800000 */
.L_x_167:
[----:B------:R-:W-:-:S13]  /*0980*/  ISETP.LT.U32.OR P2, PT, R11, c[0x0][0x160], P2 ;  /* 0x000058000b007a0c */ /* 0x000fda0001741470 */
        /* <DEDUP_REMOVED lines=15> */
.L_x_163:
[----:B------:R-:W-:Y:S05]  /*0a80*/  BSYNC B0 ;  /* 0x0000000000007941 */ /* 0x000fea0003800000 */
.L_x_162:
        /* <DEDUP_REMOVED lines=14> */
.L_x_176:
        /* <DEDUP_REMOVED lines=36> */
.L_x_177:
        /* <DEDUP_REMOVED lines=11> */
.L_x_169:
[----:B0-----:R-:W-:Y:S01]  /*0e60*/  WARPSYNC 0xffffffff ;  /* 0xffffffff00007948 */ /* 0x001fe20003800000 */
[----:B------:R-:W-:Y:S06]  /*0e70*/  BAR.SYNC.DEFER_BLOCKING 0x0 ;  /* 0x0000000000007b1d */ /* 0x000fec0000010000 */
[----:B------:R-:W-:Y:S01]  /*0e80*/  BSSY B0, `(.L_x_172) ;  /* 0x0000015000007945 */ /* 0x000fe20003800000 */
[----:B------:R-:W-:Y:S05]  /*0e90*/  @!P0 BRA `(.L_x_173) ;  /* 0x0000013000008947 */ /* 0x000fea0003800000 */
        /* <DEDUP_REMOVED lines=19> */
.L_x_173:
[----:B------:R-:W-:Y:S05]  /*0fd0*/  BSYNC B0 ;  /* 0x0000000000007941 */ /* 0x000fea0003800000 */
.L_x_172:
[C---:B------:R-:W-:Y:S02]  /*0fe0*/  ISETP.GT.U32.AND P1, PT, R4.reuse, -0xc01, PT ;  /* 0xfffff3ff0400780c */ /* 0x040fe40003f24070 */
[----:B------:R-:W-:-:S02]  /*0ff0*/  IADD3 R4, R4, 0xc00, RZ ;  /* 0x00000c0004047810 */ /* 0x000fc40007ffe0ff */
[----:B------:R-:W-:-:S09]  /*1000*/  IADD3 R5, R5, 0x600, RZ ;  /* 0x0000060005057810 */ /* 0x000fd20007ffe0ff */
[----:B0-----:R-:W-:Y:S01]  /*1010*/  @!P1 CALL.REL.NOINC `(.L_x_174) ;  /* 0x0000001000009944 */ /* 0x001fe20003c00000 */
[----:B------:R-:W-:Y:S05]  /*1020*/  BRA `(.L_x_175) ;  /* 0xfffff10000007947 */ /* 0x000fea000383ffff */
.L_x_174:
[----:B------:R-:W-:Y:S05]  /*1030*/  EXIT ;  /* 0x000000000000794d */ /* 0x000fea0003800000 */
.L_x_170:
[----:B------:R-:W-:Y:S01]  /*1040*/  HFMA2.MMA R17, -RZ, RZ, 0, 1.847743988037109375e-06 ;  /* 0x0000001fff117435 */ /* 0x000fe200000001ff */
[----:B----4-:R-:W-:Y:S01]  /*1050*/  MOV R19, R12 ;  /* 0x0000000c00137202 */ /* 0x010fe20000000f00 */
[----:B------:R-:W-:Y:S01]  /*1060*/  IMAD.MOV.U32 R16, RZ, RZ, 0x1 ;  /* 0x00000001ff107424 */ /* 0x000fe200078e00ff */
[----:B------:R-:W-:Y:S02]  /*1070*/  MOV R14, 0xffffffff ;  /* 0xffffffff000e7802 */ /* 0x000fe40000000f00 */
[----:B------:R-:W-:Y:S02]  /*1080*/  MOV R8, 0x10a0 ;  /* 0x000010a000087802 */ /* 0x000fe40000000f00 */
[----:B0123--:R-:W-:Y:S05]  /*1090*/  CALL.REL.NOINC `($__internal_10_$__cuda_sm70_shflsync_bfly_p) ;  /* 0x000007b000007944 */ /* 0x00ffea0003c00000 */
[----:B01----:R-:W-:Y:S05]  /*10a0*/  BRA `(.L_x_176) ;  /* 0xfffffac000007947 */ /* 0x003fea000383ffff */
.L_x_171:
[----:B------:R-:W-:Y:S01]  /*10b0*/  HFMA2.MMA R17, -RZ, RZ, 0, 1.847743988037109375e-06 ;  /* 0x0000001fff117435 */ /* 0x000fe200000001ff */
[----:B------:R-:W-:Y:S01]  /*10c0*/  MOV R19, R12 ;  /* 0x0000000c00137202 */ /* 0x000fe20000000f00 */
[----:B------:R-:W-:Y:S01]  /*10d0*/  IMAD.MOV.U32 R16, RZ, RZ, 0x2 ;  /* 0x00000002ff107424 */ /* 0x000fe200078e00ff */
[----:B------:R-:W-:Y:S02]  /*10e0*/  MOV R14, 0xffffffff ;  /* 0xffffffff000e7802 */ /* 0x000fe40000000f00 */
[----:B------:R-:W-:-:S02]  /*10f0*/  MOV R8, 0x1110 ;  /* 0x0000111000087802 */ /* 0x000fc40000000f00 */
[----:B-123--:R-:W-:Y:S05]  /*1100*/  CALL.REL.NOINC `($__internal_10_$__cuda_sm70_shflsync_bfly_p) ;  /* 0x0000074000007944 */ /* 0x00efea0003c00000 */
[----:B0-----:R-:W-:Y:S01]  /*1110*/  HFMA2.MMA R16, -RZ, RZ, 0, 2.384185791015625e-07 ;  /* 0x00000004ff107435 */ /* 0x001fe200000001ff */
[----:B-1----:R-:W-:Y:S01]  /*1120*/  FADD.FTZ R19, R12, R14 ;  /* 0x0000000e0c137221 */ /* 0x002fe20000010000 */
[----:B------:R-:W-:Y:S01]  /*1130*/  MOV R14, 0xffffffff ;  /* 0xffffffff000e7802 */ /* 0x000fe20000000f00 */
[----:B------:R-:W-:Y:S01]  /*1140*/  IMAD.MOV.U32 R17, RZ, RZ, 0x1f ;  /* 0x0000001fff117424 */ /* 0x000fe200078e00ff */
[----:B------:R-:W-:-:S02]  /*1150*/  MOV R8, 0x1170 ;  /* 0x0000117000087802 */ /* 0x000fc40000000f00 */
[----:B------:R-:W-:Y:S05]  /*1160*/  CALL.REL.NOINC `($__internal_10_$__cuda_sm70_shflsync_bfly_p) ;  /* 0x000006e000007944 */ /* 0x000fea0003c00000 */
[----:B0-----:R-:W-:Y:S01]  /*1170*/  HFMA2.MMA R16, -RZ, RZ, 0, 4.76837158203125e-07 ;  /* 0x00000008ff107435 */ /* 0x001fe200000001ff */
[----:B-1----:R-:W-:Y:S01]  /*1180*/  FADD.FTZ R19, R19, R14 ;  /* 0x0000000e13137221 */ /* 0x002fe20000010000 */
[----:B------:R-:W-:Y:S01]  /*1190*/  MOV R17, 0x1f ;  /* 0x0000001f00117802 */ /* 0x000fe20000000f00 */
[----:B------:R-:W-:Y:S01]  /*11a0*/  IMAD.MOV.U32 R14, RZ, RZ, -0x1 ;  /* 0xffffffffff0e7424 */ /* 0x000fe200078e00ff */
[----:B------:R-:W-:-:S02]  /*11b0*/  MOV R8, 0x11d0 ;  /* 0x000011d000087802 */ /* 0x000fc40000000f00 */
[----:B------:R-:W-:Y:S05]  /*11c0*/  CALL.REL.NOINC `($__internal_10_$__cuda_sm70_shflsync_bfly_p) ;  /* 0x0000068000007944 */ /* 0x000fea0003c00000 */
[----:B-1----:R-:W-:Y:S01]  /*11d0*/  FADD.FTZ R12, R19, R14 ;  /* 0x0000000e130c7221 */ /* 0x002fe20000010000 */
[----:B0-----:R-:W-:Y:S01]  /*11e0*/  HFMA2.MMA R16, -RZ, RZ, 0, 9.5367431640625e-07 ;  /* 0x00000010ff107435 */ /* 0x001fe200000001ff */
[----:B------:R-:W-:-:S02]  /*11f0*/  MOV R17, 0x1f ;  /* 0x0000001f00117802 */ /* 0x000fc40000000f00 */
[----:B------:R-:W-:Y:S01]  /*1200*/  MOV R14, 0xffffffff ;  /* 0xffffffff000e7802 */ /* 0x000fe20000000f00 */
[----:B------:R-:W-:Y:S01]  /*1210*/  IMAD.MOV.U32 R19, RZ, RZ, R12 ;  /* 0x000000ffff137224 */ /* 0x000fe200078e000c */
[----:B------:R-:W-:Y:S02]  /*1220*/  MOV R8, 0x1240 ;  /* 0x0000124000087802 */ /* 0x000fe40000000f00 */
[----:B------:R-:W-:Y:S05]  /*1230*/  CALL.REL.NOINC `($__internal_10_$__cuda_sm70_shflsync_bfly_p) ;  /* 0x0000061000007944 */ /* 0x000fea0003c00000 */
[----:B0-----:R-:W-:Y:S01]  /*1240*/  HFMA2.MMA R16, -RZ, RZ, 0, 5.9604644775390625e-08 ;  /* 0x00000001ff107435 */ /* 0x001fe200000001ff */
[----:B-1----:R-:W-:Y:S01]  /*1250*/  MOV R15, R14 ;  /* 0x0000000e000f7202 */ /* 0x002fe20000000f00 */
[----:B------:R-:W-:Y:S01]  /*1260*/  IMAD.MOV.U32 R17, RZ, RZ, 0x1f ;  /* 0x0000001fff117424 */ /* 0x000fe200078e00ff */
[----:B------:R-:W-:Y:S02]  /*1270*/  MOV R19, R13 ;  /* 0x0000000d00137202 */ /* 0x000fe40000000f00 */
[----:B------:R-:W-:Y:S02]  /*1280*/  MOV R14, 0xffffffff ;  /* 0xffffffff000e7802 */ /* 0x000fe40000000f00 */
[----:B------:R-:W-:Y:S02]  /*1290*/  MOV R8, 0x12b0 ;  /* 0x000012b000087802 */ /* 0x000fe40000000f00 */
[----:B------:R-:W-:Y:S05]  /*12a0*/  CALL.REL.NOINC `($__internal_10_$__cuda_sm70_shflsync_bfly_p) ;  /* 0x000005a000007944 */ /* 0x000fea0003c00000 */
[----:B0-----:R-:W-:Y:S01]  /*12b0*/  HFMA2.MMA R16, -RZ, RZ, 0, 1.1920928955078125e-07 ;  /* 0x00000002ff107435 */ /* 0x001fe200000001ff */
[----:B-1----:R-:W-:Y:S01]  /*12c0*/  FADD.FTZ R19, R13, R14 ;  /* 0x0000000e0d137221 */ /* 0x002fe20000010000 */
[----:B------:R-:W-:Y:S01]  /*12d0*/  MOV R17, 0x1f ;  /* 0x0000001f00117802 */ /* 0x000fe20000000f00 */
[----:B------:R-:W-:Y:S01]  /*12e0*/  IMAD.MOV.U32 R14, RZ, RZ, -0x1 ;  /* 0xffffffffff0e7424 */ /* 0x000fe200078e00ff */
[----:B------:R-:W-:-:S02]  /*12f0*/  MOV R8, 0x1310 ;  /* 0x0000131000087802 */ /* 0x000fc40000000f00 */
[----:B------:R-:W-:Y:S05]  /*1300*/  CALL.REL.NOINC `($__internal_10_$__cuda_sm70_shflsync_bfly_p) ;  /* 0x0000054000007944 */ /* 0x000fea0003c00000 */
[----:B0-----:R-:W-:Y:S01]  /*1310*/  HFMA2.MMA R16, -RZ, RZ, 0, 2.384185791015625e-07 ;  /* 0x00000004ff107435 */ /* 0x001fe200000001ff */
[----:B-1----:R-:W-:Y:S01]  /*1320*/  FADD.FTZ R19, R19, R14 ;  /* 0x0000000e13137221 */ /* 0x002fe20000010000 */
[----:B------:R-:W-:-:S02]  /*1330*/  MOV R17, 0x1f ;  /* 0x0000001f00117802 */ /* 0x000fc40000000f00 */
[----:B------:R-:W-:Y:S02]  /*1340*/  MOV R14, 0xffffffff ;  /* 0xffffffff000e7802 */ /* 0x000fe40000000f00 */
[----:B------:R-:W-:Y:S02]  /*1350*/  MOV R8, 0x1370 ;  /* 0x0000137000087802 */ /* 0x000fe40000000f00 */
[----:B------:R-:W-:Y:S05]  /*1360*/  CALL.REL.NOINC `($__internal_10_$__cuda_sm70_shflsync_bfly_p) ;  /* 0x000004e000007944 */ /* 0x000fea0003c00000 */
[----:B0-----:R-:W-:Y:S01]  /*1370*/  HFMA2.MMA R17, -RZ, RZ, 0, 1.847743988037109375e-06 ;  /* 0x0000001fff117435 */ /* 0x001fe200000001ff */
[----:B-1----:R-:W-:Y:S01]  /*1380*/  FADD.FTZ R19, R19, R14 ;  /* 0x0000000e13137221 */ /* 0x002fe20000010000 */
[----:B------:R-:W-:Y:S01]  /*1390*/  MOV R14, 0xffffffff ;  /* 0xffffffff000e7802 */ /* 0x000fe20000000f00 */
[----:B------:R-:W-:Y:S01]  /*13a0*/  IMAD.MOV.U32 R16, RZ, RZ, 0x8 ;  /* 0x00000008ff107424 */ /* 0x000fe200078e00ff */
[----:B------:R-:W-:Y:S02]  /*13b0*/  MOV R8, 0x13d0 ;  /* 0x000013d000087802 */ /* 0x000fe40000000f00 */
[----:B------:R-:W-:Y:S05]  /*13c0*/  CALL.REL.NOINC `($__internal_10_$__cuda_sm70_shflsync_bfly_p) ;  /* 0x0000048000007944 */ /* 0x000fea0003c00000 */
[----:B-1----:R-:W-:Y:S01]  /*13d0*/  FADD.FTZ R13, R19, R14 ;  /* 0x0000000e130d7221 */ /* 0x002fe20000010000 */
[----:B0-----:R-:W-:Y:S01]  /*13e0*/  HFMA2.MMA R16, -RZ, RZ, 0, 9.5367431640625e-07 ;  /* 0x00000010ff107435 */ /* 0x001fe200000001ff */
[----:B------:R-:W-:Y:S01]  /*13f0*/  IMAD.MOV.U32 R17, RZ, RZ, 0x1f ;  /* 0x0000001fff117424 */ /* 0x000fe200078e00ff */
[----:B------:R-:W-:Y:S02]  /*1400*/  MOV R14, 0xffffffff ;  /* 0xffffffff000e7802 */ /* 0x000fe40000000f00 */
[----:B------:R-:W-:-:S02]  /*1410*/  MOV R19, R13 ;  /* 0x0000000d00137202 */ /* 0x000fc40000000f00 */
[----:B------:R-:W-:Y:S02]  /*1420*/  MOV R8, 0x1440 ;  /* 0x0000144000087802 */ /* 0x000fe40000000f00 */
[----:B------:R-:W-:Y:S05]  /*1430*/  CALL.REL.NOINC `($__internal_10_$__cuda_sm70_shflsync_bfly_p) ;  /* 0x0000041000007944 */ /* 0x000fea0003c00000 */
[----:B0-----:R-:W-:Y:S01]  /*1440*/  HFMA2.MMA R16, -RZ, RZ, 0, 5.9604644775390625e-08 ;  /* 0x00000001ff107435 */ /* 0x001fe200000001ff */
[----:B-1----:R-:W-:Y:S01]  /*1450*/  MOV R18, R14 ;  /* 0x0000000e00127202 */ /* 0x002fe20000000f00 */
[----:B------:R-:W-:Y:S01]  /*1460*/  IMAD.MOV.U32 R19, RZ, RZ, R11 ;  /* 0x000000ffff137224 */ /* 0x000fe200078e000b */
[----:B------:R-:W-:Y:S02]  /*1470*/  MOV R17, 0x1f ;  /* 0x0000001f00117802 */ /* 0x000fe40000000f00 */
[----:B------:R-:W-:Y:S02]  /*1480*/  MOV R14, 0xffffffff ;  /* 0xffffffff000e7802 */ /* 0x000fe40000000f00 */
[----:B------:R-:W-:Y:S02]  /*1490*/  MOV R8, 0x14b0 ;  /* 0x000014b000087802 */ /* 0x000fe40000000f00 */
[----:B------:R-:W-:Y:S05]  /*14a0*/  CALL.REL.NOINC `($__internal_10_$__cuda_sm70_shflsync_bfly_p) ;  /* 0x000003a000007944 */ /* 0x000fea0003c00000 */
[----:B0-----:R-:W-:Y:S01]  /*14b0*/  HFMA2.MMA R17, -RZ, RZ, 0, 1.847743988037109375e-06 ;  /* 0x0000001fff117435 */ /* 0x001fe200000001ff */
[----:B-1----:R-:W-:Y:S01]  /*14c0*/  FADD.FTZ R19, R11, R14 ;  /* 0x0000000e0b137221 */ /* 0x002fe20000010000 */
[----:B------:R-:W-:Y:S01]  /*14d0*/  MOV R14, 0xffffffff ;  /* 0xffffffff000e7802 */ /* 0x000fe20000000f00 */
[----:B------:R-:W-:Y:S01]  /*14e0*/  IMAD.MOV.U32 R16, RZ, RZ, 0x2 ;  /* 0x00000002ff107424 */ /* 0x000fe200078e00ff */
[----:B------:R-:W-:-:S02]  /*14f0*/  MOV R8, 0x1510 ;  /* 0x0000151000087802 */ /* 0x000fc40000000f00 */
[----:B------:R-:W-:Y:S05]  /*1500*/  CALL.REL.NOINC `($__internal_10_$__cuda_sm70_shflsync_bfly_p) ;  /* 0x0000034000007944 */ /* 0x000fea0003c00000 */
        /* <DEDUP_REMOVED lines=44> */
[----:B0-----:R-:W-:Y:S01]  /*17d0*/  HFMA2.MMA R16, -RZ, RZ, 0, 9.5367431640625e-07 ;  /* 0x00000010ff107435 */ /* 0x001fe200000001ff */
[----:B-1----:R-:W-:Y:S01]  /*17e0*/  FADD.FTZ R19, R19, R14 ;  /* 0x0000000e13137221 */ /* 0x002fe20000010000 */
[----:B------:R-:W-:Y:S01]  /*17f0*/  MOV R14, 0xffffffff ;  /* 0xffffffff000e7802 */ /* 0x000fe20000000f00 */
[----:B------:R-:W-:Y:S01]  /*1800*/  IMAD.MOV.U32 R17, RZ, RZ, 0x1f ;  /* 0x0000001fff117424 */ /* 0x000fe200078e00ff */
[----:B------:R-:W-:-:S02]  /*1810*/  MOV R8, 0x1830 ;  /* 0x0000183000087802 */ /* 0x000fc40000000f00 */
[----:B------:R-:W-:Y:S05]  /*1820*/  CALL.REL.NOINC `($__internal_10_$__cuda_sm70_shflsync_bfly_p) ;  /* 0x0000002000007944 */ /* 0x000fea0003c00000 */
[----:B-1----:R-:W-:Y:S01]  /*1830*/  MOV R8, R14 ;  /* 0x0000000e00087202 */ /* 0x002fe20000000f00 */
[----:B0-----:R-:W-:Y:S05]  /*1840*/  BRA `(.L_x_177) ;  /* 0xfffff56000007947 */ /* 0x001fea000383ffff */
        .weak           $__internal_10_$__cuda_sm70_shflsync_bfly_p
        .type           $__internal_10_$__cuda_sm70_shflsync_bfly_p,@function
        .size           $__internal_10_$__cuda_sm70_shflsync_bfly_p,(.L_x_2028 - $__internal_10_$__cuda_sm70_shflsync_bfly_p)
$__internal_10_$__cuda_sm70_shflsync_bfly_p:
[----:B------:R-:W-:Y:S01]  /*1850*/  HFMA2.MMA R9, -RZ, RZ, 0, 0 ;  /* 0x00000000ff097435 */ /* 0x000fe200000001ff */
[----:B------:R-:W-:Y:S04]  /*1860*/  WARPSYNC R14 ;  /* 0x0000000e00007348 */ /* 0x000fe80003800000 */
[----:B------:R0:W1:Y:S01]  /*1870*/  SHFL.BFLY PT, R14, R19, R16, R17 ;  /* 0x0c000010130e7389 */ /* 0x00006200000e0011 */
[----:B------:R-:W-:Y:S05]  /*1880*/  RET.REL.NODEC R8 `(_ZN10layer_norm40ln_parallel_residual_bwd_finalize_kernelINS_22Kernel_traits_finalizeILj3072E13__nv_bfloat16S2_S2_S2_fjLb0ELj1024ELj4ENS_18Kernel_traits_baseILj3072ES2_S2_S2_S2_fjLj1024EEEEELb1EEEvNS_9BwdParamsE) ;  /* 0xffffe77008007950 */ /* 0x000fea0003c3ffff */
.L_x_178:
        /* <DEDUP_REMOVED lines=15> */
.L_x_2028:


//--------------------- .text._ZN10layer_norm31ln_parallel_residual_bwd_kernelINS_13Kernel_traitsI13__nv_bfloat16S2_S2_S2_fjLj3072ELj1ELj1ELj4ELj16ENS_18Kernel_traits_baseILj3072ES2_S2_S2_S2_fjLj128EEEEELb1ELb1ELb1EEEvNS_9BwdParamsE --------------------------
	.section	.text._ZN10layer_norm31ln_parallel_residual_bwd_kernelINS_13Kernel_traitsI13__nv_bfloat16S2_S2_S2_fjLj3072ELj1ELj1ELj4ELj16ENS_18Kernel_traits_baseILj3072ES2_S2_S2_S2_fjLj128EEEEELb1ELb1ELb1EEEvNS_9BwdParamsE,"ax",@progbits
	.sectioninfo	@"SHI_REGISTERS=184"
	.align	128
        .global         _ZN10layer_norm31ln_parallel_residual_bwd_kernelINS_13Kernel_traitsI13__nv_bfloat16S2_S2_S2_fjLj3072ELj1ELj1ELj4ELj16ENS_18Kernel_traits_baseILj3072ES2_S2_S2_S2_fjLj128EEEEELb1ELb1ELb1EEEvNS_9BwdParamsE
        .type           _ZN10layer_norm31ln_parallel_residual_bwd_kernelINS_13Kernel_traitsI13__nv_bfloat16S2_S2_S2_fjLj3072ELj1ELj1ELj4ELj16ENS_18Kernel_traits_baseILj3072ES2_S2_S2_S2_fjLj128EEEEELb1ELb1ELb1EEEvNS_9BwdParamsE,@function
        .size           _ZN10layer_norm31ln_parallel_residual_bwd_kernelINS_13Kernel_traitsI13__nv_bfloat16S2_S2_S2_fjLj3072ELj1ELj1ELj4ELj16ENS_18Kernel_traits_baseILj3072ES2_S2_S2_S2_fjLj128EEEEELb1ELb1ELb1EEEvNS_9BwdParamsE,(.L_x_2029 - _ZN10layer_norm31ln_parallel_residual_bwd_kernelINS_13Kernel_traitsI13__nv_bfloat16S2_S2_S2_fjLj3072ELj1ELj1ELj4ELj16ENS_18Kernel_traits_baseILj3072ES2_S2_S2_S2_fjLj128EEEEELb1ELb1ELb1EEEvNS_9BwdParamsE)
        .other          _ZN10layer_norm31ln_parallel_residual_bwd_kernelINS_13Kernel_traitsI13__nv_bfloat16S2_S2_S2_fjLj3072ELj1ELj1ELj4ELj16ENS_18Kernel_traits_baseILj3072ES2_S2_S2_S2_fjLj128EEEEELb1ELb1ELb1EEEvNS_9BwdParamsE,@"STO_CUDA_ENTRY STV_DEFAULT"
_ZN10layer_norm31ln_parallel_residual_bwd_kernelINS_13Kernel_traitsI13__nv_bfloat16S2_S2_S2_fjLj3072ELj1ELj1ELj4ELj16ENS_18Kernel_traits_baseILj3072ES2_S2_S2_S2_fjLj128EEEEELb1ELb1ELb1EEEvNS_9BwdParamsE:
.text._ZN10layer_norm31ln_parallel_residual_bwd_kernelINS_13Kernel_traitsI13__nv_bfloat16S2_S2_S2_fjLj3072ELj1ELj1ELj4ELj16ENS_18Kernel_traits_baseILj3072ES2_S2_S2_S2_fjLj128EEEEELb1ELb1ELb1EEEvNS_9BwdParamsE:
[----:B------:R-:W-:Y:S02]  /*0000*/  IMAD.MOV.U32 R1, RZ, RZ, c[0x0][0x28] ;  /* 0x00000a00ff017624 */ /* 0x000fe400078e00ff */
        /* <DEDUP_REMOVED lines=31> */
.L_x_179:
[----:B------:R-:W-:-:S04]  /*0200*/  SHF.L.U32 R2, R0, 0x4, RZ ;  /* 0x0000000400027819 */ /* 0x000fc800000006ff */
[----:B------:R-:W-:-:S04]  /*0210*/  LOP3.LUT R2, R2, 0x7f0, RZ, 0xc0, !PT ;  /* 0x000007f002027812 */ /* 0x000fc800078ec0ff */
[----:B------:R-:W-:-:S05]  /*0220*/  IADD3 R2, P0, R2, c[0x0][0x1b0], RZ ;  /* 0x00006c0002027a10 */ /* 0x000fca0007f1e0ff */
[----:B------:R-:W-:-:S05]  /*0230*/  IMAD.X R3, RZ, RZ, c[0x0][0x1b4], P0 ;  /* 0x00006d00ff037624 */ /* 0x000fca00000e06ff */
[----:B------:R-:W2:Y:S04]  /*0240*/  LDG.E.128 R8, [R2.64] ;  /* 0x0000000402087981 */ /* 0x000ea8000c1e1d00 */
[----:B------:R-:W3:Y:S04]  /*0250*/  LDG.E.128 R12, [R2.64+0x800] ;  /* 0x00080004020c7981 */ /* 0x000ee8000c1e1d00 */
[----:B------:R-:W4:Y:S01]  /*0260*/  LDG.E.128 R4, [R2.64+0x1000] ;  /* 0x0010000402047981 */ /* 0x000f22000c1e1d00 */
        /* <DEDUP_REMOVED lines=31> */
[----:B------:R-:W-:-:S02]  /*0460*/  PRMT R113, RZ, 0x5410, R11 ;  /* 0x00005410ff717816 */ /* 0x000fc4000000000b */
[----:B------:R-:W-:Y:S02]  /*0470*/  PRMT R114, RZ, 0x7610, R11 ;  /* 0x00007610ff727816 */ /* 0x000fe4000000000b */
[--C-:B---3--:R-:W-:Y:S02]  /*0480*/  PRMT R115, RZ, 0x5410, R12.reuse ;  /* 0x00005410ff737816 */ /* 0x108fe4000000000c */
[----:B------:R-:W-:Y:S02]  /*0490*/  PRMT R116, RZ, 0x7610, R12 ;  /* 0x00007610ff747816 */ /* 0x000fe4000000000c */
[--C-:B------:R-:W-:Y:S02]  /*04a0*/  PRMT R117, RZ, 0x5410, R13.reuse ;  /* 0x00005410ff757816 */ /* 0x100fe4000000000d */
[----:B------:R-:W-:Y:S02]  /*04b0*/  PRMT R118, RZ, 0x7610, R13 ;  /* 0x00007610ff767816 */ /* 0x000fe4000000000d */
[----:B------:R-:W-:-:S02]  /*04c0*/  PRMT R119, RZ, 0x5410, R14 ;  /* 0x00005410ff777816 */ /* 0x000fc4000000000e */
[----:B------:R-:W-:Y:S02]  /*04d0*/  PRMT R120, RZ, 0x7610, R14 ;  /* 0x00007610ff787816 */ /* 0x000fe4000000000e */
[--C-:B------:R-:W-:Y:S02]  /*04e0*/  PRMT R121, RZ, 0x5410, R15.reuse ;  /* 0x00005410ff797816 */ /* 0x100fe4000000000f */
[----:B------:R-:W-:Y:S02]  /*04f0*/  PRMT R122, RZ, 0x7610, R15 ;  /* 0x00007610ff7a7816 */ /* 0x000fe4000000000f */
[--C-:B----4-:R-:W-:Y:S02]  /*0500*/  PRMT R123, RZ, 0x5410, R4.reuse ;  /* 0x00005410ff7b7816 */ /* 0x110fe40000000004 */
[----:B------:R-:W-:Y:S02]  /*0510*/  PRMT R124, RZ, 0x7610, R4 ;  /* 0x00007610ff7c7816 */ /* 0x000fe40000000004 */
[----:B------:R-:W-:-:S02]  /*0520*/  PRMT R125, RZ, 0x5410, R5 ;  /* 0x00005410ff7d7816 */ /* 0x000fc40000000005 */
[----:B------:R-:W-:Y:S02]  /*0530*/  PRMT R126, RZ, 0x7610, R5 ;  /* 0x00007610ff7e7816 */ /* 0x000fe40000000005 */
[--C-:B------:R-:W-:Y:S02]  /*0540*/  PRMT R127, RZ, 0x5410, R6.reuse ;  /* 0x00005410ff7f7816 */ /* 0x100fe40000000006 */
[----:B------:R-:W-:Y:S02]  /*0550*/  PRMT R128, RZ, 0x7610, R6 ;  /* 0x00007610ff807816 */ /* 0x000fe40000000006 */
[--C-:B------:R-:W-:Y:S02]  /*0560*/  PRMT R129, RZ, 0x5410, R7.reuse ;  /* 0x00005410ff817816 */ /* 0x100fe40000000007 */
[----:B------:R-:W-:Y:S02]  /*0570*/  PRMT R130, RZ, 0x7610, R7 ;  /* 0x00007610ff827816 */ /* 0x000fe40000000007 */
.L_x_184:
[----:B------:R-:W-:Y:S01]  /*0580*/  IMAD R24, R106, c[0x0][0x168], RZ ;  /* 0x00005a006a187a24 */ /* 0x000fe200078e02ff */
[----:B------:R-:W-:Y:S01]  /*0590*/  LOP3.LUT R132, R0, 0x7f, RZ, 0xc0, !PT ;  /* 0x0000007f00847812 */ /* 0x000fe200078ec0ff */
[----:B------:R-:W-:-:S03]  /*05a0*/  IMAD.MOV.U32 R142, RZ, RZ, 0x10 ;  /* 0x00000010ff8e7424 */ /* 0x000fc600078e00ff */
[----:B------:R-:W-:-:S04]  /*05b0*/  SHF.R.S32.HI R25, RZ, 0x1f, R24 ;  /* 0x0000001fff197819 */ /* 0x000fc80000011418 */
[----:B------:R-:W-:-:S04]  /*05c0*/  LEA.HI R25, R25, R24, RZ, 0x3 ;  /* 0x0000001819197211 */ /* 0x000fc800078f18ff */
[----:B------:R-:W-:Y:S02]  /*05d0*/  LEA.HI.SX32 R132, R25, R132, 0x1d ;  /* 0x0000008419847211 */ /* 0x000fe400078feaff */
[----:B------:R-:W-:Y:S02]  /*05e0*/  MOV R55, 0x4 ;  /* 0x0000000400377802 */ /* 0x000fe40000000f00 */
[C---:B------:R-:W-:Y:S01]  /*05f0*/  IADD3 R133, R132.reuse, 0x80, RZ ;  /* 0x0000008084857810 */ /* 0x040fe20007ffe0ff */
[C---:B------:R-:W-:Y:S01]  /*0600*/  IMAD.WIDE.U32 R24, R132.reuse, R142, c[0x0][0x188] ;  /* 0x0000620084187625 */ /* 0x040fe200078e008e */
[----:B------:R-:W-:-:S03]  /*0610*/  IADD3 R131, R132, 0x100, RZ ;  /* 0x0000010084837810 */ /* 0x000fc60007ffe0ff */
[----:B------:R-:W-:Y:S02]  /*0620*/  IMAD.WIDE R52, R106, R55, c[0x0][0x1a0] ;  /* 0x000068006a347625 */ /* 0x000fe400078e0237 */
[----:B------:R-:W2:Y:S02]  /*0630*/  LDG.E.128 R24, [R24.64] ;  /* 0x0000000418187981 */ /* 0x000ea4000c1e1d00 */
[-C--:B------:R-:W-:Y:S02]  /*0640*/  IMAD.WIDE.U32 R32, R133, R142.reuse, c[0x0][0x188] ;  /* 0x0000620085207625 */ /* 0x080fe400078e008e */
[----:B------:R0:W3:Y:S02]  /*0650*/  LDG.E R148, [R52.64] ;  /* 0x0000000434947981 */ /* 0x0000e4000c1e1900 */
[-C--:B------:R-:W-:Y:S02]  /*0660*/  IMAD.WIDE.U32 R40, R131, R142.reuse, c[0x0][0x188] ;  /* 0x0000620083287625 */ /* 0x080fe400078e008e */
[----:B------:R-:W4:Y:S02]  /*0670*/  LDG.E.128 R32, [R32.64] ;  /* 0x0000000420207981 */ /* 0x000f24000c1e1d00 */
[----:B------:R-:W-:-:S02]  /*0680*/  IMAD.WIDE.U32 R28, R132, R142, c[0x0][0x208] ;  /* 0x00008200841c7625 */ /* 0x000fc400078e008e */
[----:B------:R-:W4:Y:S02]  /*0690*/  LDG.E.128 R40, [R40.64] ;  /* 0x0000000428287981 */ /* 0x000f24000c1e1d00 */
[-C--:B------:R-:W-:Y:S02]  /*06a0*/  IMAD.WIDE.U32 R44, R131, R142.reuse, c[0x0][0x208] ;  /* 0x00008200832c7625 */ /* 0x080fe400078e008e */
[----:B------:R-:W4:Y:S02]  /*06b0*/  LDG.E.128 R28, [R28.64] ;  /* 0x000000041c1c7981 */ /* 0x000f24000c1e1d00 */
[----:B------:R-:W-:Y:S02]  /*06c0*/  IMAD.WIDE R54, R106, R55, c[0x0][0x1a8] ;  /* 0x00006a006a367625 */ /* 0x000fe400078e0237 */
[----:B------:R-:W4:Y:S04]  /*06d0*/  LDG.E.128 R44, [R44.64] ;  /* 0x000000042c2c7981 */ /* 0x000f28000c1e1d00 */
[----:B------:R1:W4:Y:S01]  /*06e0*/  LDG.E R134, [R54.64] ;  /* 0x0000000436867981 */ /* 0x000322000c1e1900 */
[----:B------:R-:W-:-:S06]  /*06f0*/  IMAD.WIDE.U32 R36, R133, R142, c[0x0][0x208] ;  /* 0x0000820085247625 */ /* 0x000fcc00078e008e */
[----:B------:R-:W4:Y:S01]  /*0700*/  LDG.E.128 R36, [R36.64] ;  /* 0x0000000424247981 */ /* 0x000f22000c1e1d00 */
[----:B------:R-:W-:-:S04]  /*0710*/  IMAD.MOV.U32 R144, RZ, RZ, 0x8 ;  /* 0x00000008ff907424 */ /* 0x000fc800078e00ff */
[----:B------:R-:W-:-:S04]  /*0720*/  IMAD.WIDE.U32 R56, R132, R144, c[0x0][0x190] ;  /* 0x0000640084387625 */ /* 0x000fc800078e0090 */
[----:B-1----:R-:W-:Y:S02]  /*0730*/  IMAD.WIDE.U32 R54, R133, R144, c[0x0][0x190] ;  /* 0x0000640085367625 */ /* 0x002fe400078e0090 */
[----:B------:R-:W5:Y:S04]  /*0740*/  LDG.E.64 R56, [R56.64] ;  /* 0x0000000438387981 */ /* 0x000f68000c1e1b00 */
[----:B------:R-:W5:Y:S01]  /*0750*/  LDG.E.64 R54, [R54.64] ;  /* 0x0000000436367981 */ /* 0x000f62000c1e1b00 */
[----:B------:R-:W-:Y:S02]  /*0760*/  ISETP.NE.U32.AND P2, PT, RZ, c[0x0][0x218], PT ;  /* 0x00008600ff007a0c */ /* 0x000fe40003f45070 */
[----:B------:R-:W-:Y:S02]  /*0770*/  ISETP.NE.U32.AND P1, PT, RZ, c[0x0][0x250], PT ;  /* 0x00009400ff007a0c */ /* 0x000fe40003f25070 */
[----:B------:R-:W-:-:S02]  /*0780*/  ISETP.NE.AND.EX P2, PT, RZ, c[0x0][0x21c], PT, P2 ;  /* 0x00008700ff007a0c */ /* 0x000fc40003f45320 */
[----:B------:R-:W-:Y:S01]  /*0790*/  ISETP.NE.AND.EX P1, PT, RZ, c[0x0][0x254], PT, P1 ;  /* 0x00009500ff007a0c */ /* 0x000fe20003f25310 */
[----:B------:R-:W-:Y:S02]  /*07a0*/  ULDC.U8 UR6, c[0x0][0x1f0] ;  /* 0x00007c0000067ab9 */ /* 0x000fe40000000000 */
[----:B------:R-:W-:-:S08]  /*07b0*/  ISETP.NE.AND P0, PT, RZ, UR6, PT ;  /* 0x00000006ff007c0c */ /* 0x000fd0000bf05270 */
[----:B------:R-:W-:-:S04]  /*07c0*/  @P2 IMAD.WIDE.U32 R136, R132, R142, c[0x0][0x218] ;  /* 0x0000860084882625 */ /* 0x000fc800078e008e */
[C---:B------:R-:W-:Y:S01]  /*07d0*/  @P2 IMAD.WIDE.U32 R138, R133.reuse, R142, c[0x0][0x218] ;  /* 0x00008600858a2625 */ /* 0x040fe200078e008e */
[----:B------:R2:W5:Y:S03]  /*07e0*/  @P2 LDG.E.128 R4, [R136.64] ;  /* 0x0000000488042981 */ /* 0x000566000c1e1d00 */
[----:B------:R-:W-:Y:S01]  /*07f0*/  @P1 IMAD.WIDE.U32 R140, R133, R144, c[0x0][0x198] ;  /* 0x00006600858c1625 */ /* 0x000fe200078e0090 */
[----:B------:R1:W5:Y:S03]  /*0800*/  @P2 LDG.E.128 R8, [R138.64] ;  /* 0x000000048a082981 */ /* 0x000366000c1e1d00 */
[C---:B------:R-:W-:Y:S01]  /*0810*/  @P2 IMAD.WIDE.U32 R142, R131.reuse, R142, c[0x0][0x218] ;  /* 0x00008600838e2625 */ /* 0x040fe200078e008e */
[----:B------:R1:W5:Y:S03]  /*0820*/  @P1 LDG.E.64 R48, [R140.64] ;  /* 0x000000048c301981 */ /* 0x000366000c1e1b00 */
[-C--:B0-----:R-:W-:Y:S01]  /*0830*/  @P1 IMAD.WIDE.U32 R52, R132, R144.reuse, c[0x0][0x198] ;  /* 0x0000660084341625 */ /* 0x081fe200078e0090 */
[----:B------:R0:W5:Y:S03]  /*0840*/  @P2 LDG.E.128 R12, [R142.64] ;  /* 0x000000048e0c2981 */ /* 0x000166000c1e1d00 */
[CC--:B------:R-:W-:Y:S01]  /*0850*/  @P1 IMAD.WIDE.U32 R146, R131.reuse, R144.reuse, c[0x0][0x198] ;  /* 0x0000660083921625 */ /* 0x0c0fe200078e0090 */
[----:B------:R0:W5:Y:S03]  /*0860*/  @P1 LDG.E.64 R50, [R52.64] ;  /* 0x0000000434321981 */ /* 0x000166000c1e1b00 */
[----:B------:R-:W-:Y:S01]  /*0870*/  IMAD.WIDE.U32 R144, R131, R144, c[0x0][0x190] ;  /* 0x0000640083907625 */ /* 0x000fe200078e0090 */
[----:B------:R1:W5:Y:S04]  /*0880*/  @P1 LDG.E.64 R2, [R146.64] ;  /* 0x0000000492021981 */ /* 0x000368000c1e1b00 */
[----:B0-----:R0:W5:Y:S01]  /*0890*/  LDG.E.64 R52, [R144.64] ;  /* 0x0000000490347981 */ /* 0x001162000c1e1b00 */
[----:B------:R-:W-:-:S02]  /*08a0*/  IADD3 R106, R106, c[0x0][0x160], RZ ;  /* 0x000058006a6a7a10 */ /* 0x000fc40007ffe0ff */
[----:B------:R-:W-:Y:S02]  /*08b0*/  LOP3.LUT P5, RZ, R0, 0x1f, RZ, 0xc0, !PT ;  /* 0x0000001f00ff7812 */ /* 0x000fe400078ac0ff */
[----:B------:R-:W-:Y:S02]  /*08c0*/  ISETP.GE.AND P3, PT, R106, c[0x0][0x164], PT ;  /* 0x000059006a007a0c */ /* 0x000fe40003f66270 */
[----:B--2---:R-:W-:Y:S02]  /*08d0*/  PRMT R136, RZ, 0x5410, R24 ;  /* 0x00005410ff887816 */ /* 0x004fe40000000018 */
[----:B---3--:R-:W-:Y:S02]  /*08e0*/  FSEL R181, R148, RZ, !P0 ;  /* 0x000000ff94b57208 */ /* 0x008fe40004000000 */
[----:B-1----:R-:W-:Y:S02]  /*08f0*/  PRMT R138, RZ, 0x5410, R25 ;  /* 0x00005410ff8a7816 */ /* 0x002fe40000000019 */
[----:B----4-:R-:W-:-:S02]  /*0900*/  PRMT R160, RZ, 0x5410, R35 ;  /* 0x00005410ffa07816 */ /* 0x010fc40000000023 */
[----:B------:R-:W-:Y:S02]  /*0910*/  PRMT R139, RZ, 0x7610, R25 ;  /* 0x00007610ff8b7816 */ /* 0x000fe40000000019 */
[----:B------:R-:W-:Y:S01]  /*0920*/  PRMT R166, RZ, 0x5410, R43 ;  /* 0x00005410ffa67816 */ /* 0x000fe2000000002b */
[C---:B------:R-:W-:Y:S01]  /*0930*/  FADD.FTZ R25, -R181.reuse, R136 ;  /* 0x00000088b5197221 */ /* 0x040fe20000010100 */
[--C-:B------:R-:W-:Y:S02]  /*0940*/  PRMT R140, RZ, 0x5410, R26.reuse ;  /* 0x00005410ff8c7816 */ /* 0x100fe4000000001a */
[----:B------:R-:W-:Y:S02]  /*0950*/  PRMT R142, RZ, 0x7610, R26 ;  /* 0x00007610ff8e7816 */ /* 0x000fe4000000001a */
[----:B------:R-:W-:Y:S02]  /*0960*/  PRMT R24, RZ, 0x7610, R24 ;  /* 0x00007610ff187816 */ /* 0x000fe40000000018 */
[----:B------:R-:W-:Y:S01]  /*0970*/  PRMT R26, RZ, 0x5410, R28 ;  /* 0x00005410ff1a7816 */ /* 0x000fe2000000001c */
[C---:B------:R-:W-:Y:S01]  /*0980*/  FADD.FTZ R161, -R181.reuse, R160 ;  /* 0x000000a0b5a17221 */ /* 0x040fe20000010100 */
[----:B------:R-:W-:Y:S01]  /*0990*/  PRMT R160, RZ, 0x5410, R44 ;  /* 0x00005410ffa07816 */ /* 0x000fe2000000002c */
[C---:B------:R-:W-:Y:S01]  /*09a0*/  FADD.FTZ R179, -R181.reuse, R166 ;  /* 0x000000a6b5b37221 */ /* 0x040fe20000010100 */
[----:B------:R-:W-:Y:S01]  /*09b0*/  PRMT R166, RZ, 0x7610, R44 ;  /* 0x00007610ffa67816 */ /* 0x000fe2000000002c */
[C---:B------:R-:W-:Y:S01]  /*09c0*/  FADD.FTZ R141, -R181.reuse, R138 ;  /* 0x0000008ab58d7221 */ /* 0x040fe20000010100 */
[----:B------:R-:W-:Y:S01]  /*09d0*/  PRMT R28, RZ, 0x7610, R28 ;  /* 0x00007610ff1c7816 */ /* 0x000fe2000000001c */
[----:B0-----:R-:W-:-:S02]  /*09e0*/  FADD.FTZ R145, -R181, R139 ;  /* 0x0000008bb5917221 */ /* 0x001fc40000010100 */
[----:B------:R-:W-:Y:S02]  /*09f0*/  FMUL.FTZ R44, R134, R25 ;  /* 0x00000019862c7220 */ /* 0x000fe40000410000 */
[----:B------:R-:W-:Y:S02]  /*0a00*/  FADD.FTZ R137, -R181, R24 ;  /* 0x00000018b5897221 */ /* 0x000fe40000010100 */
[-C--:B------:R-:W-:Y:S01]  /*0a10*/  FMUL.FTZ R139, R107, R26.reuse ;  /* 0x0000001a6b8b7220 */ /* 0x080fe20000410000 */
[----:B------:R-:W-:Y:S01]  /*0a20*/  PRMT R143, RZ, 0x5410, R27 ;  /* 0x00005410ff8f7816 */ /* 0x000fe2000000001b */
[----:B------:R-:W-:Y:S01]  /*0a30*/  FADD.FTZ R103, R26, R103 ;  /* 0x000000671a677221 */ /* 0x000fe20000010000 */
[----:B------:R-:W-:Y:S01]  /*0a40*/  PRMT R146, RZ, 0x7610, R27 ;  /* 0x00007610ff927816 */ /* 0x000fe2000000001b */
[----:B------:R-:W-:Y:S01]  /*0a50*/  FADD.FTZ R27, -R181, R140 ;  /* 0x0000008cb51b7221 */ /* 0x000fe20000010100 */
[----:B------:R-:W-:Y:S01]  /*0a60*/  PRMT R144, RZ, 0x5410, R29 ;  /* 0x00005410ff907816 */ /* 0x000fe2000000001d */
[----:B------:R-:W-:-:S02]  /*0a70*/  FFMA.FTZ R105, R44, R26, R105 ;  /* 0x0000001a2c697223 */ /* 0x000fc40000010069 */
[C---:B------:R-:W-:Y:S02]  /*0a80*/  FMUL.FTZ R141, R134.reuse, R141 ;  /* 0x0000008d868d7220 */ /* 0x040fe40000410000 */
[----:B------:R-:W-:Y:S02]  /*0a90*/  FMUL.FTZ R137, R134, R137 ;  /* 0x0000008986897220 */ /* 0x000fe40000410000 */
[----:B------:R-:W-:Y:S02]  /*0aa0*/  FMUL.FTZ R140, R108, R28 ;  /* 0x0000001c6c8c7220 */ /* 0x000fe40000410000 */
[----:B------:R-:W-:Y:S02]  /*0ab0*/  FADD.FTZ R25, RZ, R139 ;  /* 0x0000008bff197221 */ /* 0x000fe40000010000 */
[----:B------:R-:W-:Y:S01]  /*0ac0*/  FFMA.FTZ R26, R44, R139, RZ ;  /* 0x0000008b2c1a7223 */ /* 0x000fe200000100ff */
[----:B------:R-:W-:Y:S01]  /*0ad0*/  PRMT R148, RZ, 0x5410, R42 ;  /* 0x00005410ff947816 */ /* 0x000fe2000000002a */
[----:B------:R-:W-:Y:S01]  /*0ae0*/  FADD.FTZ R99, R144, R99 ;  /* 0x0000006390637221 */ /* 0x000fe20000010000 */
[----:B------:R-:W-:Y:S01]  /*0af0*/  PRMT R29, RZ, 0x7610, R29 ;  /* 0x00007610ff1d7816 */ /* 0x000fe2000000001d */
[-C--:B------:R-:W-:Y:S01]  /*0b00*/  FFMA.FTZ R102, R141, R144.reuse, R102 ;  /* 0x000000908d667223 */ /* 0x080fe20000010066 */
[----:B------:R-:W-:Y:S01]  /*0b10*/  PRMT R163, RZ, 0x7610, R35 ;  /* 0x00007610ffa37816 */ /* 0x000fe20000000023 */
[----:B------:R-:W-:-:S02]  /*0b20*/  FMUL.FTZ R144, R109, R144 ;  /* 0x000000906d907220 */ /* 0x000fc40000410000 */
[----:B------:R-:W-:Y:S02]  /*0b30*/  FADD.FTZ R25, R25, R140 ;  /* 0x0000008c19197221 */ /* 0x000fe40000010000 */
[----:B------:R-:W-:Y:S01]  /*0b40*/  FFMA.FTZ R26, R137, R140, R26 ;  /* 0x0000008c891a7223 */ /* 0x000fe2000001001a */
[----:B------:R-:W-:Y:S01]  /*0b50*/  PRMT R155, RZ, 0x5410, R30 ;  /* 0x00005410ff9b7816 */ /* 0x000fe2000000001e */
[C---:B------:R-:W-:Y:S02]  /*0b60*/  FADD.FTZ R35, -R181.reuse, R146 ;  /* 0x00000092b5237221 */ /* 0x040fe40000010100 */
[----:B------:R-:W-:Y:S02]  /*0b70*/  FADD.FTZ R175, -R181, R148 ;  /* 0x00000094b5af7221 */ /* 0x000fe40000010100 */
        /* <DEDUP_REMOVED lines=8> */
[----:B------:R-:W-:Y:S01]  /*0c00*/  FADD.FTZ R143, -R181, R143 ;  /* 0x0000008fb58f7221 */ /* 0x000fe20000010100 */
[----:B------:R-:W-:Y:S01]  /*0c10*/  PRMT R30, RZ, 0x7610, R30 ;  /* 0x00007610ff1e7816 */ /* 0x000fe2000000001e */
[----:B------:R-:W-:Y:S02]  /*0c20*/  FADD.FTZ R101, R28, R101 ;  /* 0x000000651c657221 */ /* 0x000fe40000010000 */
[----:B------:R-:W-:Y:S02]  /*0c30*/  FFMA.FTZ R104, R137, R28, R104 ;  /* 0x0000001c89687223 */ /* 0x000fe40000010068 */
[----:B------:R-:W-:-:S02]  /*0c40*/  FADD.FTZ R76, R155, R76 ;  /* 0x0000004c9b4c7221 */ /* 0x000fc40000010000 */
[-C--:B------:R-:W-:Y:S01]  /*0c50*/  FFMA.FTZ R97, R146, R155.reuse, R97 ;  /* 0x0000009b92617223 */ /* 0x080fe20000010061 */
[--C-:B------:R-:W-:Y:S01]  /*0c60*/  PRMT R162, RZ, 0x5410, R39.reuse ;  /* 0x00005410ffa27816 */ /* 0x100fe20000000027 */
[----:B------:R-:W-:Y:S01]  /*0c70*/  FADD.FTZ R153, -R181, R142 ;  /* 0x0000008eb5997221 */ /* 0x000fe20000010100 */
[----:B------:R-:W-:Y:S01]  /*0c80*/  PRMT R164, RZ, 0x7610, R39 ;  /* 0x00007610ffa47816 */ /* 0x000fe20000000027 */
[----:B------:R-:W-:Y:S01]  /*0c90*/  FMUL.FTZ R155, R111, R155 ;  /* 0x0000009b6f9b7220 */ /* 0x000fe20000410000 */
[----:B------:R-:W-:Y:S01]  /*0ca0*/  PRMT R169, RZ, 0x7610, R43 ;  /* 0x00007610ffa97816 */ /* 0x000fe2000000002b */
[----:B------:R-:W-:Y:S02]  /*0cb0*/  FADD.FTZ R28, R25, R148 ;  /* 0x00000094191c7221 */ /* 0x000fe40000010000 */
[----:B------:R-:W-:Y:S01]  /*0cc0*/  FFMA.FTZ R26, R145, R148, R26 ;  /* 0x00000094911a7223 */ /* 0x000fe2000001001a */
[----:B------:R-:W-:Y:S01]  /*0cd0*/  PRMT R157, RZ, 0x5410, R31 ;  /* 0x00005410ff9d7816 */ /* 0x000fe2000000001f */
[----:B------:R-:W-:-:S02]  /*0ce0*/  FADD.FTZ R39, -R181, R149 ;  /* 0x00000095b5277221 */ /* 0x000fc40000010100 */
[C---:B------:R-:W-:Y:S01]  /*0cf0*/  FADD.FTZ R43, -R181.reuse, R152 ;  /* 0x00000098b52b7221 */ /* 0x040fe20000010100 */
[----:B------:R-:W-:Y:S01]  /*0d00*/  PRMT R147, RZ, 0x5410, R32 ;  /* 0x00005410ff937816 */ /* 0x000fe20000000020 */
[----:B------:R-:W-:Y:S01]  /*0d10*/  FADD.FTZ R149, -R181, R156 ;  /* 0x0000009cb5957221 */ /* 0x000fe20000010100 */
[--C-:B------:R-:W-:Y:S01]  /*0d20*/  PRMT R150, RZ, 0x5410, R33.reuse ;  /* 0x00005410ff967816 */ /* 0x100fe20000000021 */
[C---:B------:R-:W-:Y:S01]  /*0d30*/  FMUL.FTZ R152, R134.reuse, R143 ;  /* 0x0000008f86987220 */ /* 0x040fe20000410000 */
[----:B------:R-:W-:Y:S01]  /*0d40*/  PRMT R151, RZ, 0x7610, R33 ;  /* 0x00007610ff977816 */ /* 0x000fe20000000021 */
[----:B------:R-:W-:Y:S01]  /*0d50*/  FMUL.FTZ R153, R134, R153 ;  /* 0x0000009986997220 */ /* 0x000fe20000410000 */
[--C-:B------:R-:W-:Y:S01]  /*0d60*/  PRMT R32, RZ, 0x5410, R36.reuse ;  /* 0x00005410ff207816 */ /* 0x100fe20000000024 */
[----:B------:R-:W-:Y:S01]  /*0d70*/  FMUL.FTZ R156, R112, R30 ;  /* 0x0000001e709c7220 */ /* 0x000fe20000410000 */
[----:B------:R-:W-:Y:S01]  /*0d80*/  PRMT R33, RZ, 0x7610, R36 ;  /* 0x00007610ff217816 */ /* 0x000fe20000000024 */
[----:B------:R-:W-:-:S02]  /*0d90*/  FADD.FTZ R25, R28, R155 ;  /* 0x0000009b1c197221 */ /* 0x000fc40000010000 */
[----:B------:R-:W-:Y:S01]  /*0da0*/  FFMA.FTZ R26, R146, R155, R26 ;  /* 0x0000009b921a7223 */ /* 0x000fe2000001001a */
[----:B------:R-:W-:Y:S01]  /*0db0*/  PRMT R36, RZ, 0x5410, R40 ;  /* 0x00005410ff247816 */ /* 0x000fe20000000028 */
[----:B------:R-:W-:Y:S01]  /*0dc0*/  FADD.FTZ R74, R157, R74 ;  /* 0x0000004a9d4a7221 */ /* 0x000fe20000010000 */
[----:B------:R-:W-:Y:S01]  /*0dd0*/  PRMT R31, RZ, 0x7610, R31 ;  /* 0x00007610ff1f7816 */ /* 0x000fe2000000001f */
[-C--:B------:R-:W-:Y:S01]  /*0de0*/  FFMA.FTZ R95, R152, R157.reuse, R95 ;  /* 0x0000009d985f7223 */ /* 0x080fe2000001005f */
[--C-:B------:R-:W-:Y:S01]  /*0df0*/  PRMT R158, RZ, 0x5410, R38.reuse ;  /* 0x00005410ff9e7816 */ /* 0x100fe20000000026 */
[----:B------:R-:W-:Y:S01]  /*0e00*/  FMUL.FTZ R157, R113, R157 ;  /* 0x0000009d719d7220 */ /* 0x000fe20000410000 */
[----:B------:R-:W-:Y:S01]  /*0e10*/  PRMT R159, RZ, 0x7610, R38 ;  /* 0x00007610ff9f7816 */ /* 0x000fe20000000026 */
[----:B------:R-:W-:Y:S01]  /*0e20*/  FADD.FTZ R28, R25, R156 ;  /* 0x0000009c191c7221 */ /* 0x000fe20000010000 */
[--C-:B------:R-:W-:Y:S01]  /*0e30*/  PRMT R38, RZ, 0x5410, R41.reuse ;  /* 0x00005410ff267816 */ /* 0x100fe20000000029 */
[----:B------:R-:W-:Y:S01]  /*0e40*/  FFMA.FTZ R26, R153, R156, R26 ;  /* 0x0000009c991a7223 */ /* 0x000fe2000001001a */
[----:B------:R-:W-:Y:S01]  /*0e50*/  PRMT R41, RZ, 0x7610, R41 ;  /* 0x00007610ff297816 */ /* 0x000fe20000000029 */
[----:B------:R-:W-:-:S02]  /*0e60*/  FADD.FTZ R165, -R181, R36 ;  /* 0x00000024b5a57221 */ /* 0x000fc40000010100 */
[C---:B------:R-:W-:Y:S02]  /*0e70*/  FADD.FTZ R147, -R181.reuse, R147 ;  /* 0x00000093b5937221 */ /* 0x040fe40000010100 */
[----:B------:R-:W-:Y:S02]  /*0e80*/  FMUL.FTZ R35, R134, R35 ;  /* 0x0000002386237220 */ /* 0x000fe40000410000 */
[----:B------:R-:W-:Y:S02]  /*0e90*/  FMUL.FTZ R36, R114, R31 ;  /* 0x0000001f72247220 */ /* 0x000fe40000410000 */
[----:B------:R-:W-:Y:S02]  /*0ea0*/  FADD.FTZ R25, R28, R157 ;  /* 0x0000009d1c197221 */ /* 0x000fe40000010000 */
[----:B------:R-:W-:Y:S01]  /*0eb0*/  FFMA.FTZ R26, R152, R157, R26 ;  /* 0x0000009d981a7223 */ /* 0x000fe2000001001a */
[----:B------:R-:W-:Y:S01]  /*0ec0*/  PRMT R42, RZ, 0x7610, R42 ;  /* 0x00007610ff2a7816 */ /* 0x000fe2000000002a */
[----:B------:R-:W-:-:S02]  /*0ed0*/  FADD.FTZ R171, -R181, R38 ;  /* 0x00000026b5ab7221 */ /* 0x000fc40000010100 */
[----:B------:R-:W-:Y:S02]  /*0ee0*/  FADD.FTZ R173, -R181, R41 ;  /* 0x00000029b5ad7221 */ /* 0x000fe40000010100 */
[C---:B------:R-:W-:Y:S02]  /*0ef0*/  FMUL.FTZ R38, R134.reuse, R147 ;  /* 0x0000009386267220 */ /* 0x040fe40000410000 */
[----:B------:R-:W-:Y:S02]  /*0f00*/  FMUL.FTZ R41, R115, R32 ;  /* 0x0000002073297220 */ /* 0x000fe40000410000 */
[----:B------:R-:W-:Y:S02]  /*0f10*/  FADD.FTZ R28, R25, R36 ;  /* 0x00000024191c7221 */ /* 0x000fe40000010000 */
[----:B------:R-:W-:Y:S01]  /*0f20*/  FFMA.FTZ R26, R35, R36, R26 ;  /* 0x00000024231a7223 */ /* 0x000fe2000001001a */
[----:B------:R-:W-:Y:S01]  /*0f30*/  PRMT R40, RZ, 0x7610, R40 ;  /* 0x00007610ff287816 */ /* 0x000fe20000000028 */
[C---:B------:R-:W-:Y:S01]  /*0f40*/  FADD.FTZ R177, -R181.reuse, R42 ;  /* 0x0000002ab5b17221 */ /* 0x040fe20000010100 */
[--C-:B------:R-:W-:Y:S01]  /*0f50*/  PRMT R34, RZ, 0x5410, R37.reuse ;  /* 0x00005410ff227816 */ /* 0x100fe20000000025 */
[----:B------:R-:W-:Y:S01]  /*0f60*/  FMUL.FTZ R39, R134, R39 ;  /* 0x0000002786277220 */ /* 0x000fe20000410000 */
[----:B------:R-:W-:Y:S01]  /*0f70*/  PRMT R154, RZ, 0x7610, R37 ;  /* 0x00007610ff9a7816 */ /* 0x000fe20000000025 */
[----:B------:R-:W-:-:S02]  /*0f80*/  FADD.FTZ R37, -R181, R150 ;  /* 0x00000096b5257221 */ /* 0x000fc40000010100 */
[----:B------:R-:W-:Y:S02]  /*0f90*/  FMUL.FTZ R42, R116, R33 ;  /* 0x00000021742a7220 */ /* 0x000fe40000410000 */
[----:B------:R-:W-:Y:S02]  /*0fa0*/  FADD.FTZ R25, R28, R41 ;  /* 0x000000291c197221 */ /* 0x000fe40000010000 */
[----:B------:R-:W-:Y:S01]  /*0fb0*/  FFMA.FTZ R26, R38, R41, R26 ;  /* 0x00000029261a7223 */ /* 0x000fe2000001001a */
[--C-:B------:R-:W-:Y:S01]  /*0fc0*/  PRMT R176, RZ, 0x5410, R47.reuse ;  /* 0x00005410ffb07816 */ /* 0x100fe2000000002f */
[C---:B------:R-:W-:Y:S01]  /*0fd0*/  FADD.FTZ R167, -R181.reuse, R40 ;  /* 0x00000028b5a77221 */ /* 0x040fe20000010100 */
[----:B------:R-:W-:Y:S01]  /*0fe0*/  PRMT R24, RZ, 0x7610, R47 ;  /* 0x00007610ff187816 */ /* 0x000fe2000000002f */
[----:B------:R-:W-:Y:S02]  /*0ff0*/  FADD.FTZ R151, -R181, R151 ;  /* 0x00000097b5977221 */ /* 0x000fe40000010100 */
[----:B------:R-:W-:-:S02]  /*1000*/  FMUL.FTZ R40, R134, R37 ;  /* 0x0000002586287220 */ /* 0x000fc40000410000 */
[----:B------:R-:W-:Y:S02]  /*1010*/  FMUL.FTZ R47, R117, R34 ;  /* 0x00000022752f7220 */ /* 0x000fe40000410000 */
[----:B------:R-:W-:Y:S02]  /*1020*/  FADD.FTZ R28, R25, R42 ;  /* 0x0000002a191c7221 */ /* 0x000fe40000010000 */
[----:B------:R-:W-:Y:S01]  /*1030*/  FFMA.FTZ R26, R39, R42, R26 ;  /* 0x0000002a271a7223 */ /* 0x000fe2000001001a */
[--C-:B------:R-:W-:Y:S01]  /*1040*/  PRMT R168, RZ, 0x5410, R45.reuse ;  /* 0x00005410ffa87816 */ /* 0x100fe2000000002d */
[----:B------:R-:W-:Y:S01]  /*1050*/  FMUL.FTZ R138, R118, R154 ;  /* 0x0000009a768a7220 */ /* 0x000fe20000410000 */
[----:B------:R-:W-:Y:S01]  /*1060*/  PRMT R170, RZ, 0x7610, R45 ;  /* 0x00007610ffaa7816 */ /* 0x000fe2000000002d */
[----:B------:R-:W-:Y:S02]  /*1070*/  FMUL.FTZ R45, R134, R151 ;  /* 0x00000097862d7220 */ /* 0x000fe40000410000 */
[----:B------:R-:W-:-:S02]  /*1080*/  FADD.FTZ R25, R28, R47 ;  /* 0x0000002f1c197221 */ /* 0x000fc40000010000 */
[----:B------:R-:W-:Y:S01]  /*1090*/  FFMA.FTZ R26, R40, R47, R26 ;  /* 0x0000002f281a7223 */ /* 0x000fe2000001001a */
[--C-:B------:R-:W-:Y:S01]  /*10a0*/  PRMT R172, RZ, 0x5410, R46.reuse ;  /* 0x00005410ffac7816 */ /* 0x100fe2000000002e */
[----:B------:R-:W-:Y:S01]  /*10b0*/  FMUL.FTZ R143, R119, R158 ;  /* 0x0000009e778f7220 */ /* 0x000fe20000410000 */
[----:B------:R-:W-:Y:S01]  /*10c0*/  PRMT R174, RZ, 0x7610, R46 ;  /* 0x00007610ffae7816 */ /* 0x000fe2000000002e */
[C---:B------:R-:W-:Y:S02]  /*10d0*/  FMUL.FTZ R46, R134.reuse, R43 ;  /* 0x0000002b862e7220 */ /* 0x040fe40000410000 */
        /* <DEDUP_REMOVED lines=8> */
[----:B------:R-:W-:-:S02]  /*1160*/  FADD.FTZ R163, -R181, R163 ;  /* 0x000000a3b5a37221 */ /* 0x000fc40000010100 */
[C---:B------:R-:W-:Y:S02]  /*1170*/  FMUL.FTZ R34, R134.reuse, R161 ;  /* 0x000000a186227220 */ /* 0x040fe40000410000 */
[----:B------:R-:W-:Y:S02]  /*1180*/  FMUL.FTZ R37, R121, R162 ;  /* 0x000000a279257220 */ /* 0x000fe40000410000 */
[----:B------:R-:W-:Y:S02]  /*1190*/  FADD.FTZ R28, R25, R150 ;  /* 0x00000096191c7221 */ /* 0x000fe40000010000 */
[----:B------:R-:W-:Y:S02]  /*11a0*/  FFMA.FTZ R26, R149, R150, R26 ;  /* 0x00000096951a7223 */ /* 0x000fe4000001001a */
[----:B------:R-:W-:Y:S02]  /*11b0*/  FMUL.FTZ R43, R134, R163 ;  /* 0x000000a3862b7220 */ /* 0x000fe40000410000 */
[----:B------:R-:W-:-:S02]  /*11c0*/  FMUL.FTZ R136, R122, R164 ;  /* 0x000000a47a887220 */ /* 0x000fc40000410000 */
        /* <DEDUP_REMOVED lines=40> */
[----:B------:R-:W-:Y:S02]  /*1450*/  FADD.FTZ R169, -R181, R169 ;  /* 0x000000a9b5a97221 */ /* 0x000fe40000010100 */
[----:B------:R-:W-:-:S02]  /*1460*/  FMUL.FTZ R166, R134, R179 ;  /* 0x000000b386a67220 */ /* 0x000fc40000410000 */
[----:B------:R-:W-:Y:S02]  /*1470*/  FMUL.FTZ R167, R129, R176 ;  /* 0x000000b081a77220 */ /* 0x000fe40000410000 */
        /* <DEDUP_REMOVED lines=29> */
[----:B------:R-:W-:Y:S01]  /*1650*/  FFMA.FTZ R31, R169, R168, R26 ;  /* 0x000000a8a91f7223 */ /* 0x000fe2000001001a */
[----:B------:R-:W-:Y:S05]  /*1660*/  BRA.DIV ~URZ, `(.L_x_181) ;  /* 0x00001ea27f007947 */ /* 0x000fea000b800000 */
[----:B------:R0:W1:Y:S02]  /*1670*/  SHFL.DOWN PT, R26, R29, 0x10, 0x1f ;  /* 0x0a001f001d1a7f89 */ /* 0x00006400000e0000 */
.L_x_185:
        /* <DEDUP_REMOVED lines=18> */
.L_x_186:
        /* <DEDUP_REMOVED lines=17> */
[----:B-----5:R-:W-:Y:S02]  /*18b0*/  LOP3.LUT P5, RZ, R56, 0xff00, RZ, 0xc0, !PT ;  /* 0x0000ff0038ff7812 */ /* 0x020fe400078ac0ff */
[----:B-1----:R-:W-:-:S03]  /*18c0*/  @P2 PRMT R32, RZ, 0x5410, R6 ;  /* 0x00005410ff202816 */ /* 0x002fc60000000006 */
[----:B------:R-:W1:Y:S04]  /*18d0*/  LDS.128 R24, [R170+0x3000] ;  /* 0x00300000aa187984 */ /* 0x000e680000000c00 */
[----:B0-----:R-:W0:Y:S01]  /*18e0*/  LDS.128 R28, [R170+0x3010] ;  /* 0x00301000aa1c7984 */ /* 0x001e220000000c00 */
[----:B-1----:R-:W-:Y:S02]  /*18f0*/  FADD.FTZ R171, RZ, R24 ;  /* 0x00000018ffab7221 */ /* 0x002fe40000010000 */
[----:B------:R-:W-:Y:S02]  /*1900*/  FADD.FTZ R24, RZ, R25 ;  /* 0x00000019ff187221 */ /* 0x000fe40000010000 */
[----:B------:R-:W-:Y:S02]  /*1910*/  FADD.FTZ R171, R26, R171 ;  /* 0x000000ab1aab7221 */ /* 0x000fe40000010000 */
[----:B------:R-:W-:Y:S01]  /*1920*/  FADD.FTZ R24, R27, R24 ;  /* 0x000000181b187221 */ /* 0x000fe20000010000 */
[----:B------:R-:W-:Y:S01]  /*1930*/  @P1 MOV R27, R50 ;  /* 0x00000032001b1202 */ /* 0x000fe20000000f00 */
[----:B0-----:R-:W-:-:S02]  /*1940*/  FADD.FTZ R171, R171, R28 ;  /* 0x0000001cabab7221 */ /* 0x001fc40000010000 */
[----:B------:R-:W-:Y:S01]  /*1950*/  FADD.FTZ R24, R24, R29 ;  /* 0x0000001d18187221 */ /* 0x000fe20000010000 */
[----:B------:R-:W-:Y:S01]  /*1960*/  @P2 PRMT R29, RZ, 0x5410, R4 ;  /* 0x00005410ff1d2816 */ /* 0x000fe20000000004 */
[----:B------:R-:W-:Y:S01]  /*1970*/  FADD.FTZ R30, R30, R171 ;  /* 0x000000ab1e1e7221 */ /* 0x000fe20000010000 */
[----:B------:R-:W-:Y:S01]  /*1980*/  @P1 LOP3.LUT P6, RZ, R27, 0xff, RZ, 0xc0, !PT ;  /* 0x000000ff1bff1812 */ /* 0x000fe200078cc0ff */
[----:B------:R-:W-:Y:S02]  /*1990*/  FADD.FTZ R25, R31, R24 ;  /* 0x000000181f197221 */ /* 0x000fe40000010000 */
[----:B------:R-:W-:Y:S02]  /*19a0*/  FMUL.FTZ R30, R30, c[0x0][0x1e0] ;  /* 0x000078001e1e7a20 */ /* 0x000fe40000410000 */
[----:B------:R-:W-:Y:S02]  /*19b0*/  FMUL.FTZ R25, R25, c[0x0][0x1e0] ;  /* 0x0000780019197a20 */ /* 0x000fe40000410000 */
[----:B------:R-:W-:Y:S01]  /*19c0*/  IMAD.MOV.U32 R26, RZ, RZ, R56 ;  /* 0x000000ffff1a7224 */ /* 0x000fe200078e0038 */
[----:B------:R-:W-:Y:S01]  /*19d0*/  FSEL R24, R30, RZ, !P0 ;  /* 0x000000ff1e187208 */ /* 0x000fe20004000000 */
[----:B------:R-:W-:Y:S01]  /*19e0*/  IMAD.MOV.U32 R171, RZ, RZ, R52 ;  /* 0x000000ffffab7224 */ /* 0x000fe200078e0034 */
[----:B------:R-:W-:-:S02]  /*19f0*/  @P2 PRMT R30, RZ, 0x7610, R4 ;  /* 0x00007610ff1e2816 */ /* 0x000fc40000000004 */
[----:B------:R-:W-:Y:S01]  /*1a00*/  LOP3.LUT P0, RZ, R26, 0xff, RZ, 0xc0, !PT ;  /* 0x000000ff1aff7812 */ /* 0x000fe2000780c0ff */
[-CC-:B------:R-:W-:Y:S02]  /*1a10*/  FFMA.FTZ R44, R44, R25.reuse, R24.reuse ;  /* 0x000000192c2c7223 */ /* 0x180fe40000010018 */
[-C--:B------:R-:W-:Y:S02]  /*1a20*/  FFMA.FTZ R141, R141, R25.reuse, R24 ;  /* 0x000000198d8d7223 */ /* 0x080fe40000010018 */
[----:B------:R-:W-:Y:S02]  /*1a30*/  FADD.FTZ R139, R139, -R44 ;  /* 0x8000002c8b8b7221 */ /* 0x000fe40000010000 */
[----:B------:R-:W-:Y:S02]  /*1a40*/  FFMA.FTZ R137, R137, R25, R24 ;  /* 0x0000001989897223 */ /* 0x000fe40000010018 */
[----:B------:R-:W-:Y:S02]  /*1a50*/  FMUL.FTZ R26, R134, R139 ;  /* 0x0000008b861a7220 */ /* 0x000fe40000410000 */
[----:B------:R-:W-:-:S02]  /*1a60*/  FADD.FTZ R141, R144, -R141 ;  /* 0x8000008d908d7221 */ /* 0x000fc40000010000 */
[----:B------:R-:W-:Y:S02]  /*1a70*/  FADD.FTZ R137, R140, -R137 ;  /* 0x800000898c897221 */ /* 0x000fe40000010000 */
[--C-:B------:R-:W-:Y:S02]  /*1a80*/  FFMA.FTZ R145, R145, R25, R24.reuse ;  /* 0x0000001991917223 */ /* 0x100fe40000010018 */
[----:B------:R-:W-:Y:S01]  /*1a90*/  @P2 FADD.FTZ R26, R26, R29 ;  /* 0x0000001d1a1a2221 */ /* 0x000fe20000010000 */
[----:B------:R-:W-:Y:S01]  /*1aa0*/  @P2 PRMT R29, RZ, 0x5410, R5 ;  /* 0x00005410ff1d2816 */ /* 0x000fe20000000005 */
[----:B------:R-:W-:Y:S02]  /*1ab0*/  FMUL.FTZ R28, R134, R141 ;  /* 0x0000008d861c7220 */ /* 0x000fe40000410000 */
[----:B------:R-:W-:Y:S02]  /*1ac0*/  FFMA.FTZ R146, R146, R25, R24 ;  /* 0x0000001992927223 */ /* 0x000fe40000010018 */
[----:B------:R-:W-:-:S02]  /*1ad0*/  FMUL.FTZ R27, R134, R137 ;  /* 0x00000089861b7220 */ /* 0x000fc40000410000 */
[----:B------:R-:W-:Y:S02]  /*1ae0*/  FADD.FTZ R145, R148, -R145 ;  /* 0x8000009194917221 */ /* 0x000fe40000010000 */
[----:B------:R-:W-:Y:S02]  /*1af0*/  FFMA.FTZ R152, R152, R25, R24 ;  /* 0x0000001998987223 */ /* 0x000fe40000010018 */
[----:B------:R-:W-:Y:S01]  /*1b00*/  @P2 FADD.FTZ R28, R28, R29 ;  /* 0x0000001d1c1c2221 */ /* 0x000fe20000010000 */
[----:B------:R-:W-:Y:S01]  /*1b10*/  @P2 PRMT R29, RZ, 0x7610, R5 ;  /* 0x00007610ff1d2816 */ /* 0x000fe20000000005 */
[----:B------:R-:W-:Y:S02]  /*1b20*/  FADD.FTZ R155, R155, -R146 ;  /* 0x800000929b9b7221 */ /* 0x000fe40000010000 */
[----:B------:R-:W-:Y:S02]  /*1b30*/  @P2 FADD.FTZ R27, R27, R30 ;  /* 0x0000001e1b1b2221 */ /* 0x000fe40000010000 */
[----:B------:R-:W-:-:S02]  /*1b40*/  FMUL.FTZ R30, R134, R145 ;  /* 0x00000091861e7220 */ /* 0x000fc40000410000 */
[----:B------:R-:W-:Y:S02]  /*1b50*/  FFMA.FTZ R153, R153, R25, R24 ;  /* 0x0000001999997223 */ /* 0x000fe40000010018 */
[----:B------:R-:W-:Y:S02]  /*1b60*/  FADD.FTZ R157, R157, -R152 ;  /* 0x800000989d9d7221 */ /* 0x000fe40000010000 */
[----:B------:R-:W-:Y:S02]  /*1b70*/  FMUL.FTZ R139, R134, R155 ;  /* 0x0000009b868b7220 */ /* 0x000fe40000410000 */
[----:B------:R-:W-:Y:S01]  /*1b80*/  @P2 FADD.FTZ R30, R30, R29 ;  /* 0x0000001d1e1e2221 */ /* 0x000fe20000010000 */
[----:B------:R-:W-:Y:S01]  /*1b90*/  @P2 PRMT R29, RZ, 0x5410, R7 ;  /* 0x00005410ff1d2816 */ /* 0x000fe20000000007 */
[----:B------:R-:W-:Y:S02]  /*1ba0*/  FADD.FTZ R153, R156, -R153 ;  /* 0x800000999c997221 */ /* 0x000fe40000010000 */
[----:B------:R-:W-:-:S02]  /*1bb0*/  FMUL.FTZ R148, R134, R157 ;  /* 0x0000009d86947220 */ /* 0x000fc40000410000 */
[----:B------:R-:W-:Y:S02]  /*1bc0*/  FMUL.FTZ R137, R26, c[0x0][0x1e8] ;  /* 0x00007a001a897a20 */ /* 0x000fe40000410000 */
[----:B------:R-:W-:Y:S01]  /*1bd0*/  @P2 FADD.FTZ R139, R139, R32 ;  /* 0x000000208b8b2221 */ /* 0x000fe20000010000 */
[----:B------:R-:W-:Y:S01]  /*1be0*/  @P2 PRMT R32, RZ, 0x7610, R6 ;  /* 0x00007610ff202816 */ /* 0x000fe20000000006 */
[----:B------:R-:W-:Y:S02]  /*1bf0*/  FMUL.FTZ R145, R134, R153 ;  /* 0x0000009986917220 */ /* 0x000fe40000410000 */
[----:B------:R-:W-:Y:S02]  /*1c00*/  FMUL.FTZ R135, R27, c[0x0][0x1e8] ;  /* 0x00007a001b877a20 */ /* 0x000fe40000410000 */
[----:B------:R-:W-:Y:S01]  /*1c10*/  @P2 FADD.FTZ R148, R148, R29 ;  /* 0x0000001d94942221 */ /* 0x000fe20000010000 */
[----:B------:R-:W-:Y:S01]  /*1c20*/  FSEL R29, R137, RZ, P0 ;  /* 0x000000ff891d7208 */ /* 0x000fe20000000000 */
[----:B------:R-:W-:Y:S01]  /*1c30*/  @P2 FADD.FTZ R145, R145, R32 ;  /* 0x0000002091912221 */ /* 0x000fe20000010000 */
[----:B------:R-:W-:Y:S01]  /*1c40*/  @P1 LOP3.LUT P0, RZ, R50, 0xff00, RZ, 0xc0, !PT ;  /* 0x0000ff0032ff1812 */ /* 0x000fe2000780c0ff */
[----:B------:R-:W-:Y:S01]  /*1c50*/  FMUL.FTZ R32, R28, c[0x0][0x1e8] ;  /* 0x00007a001c207a20 */ /* 0x000fe20000410000 */
[----:B------:R-:W-:Y:S01]  /*1c60*/  @P1 FSEL R137, R137, RZ, P6 ;  /* 0x000000ff89891208 */ /* 0x000fe20003000000 */
[----:B------:R-:W-:Y:S01]  /*1c70*/  FMUL.FTZ R44, R30, c[0x0][0x1e8] ;  /* 0x00007a001e2c7a20 */ /* 0x000fe20000410000 */
[----:B------:R-:W-:Y:S01]  /*1c80*/  FSEL R140, R135, RZ, P5 ;  /* 0x000000ff878c7208 */ /* 0x000fe20002800000 */
[----:B------:R-:W-:Y:S01]  /*1c90*/  FMUL.FTZ R33, R145, c[0x0][0x1e8] ;  /* 0x00007a0091217a20 */ /* 0x000fe20000410000 */
[----:B------:R-:W-:Y:S01]  /*1ca0*/  LOP3.LUT P6, RZ, R56, 0xff0000, RZ, 0xc0, !PT ;  /* 0x00ff000038ff7812 */ /* 0x000fe200078cc0ff */
[----:B------:R-:W-:Y:S01]  /*1cb0*/  FMUL.FTZ R155, R148, c[0x0][0x1e8] ;  /* 0x00007a00949b7a20 */ /* 0x000fe20000410000 */
[----:B------:R-:W-:Y:S01]  /*1cc0*/  @P1 LOP3.LUT P5, RZ, R50, 0xff0000, RZ, 0xc0, !PT ;  /* 0x00ff000032ff1812 */ /* 0x000fe200078ac0ff */
[-CC-:B------:R-:W-:Y:S01]  /*1cd0*/  FFMA.FTZ R153, R35, R25.reuse, R24.reuse ;  /* 0x0000001923997223 */ /* 0x180fe20000010018 */
[----:B------:R-:W-:Y:S01]  /*1ce0*/  @P1 FSEL R135, R135, RZ, P0 ;  /* 0x000000ff87871208 */ /* 0x000fe20000000000 */
[-CC-:B------:R-:W-:Y:S01]  /*1cf0*/  FFMA.FTZ R38, R38, R25.reuse, R24.reuse ;  /* 0x0000001926267223 */ /* 0x180fe20000010018 */
[----:B------:R-:W-:Y:S01]  /*1d00*/  LOP3.LUT P0, RZ, R56, 0xff000000, RZ, 0xc0, !PT ;  /* 0xff00000038ff7812 */ /* 0x000fe2000780c0ff */
[----:B------:R-:W-:Y:S01]  /*1d10*/  FADD.FTZ R153, R36, -R153 ;  /* 0x8000009924997221 */ /* 0x000fe20000010000 */
[C---:B------:R-:W-:Y:S01]  /*1d20*/  FSEL R31, R32.reuse, RZ, P6 ;  /* 0x000000ff201f7208 */ /* 0x040fe20003000000 */
[-C--:B------:R-:W-:Y:S01]  /*1d30*/  FFMA.FTZ R39, R39, R25.reuse, R24 ;  /* 0x0000001927277223 */ /* 0x080fe20000010018 */
[----:B------:R-:W-:Y:S01]  /*1d40*/  @P1 FSEL R56, R32, RZ, P5 ;  /* 0x000000ff20381208 */ /* 0x000fe20002800000 */
[----:B------:R-:W-:Y:S01]  /*1d50*/  FMUL.FTZ R32, R139, c[0x0][0x1e8] ;  /* 0x00007a008b207a20 */ /* 0x000fe20000410000 */
[----:B------:R-:W-:Y:S01]  /*1d60*/  @P1 LOP3.LUT P6, RZ, R50, 0xff000000, RZ, 0xc0, !PT ;  /* 0xff00000032ff1812 */ /* 0x000fe200078cc0ff */
[----:B------:R-:W-:Y:S01]  /*1d70*/  IMAD.MOV.U32 R152, RZ, RZ, R54 ;  /* 0x000000ffff987224 */ /* 0x000fe200078e0036 */
[----:B------:R-:W-:Y:S01]  /*1d80*/  LOP3.LUT P5, RZ, R57, 0xff, RZ, 0xc0, !PT ;  /* 0x000000ff39ff7812 */ /* 0x000fe200078ac0ff */
[----:B------:R-:W-:Y:S01]  /*1d90*/  FFMA.FTZ R149, R149, R25, R24 ;  /* 0x0000001995957223 */ /* 0x000fe20000010018 */
[----:B------:R-:W-:Y:S01]  /*1da0*/  FSEL R144, R44, RZ, P0 ;  /* 0x000000ff2c907208 */ /* 0x000fe20000000000 */
[----:B------:R-:W-:Y:S01]  /*1db0*/  FADD.FTZ R41, R41, -R38 ;  /* 0x8000002629297221 */ /* 0x000fe20000010000 */
[----:B------:R-:W-:Y:S01]  /*1dc0*/  @P1 LOP3.LUT P0, RZ, R51, 0xff, RZ, 0xc0, !PT ;  /* 0x000000ff33ff1812 */ /* 0x000fe2000780c0ff */
[----:B------:R-:W-:Y:S01]  /*1dd0*/  FMUL.FTZ R157, R134, R153 ;  /* 0x00000099869d7220 */ /* 0x000fe20000410000 */
[----:B------:R-:W-:Y:S01]  /*1de0*/  @P1 FSEL R44, R44, RZ, P6 ;  /* 0x000000ff2c2c1208 */ /* 0x000fe20003000000 */
[----:B------:R-:W-:Y:S01]  /*1df0*/  FADD.FTZ R149, R150, -R149 ;  /* 0x8000009596957221 */ /* 0x000fe20000010000 */
[----:B------:R-:W-:Y:S01]  /*1e00*/  LOP3.LUT P6, RZ, R57, 0xff00, RZ, 0xc0, !PT ;  /* 0x0000ff0039ff7812 */ /* 0x000fe200078cc0ff */
[----:B------:R-:W-:Y:S01]  /*1e10*/  FMUL.FTZ R150, R134, R41 ;  /* 0x0000002986967220 */ /* 0x000fe20000410000 */
[----:B------:R-:W-:Y:S01]  /*1e20*/  FSEL R146, R32, RZ, P5 ;  /* 0x000000ff20927208 */ /* 0x000fe20002800000 */
[-CC-:B------:R-:W-:Y:S01]  /*1e30*/  FFMA.FTZ R40, R40, R25.reuse, R24.reuse ;  /* 0x0000001928287223 */ /* 0x180fe20000010018 */
[----:B------:R-:W-:Y:S01]  /*1e40*/  @P1 FSEL R32, R32, RZ, P0 ;  /* 0x000000ff20201208 */ /* 0x000fe20000000000 */
[-C--:B------:R-:W-:Y:S01]  /*1e50*/  FFMA.FTZ R45, R45, R25.reuse, R24 ;  /* 0x000000192d2d7223 */ /* 0x080fe20000010018 */
[----:B------:R-:W-:Y:S01]  /*1e60*/  LOP3.LUT P0, RZ, R57, 0xff0000, RZ, 0xc0, !PT ;  /* 0x00ff000039ff7812 */ /* 0x000fe2000780c0ff */
[----:B------:R-:W-:Y:S01]  /*1e70*/  FADD.FTZ R47, R47, -R40 ;  /* 0x800000282f2f7221 */ /* 0x000fe20000010000 */
[----:B------:R-:W-:Y:S01]  /*1e80*/  FSEL R141, R33, RZ, P6 ;  /* 0x000000ff218d7208 */ /* 0x000fe20003000000 */
[----:B------:R-:W-:Y:S01]  /*1e90*/  FFMA.FTZ R46, R46, R25, R24 ;  /* 0x000000192e2e7223 */ /* 0x000fe20000010018 */
[----:B------:R-:W-:Y:S01]  /*1ea0*/  LOP3.LUT P6, RZ, R57, 0xff000000, RZ, 0xc0, !PT ;  /* 0xff00000039ff7812 */ /* 0x000fe200078cc0ff */
[----:B------:R-:W-:Y:S01]  /*1eb0*/  FADD.FTZ R45, R138, -R45 ;  /* 0x8000002d8a2d7221 */ /* 0x000fe20000010000 */
[----:B------:R-:W-:Y:S01]  /*1ec0*/  FSEL R57, R155, RZ, P0 ;  /* 0x000000ff9b397208 */ /* 0x000fe20000000000 */
[C---:B------:R-:W-:Y:S01]  /*1ed0*/  FMUL.FTZ R153, R134.reuse, R47 ;  /* 0x0000002f86997220 */ /* 0x040fe20000410000 */
[----:B------:R-:W-:Y:S01]  /*1ee0*/  @P1 LOP3.LUT P0, RZ, R51, 0xff0000, RZ, 0xc0, !PT ;  /* 0x00ff000033ff1812 */ /* 0x000fe2000780c0ff */
[----:B------:R-:W-:Y:S01]  /*1ef0*/  FADD.FTZ R143, R143, -R46 ;  /* 0x8000002e8f8f7221 */ /* 0x000fe20000010000 */
[----:B------:R-:W-:Y:S01]  /*1f00*/  @P1 LOP3.LUT P5, RZ, R51, 0xff00, RZ, 0xc0, !PT ;  /* 0x0000ff0033ff1812 */ /* 0x000fe200078ac0ff */
[C---:B------:R-:W-:Y:S01]  /*1f10*/  FMUL.FTZ R170, R134.reuse, R149 ;  /* 0x0000009586aa7220 */ /* 0x040fe20000410000 */
[----:B------:R-:W-:Y:S01]  /*1f20*/  @P2 PRMT R36, RZ, 0x7610, R7 ;  /* 0x00007610ff242816 */ /* 0x000fe20000000007 */
[----:B------:R-:W-:Y:S01]  /*1f30*/  FMUL.FTZ R156, R134, R45 ;  /* 0x0000002d869c7220 */ /* 0x000fe20000410000 */
[----:B------:R-:W-:Y:S01]  /*1f40*/  @P1 FSEL R35, R155, RZ, P0 ;  /* 0x000000ff9b231208 */ /* 0x000fe20000000000 */
[----:B------:R-:W-:Y:S01]  /*1f50*/  FADD.FTZ R155, R42, -R39 ;  /* 0x800000272a9b7221 */ /* 0x000fe20000010000 */
[----:B------:R-:W-:Y:S01]  /*1f60*/  @P1 FSEL R33, R33, RZ, P5 ;  /* 0x000000ff21211208 */ /* 0x000fe20002800000 */
[----:B------:R-:W-:Y:S01]  /*1f70*/  @P2 FADD.FTZ R157, R157, R36 ;  /* 0x000000249d9d2221 */ /* 0x000fe20000010000 */
[----:B------:R-:W-:Y:S01]  /*1f80*/  @P2 PRMT R39, RZ, 0x5410, R8 ;  /* 0x00005410ff272816 */ /* 0x000fe20000000008 */
[-C--:B------:R-:W-:Y:S01]  /*1f90*/  FFMA.FTZ R34, R34, R25.reuse, R24 ;  /* 0x0000001922227223 */ /* 0x080fe20000010018 */
[----:B------:R-:W-:Y:S01]  /*1fa0*/  LOP3.LUT P5, RZ, R152, 0xff, RZ, 0xc0, !PT ;  /* 0x000000ff98ff7812 */ /* 0x000fe200078ac0ff */
[----:B------:R-:W-:Y:S01]  /*1fb0*/  FMUL.FTZ R38, R157, c[0x0][0x1e8] ;  /* 0x00007a009d267a20 */ /* 0x000fe20000410000 */
[----:B------:R-:W-:Y:S01]  /*1fc0*/  @P1 MOV R152, R48 ;  /* 0x0000003000981202 */ /* 0x000fe20000000f00 */
[----:B------:R-:W-:Y:S01]  /*1fd0*/  @P2 FADD.FTZ R150, R150, R39 ;  /* 0x0000002796962221 */ /* 0x000fe20000010000 */
[----:B------:R-:W-:Y:S01]  /*1fe0*/  @P2 PRMT R39, RZ, 0x7610, R8 ;  /* 0x00007610ff272816 */ /* 0x000fe20000000008 */
[----:B------:R-:W-:Y:S01]  /*1ff0*/  FFMA.FTZ R142, R142, R25, R24 ;  /* 0x000000198e8e7223 */ /* 0x000fe20000010018 */
[----:B------:R-:W-:Y:S01]  /*2000*/  @P1 LOP3.LUT P0, RZ, R152, 0xff, RZ, 0xc0, !PT ;  /* 0x000000ff98ff1812 */ /* 0x000fe2000780c0ff */
[----:B------:R-:W-:Y:S01]  /*2010*/  FMUL.FTZ R152, R134, R155 ;  /* 0x0000009b86987220 */ /* 0x000fe20000410000 */
[----:B------:R-:W-:Y:S01]  /*2020*/  @P2 PRMT R36, RZ, 0x5410, R9 ;  /* 0x00005410ff242816 */ /* 0x000fe20000000009 */
[----:B------:R-:W-:Y:S01]  /*2030*/  FMUL.FTZ R42, R150, c[0x0][0x1e8] ;  /* 0x00007a00962a7a20 */ /* 0x000fe20000410000 */
[----:B------:R-:W-:Y:S01]  /*2040*/  FSEL R172, R38, RZ, P6 ;  /* 0x000000ff26ac7208 */ /* 0x000fe20003000000 */
[----:B------:R-:W-:Y:S01]  /*2050*/  @P2 FADD.FTZ R152, R152, R39 ;  /* 0x0000002798982221 */ /* 0x000fe20000010000 */
[----:B------:R-:W-:Y:S01]  /*2060*/  @P1 LOP3.LUT P6, RZ, R51, 0xff000000, RZ, 0xc0, !PT ;  /* 0xff00000033ff1812 */ /* 0x000fe200078cc0ff */
[----:B------:R-:W-:Y:S01]  /*2070*/  @P2 FADD.FTZ R153, R153, R36 ;  /* 0x0000002499992221 */ /* 0x000fe20000010000 */
[----:B------:R-:W-:Y:S01]  /*2080*/  @P2 PRMT R39, RZ, 0x7610, R9 ;  /* 0x00007610ff272816 */ /* 0x000fe20000000009 */
[----:B------:R-:W-:Y:S01]  /*2090*/  FMUL.FTZ R41, R152, c[0x0][0x1e8] ;  /* 0x00007a0098297a20 */ /* 0x000fe20000410000 */
[----:B------:R-:W-:Y:S01]  /*20a0*/  @P1 FSEL R149, R38, RZ, P6 ;  /* 0x000000ff26951208 */ /* 0x000fe20003000000 */
[----:B------:R-:W-:Y:S01]  /*20b0*/  FMUL.FTZ R155, R134, R143 ;  /* 0x0000008f869b7220 */ /* 0x000fe20000410000 */
[----:B------:R-:W-:Y:S01]  /*20c0*/  @P2 PRMT R36, RZ, 0x5410, R10 ;  /* 0x00005410ff242816 */ /* 0x000fe2000000000a */
[----:B------:R-:W-:Y:S01]  /*20d0*/  @P2 FADD.FTZ R156, R156, R39 ;  /* 0x000000279c9c2221 */ /* 0x000fe20000010000 */
[----:B------:R-:W-:Y:S01]  /*20e0*/  LOP3.LUT P6, RZ, R54, 0xff00, RZ, 0xc0, !PT ;  /* 0x0000ff0036ff7812 */ /* 0x000fe200078cc0ff */
[----:B------:R-:W-:Y:S01]  /*20f0*/  FMUL.FTZ R40, R153, c[0x0][0x1e8] ;  /* 0x00007a0099287a20 */ /* 0x000fe20000410000 */
[----:B------:R-:W-:Y:S01]  /*2100*/  FSEL R46, R42, RZ, P5 ;  /* 0x000000ff2a2e7208 */ /* 0x000fe20002800000 */
[----:B------:R-:W-:Y:S01]  /*2110*/  @P2 FADD.FTZ R155, R155, R36 ;  /* 0x000000249b9b2221 */ /* 0x000fe20000010000 */
[----:B------:R-:W-:Y:S01]  /*2120*/  @P1 LOP3.LUT P5, RZ, R48, 0xff00, RZ, 0xc0, !PT ;  /* 0x0000ff0030ff1812 */ /* 0x000fe200078ac0ff */
[----:B------:R-:W-:Y:S01]  /*2130*/  FMUL.FTZ R38, R156, c[0x0][0x1e8] ;  /* 0x00007a009c267a20 */ /* 0x000fe20000410000 */
[----:B------:R-:W-:Y:S01]  /*2140*/  @P1 FSEL R42, R42, RZ, P0 ;  /* 0x000000ff2a2a1208 */ /* 0x000fe20000000000 */
[----:B------:R-:W-:Y:S01]  /*2150*/  FMUL.FTZ R36, R155, c[0x0][0x1e8] ;  /* 0x00007a009b247a20 */ /* 0x000fe20000410000 */
[----:B------:R-:W-:Y:S01]  /*2160*/  @P2 PRMT R39, RZ, 0x7610, R10 ;  /* 0x00007610ff272816 */ /* 0x000fe2000000000a */
[----:B------:R-:W-:Y:S01]  /*2170*/  FADD.FTZ R37, R37, -R34 ;  /* 0x8000002225257221 */ /* 0x000fe20000010000 */
[----:B------:R-:W-:Y:S01]  /*2180*/  LOP3.LUT P0, RZ, R54, 0xff0000, RZ, 0xc0, !PT ;  /* 0x00ff000036ff7812 */ /* 0x000fe2000780c0ff */
[-CC-:B------:R-:W-:Y:S01]  /*2190*/  FFMA.FTZ R43, R43, R25.reuse, R24.reuse ;  /* 0x000000192b2b7223 */ /* 0x180fe20000010018 */
[----:B------:R-:W-:Y:S01]  /*21a0*/  FSEL R45, R41, RZ, P6 ;  /* 0x000000ff292d7208 */ /* 0x000fe20003000000 */
[----:B------:R-:W-:Y:S01]  /*21b0*/  @P2 FADD.FTZ R170, R170, R39 ;  /* 0x00000027aaaa2221 */ /* 0x000fe20000010000 */
[----:B------:R-:W-:Y:S01]  /*21c0*/  @P1 LOP3.LUT P6, RZ, R48, 0xff0000, RZ, 0xc0, !PT ;  /* 0x00ff000030ff1812 */ /* 0x000fe200078cc0ff */
[-CC-:B------:R-:W-:Y:S01]  /*21d0*/  FFMA.FTZ R151, R151, R25.reuse, R24.reuse ;  /* 0x0000001997977223 */ /* 0x180fe20000010018 */
[----:B------:R-:W-:Y:S01]  /*21e0*/  @P1 FSEL R41, R41, RZ, P5 ;  /* 0x000000ff29291208 */ /* 0x000fe20002800000 */
[----:B------:R-:W-:Y:S01]  /*21f0*/  FMUL.FTZ R39, R170, c[0x0][0x1e8] ;  /* 0x00007a00aa277a20 */ /* 0x000fe20000410000 */
[----:B------:R-:W-:Y:S01]  /*2200*/  LOP3.LUT P5, RZ, R54, 0xff000000, RZ, 0xc0, !PT ;  /* 0xff00000036ff7812 */ /* 0x000fe200078ac0ff */
[-CC-:B------:R-:W-:Y:S01]  /*2210*/  FFMA.FTZ R158, R158, R25.reuse, R24.reuse ;  /* 0x000000199e9e7223 */ /* 0x180fe20000010018 */
[----:B------:R-:W-:Y:S01]  /*2220*/  FSEL R54, R40, RZ, P0 ;  /* 0x000000ff28367208 */ /* 0x000fe20000000000 */
[-CC-:B------:R-:W-:Y:S01]  /*2230*/  FFMA.FTZ R162, R162, R25.reuse, R24.reuse ;  /* 0x00000019a2a27223 */ /* 0x180fe20000010018 */
[----:B------:R-:W-:Y:S01]  /*2240*/  @P1 LOP3.LUT P0, RZ, R48, 0xff000000, RZ, 0xc0, !PT ;  /* 0xff00000030ff1812 */ /* 0x000fe2000780c0ff */
[-CC-:B------:R-:W-:Y:S01]  /*2250*/  FFMA.FTZ R165, R165, R25.reuse, R24.reuse ;  /* 0x00000019a5a57223 */ /* 0x180fe20000010018 */
[----:B------:R-:W-:Y:S01]  /*2260*/  @P1 FSEL R40, R40, RZ, P6 ;  /* 0x000000ff28281208 */ /* 0x000fe20003000000 */
[----:B------:R-:W-:Y:S01]  /*2270*/  FFMA.FTZ R166, R166, R25, R24 ;  /* 0x00000019a6a67223 */ /* 0x000fe20000010018 */
[----:B------:R-:W-:Y:S01]  /*2280*/  LOP3.LUT P6, RZ, R55, 0xff, RZ, 0xc0, !PT ;  /* 0x000000ff37ff7812 */ /* 0x000fe200078cc0ff */
[----:B------:R-:W-:Y:S01]  /*2290*/  FADD.FTZ R43, R136, -R43 ;  /* 0x8000002b882b7221 */ /* 0x000fe20000010000 */
[C---:B------:R-:W-:Y:S01]  /*22a0*/  FSEL R47, R38.reuse, RZ, P5 ;  /* 0x000000ff262f7208 */ /* 0x040fe20002800000 */
[----:B------:R-:W-:Y:S01]  /*22b0*/  FADD.FTZ R163, R163, -R162 ;  /* 0x800000a2a3a37221 */ /* 0x000fe20000010000 */
[----:B------:R-:W-:Y:S01]  /*22c0*/  @P1 FSEL R38, R38, RZ, P0 ;  /* 0x000000ff26261208 */ /* 0x000fe20000000000 */
[----:B------:R-:W-:Y:S01]  /*22d0*/  FADD.FTZ R165, R164, -R165 ;  /* 0x800000a5a4a57221 */ /* 0x000fe20000010000 */
[----:B------:R-:W-:Y:S01]  /*22e0*/  LOP3.LUT P0, RZ, R55, 0xff00, RZ, 0xc0, !PT ;  /* 0x0000ff0037ff7812 */ /* 0x000fe2000780c0ff */
[----:B------:R-:W-:Y:S01]  /*22f0*/  FMUL.FTZ R163, R134, R163 ;  /* 0x000000a386a37220 */ /* 0x000fe20000410000 */
[----:B------:R-:W-:Y:S01]  /*2300*/  FSEL R143, R36, RZ, P6 ;  /* 0x000000ff248f7208 */ /* 0x000fe20003000000 */
[----:B------:R-:W-:Y:S01]  /*2310*/  FMUL.FTZ R165, R134, R165 ;  /* 0x000000a586a57220 */ /* 0x000fe20000410000 */
[----:B------:R-:W-:Y:S01]  /*2320*/  @P1 LOP3.LUT P6, RZ, R49, 0xff00, RZ, 0xc0, !PT ;  /* 0x0000ff0031ff1812 */ /* 0x000fe200078cc0ff */
[----:B------:R-:W-:Y:S01]  /*2330*/  FADD.FTZ R167, R167, -R166 ;  /* 0x800000a6a7a77221 */ /* 0x000fe20000010000 */
[----:B------:R-:W-:-:S02]  /*2340*/  @P1 LOP3.LUT P5, RZ, R49, 0xff, RZ, 0xc0, !PT ;  /* 0x000000ff31ff1812 */ /* 0x000fc400078ac0ff */
[C---:B------:R-:W-:Y:S01]  /*2350*/  FSEL R138, R39.reuse, RZ, P0 ;  /* 0x000000ff278a7208 */ /* 0x040fe20000000000 */
[----:B------:R-:W-:Y:S01]  /*2360*/  FMUL.FTZ R167, R134, R167 ;  /* 0x000000a786a77220 */ /* 0x000fe20000410000 */
[----:B------:R-:W-:Y:S02]  /*2370*/  @P1 FSEL R39, R39, RZ, P6 ;  /* 0x000000ff27271208 */ /* 0x000fe40003000000 */
[----:B------:R-:W-:Y:S01]  /*2380*/  LOP3.LUT P6, RZ, R171, 0xff, RZ, 0xc0, !PT ;  /* 0x000000ffabff7812 */ /* 0x000fe200078cc0ff */
[-CC-:B------:R-:W-:Y:S01]  /*2390*/  FFMA.FTZ R171, R161, R25.reuse, R24.reuse ;  /* 0x00000019a1ab7223 */ /* 0x180fe20000010018 */
[----:B------:R-:W-:Y:S01]  /*23a0*/  @P1 FSEL R36, R36, RZ, P5 ;  /* 0x000000ff24241208 */ /* 0x000fe20002800000 */
[----:B------:R-:W-:Y:S01]  /*23b0*/  FFMA.FTZ R25, R169, R25, R24 ;  /* 0x00000019a9197223 */ /* 0x000fe20000010018 */
[C---:B------:R-:W-:Y:S01]  /*23c0*/  LOP3.LUT P5, RZ, R55.reuse, 0xff0000, RZ, 0xc0, !PT ;  /* 0x00ff000037ff7812 */ /* 0x040fe200078ac0ff */
[----:B------:R-:W-:Y:S01]  /*23d0*/  FADD.FTZ R161, R154, -R151 ;  /* 0x800000979aa17221 */ /* 0x000fe20000010000 */
[----:B------:R-:W-:Y:S01]  /*23e0*/  LOP3.LUT P0, RZ, R55, 0xff000000, RZ, 0xc0, !PT ;  /* 0xff00000037ff7812 */ /* 0x000fe2000780c0ff */
[----:B------:R-:W-:Y:S01]  /*23f0*/  FADD.FTZ R55, R147, -R142 ;  /* 0x8000008e93377221 */ /* 0x000fe20000010000 */
[----:B------:R-:W-:Y:S01]  /*2400*/  @P2 PRMT R24, RZ, 0x5410, R11 ;  /* 0x00005410ff182816 */ /* 0x000fe2000000000b */
[C---:B------:R-:W-:Y:S01]  /*2410*/  FMUL.FTZ R147, R134.reuse, R37 ;  /* 0x0000002586937220 */ /* 0x040fe20000410000 */
[----:B------:R-:W-:Y:S01]  /*2420*/  @P1 F2FP.BF16.PACK_AB R137, RZ, R137 ;  /* 0x00000089ff89123e */ /* 0x000fe200000010ff */
[----:B------:R-:W-:Y:S01]  /*2430*/  FADD.FTZ R151, R159, -R158 ;  /* 0x8000009e9f977221 */ /* 0x000fe20000010000 */
[----:B------:R-:W-:Y:S01]  /*2440*/  @P1 F2FP.BF16.PACK_AB R56, RZ, R56 ;  /* 0x00000038ff38123e */ /* 0x000fe200000010ff */
[----:B------:R-:W-:Y:S01]  /*2450*/  @P2 FADD.FTZ R147, R147, R24 ;  /* 0x0000001893932221 */ /* 0x000fe20000010000 */
[----:B------:R-:W-:Y:S01]  /*2460*/  @P2 PRMT R24, RZ, 0x5410, R12 ;  /* 0x00005410ff182816 */ /* 0x000fe2000000000c */
[----:B------:R-:W-:Y:S01]  /*2470*/  FMUL.FTZ R159, R134, R55 ;  /* 0x00000037869f7220 */ /* 0x000fe20000410000 */
[----:B------:R-:W-:Y:S01]  /*2480*/  @P1 F2FP.BF16.PACK_AB R32, RZ, R32 ;  /* 0x00000020ff20123e */ /* 0x000fe200000010ff */
[----:B------:R-:W-:Y:S01]  /*2490*/  FADD.FTZ R169, R168, -R25 ;  /* 0x80000019a8a97221 */ /* 0x000fe20000010000 */
[----:B------:R-:W-:Y:S01]  /*24a0*/  @P2 PRMT R25, RZ, 0x7610, R11 ;  /* 0x00007610ff192816 */ /* 0x000fe2000000000b */
[----:B------:R-:W-:Y:S01]  /*24b0*/  FADD.FTZ R171, R160, -R171 ;  /* 0x800000aba0ab7221 */ /* 0x000fe20000010000 */
[----:B------:R-:W-:Y:S01]  /*24c0*/  @P1 F2FP.BF16.PACK_AB R35, RZ, R35 ;  /* 0x00000023ff23123e */ /* 0x000fe200000010ff */
[C---:B------:R-:W-:Y:S01]  /*24d0*/  FMUL.FTZ R154, R134.reuse, R43 ;  /* 0x0000002b869a7220 */ /* 0x040fe20000410000 */
[----:B------:R-:W-:Y:S01]  /*24e0*/  @P1 F2FP.BF16.PACK_AB R135, RZ, R135 ;  /* 0x00000087ff87123e */ /* 0x000fe200000010ff */
[----:B------:R-:W-:Y:S01]  /*24f0*/  @P2 FADD.FTZ R159, R159, R24 ;  /* 0x000000189f9f2221 */ /* 0x000fe20000010000 */
[----:B------:R-:W-:Y:S01]  /*2500*/  @P2 PRMT R24, RZ, 0x7610, R13 ;  /* 0x00007610ff182816 */ /* 0x000fe2000000000d */
[C---:B------:R-:W-:Y:S01]  /*2510*/  FMUL.FTZ R160, R134.reuse, R151 ;  /* 0x0000009786a07220 */ /* 0x040fe20000410000 */
[----:B------:R-:W-:Y:S01]  /*2520*/  @P1 F2FP.BF16.PACK_AB R44, RZ, R44 ;  /* 0x0000002cff2c123e */ /* 0x000fe200000010ff */
[----:B------:R-:W-:Y:S01]  /*2530*/  FMUL.FTZ R171, R134, R171 ;  /* 0x000000ab86ab7220 */ /* 0x000fe20000410000 */
[----:B------:R-:W-:Y:S01]  /*2540*/  @P1 F2FP.BF16.PACK_AB R33, RZ, R33 ;  /* 0x00000021ff21123e */ /* 0x000fe200000010ff */
[----:B------:R-:W-:Y:S01]  /*2550*/  @P2 FADD.FTZ R154, R154, R25 ;  /* 0x000000199a9a2221 */ /* 0x000fe20000010000 */
[----:B------:R-:W-:Y:S01]  /*2560*/  @P2 PRMT R25, RZ, 0x5410, R13 ;  /* 0x00005410ff192816 */ /* 0x000fe2000000000d */
[----:B------:R-:W-:Y:S01]  /*2570*/  FMUL.FTZ R151, R147, c[0x0][0x1e8] ;  /* 0x00007a0093977a20 */ /* 0x000fe20000410000 */
[----:B------:R-:W-:Y:S01]  /*2580*/  @P1 F2FP.BF16.PACK_AB R149, RZ, R149 ;  /* 0x00000095ff95123e */ /* 0x000fe200000010ff */
[----:B------:R-:W-:Y:S01]  /*2590*/  @P2 FADD.FTZ R171, R171, R24 ;  /* 0x00000018abab2221 */ /* 0x000fe20000010000 */
[----:B------:R-:W-:Y:S01]  /*25a0*/  @P2 PRMT R24, RZ, 0x5410, R14 ;  /* 0x00005410ff182816 */ /* 0x000fe2000000000e */
[----:B------:R-:W-:Y:S01]  /*25b0*/  FMUL.FTZ R158, R154, c[0x0][0x1e8] ;  /* 0x00007a009a9e7a20 */ /* 0x000fe20000410000 */
[----:B------:R-:W-:Y:S01]  /*25c0*/  FSEL R162, R151, RZ, P5 ;  /* 0x000000ff97a27208 */ /* 0x000fe20002800000 */
[----:B------:R-:W-:Y:S01]  /*25d0*/  FMUL.FTZ R142, R159, c[0x0][0x1e8] ;  /* 0x00007a009f8e7a20 */ /* 0x000fe20000410000 */
[----:B------:R-:W-:Y:S01]  /*25e0*/  @P1 LOP3.LUT P5, RZ, R49, 0xff0000, RZ, 0xc0, !PT ;  /* 0x00ff000031ff1812 */ /* 0x000fe200078ac0ff */
[----:B------:R-:W-:Y:S01]  /*25f0*/  @P2 FADD.FTZ R163, R163, R24 ;  /* 0x00000018a3a32221 */ /* 0x000fe20000010000 */
[----:B------:R-:W-:Y:S01]  /*2600*/  FSEL R173, R158, RZ, P0 ;  /* 0x000000ff9ead7208 */ /* 0x000fe20000000000 */
[----:B------:R-:W-:Y:S01]  /*2610*/  @P2 FADD.FTZ R160, R160, R25 ;  /* 0x00000019a0a02221 */ /* 0x000fe20000010000 */
[----:B------:R-:W-:Y:S01]  /*2620*/  @P2 PRMT R24, RZ, 0x7610, R14 ;  /* 0x00007610ff182816 */ /* 0x000fe2000000000e */
[----:B------:R-:W-:Y:S01]  /*2630*/  FMUL.FTZ R55, R171, c[0x0][0x1e8] ;  /* 0x00007a00ab377a20 */ /* 0x000fe20000410000 */
[----:B------:R-:W-:Y:S01]  /*2640*/  @P1 FSEL R151, R151, RZ, P5 ;  /* 0x000000ff97971208 */ /* 0x000fe20002800000 */
[----:B------:R-:W-:Y:S01]  /*2650*/  FMUL.FTZ R136, R160, c[0x0][0x1e8] ;  /* 0x00007a00a0887a20 */ /* 0x000fe20000410000 */
[----:B------:R-:W-:Y:S01]  /*2660*/  ISETP.NE.U32.AND P0, PT, RZ, c[0x0][0x258], PT ;  /* 0x00009600ff007a0c */ /* 0x000fe20003f05070 */
[----:B------:R-:W-:Y:S01]  /*2670*/  @P2 FADD.FTZ R165, R165, R24 ;  /* 0x00000018a5a52221 */ /* 0x000fe20000010000 */
[----:B------:R-:W-:Y:S01]  /*2680*/  @P1 LOP3.LUT P5, RZ, R49, 0xff000000, RZ, 0xc0, !PT ;  /* 0xff00000031ff1812 */ /* 0x000fe200078ac0ff */
[----:B------:R-:W-:Y:S01]  /*2690*/  FMUL.FTZ R43, R163, c[0x0][0x1e8] ;  /* 0x00007a00a32b7a20 */ /* 0x000fe20000410000 */
[----:B------:R-:W-:Y:S01]  /*26a0*/  FSEL R164, R142, RZ, P6 ;  /* 0x000000ff8ea47208 */ /* 0x000fe20003000000 */
[----:B------:R-:W-:Y:S01]  /*26b0*/  FMUL.FTZ R37, R165, c[0x0][0x1e8] ;  /* 0x00007a00a5257a20 */ /* 0x000fe20000410000 */
[----:B------:R-:W-:Y:S01]  /*26c0*/  ISETP.NE.AND.EX P0, PT, RZ, c[0x0][0x25c], PT, P0 ;  /* 0x00009700ff007a0c */ /* 0x000fe20003f05300 */
[----:B------:R-:W-:Y:S01]  /*26d0*/  FMUL.FTZ R161, R134, R161 ;  /* 0x000000a186a17220 */ /* 0x000fe20000410000 */
[----:B------:R-:W-:Y:S01]  /*26e0*/  @P1 FSEL R158, R158, RZ, P5 ;  /* 0x000000ff9e9e1208 */ /* 0x000fe20002800000 */
[----:B------:R-:W-:Y:S01]  /*26f0*/  FMUL.FTZ R134, R134, R169 ;  /* 0x000000a986867220 */ /* 0x000fe20000410000 */
[----:B------:R-:W-:-:S02]  /*2700*/  LOP3.LUT P6, RZ, R52, 0xff000000, RZ, 0xc0, !PT ;  /* 0xff00000034ff7812 */ /* 0x000fc400078cc0ff */
[----:B------:R-:W-:Y:S02]  /*2710*/  @P2 PRMT R24, RZ, 0x5410, R15 ;  /* 0x00005410ff182816 */ /* 0x000fe4000000000f */
[----:B------:R-:W-:Y:S02]  /*2720*/  LOP3.LUT P5, RZ, R52, 0xff0000, RZ, 0xc0, !PT ;  /* 0x00ff000034ff7812 */ /* 0x000fe400078ac0ff */
[----:B------:R-:W-:Y:S01]  /*2730*/  FSEL R175, R55, RZ, P6 ;  /* 0x000000ff37af7208 */ /* 0x000fe20003000000 */
[----:B------:R-:W-:Y:S01]  /*2740*/  @P2 FADD.FTZ R167, R167, R24 ;  /* 0x00000018a7a72221 */ /* 0x000fe20000010000 */
[----:B------:R-:W-:Y:S02]  /*2750*/  FSEL R166, R136, RZ, P5 ;  /* 0x000000ff88a67208 */ /* 0x000fe40002800000 */
[----:B------:R-:W-:Y:S01]  /*2760*/  LOP3.LUT P6, RZ, R53, 0xff00, RZ, 0xc0, !PT ;  /* 0x0000ff0035ff7812 */ /* 0x000fe200078cc0ff */
[----:B------:R-:W-:Y:S01]  /*2770*/  FMUL.FTZ R34, R167, c[0x0][0x1e8] ;  /* 0x00007a00a7227a20 */ /* 0x000fe20000410000 */
[----:B------:R-:W-:-:S02]  /*2780*/  LOP3.LUT P5, RZ, R53, 0xff, RZ, 0xc0, !PT ;  /* 0x000000ff35ff7812 */ /* 0x000fc400078ac0ff */
[----:B------:R-:W-:Y:S02]  /*2790*/  FSEL R177, R37, RZ, P6 ;  /* 0x000000ff25b17208 */ /* 0x000fe40003000000 */
[----:B------:R-:W-:Y:S02]  /*27a0*/  FSEL R168, R43, RZ, P5 ;  /* 0x000000ff2ba87208 */ /* 0x000fe40002800000 */
[----:B------:R-:W-:Y:S02]  /*27b0*/  LOP3.LUT P6, RZ, R52, 0xff00, RZ, 0xc0, !PT ;  /* 0x0000ff0034ff7812 */ /* 0x000fe400078cc0ff */
[----:B------:R-:W-:Y:S02]  /*27c0*/  LOP3.LUT P5, RZ, R53, 0xff0000, RZ, 0xc0, !PT ;  /* 0x00ff000035ff7812 */ /* 0x000fe400078ac0ff */
[----:B------:R-:W-:Y:S02]  /*27d0*/  @P2 PRMT R52, RZ, 0x7610, R12 ;  /* 0x00007610ff342816 */ /* 0x000fe4000000000c */
[----:B------:R-:W-:-:S02]  /*27e0*/  @P0 F2FP.BF16.PACK_AB R148, RZ, R148 ;  /* 0x00000094ff94023e */ /* 0x000fc400000010ff */
[----:B------:R-:W-:Y:S01]  /*27f0*/  @P2 PRMT R25, RZ, 0x7610, R15 ;  /* 0x00007610ff192816 */ /* 0x000fe2000000000f */
[----:B------:R-:W-:Y:S01]  /*2800*/  @P2 FADD.FTZ R161, R161, R52 ;  /* 0x00000034a1a12221 */ /* 0x000fe20000010000 */
[----:B------:R-:W-:Y:S02]  /*2810*/  @P0 F2FP.BF16.PACK_AB R26, RZ, R26 ;  /* 0x0000001aff1a023e */ /* 0x000fe400000010ff */
[----:B------:R-:W-:Y:S01]  /*2820*/  @P0 F2FP.BF16.PACK_AB R28, RZ, R28 ;  /* 0x0000001cff1c023e */ /* 0x000fe200000010ff */
[----:B------:R-:W-:Y:S01]  /*2830*/  @P2 FADD.FTZ R134, R134, R25 ;  /* 0x0000001986862221 */ /* 0x000fe20000010000 */
[----:B------:R-:W-:Y:S02]  /*2840*/  @P0 F2FP.BF16.PACK_AB R139, RZ, R139 ;  /* 0x0000008bff8b023e */ /* 0x000fe400000010ff */
[----:B------:R-:W-:Y:S02]  /*2850*/  FSEL R174, R34, RZ, P5 ;  /* 0x000000ff22ae7208 */ /* 0x000fe40002800000 */
[----:B------:R-:W-:-:S02]  /*2860*/  @P1 MOV R24, R2 ;  /* 0x0000000200181202 */ /* 0x000fc40000000f00 */
[----:B------:R-:W-:Y:S02]  /*2870*/  LOP3.LUT P5, RZ, R53, 0xff000000, RZ, 0xc0, !PT ;  /* 0xff00000035ff7812 */ /* 0x000fe400078ac0ff */
[----:B------:R-:W-:Y:S01]  /*2880*/  @P0 PRMT R19, R148, 0x7610, R19 ;  /* 0x0000761094130816 */ /* 0x000fe20000000013 */
[----:B------:R-:W-:Y:S01]  /*2890*/  IMAD.MOV.U32 R148, RZ, RZ, 0x10 ;  /* 0x00000010ff947424 */ /* 0x000fe200078e00ff */
[----:B------:R-:W-:Y:S02]  /*28a0*/  @P0 F2FP.BF16.PACK_AB R52, RZ, R27 ;  /* 0x0000001bff34023e */ /* 0x000fe400000010ff */
[----:B------:R-:W-:Y:S02]  /*28b0*/  @P0 F2FP.BF16.PACK_AB R53, RZ, R30 ;  /* 0x0000001eff35023e */ /* 0x000fe400000010ff */
[----:B------:R-:W-:Y:S02]  /*28c0*/  @P0 F2FP.BF16.PACK_AB R145, RZ, R145 ;  /* 0x00000091ff91023e */ /* 0x000fe400000010ff */
[----:B------:R-:W-:-:S02]  /*28d0*/  @P0 F2FP.BF16.PACK_AB R157, RZ, R157 ;  /* 0x0000009dff9d023e */ /* 0x000fc400000010ff */
[----:B------:R-:W-:Y:S02]  /*28e0*/  @P0 PRMT R16, R26, 0x7610, R16 ;  /* 0x000076101a100816 */ /* 0x000fe40000000010 */
[----:B------:R-:W-:Y:S02]  /*28f0*/  @P0 PRMT R17, R28, 0x7610, R17 ;  /* 0x000076101c110816 */ /* 0x000fe40000000011 */
[----:B------:R-:W-:Y:S02]  /*2900*/  @P0 PRMT R18, R139, 0x7610, R18 ;  /* 0x000076108b120816 */ /* 0x000fe40000000012 */
[----:B------:R-:W-:Y:S02]  /*2910*/  @P1 LOP3.LUT P2, RZ, R24, 0xff, RZ, 0xc0, !PT ;  /* 0x000000ff18ff1812 */ /* 0x000fe4000784c0ff */
[----:B------:R-:W-:Y:S01]  /*2920*/  F2FP.BF16.PACK_AB R24, R140, R29 ;  /* 0x0000001d8c18723e */ /* 0x000fe200000010ff */
[----:B------:R-:W-:Y:S01]  /*2930*/  @P0 IMAD.WIDE.U32 R28, R132, R148, c[0x0][0x258] ;  /* 0x00009600841c0625 */ /* 0x000fe200078e0094 */
[----:B------:R-:W-:-:S02]  /*2940*/  @P0 PRMT R16, R16, 0x5410, R52 ;  /* 0x0000541010100816 */ /* 0x000fc40000000034 */
[----:B------:R-:W-:Y:S02]  /*2950*/  @P0 PRMT R17, R17, 0x5410, R53 ;  /* 0x0000541011110816 */ /* 0x000fe40000000035 */
[----:B------:R-:W-:Y:S02]  /*2960*/  @P0 PRMT R18, R18, 0x5410, R145 ;  /* 0x0000541012120816 */ /* 0x000fe40000000091 */
[----:B------:R-:W-:Y:S02]  /*2970*/  @P0 PRMT R19, R19, 0x5410, R157 ;  /* 0x0000541013130816 */ /* 0x000fe4000000009d */
[----:B------:R-:W-:Y:S02]  /*2980*/  @P0 F2FP.BF16.PACK_AB R150, RZ, R150 ;  /* 0x00000096ff96023e */ /* 0x000fe400000010ff */
[----:B------:R-:W-:Y:S01]  /*2990*/  @P0 F2FP.BF16.PACK_AB R153, RZ, R153 ;  /* 0x00000099ff99023e */ /* 0x000fe200000010ff */
[----:B------:R0:W-:Y:S01]  /*29a0*/  @P0 STG.E.128 [R28.64], R16 ;  /* 0x000000101c000986 */ /* 0x0001e2000c101d04 */
[----:B------:R-:W-:-:S02]  /*29b0*/  @P0 F2FP.BF16.PACK_AB R155, RZ, R155 ;  /* 0x0000009bff9b023e */ /* 0x000fc400000010ff */
[----:B------:R-:W-:Y:S02]  /*29c0*/  @P0 F2FP.BF16.PACK_AB R147, RZ, R147 ;  /* 0x00000093ff93023e */ /* 0x000fe400000010ff */
[----:B------:R-:W-:Y:S01]  /*29d0*/  F2FP.BF16.PACK_AB R25, R144, R31 ;  /* 0x0000001f9019723e */ /* 0x000fe200000010ff */
[----:B------:R-:W-:Y:S01]  /*29e0*/  IMAD.WIDE.U32 R30, R132, R148, c[0x0][0x248] ;  /* 0x00009200841e7625 */ /* 0x000fe200078e0094 */
[----:B------:R-:W-:Y:S02]  /*29f0*/  F2FP.BF16.PACK_AB R27, R172, R57 ;  /* 0x00000039ac1b723e */ /* 0x000fe400000010ff */
[----:B------:R-:W-:Y:S02]  /*2a00*/  F2FP.BF16.PACK_AB R26, R141, R146 ;  /* 0x000000928d1a723e */ /* 0x000fe400000010ff */
[----:B------:R-:W-:Y:S02]  /*2a10*/  @P1 PRMT R20, R137, 0x7610, R20 ;  /* 0x0000761089141816 */ /* 0x000fe40000000014 */
[----:B------:R-:W-:Y:S01]  /*2a20*/  @P1 PRMT R21, R56, 0x7610, R21 ;  /* 0x0000761038151816 */ /* 0x000fe20000000015 */
[----:B------:R1:W-:Y:S01]  /*2a30*/  STG.E.128 [R30.64], R24 ;  /* 0x000000181e007986 */ /* 0x0003e2000c101d04 */
[----:B------:R-:W-:-:S02]  /*2a40*/  @P1 PRMT R22, R32, 0x7610, R22 ;  /* 0x0000761020161816 */ /* 0x000fc40000000016 */
[----:B------:R-:W-:Y:S01]  /*2a50*/  @P1 PRMT R23, R35, 0x7610, R23 ;  /* 0x0000761023171816 */ /* 0x000fe20000000017 */
[----:B0-----:R-:W-:Y:S01]  /*2a60*/  @P1 IMAD.WIDE.U32 R28, R132, R148, c[0x0][0x250] ;  /* 0x00009400841c1625 */ /* 0x001fe200078e0094 */
[----:B------:R-:W-:Y:S02]  /*2a70*/  @P0 F2FP.BF16.PACK_AB R152, RZ, R152 ;  /* 0x00000098ff98023e */ /* 0x000fe400000010ff */
[----:B------:R-:W-:Y:S02]  /*2a80*/  @P0 F2FP.BF16.PACK_AB R156, RZ, R156 ;  /* 0x0000009cff9c023e */ /* 0x000fe400000010ff */
[----:B------:R-:W-:Y:S02]  /*2a90*/  @P0 F2FP.BF16.PACK_AB R170, RZ, R170 ;  /* 0x000000aaffaa023e */ /* 0x000fe400000010ff */
[----:B------:R-:W-:Y:S02]  /*2aa0*/  @P0 F2FP.BF16.PACK_AB R154, RZ, R154 ;  /* 0x0000009aff9a023e */ /* 0x000fe400000010ff */
[----:B------:R-:W-:-:S02]  /*2ab0*/  @P0 PRMT R16, R150, 0x7610, R16 ;  /* 0x0000761096100816 */ /* 0x000fc40000000010 */
[----:B------:R-:W-:Y:S02]  /*2ac0*/  @P0 PRMT R17, R153, 0x7610, R17 ;  /* 0x0000761099110816 */ /* 0x000fe40000000011 */
[----:B------:R-:W-:Y:S01]  /*2ad0*/  @P0 PRMT R18, R155, 0x7610, R18 ;  /* 0x000076109b120816 */ /* 0x000fe20000000012 */
[----:B-1----:R-:W-:Y:S01]  /*2ae0*/  @P0 IMAD.WIDE.U32 R30, R133, R148, c[0x0][0x258] ;  /* 0x00009600851e0625 */ /* 0x002fe200078e0094 */
[----:B------:R-:W-:Y:S02]  /*2af0*/  @P0 PRMT R19, R147, 0x7610, R19 ;  /* 0x0000761093130816 */ /* 0x000fe40000000013 */
[----:B------:R-:W-:Y:S02]  /*2b00*/  @P1 PRMT R20, R20, 0x5410, R135 ;  /* 0x0000541014141816 */ /* 0x000fe40000000087 */
[----:B------:R-:W-:Y:S02]  /*2b10*/  @P1 PRMT R21, R21, 0x5410, R44 ;  /* 0x0000541015151816 */ /* 0x000fe4000000002c */
[----:B------:R-:W-:-:S02]  /*2b20*/  @P1 PRMT R22, R22, 0x5410, R33 ;  /* 0x0000541016161816 */ /* 0x000fc40000000021 */
[----:B------:R-:W-:Y:S02]  /*2b30*/  @P1 PRMT R23, R23, 0x5410, R149 ;  /* 0x0000541017171816 */ /* 0x000fe40000000095 */
[----:B------:R-:W-:Y:S02]  /*2b40*/  @P0 PRMT R16, R16, 0x5410, R152 ;  /* 0x0000541010100816 */ /* 0x000fe40000000098 */
[----:B------:R-:W-:Y:S01]  /*2b50*/  @P0 PRMT R17, R17, 0x5410, R156 ;  /* 0x0000541011110816 */ /* 0x000fe2000000009c */
[----:B------:R-:W-:Y:S01]  /*2b60*/  @P1 STG.E.128 [R28.64], R20 ;  /* 0x000000141c001986 */ /* 0x000fe2000c101d04 */
[----:B------:R-:W-:Y:S02]  /*2b70*/  @P0 PRMT R18, R18, 0x5410, R170 ;  /* 0x0000541012120816 */ /* 0x000fe400000000aa */
[----:B------:R-:W-:Y:S02]  /*2b80*/  @P0 PRMT R19, R19, 0x5410, R154 ;  /* 0x0000541013130816 */ /* 0x000fe4000000009a */
[----:B------:R-:W-:-:S02]  /*2b90*/  IADD3 R33, R132, 0x80, RZ ;  /* 0x0000008084217810 */ /* 0x000fc40007ffe0ff */
[----:B------:R-:W-:Y:S01]  /*2ba0*/  @P0 F2FP.BF16.PACK_AB R159, RZ, R159 ;  /* 0x0000009fff9f023e */ /* 0x000fe200000010ff */
[----:B------:R0:W-:Y:S01]  /*2bb0*/  @P0 STG.E.128 [R30.64], R16 ;  /* 0x000000101e000986 */ /* 0x0001e2000c101d04 */
[----:B------:R-:W-:Y:S01]  /*2bc0*/  @P1 F2FP.BF16.PACK_AB R42, RZ, R42 ;  /* 0x0000002aff2a123e */ /* 0x000fe200000010ff */
[----:B------:R-:W-:Y:S01]  /*2bd0*/  IMAD.WIDE.U32 R32, R148, R33, c[0x0][0x248] ;  /* 0x0000920094207625 */ /* 0x000fe200078e0021 */
[----:B------:R-:W-:Y:S02]  /*2be0*/  @P1 F2FP.BF16.PACK_AB R40, RZ, R40 ;  /* 0x00000028ff28123e */ /* 0x000fe400000010ff */
[----:B------:R-:W-:Y:S02]  /*2bf0*/  @P1 F2FP.BF16.PACK_AB R36, RZ, R36 ;  /* 0x00000024ff24123e */ /* 0x000fe400000010ff */
[----:B------:R-:W-:Y:S02]  /*2c00*/  @P1 F2FP.BF16.PACK_AB R151, RZ, R151 ;  /* 0x00000097ff97123e */ /* 0x000fe400000010ff */
[----:B------:R-:W-:-:S02]  /*2c10*/  F2FP.BF16.PACK_AB R27, R173, R162 ;  /* 0x000000a2ad1b723e */ /* 0x000fc400000010ff */
[----:B------:R-:W-:Y:S02]  /*2c20*/  F2FP.BF16.PACK_AB R26, R138, R143 ;  /* 0x0000008f8a1a723e */ /* 0x000fe400000010ff */
[----:B------:R-:W-:Y:S02]  /*2c30*/  F2FP.BF16.PACK_AB R25, R47, R54 ;  /* 0x000000362f19723e */ /* 0x000fe400000010ff */
[----:B------:R-:W-:Y:S02]  /*2c40*/  F2FP.BF16.PACK_AB R24, R45, R46 ;  /* 0x0000002e2d18723e */ /* 0x000fe400000010ff */
[----:B------:R-:W-:Y:S02]  /*2c50*/  @P0 F2FP.BF16.PACK_AB R160, RZ, R160 ;  /* 0x000000a0ffa0023e */ /* 0x000fe400000010ff */
[----:B0-----:R-:W-:Y:S01]  /*2c60*/  @P0 F2FP.BF16.PACK_AB R31, RZ, R161 ;  /* 0x000000a1ff1f023e */ /* 0x001fe200000010ff */
[----:B------:R-:W-:Y:S01]  /*2c70*/  FMUL.FTZ R161, R161, c[0x0][0x1e8] ;  /* 0x00007a00a1a17a20 */ /* 0x000fe20000410000 */
[----:B------:R-:W-:Y:S01]  /*2c80*/  @P0 F2FP.BF16.PACK_AB R163, RZ, R163 ;  /* 0x000000a3ffa3023e */ /* 0x000fe200000010ff */
[----:B------:R0:W-:Y:S01]  /*2c90*/  STG.E.128 [R32.64], R24 ;  /* 0x0000001820007986 */ /* 0x0001e2000c101d04 */
[----:B------:R-:W-:-:S02]  /*2ca0*/  @P0 F2FP.BF16.PACK_AB R167, RZ, R167 ;  /* 0x000000a7ffa7023e */ /* 0x000fc400000010ff */
[----:B------:R-:W-:Y:S02]  /*2cb0*/  FSEL R29, R161, RZ, P6 ;  /* 0x000000ffa11d7208 */ /* 0x000fe40003000000 */
        /* <DEDUP_REMOVED lines=8> */
[----:B------:R-:W-:Y:S02]  /*2d40*/  @P0 PRMT R16, R159, 0x7610, R16 ;  /* 0x000076109f100816 */ /* 0x000fe40000000010 */
[----:B------:R-:W-:Y:S02]  /*2d50*/  @P0 F2FP.BF16.PACK_AB R171, RZ, R171 ;  /* 0x000000abffab023e */ /* 0x000fe400000010ff */
[----:B------:R-:W-:-:S02]  /*2d60*/  @P0 F2FP.BF16.PACK_AB R165, RZ, R165 ;  /* 0x000000a5ffa5023e */ /* 0x000fc400000010ff */
[----:B------:R-:W-:Y:S01]  /*2d70*/  @P0 F2FP.BF16.PACK_AB R35, RZ, R134 ;  /* 0x00000086ff23023e */ /* 0x000fe200000010ff */
[----:B------:R-:W-:Y:S01]  /*2d80*/  FMUL.FTZ R134, R134, c[0x0][0x1e8] ;  /* 0x00007a0086867a20 */ /* 0x000fe20000410000 */
[----:B------:R-:W-:Y:S02]  /*2d90*/  @P0 PRMT R17, R160, 0x7610, R17 ;  /* 0x00007610a0110816 */ /* 0x000fe40000000011 */
[----:B------:R-:W-:Y:S02]  /*2da0*/  @P0 PRMT R18, R163, 0x7610, R18 ;  /* 0x00007610a3120816 */ /* 0x000fe40000000012 */
[----:B------:R-:W-:Y:S02]  /*2db0*/  @P0 PRMT R19, R167, 0x7610, R19 ;  /* 0x00007610a7130816 */ /* 0x000fe40000000013 */
[----:B0-----:R-:W-:Y:S01]  /*2dc0*/  F2FP.BF16.PACK_AB R24, R29, R164 ;  /* 0x000000a41d18723e */ /* 0x001fe200000010ff */
[----:B------:R-:W-:Y:S01]  /*2dd0*/  @P1 IMAD.WIDE.U32 R28, R133, R148, c[0x0][0x250] ;  /* 0x00009400851c1625 */ /* 0x000fe200078e0094 */
[----:B------:R-:W-:-:S02]  /*2de0*/  @P1 PRMT R20, R20, 0x5410, R41 ;  /* 0x0000541014141816 */ /* 0x000fc40000000029 */
[----:B------:R-:W-:Y:S02]  /*2df0*/  @P1 PRMT R21, R21, 0x5410, R38 ;  /* 0x0000541015151816 */ /* 0x000fe40000000026 */
[----:B------:R-:W-:Y:S02]  /*2e00*/  @P1 PRMT R22, R22, 0x5410, R39 ;  /* 0x0000541016161816 */ /* 0x000fe40000000027 */
[----:B------:R-:W-:Y:S02]  /*2e10*/  @P1 PRMT R23, R23, 0x5410, R158 ;  /* 0x0000541017171816 */ /* 0x000fe4000000009e */
[----:B------:R-:W-:Y:S01]  /*2e20*/  @P0 PRMT R16, R16, 0x5410, R31 ;  /* 0x0000541010100816 */ /* 0x000fe2000000001f */
[----:B------:R-:W-:Y:S01]  /*2e30*/  @P0 IMAD.WIDE.U32 R30, R131, R148, c[0x0][0x258] ;  /* 0x00009600831e0625 */ /* 0x000fe200078e0094 */
[----:B------:R-:W-:Y:S01]  /*2e40*/  @P0 PRMT R17, R17, 0x5410, R171 ;  /* 0x0000541011110816 */ /* 0x000fe200000000ab */
[----:B------:R0:W-:Y:S01]  /*2e50*/  @P1 STG.E.128 [R28.64], R20 ;  /* 0x000000141c001986 */ /* 0x0001e2000c101d04 */
[----:B------:R-:W-:-:S02]  /*2e60*/  @P0 PRMT R18, R18, 0x5410, R165 ;  /* 0x0000541012120816 */ /* 0x000fc400000000a5 */
[----:B------:R-:W-:Y:S02]  /*2e70*/  @P0 PRMT R19, R19, 0x5410, R35 ;  /* 0x0000541013130816 */ /* 0x000fe40000000023 */
[----:B------:R-:W-:Y:S02]  /*2e80*/  FSEL R27, R134, RZ, P5 ;  /* 0x000000ff861b7208 */ /* 0x000fe40002800000 */
[C---:B------:R-:W-:Y:S01]  /*2e90*/  @P1 LOP3.LUT P5, RZ, R2.reuse, 0xff0000, RZ, 0xc0, !PT ;  /* 0x00ff000002ff1812 */ /* 0x040fe200078ac0ff */
[----:B------:R-:W-:Y:S01]  /*2ea0*/  @P0 STG.E.128 [R30.64], R16 ;  /* 0x000000101e000986 */ /* 0x000fe2000c101d04 */
[----:B------:R-:W-:Y:S02]  /*2eb0*/  @P1 LOP3.LUT P0, RZ, R2, 0xff00, RZ, 0xc0, !PT ;  /* 0x0000ff0002ff1812 */ /* 0x000fe4000780c0ff */
[----:B------:R-:W-:Y:S02]  /*2ec0*/  IADD3 R33, R132, 0x100, RZ ;  /* 0x0000010084217810 */ /* 0x000fe40007ffe0ff */
[----:B------:R-:W-:-:S02]  /*2ed0*/  @P1 LOP3.LUT P6, RZ, R2, 0xff000000, RZ, 0xc0, !PT ;  /* 0xff00000002ff1812 */ /* 0x000fc400078cc0ff */
[----:B------:R-:W-:Y:S01]  /*2ee0*/  @P1 FSEL R136, R136, RZ, P5 ;  /* 0x000000ff88881208 */ /* 0x000fe20002800000 */
[----:B------:R-:W-:Y:S01]  /*2ef0*/  IMAD.WIDE.U32 R32, R148, R33, c[0x0][0x248] ;  /* 0x0000920094207625 */ /* 0x000fe200078e0021 */
[----:B------:R-:W-:Y:S02]  /*2f00*/  @P1 LOP3.LUT P5, RZ, R3, 0xff0000, RZ, 0xc0, !PT ;  /* 0x00ff000003ff1812 */ /* 0x000fe400078ac0ff */
[----:B0-----:R-:W-:Y:S02]  /*2f10*/  @P1 FSEL R28, R161, RZ, P0 ;  /* 0x000000ffa11c1208 */ /* 0x001fe40000000000 */
[----:B------:R-:W-:Y:S02]  /*2f20*/  @P1 LOP3.LUT P0, RZ, R3, 0xff, RZ, 0xc0, !PT ;  /* 0x000000ff03ff1812 */ /* 0x000fe4000780c0ff */
        /* <DEDUP_REMOVED lines=33> */
.L_x_183:
        /* <DEDUP_REMOVED lines=40> */
.L_x_180:
[----:B------:R-:W0:Y:S01]  /*33c0*/  S2UR UR6, SR_CTAID.X ;  /* 0x00000000000679c3 */ /* 0x000e220000002500 */
[----:B------:R-:W-:Y:S01]  /*33d0*/  HFMA2.MMA R13, -RZ, RZ, 0, 1.9073486328125e-06 ;  /* 0x00000020ff0d7435 */ /* 0x000fe200000001ff */
[----:B------:R-:W-:-:S02]  /*33e0*/  LOP3.LUT R3, R0, 0x7f, RZ, 0xc0, !PT ;  /* 0x0000007f00037812 */ /* 0x000fc400078ec0ff */
        /* <DEDUP_REMOVED lines=18> */
.L_x_181:
[----:B------:R-:W-:Y:S01]  /*3510*/  IMAD.MOV.U32 R27, RZ, RZ, R29 ;  /* 0x000000ffff1b7224 */ /* 0x000fe200078e001d */
[----:B------:R-:W-:Y:S01]  /*3520*/  MOV R28, 0x10 ;  /* 0x00000010001c7802 */ /* 0x000fe20000000f00 */
[----:B------:R-:W-:Y:S01]  /*3530*/  IMAD.MOV.U32 R30, RZ, RZ, 0x1f ;  /* 0x0000001fff1e7424 */ /* 0x000fe200078e00ff */
[----:B------:R-:W-:-:S02]  /*3540*/  MOV R33, 0xffffffff ;  /* 0xffffffff00217802 */ /* 0x000fc40000000f00 */
[----:B------:R-:W-:Y:S02]  /*3550*/  MOV R24, 0x3570 ;  /* 0x0000357000187802 */ /* 0x000fe40000000f00 */
[----:B-----5:R-:W-:Y:S05]  /*3560*/  CALL.REL.NOINC `($__internal_11_$__cuda_sm70_shflsync_down_p) ;  /* 0x0000046000007944 */ /* 0x020fea0003c00000 */
[----:B-1----:R-:W-:Y:S01]  /*3570*/  IMAD.MOV.U32 R26, RZ, RZ, R27 ;  /* 0x000000ffff1a7224 */ /* 0x002fe200078e001b */
[----:B0-----:R-:W-:Y:S05]  /*3580*/  BRA `(.L_x_185) ;  /* 0xffffe0f000007947 */ /* 0x001fea000383ffff */
.L_x_182:
[----:B------:R-:W-:Y:S01]  /*3590*/  HFMA2.MMA R30, -RZ, RZ, 0, 1.847743988037109375e-06 ;  /* 0x0000001fff1e7435 */ /* 0x000fe200000001ff */
[----:B------:R-:W-:Y:S01]  /*35a0*/  MOV R27, R31 ;  /* 0x0000001f001b7202 */ /* 0x000fe20000000f00 */
[----:B------:R-:W-:Y:S01]  /*35b0*/  IMAD.MOV.U32 R28, RZ, RZ, 0x10 ;  /* 0x00000010ff1c7424 */ /* 0x000fe200078e00ff */
[----:B------:R-:W-:Y:S01]  /*35c0*/  MOV R24, 0x35f0 ;  /* 0x000035f000187802 */ /* 0x000fe20000000f00 */
[----:B------:R-:W-:Y:S02]  /*35d0*/  IMAD.MOV.U32 R33, RZ, RZ, -0x1 ;  /* 0xffffffffff217424 */ /* 0x000fe400078e00ff */
[----:B01---5:R-:W-:Y:S05]  /*35e0*/  CALL.REL.NOINC `($__internal_11_$__cuda_sm70_shflsync_down_p) ;  /* 0x000003e000007944 */ /* 0x023fea0003c00000 */
[----:B------:R-:W-:Y:S01]  /*35f0*/  FADD.FTZ R29, R29, R26 ;  /* 0x0000001a1d1d7221 */ /* 0x000fe20000010000 */
[----:B0-----:R-:W-:Y:S01]  /*3600*/  MOV R28, 0x8 ;  /* 0x00000008001c7802 */ /* 0x001fe20000000f00 */
[----:B-1----:R-:W-:Y:S01]  /*3610*/  FADD.FTZ R32, R31, R27 ;  /* 0x0000001b1f207221 */ /* 0x002fe20000010000 */
[----:B------:R-:W-:Y:S01]  /*3620*/  MOV R33, 0xffffffff ;  /* 0xffffffff00217802 */ /* 0x000fe20000000f00 */
[----:B------:R-:W-:Y:S01]  /*3630*/  IMAD.MOV.U32 R30, RZ, RZ, 0x1f ;  /* 0x0000001fff1e7424 */ /* 0x000fe200078e00ff */
[----:B------:R-:W-:Y:S01]  /*3640*/  MOV R24, 0x3670 ;  /* 0x0000367000187802 */ /* 0x000fe20000000f00 */
[----:B------:R-:W-:-:S02]  /*3650*/  IMAD.MOV.U32 R27, RZ, RZ, R29 ;  /* 0x000000ffff1b7224 */ /* 0x000fc400078e001d */
[----:B------:R-:W-:Y:S05]  /*3660*/  CALL.REL.NOINC `($__internal_11_$__cuda_sm70_shflsync_down_p) ;  /* 0x0000036000007944 */ /* 0x000fea0003c00000 */
[----:B0-----:R-:W-:Y:S01]  /*3670*/  HFMA2.MMA R28, -RZ, RZ, 0, 4.76837158203125e-07 ;  /* 0x00000008ff1c7435 */ /* 0x001fe200000001ff */
[----:B-1----:R-:W-:Y:S01]  /*3680*/  MOV R26, R27 ;  /* 0x0000001b001a7202 */ /* 0x002fe20000000f00 */
[----:B------:R-:W-:Y:S01]  /*3690*/  IMAD.MOV.U32 R27, RZ, RZ, R32 ;  /* 0x000000ffff1b7224 */ /* 0x000fe200078e0020 */
[----:B------:R-:W-:Y:S01]  /*36a0*/  MOV R33, 0xffffffff ;  /* 0xffffffff00217802 */ /* 0x000fe20000000f00 */
[----:B------:R-:W-:Y:S01]  /*36b0*/  IMAD.MOV.U32 R30, RZ, RZ, 0x1f ;  /* 0x0000001fff1e7424 */ /* 0x000fe200078e00ff */
[----:B------:R-:W-:-:S02]  /*36c0*/  MOV R24, 0x36e0 ;  /* 0x000036e000187802 */ /* 0x000fc40000000f00 */
[----:B------:R-:W-:Y:S05]  /*36d0*/  CALL.REL.NOINC `($__internal_11_$__cuda_sm70_shflsync_down_p) ;  /* 0x000002f000007944 */ /* 0x000fea0003c00000 */
[----:B------:R-:W-:Y:S01]  /*36e0*/  FADD.FTZ R29, R26, R29 ;  /* 0x0000001d1a1d7221 */ /* 0x000fe20000010000 */
[----:B0-----:R-:W-:Y:S01]  /*36f0*/  HFMA2.MMA R30, -RZ, RZ, 0, 1.847743988037109375e-06 ;  /* 0x0000001fff1e7435 */ /* 0x001fe200000001ff */
[----:B-1----:R-:W-:Y:S01]  /*3700*/  FADD.FTZ R32, R32, R27 ;  /* 0x0000001b20207221 */ /* 0x002fe20000010000 */
[----:B------:R-:W-:Y:S01]  /*3710*/  MOV R24, 0x3760 ;  /* 0x0000376000187802 */ /* 0x000fe20000000f00 */
[----:B------:R-:W-:Y:S01]  /*3720*/  IMAD.MOV.U32 R28, RZ, RZ, 0x4 ;  /* 0x00000004ff1c7424 */ /* 0x000fe200078e00ff */
[----:B------:R-:W-:Y:S01]  /*3730*/  MOV R27, R29 ;  /* 0x0000001d001b7202 */ /* 0x000fe20000000f00 */
[----:B------:R-:W-:-:S02]  /*3740*/  IMAD.MOV.U32 R33, RZ, RZ, -0x1 ;  /* 0xffffffffff217424 */ /* 0x000fc400078e00ff */
[----:B------:R-:W-:Y:S05]  /*3750*/  CALL.REL.NOINC `($__internal_11_$__cuda_sm70_shflsync_down_p) ;  /* 0x0000027000007944 */ /* 0x000fea0003c00000 */
[----:B0-----:R-:W-:Y:S01]  /*3760*/  HFMA2.MMA R30, -RZ, RZ, 0, 1.847743988037109375e-06 ;  /* 0x0000001fff1e7435 */ /* 0x001fe200000001ff */
[----:B-1----:R-:W-:Y:S01]  /*3770*/  IMAD.MOV.U32 R26, RZ, RZ, R27 ;  /* 0x000000ffff1a7224 */ /* 0x002fe200078e001b */
[----:B------:R-:W-:Y:S01]  /*3780*/  MOV R27, R32 ;  /* 0x00000020001b7202 */ /* 0x000fe20000000f00 */
[----:B------:R-:W-:Y:S01]  /*3790*/  IMAD.MOV.U32 R28, RZ, RZ, 0x4 ;  /* 0x00000004ff1c7424 */ /* 0x000fe200078e00ff */
[----:B------:R-:W-:Y:S01]  /*37a0*/  MOV R24, 0x37d0 ;  /* 0x000037d000187802 */ /* 0x000fe20000000f00 */
[----:B------:R-:W-:-:S02]  /*37b0*/  IMAD.MOV.U32 R33, RZ, RZ, -0x1 ;  /* 0xffffffffff217424 */ /* 0x000fc400078e00ff */
[----:B------:R-:W-:Y:S05]  /*37c0*/  CALL.REL.NOINC `($__internal_11_$__cuda_sm70_shflsync_down_p) ;  /* 0x0000020000007944 */ /* 0x000fea0003c00000 */
        /* <DEDUP_REMOVED lines=8> */
[----:B0-----:R-:W-:Y:S01]  /*3850*/  HFMA2.MMA R28, -RZ, RZ, 0, 1.1920928955078125e-07 ;  /* 0x00000002ff1c7435 */ /* 0x001fe200000001ff */
        /* <DEDUP_REMOVED lines=21> */
[----:B-1----:R-:W-:Y:S01]  /*39b0*/  MOV R24, R27 ;  /* 0x0000001b00187202 */ /* 0x002fe20000000f00 */
[----:B0-----:R-:W-:Y:S05]  /*39c0*/  BRA `(.L_x_186) ;  /* 0xffffddd000007947 */ /* 0x001fea000383ffff */
        .weak           $__internal_11_$__cuda_sm70_shflsync_down_p
        .type           $__internal_11_$__cuda_sm70_shflsync_down_p,@function
        .size           $__internal_11_$__cuda_sm70_shflsync_down_p,(.L_x_2029 - $__internal_11_$__cuda_sm70_shflsync_down_p)
$__internal_11_$__cuda_sm70_shflsync_down_p:
[----:B------:R-:W-:Y:S01]  /*39d0*/  IMAD.MOV.U32 R25, RZ, RZ, 0x0 ;  /* 0x00000000ff197424 */ /* 0x000fe200078e00ff */
[----:B------:R-:W-:Y:S04]  /*39e0*/  WARPSYNC R33 ;  /* 0x0000002100007348 */ /* 0x000fe80003800000 */
[----:B------:R0:W1:Y:S01]  /*39f0*/  SHFL.DOWN PT, R27, R27, R28, R30 ;  /* 0x0800001c1b1b7389 */ /* 0x00006200000e001e */
[----:B------:R-:W-:Y:S05]  /*3a00*/  RET.REL.NODEC R24 `(_ZN10layer_norm31ln_parallel_residual_bwd_kernelINS_13Kernel_traitsI13__nv_bfloat16S2_S2_S2_fjLj3072ELj1ELj1ELj4ELj16ENS_18Kernel_traits_baseILj3072ES2_S2_S2_S2_fjLj128EEEEELb1ELb1ELb1EEEvNS_9BwdParamsE) ;  /* 0xffffc5f018007950 */ /* 0x000fea0003c3ffff */
.L_x_187:
        /* <DEDUP_REMOVED lines=15> */
.L_x_2029:


//--------------------- .text._ZN10layer_norm31ln_parallel_residual_bwd_kernelINS_13Kernel_traitsI6__halfS2_S2_S2_fjLj3072ELj1ELj1ELj4ELj16ENS_18Kernel_traits_baseILj3072ES2_S2_S2_S2_fjLj128EEEEELb0ELb0ELb0EEEvNS_9BwdParamsE --------------------------
	.section	.text._ZN10layer_norm31ln_parallel_residual_bwd_kernelINS_13Kernel_traitsI6__halfS2_S2_S2_fjLj3072ELj1ELj1ELj4ELj16ENS_18Kernel_traits_baseILj3072ES2_S2_S2_S2_fjLj128EEEEELb0ELb0ELb0EEEvNS_9BwdParamsE,"ax",@progbits
	.sectioninfo	@"SHI_REGISTERS=245"
	.align	128
        .global         _ZN10layer_norm31ln_parallel_residual_bwd_kernelINS_13Kernel_traitsI6__halfS2_S2_S2_fjLj3072ELj1ELj1ELj4ELj16ENS_18Kernel_traits_baseILj3072ES2_S2_S2_S2_fjLj128EEEEELb0ELb0ELb0EEEvNS_9BwdParamsE
        .type           _ZN10layer_norm31ln_parallel_residual_bwd_kernelINS_13Kernel_traitsI6__halfS2_S2_S2_fjLj3072ELj1ELj1ELj4ELj16ENS_18Kernel_traits_baseILj3072ES2_S2_S2_S2_fjLj128EEEEELb0ELb0ELb0EEEvNS_9BwdParamsE,@function
        .size           _ZN10layer_norm31ln_parallel_residual_bwd_kernelINS_13Kernel_traitsI6__halfS2_S2_S2_fjLj3072ELj1ELj1ELj4ELj16ENS_18Kernel_traits_baseILj3072ES2_S2_S2_S2_fjLj128EEEEELb0ELb0ELb0EEEvNS_9BwdParamsE,(.L_x_2030 - _ZN10layer_norm31ln_parallel_residual_bwd_kernelINS_13Kernel_traitsI6__halfS2_S2_S2_fjLj3072ELj1ELj1ELj4ELj16ENS_18Kernel_traits_baseILj3072ES2_S2_S2_S2_fjLj128EEEEELb0ELb0ELb0EEEvNS_9BwdParamsE)
        .other          _ZN10layer_norm31ln_parallel_residual_bwd_kernelINS_13Kernel_traitsI6__halfS2_S2_S2_fjLj3072ELj1ELj1ELj4ELj16ENS_18Kernel_traits_baseILj3072ES2_S2_S2_S2_fjLj128EEEEELb0ELb0ELb0EEEvNS_9BwdParamsE,@"STO_CUDA_ENTRY STV_DEFAULT"
_ZN10layer_norm31ln_parallel_residual_bwd_kernelINS_13Kernel_traitsI6__halfS2_S2_S2_fjLj3072ELj1ELj1ELj4ELj16ENS_18Kernel_traits_baseILj3072ES2_S2_S2_S2_fjLj128EEEEELb0ELb0ELb0EEEvNS_9BwdParamsE:
.text._ZN10layer_norm31ln_parallel_residual_bwd_kernelINS_13Kernel_traitsI6__halfS2_S2_S2_fjLj3072ELj1ELj1ELj4ELj16ENS_18Kernel_traits_baseILj3072ES2_S2_S2_S2_fjLj128EEEEELb0ELb0ELb0EEEvNS_9BwdParamsE:
        /* <DEDUP_REMOVED lines=83> */
[--C-:B-----5:R-:W-:Y:S01]  /*0530*/  HADD2.F32 R161, -RZ, R20.reuse.H0_H0 ;  /* 0x20000014ffa17230 */ /* 0x120fe20000004100 */
[----:B------:R-:W-:Y:S01]  /*0540*/  MOV R37, RZ ;  /* 0x000000ff00257202 */ /* 0x000fe20000000f00 */
[----:B------:R-:W-:-:S02]  /*0550*/  HADD2.F32 R160, -RZ, R20.H1_H1 ;  /* 0x30000014ffa07230 */ /* 0x000fc40000004100 */
[--C-:B------:R-:W-:Y:S02]  /*0560*/  HADD2.F32 R31, -RZ, R21.reuse.H0_H0 ;  /* 0x20000015ff1f7230 */ /* 0x100fe40000004100 */
[----:B------:R-:W-:Y:S02]  /*0570*/  HADD2.F32 R30, -RZ, R21.H1_H1 ;  /* 0x30000015ff1e7230 */ /* 0x000fe40000004100 */
[--C-:B------:R-:W-:Y:S02]  /*0580*/  HADD2.F32 R29, -RZ, R22.reuse.H0_H0 ;  /* 0x20000016ff1d7230 */ /* 0x100fe40000004100 */
[----:B------:R-:W-:Y:S02]  /*0590*/  HADD2.F32 R28, -RZ, R22.H1_H1 ;  /* 0x30000016ff1c7230 */ /* 0x000fe40000004100 */
[--C-:B------:R-:W-:Y:S02]  /*05a0*/  HADD2.F32 R27, -RZ, R23.reuse.H0_H0 ;  /* 0x20000017ff1b7230 */ /* 0x100fe40000004100 */
        /* <DEDUP_REMOVED lines=40> */
[----:B0-----:R-:W-:Y:S02]  /*0830*/  HADD2.F32 R181, -RZ, R35.H1_H1 ;  /* 0x30000023ffb57230 */ /* 0x001fe40000004100 */
.L_x_203:
        /* <DEDUP_REMOVED lines=16> */
[----:B0-----:R-:W-:Y:S01]  /*0940*/  HFMA2.MMA R157, -RZ, RZ, 0, 9.5367431640625e-07 ;  /* 0x00000010ff9d7435 */ /* 0x001fe200000001ff */
        /* <DEDUP_REMOVED lines=13> */
[----:B-----5:R-:W-:Y:S01]  /*0a20*/  FSEL R186, R230, RZ, !P0 ;  /* 0x000000ffe6ba7208 */ /* 0x020fe20004000000 */
[--C-:B--2---:R-:W-:Y:S02]  /*0a30*/  HADD2.F32 R219, -RZ, R148.reuse.H1_H1 ;  /* 0x30000094ffdb7230 */ /* 0x104fe40000004100 */
[----:B------:R-:W-:Y:S02]  /*0a40*/  HADD2.F32 R183, -RZ, R148.H0_H0 ;  /* 0x20000094ffb77230 */ /* 0x000fe40000004100 */
[----:B------:R-:W-:Y:S01]  /*0a50*/  HADD2.F32 R221, -RZ, R149.H0_H0 ;  /* 0x20000095ffdd7230 */ /* 0x000fe20000004100 */
[C---:B------:R-:W-:Y:S01]  /*0a60*/  FADD.FTZ R219, -R186.reuse, R219 ;  /* 0x000000dbbadb7221 */ /* 0x040fe20000010100 */
[----:B------:R-:W-:Y:S01]  /*0a70*/  HADD2.F32 R229, -RZ, R151.H0_H0 ;  /* 0x20000097ffe57230 */ /* 0x000fe20000004100 */
[----:B------:R-:W-:Y:S01]  /*0a80*/  FADD.FTZ R231, R183, -R186 ;  /* 0x800000bab7e77221 */ /* 0x000fe20000010000 */
[--C-:B---3--:R-:W-:Y:S01]  /*0a90*/  HADD2.F32 R220, -RZ, R153.reuse.H0_H0 ;  /* 0x20000099ffdc7230 */ /* 0x108fe20000004100 */
[C---:B------:R-:W-:Y:S01]  /*0aa0*/  FADD.FTZ R227, -R186.reuse, R221 ;  /* 0x000000ddbae37221 */ /* 0x040fe20000010100 */
[----:B------:R-:W-:Y:S01]  /*0ab0*/  HADD2.F32 R232, -RZ, R153.H1_H1 ;  /* 0x30000099ffe87230 */ /* 0x000fe20000004100 */
[----:B------:R-:W-:Y:S01]  /*0ac0*/  FADD.FTZ R183, -R186, R229 ;  /* 0x000000e5bab77221 */ /* 0x000fe20000010100 */
[----:B------:R-:W-:Y:S01]  /*0ad0*/  HADD2.F32 R149, -RZ, R149.H1_H1 ;  /* 0x30000095ff957230 */ /* 0x000fe20000004100 */
[C---:B------:R-:W-:Y:S01]  /*0ae0*/  FMUL.FTZ R228, R182.reuse, R219 ;  /* 0x000000dbb6e47220 */ /* 0x040fe20000410000 */
[--C-:B------:R-:W-:Y:S01]  /*0af0*/  HADD2.F32 R223, -RZ, R150.reuse.H0_H0 ;  /* 0x20000096ffdf7230 */ /* 0x100fe20000004100 */
[----:B------:R-:W-:Y:S01]  /*0b00*/  FMUL.FTZ R231, R182, R231 ;  /* 0x000000e7b6e77220 */ /* 0x000fe20000410000 */
[----:B------:R-:W-:Y:S01]  /*0b10*/  HADD2.F32 R225, -RZ, R150.H1_H1 ;  /* 0x30000096ffe17230 */ /* 0x000fe20000004100 */
[C---:B------:R-:W-:Y:S01]  /*0b20*/  FADD.FTZ R233, -R186.reuse, R149 ;  /* 0x00000095bae97221 */ /* 0x040fe20000010100 */
[----:B------:R-:W-:Y:S01]  /*0b30*/  HADD2.F32 R151, -RZ, R151.H1_H1 ;  /* 0x30000097ff977230 */ /* 0x000fe20000004100 */
[C---:B------:R-:W-:Y:S01]  /*0b40*/  FADD.FTZ R223, -R186.reuse, R223 ;  /* 0x000000dfbadf7221 */ /* 0x040fe20000010100 */
[--C-:B----4-:R-:W-:Y:S01]  /*0b50*/  HADD2.F32 R153, -RZ, R156.reuse.H0_H0 ;  /* 0x2000009cff997230 */ /* 0x110fe20000004100 */
[C---:B0-----:R-:W-:Y:S01]  /*0b60*/  FADD.FTZ R185, -R186.reuse, R225 ;  /* 0x000000e1bab97221 */ /* 0x041fe20000010100 */
[--C-:B------:R-:W-:Y:S01]  /*0b70*/  HADD2.F32 R150, -RZ, R157.reuse.H0_H0 ;  /* 0x2000009dff967230 */ /* 0x100fe20000004100 */
[----:B------:R-:W-:Y:S01]  /*0b80*/  FADD.FTZ R151, -R186, R151 ;  /* 0x00000097ba977221 */ /* 0x000fe20000010100 */
[----:B------:R-:W-:Y:S01]  /*0b90*/  HADD2.F32 R156, -RZ, R156.H1_H1 ;  /* 0x3000009cff9c7230 */ /* 0x000fe20000004100 */
[----:B------:R-:W-:Y:S01]  /*0ba0*/  FMUL.FTZ R229, R25, R153 ;  /* 0x0000009919e57220 */ /* 0x000fe20000410000 */
[----:B------:R-:W-:Y:S01]  /*0bb0*/  HADD2.F32 R157, -RZ, R157.H1_H1 ;  /* 0x3000009dff9d7230 */ /* 0x000fe20000004100 */
[----:B------:R-:W-:Y:S01]  /*0bc0*/  FMUL.FTZ R225, R23, R150 ;  /* 0x0000009617e17220 */ /* 0x000fe20000410000 */
[--C-:B------:R-:W-:Y:S01]  /*0bd0*/  HADD2.F32 R184, -RZ, R152.reuse.H0_H0 ;  /* 0x20000098ffb87230 */ /* 0x100fe20000004100 */
[----:B------:R-:W-:Y:S01]  /*0be0*/  FMUL.FTZ R221, R24, R156 ;  /* 0x0000009c18dd7220 */ /* 0x000fe20000410000 */
[----:B------:R-:W-:Y:S01]  /*0bf0*/  HADD2.F32 R186, -RZ, R152.H1_H1 ;  /* 0x30000098ffba7230 */ /* 0x000fe20000004100 */
[----:B------:R-:W-:Y:S01]  /*0c00*/  FMUL.FTZ R219, R22, R157 ;  /* 0x0000009d16db7220 */ /* 0x000fe20000410000 */
[--C-:B------:R-:W-:Y:S01]  /*0c10*/  HADD2.F32 R148, -RZ, R158.reuse.H0_H0 ;  /* 0x2000009eff947230 */ /* 0x100fe20000004100 */
[----:B------:R-:W-:Y:S01]  /*0c20*/  FMUL.FTZ R227, R182, R227 ;  /* 0x000000e3b6e37220 */ /* 0x000fe20000410000 */
[----:B------:R-:W-:Y:S01]  /*0c30*/  HADD2.F32 R158, -RZ, R158.H1_H1 ;  /* 0x3000009eff9e7230 */ /* 0x000fe20000004100 */
[-C--:B------:R-:W-:Y:S01]  /*0c40*/  FFMA.FTZ R229, R161, R184.reuse, R229 ;  /* 0x000000b8a1e57223 */ /* 0x080fe200000100e5 */
[----:B------:R-:W-:Y:S01]  /*0c50*/  HADD2.F32 R149, -RZ, R159.H0_H0 ;  /* 0x2000009fff957230 */ /* 0x000fe20000004100 */
[----:B------:R-:W-:Y:S01]  /*0c60*/  FADD.FTZ R56, R56, R184 ;  /* 0x000000b838387221 */ /* 0x000fe20000010000 */
[--C-:B------:R-:W-:Y:S01]  /*0c70*/  HADD2.F32 R234, -RZ, R154.reuse.H0_H0 ;  /* 0x2000009affea7230 */ /* 0x100fe20000004100 */
[----:B------:R-:W-:Y:S01]  /*0c80*/  FFMA.FTZ R36, R231, R184, R36 ;  /* 0x000000b8e7247223 */ /* 0x000fe20000010024 */
[----:B------:R-:W-:Y:S01]  /*0c90*/  HADD2.F32 R154, -RZ, R154.H1_H1 ;  /* 0x3000009aff9a7230 */ /* 0x000fe20000004100 */
[----:B------:R-:W-:Y:S01]  /*0ca0*/  FADD.FTZ R57, R57, R186 ;  /* 0x000000ba39397221 */ /* 0x000fe20000010000 */
[----:B------:R-:W-:Y:S01]  /*0cb0*/  HADD2.F32 R152, -RZ, R155.H0_H0 ;  /* 0x2000009bff987230 */ /* 0x000fe20000004100 */
[-C--:B------:R-:W-:Y:S01]  /*0cc0*/  FFMA.FTZ R226, R160, R186.reuse, R221 ;  /* 0x000000baa0e27223 */ /* 0x080fe200000100dd */
[----:B------:R-:W-:Y:S01]  /*0cd0*/  HADD2.F32 R159, -RZ, R159.H1_H1 ;  /* 0x3000009fff9f7230 */ /* 0x000fe20000004100 */
[----:B------:R-:W-:Y:S01]  /*0ce0*/  FFMA.FTZ R37, R228, R186, R37 ;  /* 0x000000bae4257223 */ /* 0x000fe20000010025 */
[----:B------:R-:W-:Y:S01]  /*0cf0*/  HADD2.F32 R155, -RZ, R155.H1_H1 ;  /* 0x3000009bff9b7230 */ /* 0x000fe20000004100 */
[----:B------:R-:W-:-:S02]  /*0d00*/  FADD.FTZ R58, R58, R220 ;  /* 0x000000dc3a3a7221 */ /* 0x000fc40000010000 */
[-C--:B------:R-:W-:Y:S02]  /*0d10*/  FFMA.FTZ R225, R31, R220.reuse, R225 ;  /* 0x000000dc1fe17223 */ /* 0x080fe400000100e1 */
[----:B------:R-:W-:Y:S02]  /*0d20*/  FFMA.FTZ R38, R227, R220, R38 ;  /* 0x000000dce3267223 */ /* 0x000fe40000010026 */
[----:B------:R-:W-:Y:S02]  /*0d30*/  FFMA.FTZ R222, R30, R232, R219 ;  /* 0x000000e81ede7223 */ /* 0x000fe400000100db */
[----:B------:R-:W-:Y:S02]  /*0d40*/  FMUL.FTZ R219, R20, R158 ;  /* 0x0000009e14db7220 */ /* 0x000fe40000410000 */
[----:B------:R-:W-:Y:S02]  /*0d50*/  FMUL.FTZ R220, R182, R185 ;  /* 0x000000b9b6dc7220 */ /* 0x000fe40000410000 */
[----:B------:R-:W-:-:S02]  /*0d60*/  FMUL.FTZ R184, R19, R149 ;  /* 0x0000009513b87220 */ /* 0x000fc40000410000 */
[C---:B------:R-:W-:Y:S02]  /*0d70*/  FMUL.FTZ R183, R182.reuse, R183 ;  /* 0x000000b7b6b77220 */ /* 0x040fe40000410000 */
[----:B------:R-:W-:Y:S02]  /*0d80*/  FMUL.FTZ R186, R182, R151 ;  /* 0x00000097b6ba7220 */ /* 0x000fe40000410000 */
[----:B------:R-:W-:Y:S02]  /*0d90*/  FADD.FTZ R92, R92, R153 ;  /* 0x000000995c5c7221 */ /* 0x000fe40000010000 */
[C---:B------:R-:W-:Y:S02]  /*0da0*/  FFMA.FTZ R76, R231.reuse, R153, R76 ;  /* 0x00000099e74c7223 */ /* 0x040fe4000001004c */
[----:B------:R-:W-:Y:S02]  /*0db0*/  FADD.FTZ R151, RZ, R229 ;  /* 0x000000e5ff977221 */ /* 0x000fe40000010000 */
[----:B------:R-:W-:-:S02]  /*0dc0*/  FFMA.FTZ R153, R231, R229, RZ ;  /* 0x000000e5e7997223 */ /* 0x000fc400000100ff */
[----:B------:R-:W-:Y:S02]  /*0dd0*/  FADD.FTZ R61, R61, R154 ;  /* 0x0000009a3d3d7221 */ /* 0x000fe40000010000 */
[-C--:B------:R-:W-:Y:S02]  /*0de0*/  FFMA.FTZ R219, R28, R154.reuse, R219 ;  /* 0x0000009a1cdb7223 */ /* 0x080fe400000100db */
[----:B------:R-:W-:Y:S02]  /*0df0*/  FFMA.FTZ R41, R220, R154, R41 ;  /* 0x0000009adc297223 */ /* 0x000fe40000010029 */
[----:B------:R-:W-:Y:S02]  /*0e00*/  FADD.FTZ R62, R62, R152 ;  /* 0x000000983e3e7221 */ /* 0x000fe40000010000 */
[-C--:B------:R-:W-:Y:S02]  /*0e10*/  FFMA.FTZ R184, R27, R152.reuse, R184 ;  /* 0x000000981bb87223 */ /* 0x080fe400000100b8 */
        /* <DEDUP_REMOVED lines=15> */
[----:B------:R-:W-:Y:S02]  /*0f10*/  FMUL.FTZ R185, R18, R159 ;  /* 0x0000009f12b97220 */ /* 0x000fe40000410000 */
[----:B------:R-:W-:Y:S02]  /*0f20*/  FADD.FTZ R151, R150, R219 ;  /* 0x000000db96977221 */ /* 0x000fe40000010000 */
[----:B------:R-:W-:Y:S02]  /*0f30*/  FFMA.FTZ R152, R220, R219, R152 ;  /* 0x000000dbdc987223 */ /* 0x000fe40000010098 */
        /* <DEDUP_REMOVED lines=8> */
[----:B------:R-:W-:Y:S01]  /*0fc0*/  FFMA.FTZ R40, R223, R234, R40 ;  /* 0x000000eadf287223 */ /* 0x000fe20000010028 */
[----:B------:R-:W-:Y:S01]  /*0fd0*/  IADD3 R234, R178, 0x80, RZ ;  /* 0x00000080b2ea7810 */ /* 0x000fe20007ffe0ff */
        /* <DEDUP_REMOVED lines=14> */
.L_x_190:
[----:B0-----:R-:W-:Y:S05]  /*10c0*/  BSYNC B0 ;  /* 0x0000000000007941 */ /* 0x001fea0003800000 */
.L_x_189:
[----:B------:R-:W-:Y:S01]  /*10d0*/  BSSY B0, `(.L_x_191) ;  /* 0x000007a000007945 */ /* 0x000fe20003800000 */
[----:B------:R-:W-:Y:S05]  /*10e0*/  @!P3 BRA `(.L_x_192) ;  /* 0x000007800000b947 */ /* 0x000fea0003800000 */
[----:B------:R-:W-:Y:S02]  /*10f0*/  MOV R153, 0x10 ;  /* 0x0000001000997802 */ /* 0x000fe40000000f00 */
        /* <DEDUP_REMOVED lines=14> */
[----:B-----5:R-:W-:Y:S01]  /*11e0*/  FSEL R236, R230, RZ, !P0 ;  /* 0x000000ffe6ec7208 */ /* 0x020fe20004000000 */
[--C-:B--2---:R-:W-:Y:S02]  /*11f0*/  HADD2.F32 R190, -RZ, R148.reuse.H0_H0 ;  /* 0x20000094ffbe7230 */ /* 0x104fe40000004100 */
[----:B------:R-:W-:Y:S02]  /*1200*/  HADD2.F32 R191, -RZ, R148.H1_H1 ;  /* 0x30000094ffbf7230 */ /* 0x000fe40000004100 */
[--C-:B---3--:R-:W-:Y:S01]  /*1210*/  HADD2.F32 R196, -RZ, R153.reuse.H0_H0 ;  /* 0x20000099ffc47230 */ /* 0x108fe20000004100 */
[----:B------:R-:W-:Y:S01]  /*1220*/  FADD.FTZ R104, R104, R190 ;  /* 0x000000be68687221 */ /* 0x000fe20000010000 */
[----:B------:R-:W-:Y:S01]  /*1230*/  HADD2.F32 R198, -RZ, R153.H1_H1 ;  /* 0x30000099ffc67230 */ /* 0x000fe20000004100 */
[----:B------:R-:W-:Y:S01]  /*1240*/  FADD.FTZ R105, R105, R191 ;  /* 0x000000bf69697221 */ /* 0x000fe20000010000 */
[----:B----4-:R-:W-:Y:S01]  /*1250*/  HADD2.F32 R153, -RZ, R156.H0_H0 ;  /* 0x2000009cff997230 */ /* 0x010fe20000004100 */
[----:B------:R-:W-:Y:S01]  /*1260*/  FADD.FTZ R66, R66, R196 ;  /* 0x000000c442427221 */ /* 0x000fe20000010000 */
[----:B------:R-:W-:Y:S01]  /*1270*/  HADD2.F32 R187, -RZ, R157.H0_H0 ;  /* 0x2000009dffbb7230 */ /* 0x000fe20000004100 */
[----:B------:R-:W-:Y:S01]  /*1280*/  FADD.FTZ R67, R67, R198 ;  /* 0x000000c643437221 */ /* 0x000fe20000010000 */
[----:B------:R-:W-:Y:S01]  /*1290*/  HADD2.F32 R192, -RZ, R152.H0_H0 ;  /* 0x20000098ffc07230 */ /* 0x000fe20000004100 */
[----:B------:R-:W-:Y:S01]  /*12a0*/  FADD.FTZ R153, -R236, R153 ;  /* 0x00000099ec997221 */ /* 0x000fe20000010100 */
[----:B------:R-:W-:-:S02]  /*12b0*/  HADD2.F32 R156, -RZ, R156.H1_H1 ;  /* 0x3000009cff9c7230 */ /* 0x000fc40000004100 */
[--C-:B------:R-:W-:Y:S01]  /*12c0*/  HADD2.F32 R200, -RZ, R159.reuse.H0_H0 ;  /* 0x2000009fffc87230 */ /* 0x100fe20000004100 */
[----:B0-----:R-:W-:Y:S01]  /*12d0*/  FMUL.FTZ R188, R9, R192 ;  /* 0x000000c009bc7220 */ /* 0x001fe20000410000 */
[----:B------:R-:W-:Y:S01]  /*12e0*/  HADD2.F32 R202, -RZ, R159.H1_H1 ;  /* 0x3000009fffca7230 */ /* 0x000fe20000004100 */
[----:B------:R-:W-:Y:S01]  /*12f0*/  FADD.FTZ R159, -R236, R187 ;  /* 0x000000bbec9f7221 */ /* 0x000fe20000010100 */
[----:B------:R-:W-:Y:S01]  /*1300*/  HADD2.F32 R189, -RZ, R157.H1_H1 ;  /* 0x3000009dffbd7230 */ /* 0x000fe20000004100 */
[----:B------:R-:W-:Y:S01]  /*1310*/  FMUL.FTZ R187, R182, R153 ;  /* 0x00000099b6bb7220 */ /* 0x000fe20000410000 */
[----:B------:R-:W-:Y:S01]  /*1320*/  HADD2.F32 R194, -RZ, R152.H1_H1 ;  /* 0x30000098ffc27230 */ /* 0x000fe20000004100 */
[C---:B------:R-:W-:Y:S01]  /*1330*/  FADD.FTZ R157, -R236.reuse, R156 ;  /* 0x0000009cec9d7221 */ /* 0x040fe20000010100 */
[--C-:B------:R-:W-:Y:S01]  /*1340*/  HADD2.F32 R199, -RZ, R158.reuse.H0_H0 ;  /* 0x2000009effc77230 */ /* 0x100fe20000004100 */
[----:B------:R-:W-:Y:S01]  /*1350*/  FADD.FTZ R201, -R236, R189 ;  /* 0x000000bdecc97221 */ /* 0x000fe20000010100 */
[----:B------:R-:W-:Y:S01]  /*1360*/  HADD2.F32 R158, -RZ, R158.H1_H1 ;  /* 0x3000009eff9e7230 */ /* 0x000fe20000004100 */
[-C--:B------:R-:W-:Y:S01]  /*1370*/  FFMA.FTZ R188, R17, R190.reuse, R188 ;  /* 0x000000be11bc7223 */ /* 0x080fe200000100bc */
[--C-:B------:R-:W-:Y:S01]  /*1380*/  HADD2.F32 R193, -RZ, R149.reuse.H0_H0 ;  /* 0x20000095ffc17230 */ /* 0x100fe20000004100 */
[C---:B------:R-:W-:Y:S01]  /*1390*/  FFMA.FTZ R120, R187.reuse, R190, R120 ;  /* 0x000000bebb787223 */ /* 0x040fe20000010078 */
[----:B------:R-:W-:Y:S01]  /*13a0*/  HADD2.F32 R195, -RZ, R149.H1_H1 ;  /* 0x30000095ffc37230 */ /* 0x000fe20000004100 */
[----:B------:R-:W-:Y:S01]  /*13b0*/  FMUL.FTZ R189, R8, R194 ;  /* 0x000000c208bd7220 */ /* 0x000fe20000410000 */
[--C-:B------:R-:W-:Y:S01]  /*13c0*/  HADD2.F32 R152, -RZ, R154.reuse.H0_H0 ;  /* 0x2000009aff987230 */ /* 0x100fe20000004100 */
[----:B------:R-:W-:Y:S01]  /*13d0*/  FMUL.FTZ R190, R182, R157 ;  /* 0x0000009db6be7220 */ /* 0x000fe20000410000 */
[----:B------:R-:W-:Y:S01]  /*13e0*/  HADD2.F32 R154, -RZ, R154.H1_H1 ;  /* 0x3000009aff9a7230 */ /* 0x000fe20000004100 */
[----:B------:R-:W-:Y:S01]  /*13f0*/  FADD.FTZ R64, R64, R192 ;  /* 0x000000c040407221 */ /* 0x000fe20000010000 */
[--C-:B------:R-:W-:Y:S01]  /*1400*/  HADD2.F32 R197, -RZ, R150.reuse.H0_H0 ;  /* 0x20000096ffc57230 */ /* 0x100fe20000004100 */
[----:B------:R-:W-:Y:S01]  /*1410*/  FFMA.FTZ R124, R187, R192, R124 ;  /* 0x000000c0bb7c7223 */ /* 0x000fe2000001007c */
[----:B------:R-:W-:Y:S01]  /*1420*/  HADD2.F32 R150, -RZ, R150.H1_H1 ;  /* 0x30000096ff967230 */ /* 0x000fe20000004100 */
[-C--:B------:R-:W-:Y:S01]  /*1430*/  FFMA.FTZ R189, R16, R191.reuse, R189 ;  /* 0x000000bf10bd7223 */ /* 0x080fe200000100bd */
[----:B------:R-:W-:Y:S01]  /*1440*/  HADD2.F32 R149, -RZ, R155.H0_H0 ;  /* 0x2000009bff957230 */ /* 0x000fe20000004100 */
[C---:B------:R-:W-:Y:S01]  /*1450*/  FFMA.FTZ R121, R190.reuse, R191, R121 ;  /* 0x000000bfbe797223 */ /* 0x040fe20000010079 */
[----:B------:R-:W-:Y:S01]  /*1460*/  HADD2.F32 R148, -RZ, R151.H0_H0 ;  /* 0x20000097ff947230 */ /* 0x000fe20000004100 */
[----:B------:R-:W-:Y:S01]  /*1470*/  FADD.FTZ R65, R65, R194 ;  /* 0x000000c241417221 */ /* 0x000fe20000010000 */
[----:B------:R-:W-:Y:S01]  /*1480*/  HADD2.F32 R155, -RZ, R155.H1_H1 ;  /* 0x3000009bff9b7230 */ /* 0x000fe20000004100 */
[----:B------:R-:W-:Y:S01]  /*1490*/  FFMA.FTZ R125, R190, R194, R125 ;  /* 0x000000c2be7d7223 */ /* 0x000fe2000001007d */
[----:B------:R-:W-:Y:S01]  /*14a0*/  HADD2.F32 R151, -RZ, R151.H1_H1 ;  /* 0x30000097ff977230 */ /* 0x000fe20000004100 */
[----:B------:R-:W-:-:S02]  /*14b0*/  FMUL.FTZ R192, R7, R196 ;  /* 0x000000c407c07220 */ /* 0x000fc40000410000 */
[----:B------:R-:W-:Y:S02]  /*14c0*/  FMUL.FTZ R191, R182, R159 ;  /* 0x0000009fb6bf7220 */ /* 0x000fe40000410000 */
[----:B------:R-:W-:Y:S02]  /*14d0*/  FMUL.FTZ R156, R6, R198 ;  /* 0x000000c6069c7220 */ /* 0x000fe40000410000 */
[----:B------:R-:W-:Y:S02]  /*14e0*/  FMUL.FTZ R194, R182, R201 ;  /* 0x000000c9b6c27220 */ /* 0x000fe40000410000 */
[C---:B------:R-:W-:Y:S02]  /*14f0*/  FADD.FTZ R235, -R236.reuse, R199 ;  /* 0x000000c7eceb7221 */ /* 0x040fe40000010100 */
[----:B------:R-:W-:Y:S02]  /*1500*/  FADD.FTZ R237, -R236, R158 ;  /* 0x0000009eeced7221 */ /* 0x000fe40000010100 */
[----:B------:R-:W-:-:S02]  /*1510*/  FADD.FTZ R106, R106, R193 ;  /* 0x000000c16a6a7221 */ /* 0x000fc40000010000 */
[-C--:B------:R-:W-:Y:S02]  /*1520*/  FFMA.FTZ R192, R15, R193.reuse, R192 ;  /* 0x000000c10fc07223 */ /* 0x080fe400000100c0 */
[----:B------:R-:W-:Y:S02]  /*1530*/  FFMA.FTZ R122, R191, R193, R122 ;  /* 0x000000c1bf7a7223 */ /* 0x000fe4000001007a */
[----:B------:R-:W-:Y:S02]  /*1540*/  FADD.FTZ R107, R107, R195 ;  /* 0x000000c36b6b7221 */ /* 0x000fe40000010000 */
[-C--:B------:R-:W-:Y:S02]  /*1550*/  FFMA.FTZ R193, R14, R195.reuse, R156 ;  /* 0x000000c30ec17223 */ /* 0x080fe4000001009c */
[----:B------:R-:W-:Y:S02]  /*1560*/  FFMA.FTZ R123, R194, R195, R123 ;  /* 0x000000c3c27b7223 */ /* 0x000fe4000001007b */
[----:B------:R-:W-:-:S02]  /*1570*/  FFMA.FTZ R126, R191, R196, R126 ;  /* 0x000000c4bf7e7223 */ /* 0x000fc4000001007e */
[----:B------:R-:W-:Y:S02]  /*1580*/  FFMA.FTZ R127, R194, R198, R127 ;  /* 0x000000c6c27f7223 */ /* 0x000fe4000001007f */
[----:B------:R-:W-:Y:S02]  /*1590*/  FMUL.FTZ R196, R5, R152 ;  /* 0x0000009805c47220 */ /* 0x000fe40000410000 */
[----:B------:R-:W-:Y:S02]  /*15a0*/  FMUL.FTZ R195, R182, R235 ;  /* 0x000000ebb6c37220 */ /* 0x000fe40000410000 */
[----:B------:R-:W-:Y:S02]  /*15b0*/  FMUL.FTZ R157, R4, R154 ;  /* 0x0000009a049d7220 */ /* 0x000fe40000410000 */
[----:B------:R-:W-:Y:S02]  /*15c0*/  FMUL.FTZ R198, R182, R237 ;  /* 0x000000edb6c67220 */ /* 0x000fe40000410000 */
[----:B------:R-:W-:-:S02]  /*15d0*/  FADD.FTZ R132, R132, R197 ;  /* 0x000000c584847221 */ /* 0x000fc40000010000 */
[-C--:B------:R-:W-:Y:S02]  /*15e0*/  FFMA.FTZ R196, R13, R197.reuse, R196 ;  /* 0x000000c50dc47223 */ /* 0x080fe400000100c4 */
[----:B------:R-:W-:Y:S02]  /*15f0*/  FFMA.FTZ R140, R195, R197, R140 ;  /* 0x000000c5c38c7223 */ /* 0x000fe4000001008c */
[----:B------:R-:W-:Y:S02]  /*1600*/  FADD.FTZ R199, -R236, R200 ;  /* 0x000000c8ecc77221 */ /* 0x000fe40000010100 */
        /* <DEDUP_REMOVED lines=10> */
[-C--:B------:R-:W-:Y:S02]  /*16b0*/  FFMA.FTZ R200, R11, R148.reuse, R200 ;  /* 0x000000940bc87223 */ /* 0x080fe400000100c8 */
[----:B------:R-:W-:Y:S02]  /*16c0*/  FFMA.FTZ R142, R199, R148, R142 ;  /* 0x00000094c78e7223 */ /* 0x000fe4000001008e */
[----:B------:R-:W-:Y:S02]  /*16d0*/  FADD.FTZ R148, R157, R192 ;  /* 0x000000c09d947221 */ /* 0x000fe40000010000 */
[----:B------:R-:W-:Y:S02]  /*16e0*/  FFMA.FTZ R232, R191, R192, R232 ;  /* 0x000000c0bfe87223 */ /* 0x000fe400000100e8 */
        /* <DEDUP_REMOVED lines=24> */
.L_x_192:
[----:B------:R-:W-:Y:S05]  /*1870*/  BSYNC B0 ;  /* 0x0000000000007941 */ /* 0x000fea0003800000 */
.L_x_191:
        /* <DEDUP_REMOVED lines=17> */
[--C-:B---3--:R-:W-:Y:S02]  /*1990*/  HADD2.F32 R207, -RZ, R148.reuse.H0_H0 ;  /* 0x20000094ffcf7230 */ /* 0x108fe40000004100 */
[----:B------:R-:W-:Y:S02]  /*19a0*/  HADD2.F32 R208, -RZ, R148.H1_H1 ;  /* 0x30000094ffd07230 */ /* 0x000fe40000004100 */
[--C-:B------:R-:W-:Y:S02]  /*19b0*/  HADD2.F32 R209, -RZ, R149.reuse.H0_H0 ;  /* 0x20000095ffd17230 */ /* 0x100fe40000004100 */
[----:B------:R-:W-:Y:S02]  /*19c0*/  HADD2.F32 R212, -RZ, R149.H1_H1 ;  /* 0x30000095ffd47230 */ /* 0x000fe40000004100 */
[--C-:B------:R-:W-:Y:S02]  /*19d0*/  HADD2.F32 R213, -RZ, R150.reuse.H0_H0 ;  /* 0x20000096ffd57230 */ /* 0x100fe40000004100 */
[----:B------:R-:W-:-:S02]  /*19e0*/  HADD2.F32 R216, -RZ, R150.H1_H1 ;  /* 0x30000096ffd87230 */ /* 0x000fc40000004100 */
[--C-:B------:R-:W-:Y:S02]  /*19f0*/  HADD2.F32 R149, -RZ, R151.reuse.H0_H0 ;  /* 0x20000097ff957230 */ /* 0x100fe40000004100 */
[----:B------:R-:W-:Y:S02]  /*1a00*/  HADD2.F32 R148, -RZ, R151.H1_H1 ;  /* 0x30000097ff947230 */ /* 0x000fe40000004100 */
[--C-:B----4-:R-:W-:Y:S02]  /*1a10*/  HADD2.F32 R151, -RZ, R155.reuse.H0_H0 ;  /* 0x2000009bff977230 */ /* 0x110fe40000004100 */
[----:B------:R-:W-:Y:S02]  /*1a20*/  HADD2.F32 R150, -RZ, R155.H1_H1 ;  /* 0x3000009bff967230 */ /* 0x000fe40000004100 */
[--C-:B--2---:R-:W-:Y:S02]  /*1a30*/  HADD2.F32 R155, -RZ, R156.reuse.H0_H0 ;  /* 0x2000009cff9b7230 */ /* 0x104fe40000004100 */
[----:B------:R-:W-:-:S02]  /*1a40*/  HADD2.F32 R156, -RZ, R156.H1_H1 ;  /* 0x3000009cff9c7230 */ /* 0x000fc40000004100 */
[--C-:B------:R-:W-:Y:S02]  /*1a50*/  HADD2.F32 R203, -RZ, R157.reuse.H0_H0 ;  /* 0x2000009dffcb7230 */ /* 0x100fe40000004100 */
[----:B0-----:R-:W-:Y:S02]  /*1a60*/  HADD2.F32 R205, -RZ, R157.H1_H1 ;  /* 0x3000009dffcd7230 */ /* 0x001fe40000004100 */
[----:B------:R-:W-:Y:S01]  /*1a70*/  HADD2.F32 R206, -RZ, R158.H0_H0 ;  /* 0x2000009effce7230 */ /* 0x000fe20000004100 */
[C---:B------:R-:W-:Y:S01]  /*1a80*/  FADD.FTZ R155, -R230.reuse, R155 ;  /* 0x0000009be69b7221 */ /* 0x040fe20000010100 */
[--C-:B------:R-:W-:Y:S01]  /*1a90*/  HADD2.F32 R217, -RZ, R152.reuse.H0_H0 ;  /* 0x20000098ffd97230 */ /* 0x100fe20000004100 */
[C---:B------:R-:W-:Y:S01]  /*1aa0*/  FADD.FTZ R157, -R230.reuse, R156 ;  /* 0x0000009ce69d7221 */ /* 0x040fe20000010100 */
[----:B------:R-:W-:Y:S01]  /*1ab0*/  HADD2.F32 R210, -RZ, R152.H1_H1 ;  /* 0x30000098ffd27230 */ /* 0x000fe20000004100 */
[C---:B------:R-:W-:Y:S01]  /*1ac0*/  FADD.FTZ R235, -R230.reuse, R205 ;  /* 0x000000cde6eb7221 */ /* 0x040fe20000010100 */
[--C-:B------:R-:W-:Y:S01]  /*1ad0*/  HADD2.F32 R215, -RZ, R159.reuse.H0_H0 ;  /* 0x2000009fffd77230 */ /* 0x100fe20000004100 */
[C---:B------:R-:W-:Y:S01]  /*1ae0*/  FADD.FTZ R237, -R230.reuse, R206 ;  /* 0x000000cee6ed7221 */ /* 0x040fe20000010100 */
[----:B------:R-:W-:Y:S01]  /*1af0*/  HADD2.F32 R214, -RZ, R159.H1_H1 ;  /* 0x3000009fffd67230 */ /* 0x000fe20000004100 */
[----:B------:R-:W-:Y:S01]  /*1b00*/  FADD.FTZ R159, -R230, R203 ;  /* 0x000000cbe69f7221 */ /* 0x000fe20000010100 */
[--C-:B------:R-:W-:Y:S01]  /*1b10*/  HADD2.F32 R211, -RZ, R153.reuse.H0_H0 ;  /* 0x20000099ffd37230 */ /* 0x100fe20000004100 */
[----:B------:R-:W-:Y:S01]  /*1b20*/  FMUL.FTZ R204, R170, R217 ;  /* 0x000000d9aacc7220 */ /* 0x000fe20000410000 */
[----:B------:R-:W-:Y:S01]  /*1b30*/  HADD2.F32 R152, -RZ, R153.H1_H1 ;  /* 0x30000099ff987230 */ /* 0x000fe20000004100 */
[----:B------:R-:W-:-:S02]  /*1b40*/  FMUL.FTZ R203, R182, R155 ;  /* 0x0000009bb6cb7220 */ /* 0x000fc40000410000 */
[----:B------:R-:W-:Y:S02]  /*1b50*/  FMUL.FTZ R205, R173, R210 ;  /* 0x000000d2adcd7220 */ /* 0x000fe40000410000 */
[----:B------:R-:W-:Y:S02]  /*1b60*/  FMUL.FTZ R206, R182, R157 ;  /* 0x0000009db6ce7220 */ /* 0x000fe40000410000 */
[----:B------:R-:W-:Y:S02]  /*1b70*/  FADD.FTZ R68, R68, R207 ;  /* 0x000000cf44447221 */ /* 0x000fe40000010000 */
[-C--:B------:R-:W-:Y:S02]  /*1b80*/  FFMA.FTZ R204, R0, R207.reuse, R204 ;  /* 0x000000cf00cc7223 */ /* 0x080fe400000100cc */
[----:B------:R-:W-:Y:S02]  /*1b90*/  FFMA.FTZ R48, R203, R207, R48 ;  /* 0x000000cfcb307223 */ /* 0x000fe40000010030 */
[----:B------:R-:W-:-:S02]  /*1ba0*/  FADD.FTZ R69, R69, R208 ;  /* 0x000000d045457221 */ /* 0x000fc40000010000 */
[-C--:B------:R-:W-:Y:S02]  /*1bb0*/  FFMA.FTZ R205, R165, R208.reuse, R205 ;  /* 0x000000d0a5cd7223 */ /* 0x080fe400000100cd */
[C---:B------:R-:W-:Y:S01]  /*1bc0*/  FFMA.FTZ R49, R206.reuse, R208, R49 ;  /* 0x000000d0ce317223 */ /* 0x040fe20000010031 */
[--C-:B------:R-:W-:Y:S01]  /*1bd0*/  HADD2.F32 R153, -RZ, R154.reuse.H0_H0 ;  /* 0x2000009aff997230 */ /* 0x100fe20000004100 */
[----:B------:R-:W-:Y:S02]  /*1be0*/  FADD.FTZ R109, R109, R210 ;  /* 0x000000d26d6d7221 */ /* 0x000fe40000010000 */
[----:B------:R-:W-:Y:S02]  /*1bf0*/  FFMA.FTZ R85, R206, R210, R85 ;  /* 0x000000d2ce557223 */ /* 0x000fe40000010055 */
[----:B------:R-:W-:Y:S02]  /*1c00*/  FMUL.FTZ R208, R172, R211 ;  /* 0x000000d3acd07220 */ /* 0x000fe40000410000 */
[----:B------:R-:W-:Y:S01]  /*1c10*/  FMUL.FTZ R207, R182, R159 ;  /* 0x0000009fb6cf7220 */ /* 0x000fe20000410000 */
[----:B------:R-:W-:Y:S01]  /*1c20*/  HADD2.F32 R154, -RZ, R154.H1_H1 ;  /* 0x3000009aff9a7230 */ /* 0x000fe20000004100 */
[----:B------:R-:W-:-:S02]  /*1c30*/  FMUL.FTZ R156, R175, R152 ;  /* 0x00000098af9c7220 */ /* 0x000fc40000410000 */
[----:B------:R-:W-:Y:S01]  /*1c40*/  FMUL.FTZ R210, R182, R235 ;  /* 0x000000ebb6d27220 */ /* 0x000fe20000410000 */
[----:B------:R-:W-:Y:S01]  /*1c50*/  HADD2.F32 R158, -RZ, R158.H1_H1 ;  /* 0x3000009eff9e7230 */ /* 0x000fe20000004100 */
[----:B------:R-:W-:Y:S02]  /*1c60*/  FADD.FTZ R70, R70, R209 ;  /* 0x000000d146467221 */ /* 0x000fe40000010000 */
[-C--:B------:R-:W-:Y:S02]  /*1c70*/  FFMA.FTZ R208, R164, R209.reuse, R208 ;  /* 0x000000d1a4d07223 */ /* 0x080fe400000100d0 */
        /* <DEDUP_REMOVED lines=8> */
[----:B------:R-:W-:-:S02]  /*1d00*/  FMUL.FTZ R212, R174, R153 ;  /* 0x00000099aed47220 */ /* 0x000fc40000410000 */
[----:B------:R-:W-:Y:S02]  /*1d10*/  FMUL.FTZ R211, R182, R237 ;  /* 0x000000edb6d37220 */ /* 0x000fe40000410000 */
[----:B------:R-:W-:Y:S02]  /*1d20*/  FMUL.FTZ R152, R177, R154 ;  /* 0x0000009ab1987220 */ /* 0x000fe40000410000 */
[----:B------:R-:W-:Y:S02]  /*1d30*/  FADD.FTZ R239, -R230, R158 ;  /* 0x0000009ee6ef7221 */ /* 0x000fe40000010100 */
[----:B------:R-:W-:Y:S02]  /*1d40*/  FADD.FTZ R72, R72, R213 ;  /* 0x000000d548487221 */ /* 0x000fe40000010000 */
[-C--:B------:R-:W-:Y:S02]  /*1d50*/  FFMA.FTZ R212, R166, R213.reuse, R212 ;  /* 0x000000d5a6d47223 */ /* 0x080fe400000100d4 */
[----:B------:R-:W-:-:S02]  /*1d60*/  FFMA.FTZ R52, R211, R213, R52 ;  /* 0x000000d5d3347223 */ /* 0x000fc40000010034 */
[----:B------:R-:W-:Y:S02]  /*1d70*/  FFMA.FTZ R213, R169, R216, R152 ;  /* 0x000000d8a9d57223 */ /* 0x000fe40000010098 */
[----:B------:R-:W-:Y:S02]  /*1d80*/  FADD.FTZ R152, R233, R204 ;  /* 0x000000cce9987221 */ /* 0x000fe40000010000 */
[----:B------:R-:W-:Y:S02]  /*1d90*/  FFMA.FTZ R232, R203, R204, R232 ;  /* 0x000000cccbe87223 */ /* 0x000fe400000100e8 */
[----:B------:R-:W-:Y:S02]  /*1da0*/  FADD.FTZ R155, -R230, R214 ;  /* 0x000000d6e69b7221 */ /* 0x000fe40000010100 */
[----:B------:R-:W-:Y:S02]  /*1db0*/  FMUL.FTZ R214, R182, R239 ;  /* 0x000000efb6d67220 */ /* 0x000fe40000410000 */
[----:B------:R-:W-:-:S02]  /*1dc0*/  FADD.FTZ R215, -R230, R215 ;  /* 0x000000d7e6d77221 */ /* 0x000fc40000010100 */
[----:B------:R-:W-:Y:S02]  /*1dd0*/  FADD.FTZ R112, R112, R153 ;  /* 0x0000009970707221 */ /* 0x000fe40000010000 */
[----:B------:R-:W-:Y:S02]  /*1de0*/  FFMA.FTZ R88, R211, R153, R88 ;  /* 0x00000099d3587223 */ /* 0x000fe40000010058 */
[----:B------:R-:W-:Y:S02]  /*1df0*/  FADD.FTZ R153, R152, R205 ;  /* 0x000000cd98997221 */ /* 0x000fe40000010000 */
[----:B------:R-:W-:Y:S02]  /*1e00*/  FFMA.FTZ R232, R206, R205, R232 ;  /* 0x000000cdcee87223 */ /* 0x000fe400000100e8 */
[----:B------:R-:W-:Y:S02]  /*1e10*/  FADD.FTZ R73, R73, R216 ;  /* 0x000000d849497221 */ /* 0x000fe40000010000 */
[----:B------:R-:W-:-:S02]  /*1e20*/  FFMA.FTZ R53, R214, R216, R53 ;  /* 0x000000d8d6357223 */ /* 0x000fc40000010035 */
[----:B------:R-:W-:Y:S02]  /*1e30*/  FMUL.FTZ R216, R176, R151 ;  /* 0x00000097b0d87220 */ /* 0x000fe40000410000 */
[----:B------:R-:W-:Y:S02]  /*1e40*/  FMUL.FTZ R215, R182, R215 ;  /* 0x000000d7b6d77220 */ /* 0x000fe40000410000 */
        /* <DEDUP_REMOVED lines=28> */
.L_x_194:
[----:B------:R-:W-:Y:S05]  /*2010*/  BSYNC B0 ;  /* 0x0000000000007941 */ /* 0x000fea0003800000 */
.L_x_193:
[----:B------:R-:W-:Y:S02]  /*2020*/  SHF.R.U32.HI R150, RZ, 0x5, R162 ;  /* 0x00000005ff967819 */ /* 0x000fe400000116a2 */
[----:B------:R-:W-:-:S02]  /*2030*/  LOP3.LUT P0, RZ, R162, 0x1f, RZ, 0xc0, !PT ;  /* 0x0000001fa2ff7812 */ /* 0x000fc4000780c0ff */
[----:B------:R-:W-:Y:S02]  /*2040*/  LOP3.LUT R158, R150, 0x7fffffc, RZ, 0xc0, !PT ;  /* 0x07fffffc969e7812 */ /* 0x000fe400078ec0ff */
[----:B------:R-:W-:Y:S02]  /*2050*/  ISETP.GE.AND P5, PT, R180, c[0x0][0x164], PT ;  /* 0x00005900b4007a0c */ /* 0x000fe40003fa6270 */
[----:B------:R-:W-:Y:S01]  /*2060*/  @!P1 IADD3 R158, R158, 0x4, RZ ;  /* 0x000000049e9e9810 */ /* 0x000fe20007ffe0ff */
[----:B------:R-:W-:Y:S08]  /*2070*/  BRA.DIV ~URZ, `(.L_x_195) ;  /* 0x000018227f007947 */ /* 0x000ff0000b800000 */
[----:B------:R0:W1:Y:S02]  /*2080*/  SHFL.DOWN PT, R152, R233, 0x10, 0x1f ;  /* 0x0a001f00e9987f89 */ /* 0x00006400000e0000 */
.L_x_208:
        /* <DEDUP_REMOVED lines=18> */
.L_x_209:
        /* <DEDUP_REMOVED lines=28> */
[-CC-:B------:R-:W-:Y:S01]  /*2370*/  FFMA.FTZ R150, R227, R158.reuse, R159.reuse ;  /* 0x0000009ee3967223 */ /* 0x180fe2000001009f */
[----:B------:R-:W-:Y:S01]  /*2380*/  ISETP.NE.AND.EX P1, PT, RZ, c[0x0][0x25c], PT, P1 ;  /* 0x00009700ff007a0c */ /* 0x000fe20003f25310 */
[----:B------:R-:W-:Y:S01]  /*2390*/  FFMA.FTZ R155, R224, R158, R159 ;  /* 0x0000009ee09b7223 */ /* 0x000fe2000001009f */
[----:B------:R-:W-:Y:S01]  /*23a0*/  ISETP.NE.U32.AND P6, PT, RZ, c[0x0][0x250], PT ;  /* 0x00009400ff007a0c */ /* 0x000fe20003fc5070 */
[----:B------:R-:W-:-:S02]  /*23b0*/  FADD.FTZ R149, R229, -R148 ;  /* 0x80000094e5957221 */ /* 0x000fc40000010000 */
[----:B------:R-:W-:Y:S01]  /*23c0*/  FADD.FTZ R151, R226, -R151 ;  /* 0x80000097e2977221 */ /* 0x000fe20000010000 */
[----:B------:R-:W-:Y:S01]  /*23d0*/  ISETP.NE.AND.EX P6, PT, RZ, c[0x0][0x254], PT, P6 ;  /* 0x00009500ff007a0c */ /* 0x000fe20003fc5360 */
[----:B------:R-:W-:Y:S02]  /*23e0*/  FADD.FTZ R153, R225, -R150 ;  /* 0x80000096e1997221 */ /* 0x000fe40000010000 */
[----:B------:R-:W-:Y:S02]  /*23f0*/  FADD.FTZ R155, R222, -R155 ;  /* 0x8000009bde9b7221 */ /* 0x000fe40000010000 */
[C---:B------:R-:W-:Y:S01]  /*2400*/  FMUL.FTZ R148, R182.reuse, R149 ;  /* 0x00000095b6947220 */ /* 0x040fe20000410000 */
[--C-:B------:R-:W-:Y:S01]  /*2410*/  @P0 HADD2.F32 R152, -RZ, R116.reuse.H1_H1 ;  /* 0x30000074ff980230 */ /* 0x100fe20000004100 */
[C---:B------:R-:W-:Y:S01]  /*2420*/  FMUL.FTZ R151, R182.reuse, R151 ;  /* 0x00000097b6977220 */ /* 0x040fe20000410000 */
[--C-:B------:R-:W-:Y:S01]  /*2430*/  @P0 HADD2.F32 R154, -RZ, R117.reuse.H0_H0 ;  /* 0x20000075ff9a0230 */ /* 0x100fe20000004100 */
[C---:B------:R-:W-:Y:S01]  /*2440*/  FMUL.FTZ R149, R182.reuse, R153 ;  /* 0x00000099b6957220 */ /* 0x040fe20000410000 */
[----:B------:R-:W-:Y:S01]  /*2450*/  @P0 HADD2.F32 R157, -RZ, R117.H1_H1 ;  /* 0x30000075ff9d0230 */ /* 0x000fe20000004100 */
[----:B------:R-:W-:Y:S01]  /*2460*/  FMUL.FTZ R150, R182, R155 ;  /* 0x0000009bb6967220 */ /* 0x000fe20000410000 */
[----:B------:R-:W-:Y:S01]  /*2470*/  @P0 HADD2.F32 R153, -RZ, R116.H0_H0 ;  /* 0x20000074ff990230 */ /* 0x000fe20000004100 */
[----:B------:R-:W-:-:S02]  /*2480*/  @P0 FADD.FTZ R151, R151, R152 ;  /* 0x0000009897970221 */ /* 0x000fc40000010000 */
[----:B------:R-:W-:Y:S02]  /*2490*/  @P0 FADD.FTZ R149, R149, R154 ;  /* 0x0000009a95950221 */ /* 0x000fe40000010000 */
[-CC-:B------:R-:W-:Y:S01]  /*24a0*/  FFMA.FTZ R152, R223, R158.reuse, R159.reuse ;  /* 0x0000009edf987223 */ /* 0x180fe2000001009f */
[----:B------:R-:W-:Y:S01]  /*24b0*/  @P6 F2FP.PACK_AB R239, RZ, R151 ;  /* 0x00000097ffef623e */ /* 0x000fe200000000ff */
[-C--:B------:R-:W-:Y:S01]  /*24c0*/  FFMA.FTZ R154, R220, R158.reuse, R159 ;  /* 0x0000009edc9a7223 */ /* 0x080fe2000001009f */
[----:B------:R-:W-:Y:S01]  /*24d0*/  @P6 F2FP.PACK_AB R240, RZ, R149 ;  /* 0x00000095fff0623e */ /* 0x000fe200000000ff */
[----:B------:R-:W-:Y:S02]  /*24e0*/  @P0 FADD.FTZ R150, R150, R157 ;  /* 0x0000009d96960221 */ /* 0x000fe40000010000 */
[-C--:B------:R-:W-:Y:S01]  /*24f0*/  FFMA.FTZ R157, R183, R158.reuse, R159 ;  /* 0x0000009eb79d7223 */ /* 0x080fe2000001009f */
[----:B------:R-:W-:Y:S01]  /*2500*/  @P6 PRMT R129, R240, 0x7610, R129 ;  /* 0x00007610f0816816 */ /* 0x000fe20000000081 */
[----:B------:R-:W-:Y:S01]  /*2510*/  FFMA.FTZ R156, R186, R158, R159 ;  /* 0x0000009eba9c7223 */ /* 0x000fe2000001009f */
[----:B------:R-:W-:Y:S01]  /*2520*/  @P6 F2FP.PACK_AB R241, RZ, R150 ;  /* 0x00000096fff1623e */ /* 0x000fe200000000ff */
[----:B------:R-:W-:-:S02]  /*2530*/  @P0 FADD.FTZ R148, R148, R153 ;  /* 0x0000009994940221 */ /* 0x000fc40000010000 */
[----:B------:R-:W-:Y:S01]  /*2540*/  FADD.FTZ R153, R221, -R152 ;  /* 0x80000098dd997221 */ /* 0x000fe20000010000 */
[--C-:B------:R-:W-:Y:S01]  /*2550*/  @P0 HADD2.F32 R152, -RZ, R118.reuse.H1_H1 ;  /* 0x30000076ff980230 */ /* 0x100fe20000004100 */
[----:B------:R-:W-:Y:S01]  /*2560*/  FADD.FTZ R155, R219, -R154 ;  /* 0x8000009adb9b7221 */ /* 0x000fe20000010000 */
[--C-:B------:R-:W-:Y:S01]  /*2570*/  @P0 HADD2.F32 R154, -RZ, R119.reuse.H1_H1 ;  /* 0x30000077ff9a0230 */ /* 0x100fe20000004100 */
[----:B------:R-:W-:Y:S01]  /*2580*/  FADD.FTZ R157, R184, -R157 ;  /* 0x8000009db89d7221 */ /* 0x000fe20000010000 */
[----:B------:R-:W-:Y:S01]  /*2590*/  @P6 F2FP.PACK_AB R238, RZ, R148 ;  /* 0x00000094ffee623e */ /* 0x000fe200000000ff */
[----:B------:R-:W-:Y:S01]  /*25a0*/  FADD.FTZ R235, R185, -R156 ;  /* 0x8000009cb9eb7221 */ /* 0x000fe20000010000 */
[----:B------:R-:W-:Y:S01]  /*25b0*/  @P6 PRMT R129, R129, 0x5410, R241 ;  /* 0x0000541081816816 */ /* 0x000fe200000000f1 */
[C---:B------:R-:W-:Y:S01]  /*25c0*/  FMUL.FTZ R156, R182.reuse, R153 ;  /* 0x00000099b69c7220 */ /* 0x040fe20000410000 */
[----:B------:R-:W-:Y:S01]  /*25d0*/  @P0 HADD2.F32 R153, -RZ, R118.H0_H0 ;  /* 0x20000076ff990230 */ /* 0x000fe20000004100 */
[C---:B------:R-:W-:Y:S01]  /*25e0*/  FMUL.FTZ R233, R182.reuse, R155 ;  /* 0x0000009bb6e97220 */ /* 0x040fe20000410000 */
[----:B------:R-:W-:Y:S01]  /*25f0*/  @P0 HADD2.F32 R155, -RZ, R119.H0_H0 ;  /* 0x20000077ff9b0230 */ /* 0x000fe20000004100 */
[----:B------:R-:W-:Y:S01]  /*2600*/  FMUL.FTZ R234, R182, R157 ;  /* 0x0000009db6ea7220 */ /* 0x000fe20000410000 */
[----:B------:R-:W-:Y:S01]  /*2610*/  @P6 PRMT R128, R238, 0x7610, R128 ;  /* 0x00007610ee806816 */ /* 0x000fe20000000080 */
[----:B------:R-:W-:-:S02]  /*2620*/  FMUL.FTZ R237, R182, R235 ;  /* 0x000000ebb6ed7220 */ /* 0x000fc40000410000 */
[----:B------:R-:W-:Y:S01]  /*2630*/  @P0 FADD.FTZ R156, R156, R153 ;  /* 0x000000999c9c0221 */ /* 0x000fe20000010000 */
[----:B------:R-:W-:Y:S01]  /*2640*/  @P1 F2FP.PACK_AB R153, RZ, R151 ;  /* 0x00000097ff99123e */ /* 0x000fe200000000ff */
[----:B------:R-:W-:Y:S01]  /*2650*/  @P0 FADD.FTZ R233, R233, R152 ;  /* 0x00000098e9e90221 */ /* 0x000fe20000010000 */
[----:B------:R-:W-:Y:S01]  /*2660*/  @P1 F2FP.PACK_AB R152, RZ, R148 ;  /* 0x00000094ff98123e */ /* 0x000fe200000000ff */
[----:B------:R-:W-:Y:S01]  /*2670*/  @P0 FADD.FTZ R234, R234, R155 ;  /* 0x0000009beaea0221 */ /* 0x000fe20000010000 */
[----:B------:R-:W-:Y:S01]  /*2680*/  @P1 F2FP.PACK_AB R157, RZ, R156 ;  /* 0x0000009cff9d123e */ /* 0x000fe200000000ff */
[----:B------:R-:W-:Y:S01]  /*2690*/  @P0 FADD.FTZ R237, R237, R154 ;  /* 0x0000009aeded0221 */ /* 0x000fe20000010000 */
[----:B------:R-:W-:Y:S02]  /*26a0*/  ISETP.NE.U32.AND P0, PT, RZ, c[0x0][0x258], PT ;  /* 0x00009600ff007a0c */ /* 0x000fe40003f05070 */
[----:B------:R-:W-:Y:S02]  /*26b0*/  @P1 F2FP.PACK_AB R154, RZ, R149 ;  /* 0x00000095ff9a123e */ /* 0x000fe400000000ff */
[----:B------:R-:W-:-:S02]  /*26c0*/  ISETP.NE.AND.EX P0, PT, RZ, c[0x0][0x25c], PT, P0 ;  /* 0x00009700ff007a0c */ /* 0x000fc40003f05300 */
[----:B------:R-:W-:Y:S02]  /*26d0*/  @P1 F2FP.PACK_AB R235, RZ, R234 ;  /* 0x000000eaffeb123e */ /* 0x000fe400000000ff */
[----:B------:R-:W-:Y:S02]  /*26e0*/  @P1 F2FP.PACK_AB R155, RZ, R150 ;  /* 0x00000096ff9b123e */ /* 0x000fe400000000ff */
[----:B------:R-:W-:Y:S02]  /*26f0*/  @P1 PRMT R137, R154, 0x7610, R137 ;  /* 0x000076109a891816 */ /* 0x000fe40000000089 */
[----:B------:R-:W-:Y:S02]  /*2700*/  F2FP.PACK_AB R149, R150, R149 ;  /* 0x000000959695723e */ /* 0x000fe400000000ff */
[----:B------:R-:W-:Y:S02]  /*2710*/  @P6 F2FP.PACK_AB R242, RZ, R156 ;  /* 0x0000009cfff2623e */ /* 0x000fe400000000ff */
[----:B------:R-:W-:-:S02]  /*2720*/  @P1 F2FP.PACK_AB R232, RZ, R233 ;  /* 0x000000e9ffe8123e */ /* 0x000fc400000000ff */
[----:B------:R-:W-:Y:S02]  /*2730*/  @P1 F2FP.PACK_AB R236, RZ, R237 ;  /* 0x000000edffec123e */ /* 0x000fe400000000ff */
[----:B------:R-:W-:Y:S02]  /*2740*/  F2FP.PACK_AB R150, R233, R156 ;  /* 0x0000009ce996723e */ /* 0x000fe400000000ff */
[----:B------:R-:W-:Y:S02]  /*2750*/  @P1 PRMT R136, R152, 0x7610, R136 ;  /* 0x0000761098881816 */ /* 0x000fe40000000088 */
[----:B------:R-:W-:Y:S02]  /*2760*/  @P1 PRMT R138, R157, 0x7610, R138 ;  /* 0x000076109d8a1816 */ /* 0x000fe4000000008a */
[----:B------:R-:W-:Y:S02]  /*2770*/  @P1 PRMT R139, R235, 0x7610, R139 ;  /* 0x00007610eb8b1816 */ /* 0x000fe4000000008b */
[----:B------:R-:W-:-:S02]  /*2780*/  @P6 F2FP.PACK_AB R156, RZ, R234 ;  /* 0x000000eaff9c623e */ /* 0x000fc400000000ff */
[----:B------:R-:W-:Y:S02]  /*2790*/  @P1 PRMT R137, R137, 0x5410, R155 ;  /* 0x0000541089891816 */ /* 0x000fe4000000009b */
[----:B------:R-:W-:Y:S02]  /*27a0*/  MOV R155, 0x10 ;  /* 0x00000010009b7802 */ /* 0x000fe40000000f00 */
[----:B------:R-:W-:Y:S02]  /*27b0*/  @P6 F2FP.PACK_AB R230, RZ, R233 ;  /* 0x000000e9ffe6623e */ /* 0x000fe400000000ff */
[----:B------:R-:W-:Y:S02]  /*27c0*/  @P1 PRMT R136, R136, 0x5410, R153 ;  /* 0x0000541088881816 */ /* 0x000fe40000000099 */
[----:B------:R-:W-:Y:S02]  /*27d0*/  @P1 PRMT R138, R138, 0x5410, R232 ;  /* 0x000054108a8a1816 */ /* 0x000fe400000000e8 */
[----:B------:R-:W-:-:S02]  /*27e0*/  @P1 PRMT R139, R139, 0x5410, R236 ;  /* 0x000054108b8b1816 */ /* 0x000fc400000000ec */
[----:B------:R-:W-:Y:S02]  /*27f0*/  @P6 F2FP.PACK_AB R233, RZ, R237 ;  /* 0x000000edffe9623e */ /* 0x000fe400000000ff */
[----:B------:R-:W-:Y:S02]  /*2800*/  @P6 PRMT R130, R242, 0x7610, R130 ;  /* 0x00007610f2826816 */ /* 0x000fe40000000082 */
[----:B------:R-:W-:Y:S01]  /*2810*/  @P6 PRMT R131, R156, 0x7610, R131 ;  /* 0x000076109c836816 */ /* 0x000fe20000000083 */
[CC--:B------:R-:W-:Y:S01]  /*2820*/  @P0 IMAD.WIDE.U32 R156, R178.reuse, R155.reuse, c[0x0][0x258] ;  /* 0x00009600b29c0625 */ /* 0x0c0fe200078e009b */
[C---:B------:R-:W-:Y:S02]  /*2830*/  @P6 LEA R152, P1, R178.reuse, c[0x0][0x250], 0x4 ;  /* 0x00009400b2986a11 */ /* 0x040fe400078220ff */
[----:B------:R-:W-:Y:S01]  /*2840*/  F2FP.PACK_AB R148, R151, R148 ;  /* 0x000000949794723e */ /* 0x000fe200000000ff */
[----:B------:R-:W-:Y:S01]  /*2850*/  IMAD.WIDE.U32 R154, R178, R155, c[0x0][0x248] ;  /* 0x00009200b29a7625 */ /* 0x000fe200078e009b */
[----:B------:R-:W-:Y:S01]  /*2860*/  F2FP.PACK_AB R151, R237, R234 ;  /* 0x000000eaed97723e */ /* 0x000fe200000000ff */
[----:B------:R0:W-:Y:S01]  /*2870*/  @P0 STG.E.128 [R156.64], R136 ;  /* 0x000000889c000986 */ /* 0x0001e2000c101d04 */
[----:B------:R-:W-:-:S02]  /*2880*/  @P6 PRMT R128, R128, 0x5410, R239 ;  /* 0x0000541080806816 */ /* 0x000fc400000000ef */
[----:B------:R-:W-:Y:S01]  /*2890*/  @P6 LEA.HI.X R153, R178, c[0x0][0x254], RZ, 0x4, P1 ;  /* 0x00009500b2996a11 */ /* 0x000fe200008f24ff */
[----:B------:R0:W-:Y:S01]  /*28a0*/  STG.E.128 [R154.64], R148 ;  /* 0x000000949a007986 */ /* 0x0001e2000c101d04 */
[----:B------:R-:W-:Y:S02]  /*28b0*/  @P6 PRMT R130, R130, 0x5410, R230 ;  /* 0x0000541082826816 */ /* 0x000fe400000000e6 */
[----:B------:R-:W-:Y:S02]  /*28c0*/  @P6 PRMT R131, R131, 0x5410, R233 ;  /* 0x0000541083836816 */ /* 0x000fe400000000e9 */
[----:B------:R-:W-:-:S03]  /*28d0*/  IADD3 R178, R178, 0x80, RZ ;  /* 0x00000080b2b27810 */ /* 0x000fc60007ffe0ff */
[----:B------:R0:W-:Y:S04]  /*28e0*/  @P6 STG.E.128 [R152.64], R128 ;  /* 0x0000008098006986 */ /* 0x0001e8000c101d04 */
.L_x_198:
[----:B------:R-:W-:Y:S05]  /*28f0*/  BSYNC B0 ;  /* 0x0000000000007941 */ /* 0x000fea0003800000 */
.L_x_197:
[----:B------:R-:W-:Y:S01]  /*2900*/  BSSY B0, `(.L_x_199) ;  /* 0x000005f000007945 */ /* 0x000fe20003800000 */
[----:B------:R-:W-:Y:S05]  /*2910*/  @!P3 BRA `(.L_x_200) ;  /* 0x000005d00000b947 */ /* 0x000fea0003800000 */
[----:B------:R-:W-:Y:S01]  /*2920*/  ISETP.NE.U32.AND P0, PT, RZ, c[0x0][0x218], PT ;  /* 0x00008600ff007a0c */ /* 0x000fe20003f05070 */
[-CC-:B0-----:R-:W-:Y:S01]  /*2930*/  FFMA.FTZ R149, R187, R158.reuse, R159.reuse ;  /* 0x0000009ebb957223 */ /* 0x181fe2000001009f */
[----:B------:R-:W-:Y:S01]  /*2940*/  ISETP.NE.U32.AND P1, PT, RZ, c[0x0][0x258], PT ;  /* 0x00009600ff007a0c */ /* 0x000fe20003f25070 */
[-CC-:B------:R-:W-:Y:S01]  /*2950*/  FFMA.FTZ R153, R191, R158.reuse, R159.reuse ;  /* 0x0000009ebf997223 */ /* 0x180fe2000001009f */
[----:B------:R-:W-:Y:S01]  /*2960*/  ISETP.NE.AND.EX P0, PT, RZ, c[0x0][0x21c], PT, P0 ;  /* 0x00008700ff007a0c */ /* 0x000fe20003f05300 */
[-C--:B------:R-:W-:Y:S01]  /*2970*/  FFMA.FTZ R148, R190, R158.reuse, R159 ;  /* 0x0000009ebe947223 */ /* 0x080fe2000001009f */
[----:B------:R-:W-:Y:S01]  /*2980*/  ISETP.NE.AND.EX P1, PT, RZ, c[0x0][0x25c], PT, P1 ;  /* 0x00009700ff007a0c */ /* 0x000fe20003f25310 */
[----:B------:R-:W-:Y:S01]  /*2990*/  FADD.FTZ R149, R188, -R149 ;  /* 0x80000095bc957221 */ /* 0x000fe20000010000 */
[----:B------:R-:W-:Y:S01]  /*29a0*/  ISETP.NE.U32.AND P6, PT, RZ, c[0x0][0x250], PT ;  /* 0x00009400ff007a0c */ /* 0x000fe20003fc5070 */
[----:B------:R-:W-:-:S02]  /*29b0*/  FFMA.FTZ R150, R194, R158, R159 ;  /* 0x0000009ec2967223 */ /* 0x000fc4000001009f */
[----:B------:R-:W-:Y:S01]  /*29c0*/  FADD.FTZ R153, R192, -R153 ;  /* 0x80000099c0997221 */ /* 0x000fe20000010000 */
[----:B------:R-:W-:Y:S01]  /*29d0*/  ISETP.NE.AND.EX P6, PT, RZ, c[0x0][0x254], PT, P6 ;  /* 0x00009500ff007a0c */ /* 0x000fe20003fc5360 */
[----:B------:R-:W-:Y:S02]  /*29e0*/  FADD.FTZ R151, R189, -R148 ;  /* 0x80000094bd977221 */ /* 0x000fe40000010000 */
[C---:B------:R-:W-:Y:S02]  /*29f0*/  FMUL.FTZ R148, R182.reuse, R149 ;  /* 0x00000095b6947220 */ /* 0x040fe40000410000 */
[----:B------:R-:W-:Y:S01]  /*2a00*/  FADD.FTZ R155, R193, -R150 ;  /* 0x80000096c19b7221 */ /* 0x000fe20000010000 */
[--C-:B------:R-:W-:Y:S01]  /*2a10*/  @P0 HADD2.F32 R152, -RZ, R32.reuse.H1_H1 ;  /* 0x30000020ff980230 */ /* 0x100fe20000004100 */
[C---:B------:R-:W-:Y:S01]  /*2a20*/  FMUL.FTZ R149, R182.reuse, R153 ;  /* 0x00000099b6957220 */ /* 0x040fe20000410000 */
[----:B------:R-:W-:Y:S01]  /*2a30*/  @P0 HADD2.F32 R153, -RZ, R32.H0_H0 ;  /* 0x20000020ff990230 */ /* 0x000fe20000004100 */
[C---:B------:R-:W-:Y:S01]  /*2a40*/  FMUL.FTZ R151, R182.reuse, R151 ;  /* 0x00000097b6977220 */ /* 0x040fe20000410000 */
[--C-:B------:R-:W-:Y:S01]  /*2a50*/  @P0 HADD2.F32 R154, -RZ, R33.reuse.H0_H0 ;  /* 0x20000021ff9a0230 */ /* 0x100fe20000004100 */
[----:B------:R-:W-:Y:S01]  /*2a60*/  FMUL.FTZ R150, R182, R155 ;  /* 0x0000009bb6967220 */ /* 0x000fe20000410000 */
[----:B------:R-:W-:Y:S01]  /*2a70*/  @P0 HADD2.F32 R157, -RZ, R33.H1_H1 ;  /* 0x30000021ff9d0230 */ /* 0x000fe20000004100 */
[----:B------:R-:W-:-:S02]  /*2a80*/  @P0 FADD.FTZ R148, R148, R153 ;  /* 0x0000009994940221 */ /* 0x000fc40000010000 */
[----:B------:R-:W-:Y:S02]  /*2a90*/  @P0 FADD.FTZ R151, R151, R152 ;  /* 0x0000009897970221 */ /* 0x000fe40000010000 */
[--C-:B------:R-:W-:Y:S01]  /*2aa0*/  FFMA.FTZ R153, R195, R158, R159.reuse ;  /* 0x0000009ec3997223 */ /* 0x100fe2000001009f */
[----:B------:R-:W-:Y:S01]  /*2ab0*/  @P6 F2FP.PACK_AB R238, RZ, R148 ;  /* 0x00000094ffee623e */ /* 0x000fe200000000ff */
[-C--:B------:R-:W-:Y:S01]  /*2ac0*/  FFMA.FTZ R152, R198, R158.reuse, R159 ;  /* 0x0000009ec6987223 */ /* 0x080fe2000001009f */
[----:B------:R-:W-:Y:S01]  /*2ad0*/  @P6 F2FP.PACK_AB R239, RZ, R151 ;  /* 0x00000097ffef623e */ /* 0x000fe200000000ff */
[----:B------:R-:W-:Y:S01]  /*2ae0*/  @P0 FADD.FTZ R149, R149, R154 ;  /* 0x0000009a95950221 */ /* 0x000fe20000010000 */
[----:B------:R-:W-:Y:S01]  /*2af0*/  @P6 PRMT R128, R238, 0x7610, R128 ;  /* 0x00007610ee806816 */ /* 0x000fe20000000080 */
[----:B------:R-:W-:Y:S02]  /*2b00*/  @P0 FADD.FTZ R150, R150, R157 ;  /* 0x0000009d96960221 */ /* 0x000fe40000010000 */
[-CC-:B------:R-:W-:Y:S01]  /*2b10*/  FFMA.FTZ R157, R199, R158.reuse, R159.reuse ;  /* 0x0000009ec79d7223 */ /* 0x180fe2000001009f */
[----:B------:R-:W-:Y:S01]  /*2b20*/  @P6 F2FP.PACK_AB R240, RZ, R149 ;  /* 0x00000095fff0623e */ /* 0x000fe200000000ff */
[----:B------:R-:W-:Y:S01]  /*2b30*/  FFMA.FTZ R154, R202, R158, R159 ;  /* 0x0000009eca9a7223 */ /* 0x000fe2000001009f */
[----:B------:R-:W-:Y:S01]  /*2b40*/  @P6 F2FP.PACK_AB R241, RZ, R150 ;  /* 0x00000096fff1623e */ /* 0x000fe200000000ff */
[----:B------:R-:W-:Y:S01]  /*2b50*/  FADD.FTZ R153, R196, -R153 ;  /* 0x80000099c4997221 */ /* 0x000fe20000010000 */
[----:B------:R-:W-:Y:S01]  /*2b60*/  @P6 PRMT R129, R240, 0x7610, R129 ;  /* 0x00007610f0816816 */ /* 0x000fe20000000081 */
[----:B------:R-:W-:Y:S01]  /*2b70*/  FADD.FTZ R155, R197, -R152 ;  /* 0x80000098c59b7221 */ /* 0x000fe20000010000 */
[--C-:B------:R-:W-:Y:S01]  /*2b80*/  @P0 HADD2.F32 R152, -RZ, R34.reuse.H1_H1 ;  /* 0x30000022ff980230 */ /* 0x100fe20000004100 */
[----:B------:R-:W-:Y:S01]  /*2b90*/  FADD.FTZ R157, R200, -R157 ;  /* 0x8000009dc89d7221 */ /* 0x000fe20000010000 */
[----:B------:R-:W-:Y:S01]  /*2ba0*/  @P6 PRMT R128, R128, 0x5410, R239 ;  /* 0x0000541080806816 */ /* 0x000fe200000000ef */
[----:B------:R-:W-:Y:S01]  /*2bb0*/  FADD.FTZ R235, R201, -R154 ;  /* 0x8000009ac9eb7221 */ /* 0x000fe20000010000 */
[--C-:B------:R-:W-:Y:S01]  /*2bc0*/  @P0 HADD2.F32 R154, -RZ, R35.reuse.H1_H1 ;  /* 0x30000023ff9a0230 */ /* 0x100fe20000004100 */
[C---:B------:R-:W-:Y:S01]  /*2bd0*/  FMUL.FTZ R156, R182.reuse, R153 ;  /* 0x00000099b69c7220 */ /* 0x040fe20000410000 */
[----:B------:R-:W-:Y:S01]  /*2be0*/  @P0 HADD2.F32 R153, -RZ, R34.H0_H0 ;  /* 0x20000022ff990230 */ /* 0x000fe20000004100 */
[C---:B------:R-:W-:Y:S01]  /*2bf0*/  FMUL.FTZ R233, R182.reuse, R155 ;  /* 0x0000009bb6e97220 */ /* 0x040fe20000410000 */
[----:B------:R-:W-:Y:S01]  /*2c00*/  @P0 HADD2.F32 R155, -RZ, R35.H0_H0 ;  /* 0x20000023ff9b0230 */ /* 0x000fe20000004100 */
[C---:B------:R-:W-:Y:S01]  /*2c10*/  FMUL.FTZ R234, R182.reuse, R157 ;  /* 0x0000009db6ea7220 */ /* 0x040fe20000410000 */
[----:B------:R-:W-:Y:S01]  /*2c20*/  @P6 PRMT R129, R129, 0x5410, R241 ;  /* 0x0000541081816816 */ /* 0x000fe200000000f1 */
[----:B------:R-:W-:-:S02]  /*2c30*/  FMUL.FTZ R237, R182, R235 ;  /* 0x000000ebb6ed7220 */ /* 0x000fc40000410000 */
[----:B------:R-:W-:Y:S01]  /*2c40*/  @P0 FADD.FTZ R233, R233, R152 ;  /* 0x00000098e9e90221 */ /* 0x000fe20000010000 */
[----:B------:R-:W-:Y:S01]  /*2c50*/  @P1 F2FP.PACK_AB R152, RZ, R148 ;  /* 0x00000094ff98123e */ /* 0x000fe200000000ff */
[----:B------:R-:W-:Y:S01]  /*2c60*/  @P0 FADD.FTZ R156, R156, R153 ;  /* 0x000000999c9c0221 */ /* 0x000fe20000010000 */
[----:B------:R-:W-:Y:S01]  /*2c70*/  @P1 F2FP.PACK_AB R153, RZ, R151 ;  /* 0x00000097ff99123e */ /* 0x000fe200000000ff */
[----:B------:R-:W-:Y:S01]  /*2c80*/  @P0 FADD.FTZ R234, R234, R155 ;  /* 0x0000009beaea0221 */ /* 0x000fe20000010000 */
[----:B------:R-:W-:Y:S01]  /*2c90*/  @P1 PRMT R136, R152, 0x7610, R136 ;  /* 0x0000761098881816 */ /* 0x000fe20000000088 */
[----:B------:R-:W-:Y:S01]  /*2ca0*/  @P0 FADD.FTZ R237, R237, R154 ;  /* 0x0000009aeded0221 */ /* 0x000fe20000010000 */
[----:B------:R-:W-:Y:S02]  /*2cb0*/  ISETP.NE.U32.AND P0, PT, RZ, c[0x0][0x258], PT ;  /* 0x00009600ff007a0c */ /* 0x000fe40003f05070 */
[----:B------:R-:W-:Y:S02]  /*2cc0*/  @P1 F2FP.PACK_AB R154, RZ, R149 ;  /* 0x00000095ff9a123e */ /* 0x000fe400000000ff */
[----:B------:R-:W-:-:S02]  /*2cd0*/  ISETP.NE.AND.EX P0, PT, RZ, c[0x0][0x25c], PT, P0 ;  /* 0x00009700ff007a0c */ /* 0x000fc40003f05300 */
[----:B------:R-:W-:Y:S02]  /*2ce0*/  @P1 F2FP.PACK_AB R157, RZ, R156 ;  /* 0x0000009cff9d123e */ /* 0x000fe400000000ff */
[----:B------:R-:W-:Y:S02]  /*2cf0*/  @P1 F2FP.PACK_AB R235, RZ, R234 ;  /* 0x000000eaffeb123e */ /* 0x000fe400000000ff */
[----:B------:R-:W-:Y:S01]  /*2d00*/  @P1 PRMT R136, R136, 0x5410, R153 ;  /* 0x0000541088881816 */ /* 0x000fe20000000099 */
[----:B------:R-:W-:Y:S01]  /*2d10*/  HFMA2.MMA R153, -RZ, RZ, 0, 9.5367431640625e-07 ;  /* 0x00000010ff997435 */ /* 0x000fe200000001ff */
[----:B------:R-:W-:Y:S02]  /*2d20*/  @P1 F2FP.PACK_AB R155, RZ, R150 ;  /* 0x00000096ff9b123e */ /* 0x000fe400000000ff */
[----:B------:R-:W-:Y:S02]  /*2d30*/  F2FP.PACK_AB R149, R150, R149 ;  /* 0x000000959695723e */ /* 0x000fe400000000ff */
[----:B------:R-:W-:-:S02]  /*2d40*/  @P6 F2FP.PACK_AB R242, RZ, R156 ;  /* 0x0000009cfff2623e */ /* 0x000fc400000000ff */
[----:B------:R-:W-:Y:S02]  /*2d50*/  F2FP.PACK_AB R150, R233, R156 ;  /* 0x0000009ce996723e */ /* 0x000fe400000000ff */
[----:B------:R-:W-:Y:S02]  /*2d60*/  @P1 F2FP.PACK_AB R232, RZ, R233 ;  /* 0x000000e9ffe8123e */ /* 0x000fe400000000ff */
[----:B------:R-:W-:Y:S02]  /*2d70*/  @P1 F2FP.PACK_AB R236, RZ, R237 ;  /* 0x000000edffec123e */ /* 0x000fe400000000ff */
[----:B------:R-:W-:Y:S02]  /*2d80*/  @P6 F2FP.PACK_AB R156, RZ, R234 ;  /* 0x000000eaff9c623e */ /* 0x000fe400000000ff */
[----:B------:R-:W-:Y:S02]  /*2d90*/  @P1 PRMT R137, R154, 0x7610, R137 ;  /* 0x000076109a891816 */ /* 0x000fe40000000089 */
[----:B------:R-:W-:-:S02]  /*2da0*/  @P1 PRMT R138, R157, 0x7610, R138 ;  /* 0x000076109d8a1816 */ /* 0x000fc4000000008a */
[----:B------:R-:W-:Y:S02]  /*2db0*/  @P1 PRMT R139, R235, 0x7610, R139 ;  /* 0x00007610eb8b1816 */ /* 0x000fe4000000008b */
[----:B------:R-:W-:Y:S02]  /*2dc0*/  @P6 F2FP.PACK_AB R230, RZ, R233 ;  /* 0x000000e9ffe6623e */ /* 0x000fe400000000ff */
[----:B------:R-:W-:Y:S02]  /*2dd0*/  @P6 PRMT R131, R156, 0x7610, R131 ;  /* 0x000076109c836816 */ /* 0x000fe40000000083 */
[----:B------:R-:W-:Y:S01]  /*2de0*/  @P1 PRMT R137, R137, 0x5410, R155 ;  /* 0x0000541089891816 */ /* 0x000fe2000000009b */
[-C--:B------:R-:W-:Y:S01]  /*2df0*/  @P0 IMAD.WIDE.U32 R154, R178, R153.reuse, c[0x0][0x258] ;  /* 0x00009600b29a0625 */ /* 0x080fe200078e0099 */
[----:B------:R-:W-:Y:S02]  /*2e00*/  @P1 PRMT R138, R138, 0x5410, R232 ;  /* 0x000054108a8a1816 */ /* 0x000fe400000000e8 */
[----:B------:R-:W-:Y:S01]  /*2e10*/  @P1 PRMT R139, R139, 0x5410, R236 ;  /* 0x000054108b8b1816 */ /* 0x000fe200000000ec */
[----:B------:R-:W-:Y:S01]  /*2e20*/  IMAD.WIDE.U32 R152, R178, R153, c[0x0][0x248] ;  /* 0x00009200b2987625 */ /* 0x000fe200078e0099 */
[----:B------:R-:W-:-:S02]  /*2e30*/  @P6 F2FP.PACK_AB R233, RZ, R237 ;  /* 0x000000edffe9623e */ /* 0x000fc400000000ff */
[----:B------:R-:W-:Y:S01]  /*2e40*/  @P6 PRMT R130, R242, 0x7610, R130 ;  /* 0x00007610f2826816 */ /* 0x000fe20000000082 */
[----:B------:R0:W-:Y:S01]  /*2e50*/  @P0 STG.E.128 [R154.64], R136 ;  /* 0x000000889a000986 */ /* 0x0001e2000c101d04 */
[C---:B------:R-:W-:Y:S02]  /*2e60*/  @P6 LEA R156, P1, R178.reuse, c[0x0][0x250], 0x4 ;  /* 0x00009400b29c6a11 */ /* 0x040fe400078220ff */
[----:B------:R-:W-:Y:S02]  /*2e70*/  F2FP.PACK_AB R148, R151, R148 ;  /* 0x000000949794723e */ /* 0x000fe400000000ff */
[----:B------:R-:W-:Y:S02]  /*2e80*/  F2FP.PACK_AB R151, R237, R234 ;  /* 0x000000eaed97723e */ /* 0x000fe400000000ff */
[----:B------:R-:W-:Y:S02]  /*2e90*/  @P6 LEA.HI.X R157, R178, c[0x0][0x254], RZ, 0x4, P1 ;  /* 0x00009500b29d6a11 */ /* 0x000fe400008f24ff */
[----:B------:R-:W-:Y:S01]  /*2ea0*/  @P6 PRMT R130, R130, 0x5410, R230 ;  /* 0x0000541082826816 */ /* 0x000fe200000000e6 */
[----:B------:R0:W-:Y:S01]  /*2eb0*/  STG.E.128 [R152.64], R148 ;  /* 0x0000009498007986 */ /* 0x0001e2000c101d04 */
[----:B------:R-:W-:-:S02]  /*2ec0*/  @P6 PRMT R131, R131, 0x5410, R233 ;  /* 0x0000541083836816 */ /* 0x000fc400000000e9 */
[----:B------:R-:W-:-:S03]  /*2ed0*/  IADD3 R178, R178, 0x80, RZ ;  /* 0x00000080b2b27810 */ /* 0x000fc60007ffe0ff */
[----:B------:R0:W-:Y:S04]  /*2ee0*/  @P6 STG.E.128 [R156.64], R128 ;  /* 0x000000809c006986 */ /* 0x0001e8000c101d04 */
.L_x_200:
[----:B------:R-:W-:Y:S05]  /*2ef0*/  BSYNC B0 ;  /* 0x0000000000007941 */ /* 0x000fea0003800000 */
.L_x_199:
[----:B------:R-:W-:Y:S01]  /*2f00*/  BSSY B0, `(.L_x_201) ;  /* 0x000005e000007945 */ /* 0x000fe20003800000 */
[----:B------:R-:W-:Y:S05]  /*2f10*/  @!P4 BRA `(.L_x_202) ;  /* 0x000005c00000c947 */ /* 0x000fea0003800000 */
[----:B------:R-:W-:Y:S01]  /*2f20*/  ISETP.NE.U32.AND P0, PT, RZ, c[0x0][0x218], PT ;  /* 0x00008600ff007a0c */ /* 0x000fe20003f05070 */
[-CC-:B0-----:R-:W-:Y:S01]  /*2f30*/  FFMA.FTZ R149, R203, R158.reuse, R159.reuse ;  /* 0x0000009ecb957223 */ /* 0x181fe2000001009f */
[----:B------:R-:W-:Y:S01]  /*2f40*/  ISETP.NE.U32.AND P1, PT, RZ, c[0x0][0x258], PT ;  /* 0x00009600ff007a0c */ /* 0x000fe20003f25070 */
[-CC-:B------:R-:W-:Y:S01]  /*2f50*/  FFMA.FTZ R148, R206, R158.reuse, R159.reuse ;  /* 0x0000009ece947223 */ /* 0x180fe2000001009f */
[----:B------:R-:W-:Y:S01]  /*2f60*/  ISETP.NE.AND.EX P0, PT, RZ, c[0x0][0x21c], PT, P0 ;  /* 0x00008700ff007a0c */ /* 0x000fe20003f05300 */
[-CC-:B------:R-:W-:Y:S01]  /*2f70*/  FFMA.FTZ R150, R210, R158.reuse, R159.reuse ;  /* 0x0000009ed2967223 */ /* 0x180fe2000001009f */
[----:B------:R-:W-:Y:S01]  /*2f80*/  ISETP.NE.AND.EX P1, PT, RZ, c[0x0][0x25c], PT, P1 ;  /* 0x00009700ff007a0c */ /* 0x000fe20003f25310 */
[-CC-:B------:R-:W-:Y:S01]  /*2f90*/  FFMA.FTZ R157, R211, R158.reuse, R159.reuse ;  /* 0x0000009ed39d7223 */ /* 0x180fe2000001009f */
[----:B------:R-:W-:Y:S01]  /*2fa0*/  ISETP.NE.U32.AND P6, PT, RZ, c[0x0][0x250], PT ;  /* 0x00009400ff007a0c */ /* 0x000fe20003fc5070 */
[----:B------:R-:W-:-:S02]  /*2fb0*/  FFMA.FTZ R153, R207, R158, R159 ;  /* 0x0000009ecf997223 */ /* 0x000fc4000001009f */
[----:B------:R-:W-:Y:S01]  /*2fc0*/  FADD.FTZ R149, R204, -R149 ;  /* 0x80000095cc957221 */ /* 0x000fe20000010000 */
[----:B------:R-:W-:Y:S01]  /*2fd0*/  ISETP.NE.AND.EX P6, PT, RZ, c[0x0][0x254], PT, P6 ;  /* 0x00009500ff007a0c */ /* 0x000fe20003fc5360 */
[-C--:B------:R-:W-:Y:S02]  /*2fe0*/  FFMA.FTZ R152, R214, R158.reuse, R159 ;  /* 0x0000009ed6987223 */ /* 0x080fe4000001009f */
[----:B------:R-:W-:Y:S02]  /*2ff0*/  FADD.FTZ R151, R205, -R148 ;  /* 0x80000094cd977221 */ /* 0x000fe40000010000 */
[----:B------:R-:W-:Y:S01]  /*3000*/  FADD.FTZ R155, R209, -R150 ;  /* 0x80000096d19b7221 */ /* 0x000fe20000010000 */
[----:B------:R-:W-:Y:S01]  /*3010*/  @P0 HADD2.F32 R156, -RZ, R144.H1_H1 ;  /* 0x30000090ff9c0230 */ /* 0x000fe20000004100 */
[----:B------:R-:W-:Y:S02]  /*3020*/  FADD.FTZ R157, R212, -R157 ;  /* 0x8000009dd49d7221 */ /* 0x000fe40000010000 */
[----:B------:R-:W-:-:S02]  /*3030*/  FFMA.FTZ R233, R215, R158, R159 ;  /* 0x0000009ed7e97223 */ /* 0x000fc4000001009f */
[----:B------:R-:W-:Y:S02]  /*3040*/  FFMA.FTZ R158, R218, R158, R159 ;  /* 0x0000009eda9e7223 */ /* 0x000fe4000001009f */
[----:B------:R-:W-:Y:S02]  /*3050*/  FADD.FTZ R153, R208, -R153 ;  /* 0x80000099d0997221 */ /* 0x000fe40000010000 */
[C---:B------:R-:W-:Y:S02]  /*3060*/  FMUL.FTZ R148, R182.reuse, R149 ;  /* 0x00000095b6947220 */ /* 0x040fe40000410000 */
[----:B------:R-:W-:Y:S02]  /*3070*/  FADD.FTZ R159, R213, -R152 ;  /* 0x80000098d59f7221 */ /* 0x000fe40000010000 */
[C---:B------:R-:W-:Y:S02]  /*3080*/  FMUL.FTZ R149, R182.reuse, R151 ;  /* 0x00000097b6957220 */ /* 0x040fe40000410000 */
[C---:B------:R-:W-:Y:S01]  /*3090*/  FMUL.FTZ R151, R182.reuse, R155 ;  /* 0x0000009bb6977220 */ /* 0x040fe20000410000 */
[----:B------:R-:W-:Y:S01]  /*30a0*/  @P0 HADD2.F32 R155, -RZ, R144.H0_H0 ;  /* 0x20000090ff9b0230 */ /* 0x000fe20000004100 */
[----:B------:R-:W-:Y:S01]  /*30b0*/  FMUL.FTZ R152, R182, R157 ;  /* 0x0000009db6987220 */ /* 0x000fe20000410000 */
[----:B------:R-:W-:Y:S01]  /*30c0*/  @P0 HADD2.F32 R157, -RZ, R145.H0_H0 ;  /* 0x20000091ff9d0230 */ /* 0x000fe20000004100 */
[----:B------:R-:W-:-:S02]  /*30d0*/  FADD.FTZ R233, R216, -R233 ;  /* 0x800000e9d8e97221 */ /* 0x000fc40000010000 */
[----:B------:R-:W-:Y:S01]  /*30e0*/  FADD.FTZ R235, R217, -R158 ;  /* 0x8000009ed9eb7221 */ /* 0x000fe20000010000 */
[--C-:B------:R-:W-:Y:S01]  /*30f0*/  @P0 HADD2.F32 R158, -RZ, R146.reuse.H1_H1 ;  /* 0x30000092ff9e0230 */ /* 0x100fe20000004100 */
[C---:B------:R-:W-:Y:S02]  /*3100*/  FMUL.FTZ R150, R182.reuse, R153 ;  /* 0x00000099b6967220 */ /* 0x040fe40000410000 */
[C---:B------:R-:W-:Y:S02]  /*3110*/  FMUL.FTZ R153, R182.reuse, R159 ;  /* 0x0000009fb6997220 */ /* 0x040fe40000410000 */
[C---:B------:R-:W-:Y:S02]  /*3120*/  FMUL.FTZ R154, R182.reuse, R233 ;  /* 0x000000e9b69a7220 */ /* 0x040fe40000410000 */
[----:B------:R-:W-:Y:S01]  /*3130*/  FMUL.FTZ R235, R182, R235 ;  /* 0x000000ebb6eb7220 */ /* 0x000fe20000410000 */
[----:B------:R-:W-:Y:S01]  /*3140*/  @P0 HADD2.F32 R182, -RZ, R147.H1_H1 ;  /* 0x30000093ffb60230 */ /* 0x000fe20000004100 */
[----:B------:R-:W-:Y:S01]  /*3150*/  @P0 FADD.FTZ R148, R148, R155 ;  /* 0x0000009b94940221 */ /* 0x000fe20000010000 */
[----:B------:R-:W-:Y:S01]  /*3160*/  @P0 HADD2.F32 R155, -RZ, R146.H0_H0 ;  /* 0x20000092ff9b0230 */ /* 0x000fe20000004100 */
[----:B------:R-:W-:Y:S01]  /*3170*/  @P0 FADD.FTZ R149, R149, R156 ;  /* 0x0000009c95950221 */ /* 0x000fe20000010000 */
[----:B------:R-:W-:Y:S01]  /*3180*/  @P0 HADD2.F32 R156, -RZ, R145.H1_H1 ;  /* 0x30000091ff9c0230 */ /* 0x000fe20000004100 */
[----:B------:R-:W-:Y:S01]  /*3190*/  @P0 FADD.FTZ R150, R150, R157 ;  /* 0x0000009d96960221 */ /* 0x000fe20000010000 */
[----:B------:R-:W-:Y:S01]  /*31a0*/  @P0 HADD2.F32 R157, -RZ, R147.H0_H0 ;  /* 0x20000093ff9d0230 */ /* 0x000fe20000004100 */
[----:B------:R-:W-:Y:S01]  /*31b0*/  @P0 FADD.FTZ R152, R152, R155 ;  /* 0x0000009b98980221 */ /* 0x000fe20000010000 */
[----:B------:R-:W-:Y:S01]  /*31c0*/  @P1 F2FP.PACK_AB R155, RZ, R148 ;  /* 0x00000094ff9b123e */ /* 0x000fe200000000ff */
[----:B------:R-:W-:Y:S01]  /*31d0*/  @P0 FADD.FTZ R151, R151, R156 ;  /* 0x0000009c97970221 */ /* 0x000fe20000010000 */
[----:B------:R-:W-:Y:S01]  /*31e0*/  @P1 F2FP.PACK_AB R156, RZ, R149 ;  /* 0x00000095ff9c123e */ /* 0x000fe200000000ff */
[----:B------:R-:W-:Y:S01]  /*31f0*/  @P0 FADD.FTZ R153, R153, R158 ;  /* 0x0000009e99990221 */ /* 0x000fe20000010000 */
[----:B------:R-:W-:Y:S01]  /*3200*/  @P1 F2FP.PACK_AB R230, RZ, R152 ;  /* 0x00000098ffe6123e */ /* 0x000fe200000000ff */
[----:B------:R-:W-:Y:S01]  /*3210*/  @P0 FADD.FTZ R154, R154, R157 ;  /* 0x0000009d9a9a0221 */ /* 0x000fe20000010000 */
[----:B------:R-:W-:Y:S01]  /*3220*/  @P1 F2FP.PACK_AB R157, RZ, R150 ;  /* 0x00000096ff9d123e */ /* 0x000fe200000000ff */
[----:B------:R-:W-:Y:S01]  /*3230*/  @P0 FADD.FTZ R235, R235, R182 ;  /* 0x000000b6ebeb0221 */ /* 0x000fe20000010000 */
[----:B------:R-:W-:-:S02]  /*3240*/  ISETP.NE.U32.AND P0, PT, RZ, c[0x0][0x258], PT ;  /* 0x00009600ff007a0c */ /* 0x000fc40003f05070 */
[----:B------:R-:W-:Y:S02]  /*3250*/  @P1 F2FP.PACK_AB R233, RZ, R154 ;  /* 0x0000009affe9123e */ /* 0x000fe400000000ff */
[----:B------:R-:W-:Y:S02]  /*3260*/  ISETP.NE.AND.EX P0, PT, RZ, c[0x0][0x25c], PT, P0 ;  /* 0x00009700ff007a0c */ /* 0x000fe40003f05300 */
[----:B------:R-:W-:Y:S02]  /*3270*/  @P1 F2FP.PACK_AB R182, RZ, R151 ;  /* 0x00000097ffb6123e */ /* 0x000fe400000000ff */
[----:B------:R-:W-:Y:S02]  /*3280*/  @P1 F2FP.PACK_AB R232, RZ, R153 ;  /* 0x00000099ffe8123e */ /* 0x000fe400000000ff */
[----:B------:R-:W-:Y:S02]  /*3290*/  @P1 F2FP.PACK_AB R234, RZ, R235 ;  /* 0x000000ebffea123e */ /* 0x000fe400000000ff */
[----:B------:R-:W-:-:S02]  /*32a0*/  @P1 PRMT R136, R155, 0x7610, R136 ;  /* 0x000076109b881816 */ /* 0x000fc40000000088 */
[----:B------:R-:W-:Y:S02]  /*32b0*/  @P1 PRMT R137, R157, 0x7610, R137 ;  /* 0x000076109d891816 */ /* 0x000fe40000000089 */
[----:B------:R-:W-:Y:S02]  /*32c0*/  @P1 PRMT R138, R230, 0x7610, R138 ;  /* 0x00007610e68a1816 */ /* 0x000fe4000000008a */
[----:B------:R-:W-:Y:S02]  /*32d0*/  @P1 PRMT R139, R233, 0x7610, R139 ;  /* 0x00007610e98b1816 */ /* 0x000fe4000000008b */
[----:B------:R-:W-:Y:S02]  /*32e0*/  @P6 F2FP.PACK_AB R236, RZ, R148 ;  /* 0x00000094ffec623e */ /* 0x000fe400000000ff */
[----:B------:R-:W-:Y:S02]  /*32f0*/  @P6 F2FP.PACK_AB R238, RZ, R150 ;  /* 0x00000096ffee623e */ /* 0x000fe400000000ff */
[----:B------:R-:W-:-:S02]  /*3300*/  @P6 F2FP.PACK_AB R240, RZ, R152 ;  /* 0x00000098fff0623e */ /* 0x000fc400000000ff */
[----:B------:R-:W-:Y:S02]  /*3310*/  @P6 F2FP.PACK_AB R241, RZ, R154 ;  /* 0x0000009afff1623e */ /* 0x000fe400000000ff */
[----:B------:R-:W-:Y:S02]  /*3320*/  @P6 F2FP.PACK_AB R237, RZ, R149 ;  /* 0x00000095ffed623e */ /* 0x000fe400000000ff */
[----:B------:R-:W-:Y:S02]  /*3330*/  F2FP.PACK_AB R148, R149, R148 ;  /* 0x000000949594723e */ /* 0x000fe400000000ff */
[----:B------:R-:W-:Y:S02]  /*3340*/  MOV R155, 0x10 ;  /* 0x00000010009b7802 */ /* 0x000fe40000000f00 */
[----:B------:R-:W-:Y:S02]  /*3350*/  F2FP.PACK_AB R149, R151, R150 ;  /* 0x000000969795723e */ /* 0x000fe400000000ff */
[----:B------:R-:W-:-:S02]  /*3360*/  F2FP.PACK_AB R150, R153, R152 ;  /* 0x000000989996723e */ /* 0x000fc400000000ff */
[----:B------:R-:W-:Y:S01]  /*3370*/  @P1 PRMT R136, R136, 0x5410, R156 ;  /* 0x0000541088881816 */ /* 0x000fe2000000009c */
[----:B------:R-:W-:Y:S01]  /*3380*/  @P0 IMAD.WIDE.U32 R156, R178, R155, c[0x0][0x258] ;  /* 0x00009600b29c0625 */ /* 0x000fe200078e009b */
[----:B------:R-:W-:Y:S02]  /*3390*/  @P1 PRMT R137, R137, 0x5410, R182 ;  /* 0x0000541089891816 */ /* 0x000fe400000000b6 */
[----:B------:R-:W-:Y:S02]  /*33a0*/  @P1 PRMT R138, R138, 0x5410, R232 ;  /* 0x000054108a8a1816 */ /* 0x000fe400000000e8 */
[----:B------:R-:W-:Y:S02]  /*33b0*/  @P1 PRMT R139, R139, 0x5410, R234 ;  /* 0x000054108b8b1816 */ /* 0x000fe400000000ea */
[----:B------:R-:W-:Y:S02]  /*33c0*/  @P6 F2FP.PACK_AB R239, RZ, R151 ;  /* 0x00000097ffef623e */ /* 0x000fe400000000ff */
[----:B------:R-:W-:Y:S01]  /*33d0*/  @P6 F2FP.PACK_AB R159, RZ, R153 ;  /* 0x00000099ff9f623e */ /* 0x000fe200000000ff */
[----:B------:R0:W-:Y:S01]  /*33e0*/  @P0 STG.E.128 [R156.64], R136 ;  /* 0x000000889c000986 */ /* 0x0001e2000c101d04 */
[----:B------:R-:W-:-:S02]  /*33f0*/  @P6 F2FP.PACK_AB R158, RZ, R235 ;  /* 0x000000ebff9e623e */ /* 0x000fc400000000ff */
[----:B------:R-:W-:Y:S02]  /*3400*/  @P6 PRMT R128, R236, 0x7610, R128 ;  /* 0x00007610ec806816 */ /* 0x000fe40000000080 */
[----:B------:R-:W-:Y:S02]  /*3410*/  @P6 PRMT R129, R238, 0x7610, R129 ;  /* 0x00007610ee816816 */ /* 0x000fe40000000081 */
[----:B------:R-:W-:Y:S02]  /*3420*/  @P6 PRMT R130, R240, 0x7610, R130 ;  /* 0x00007610f0826816 */ /* 0x000fe40000000082 */
[----:B------:R-:W-:Y:S02]  /*3430*/  @P6 PRMT R131, R241, 0x7610, R131 ;  /* 0x00007610f1836816 */ /* 0x000fe40000000083 */
[C---:B------:R-:W-:Y:S02]  /*3440*/  @P6 LEA R152, P1, R178.reuse, c[0x0][0x250], 0x4 ;  /* 0x00009400b2986a11 */ /* 0x040fe400078220ff */
[----:B------:R-:W-:Y:S01]  /*3450*/  F2FP.PACK_AB R151, R235, R154 ;  /* 0x0000009aeb97723e */ /* 0x000fe200000000ff */
[----:B------:R-:W-:Y:S01]  /*3460*/  IMAD.WIDE.U32 R154, R178, R155, c[0x0][0x248] ;  /* 0x00009200b29a7625 */ /* 0x000fe200078e009b */
[----:B------:R-:W-:-:S02]  /*3470*/  @P6 PRMT R128, R128, 0x5410, R237 ;  /* 0x0000541080806816 */ /* 0x000fc400000000ed */
[----:B------:R-:W-:Y:S02]  /*3480*/  @P6 PRMT R129, R129, 0x5410, R239 ;  /* 0x0000541081816816 */ /* 0x000fe400000000ef */
[----:B------:R-:W-:Y:S01]  /*3490*/  @P6 LEA.HI.X R153, R178, c[0x0][0x254], RZ, 0x4, P1 ;  /* 0x00009500b2996a11 */ /* 0x000fe200008f24ff */
[----:B------:R0:W-:Y:S01]  /*34a0*/  STG.E.128 [R154.64], R148 ;  /* 0x000000949a007986 */ /* 0x0001e2000c101d04 */
[----:B------:R-:W-:Y:S02]  /*34b0*/  @P6 PRMT R130, R130, 0x5410, R159 ;  /* 0x0000541082826816 */ /* 0x000fe4000000009f */
[----:B------:R-:W-:-:S05]  /*34c0*/  @P6 PRMT R131, R131, 0x5410, R158 ;  /* 0x0000541083836816 */ /* 0x000fca000000009e */
[----:B------:R0:W-:Y:S02]  /*34d0*/  @P6 STG.E.128 [R152.64], R128 ;  /* 0x0000008098006986 */ /* 0x0001e4000c101d04 */
.L_x_202:
[----:B------:R-:W-:Y:S05]  /*34e0*/  BSYNC B0 ;  /* 0x0000000000007941 */ /* 0x000fea0003800000 */
.L_x_201:
[----:B------:R-:W-:-:S04]  /*34f0*/  LOP3.LUT P0, RZ, R179, 0xff, RZ, 0xc0, !PT ;  /* 0x000000ffb3ff7812 */ /* 0x000fc8000780c0ff */
[----:B------:R-:W-:Y:S01]  /*3500*/  SEL R179, RZ, 0x1, P0 ;  /* 0x00000001ffb37807 */ /* 0x000fe20000000000 */
[----:B0-----:R-:W-:Y:S01]  /*3510*/  @P5 CALL.REL.NOINC `(.L_x_188) ;  /* 0x0000001000005944 */ /* 0x001fe20003c00000 */
[----:B------:R-:W-:Y:S05]  /*3520*/  BRA `(.L_x_203) ;  /* 0xffffd31000007947 */ /* 0x000fea000383ffff */
.L_x_188:
        /* <DEDUP_REMOVED lines=8> */
[----:B------:R-:W-:-:S10]  /*35b0*/  HFMA2.MMA R9, -RZ, RZ, 0, 1.9073486328125e-06 ;  /* 0x00000020ff097435 */ /* 0x000fd400000001ff */
[----:B------:R-:W-:-:S04]  /*35c0*/  IMAD.WIDE.U32 R2, R0, R9, c[0x0][0x220] ;  /* 0x0000880000027625 */ /* 0x000fc800078e0009 */
[CC--:B-----5:R-:W-:Y:S01]  /*35d0*/  IMAD.WIDE.U32 R4, R0.reuse, R9.reuse, c[0x0][0x228] ;  /* 0x00008a0000047625 */ /* 0x0e0fe200078e0009 */
        /* <DEDUP_REMOVED lines=11> */
.L_x_205:
[----:B------:R-:W-:Y:S05]  /*3690*/  BSYNC B0 ;  /* 0x0000000000007941 */ /* 0x000fea0003800000 */
.L_x_204:
[----:B------:R-:W-:Y:S01]  /*36a0*/  BSSY B0, `(.L_x_206) ;  /* 0x0000010000007945 */ /* 0x000fe20003800000 */
[----:B------:R-:W-:Y:S05]  /*36b0*/  @!P3 BRA `(.L_x_207) ;  /* 0x000000e00000b947 */ /* 0x000fea0003800000 */
[----:B0-----:R-:W-:-:S05]  /*36c0*/  MOV R9, 0x20 ;  /* 0x0000002000097802 */ /* 0x001fca0000000f00 */
        /* <DEDUP_REMOVED lines=13> */
.L_x_207:
[----:B------:R-:W-:Y:S05]  /*37a0*/  BSYNC B0 ;  /* 0x0000000000007941 */ /* 0x000fea0003800000 */
.L_x_206:
[----:B------:R-:W-:Y:S05]  /*37b0*/  @!P4 EXIT ;  /* 0x000000000000c94d */ /* 0x000fea0003800000 */
[----:B0-----:R-:W-:-:S10]  /*37c0*/  HFMA2.MMA R9, -RZ, RZ, 0, 1.9073486328125e-06 ;  /* 0x00000020ff097435 */ /* 0x001fd400000001ff */
[----:B------:R-:W-:-:S04]  /*37d0*/  IMAD.WIDE.U32 R2, R0, R9, c[0x0][0x220] ;  /* 0x0000880000027625 */ /* 0x000fc800078e0009 */
[CC--:B-----5:R-:W-:Y:S01]  /*37e0*/  IMAD.WIDE.U32 R4, R0.reuse, R9.reuse, c[0x0][0x228] ;  /* 0x00008a0000047625 */ /* 0x0e0fe200078e0009 */
        /* <DEDUP_REMOVED lines=11> */
.L_x_195:
[----:B-----5:R-:W-:Y:S01]  /*38a0*/  HFMA2.MMA R230, -RZ, RZ, 0, 9.5367431640625e-07 ;  /* 0x00000010ffe67435 */ /* 0x020fe200000001ff */
[----:B------:R-:W-:-:S02]  /*38b0*/  MOV R153, R233 ;  /* 0x000000e900997202 */ /* 0x000fc40000000f00 */
[----:B------:R-:W-:Y:S02]  /*38c0*/  MOV R156, 0x1f ;  /* 0x0000001f009c7802 */ /* 0x000fe40000000f00 */
[----:B------:R-:W-:Y:S02]  /*38d0*/  MOV R159, 0xffffffff ;  /* 0xffffffff009f7802 */ /* 0x000fe40000000f00 */
[----:B------:R-:W-:Y:S02]  /*38e0*/  MOV R148, 0x3900 ;  /* 0x0000390000947802 */ /* 0x000fe40000000f00 */
[----:B------:R-:W-:Y:S05]  /*38f0*/  CALL.REL.NOINC `($__internal_12_$__cuda_sm70_shflsync_down_p) ;  /* 0x0000045000007944 */ /* 0x000fea0003c00000 */
[----:B-1----:R-:W-:Y:S01]  /*3900*/  MOV R152, R230 ;  /* 0x000000e600987202 */ /* 0x002fe20000000f00 */
[----:B0-----:R-:W-:Y:S05]  /*3910*/  BRA `(.L_x_208) ;  /* 0xffffe77000007947 */ /* 0x001fea000383ffff */
.L_x_196:
[----:B-----5:R-:W-:Y:S01]  /*3920*/  HFMA2.MMA R230, -RZ, RZ, 0, 9.5367431640625e-07 ;  /* 0x00000010ffe67435 */ /* 0x020fe200000001ff */
[----:B------:R-:W-:Y:S02]  /*3930*/  MOV R153, R232 ;  /* 0x000000e800997202 */ /* 0x000fe40000000f00 */
[----:B------:R-:W-:Y:S02]  /*3940*/  MOV R156, 0x1f ;  /* 0x0000001f009c7802 */ /* 0x000fe40000000f00 */
[----:B------:R-:W-:-:S02]  /*3950*/  MOV R159, 0xffffffff ;  /* 0xffffffff009f7802 */ /* 0x000fc40000000f00 */
[----:B------:R-:W-:Y:S02]  /*3960*/  MOV R148, 0x3980 ;  /* 0x0000398000947802 */ /* 0x000fe40000000f00 */
[----:B01----:R-:W-:Y:S05]  /*3970*/  CALL.REL.NOINC `($__internal_12_$__cuda_sm70_shflsync_down_p) ;  /* 0x000003d000007944 */ /* 0x003fea0003c00000 */
[----:B------:R-:W-:Y:S01]  /*3980*/  FADD.FTZ R152, R152, R233 ;  /* 0x000000e998987221 */ /* 0x000fe20000010000 */
[----:B0-----:R-:W-:Y:S01]  /*3990*/  MOV R156, 0x1f ;  /* 0x0000001f009c7802 */ /* 0x001fe20000000f00 */
[----:B-1----:R-:W-:Y:S01]  /*39a0*/  FADD.FTZ R155, R232, R230 ;  /* 0x000000e6e89b7221 */ /* 0x002fe20000010000 */
[----:B------:R-:W-:Y:S01]  /*39b0*/  HFMA2.MMA R230, -RZ, RZ, 0, 4.76837158203125e-07 ;  /* 0x00000008ffe67435 */ /* 0x000fe200000001ff */
[----:B------:R-:W-:Y:S02]  /*39c0*/  MOV R159, 0xffffffff ;  /* 0xffffffff009f7802 */ /* 0x000fe40000000f00 */
[----:B------:R-:W-:Y:S02]  /*39d0*/  MOV R153, R152 ;  /* 0x0000009800997202 */ /* 0x000fe40000000f00 */
[----:B------:R-:W-:Y:S02]  /*39e0*/  MOV R148, 0x3a00 ;  /* 0x00003a0000947802 */ /* 0x000fe40000000f00 */
[----:B------:R-:W-:Y:S05]  /*39f0*/  CALL.REL.NOINC `($__internal_12_$__cuda_sm70_shflsync_down_p) ;  /* 0x0000035000007944 */ /* 0x000fea0003c00000 */
[----:B-1----:R-:W-:Y:S01]  /*3a00*/  MOV R151, R230 ;  /* 0x000000e600977202 */ /* 0x002fe20000000f00 */
[----:B------:R-:W-:Y:S01]  /*3a10*/  HFMA2.MMA R230, -RZ, RZ, 0, 4.76837158203125e-07 ;  /* 0x00000008ffe67435 */ /* 0x000fe200000001ff */
[----:B0-----:R-:W-:-:S02]  /*3a20*/  MOV R153, R155 ;  /* 0x0000009b00997202 */ /* 0x001fc40000000f00 */
[----:B------:R-:W-:Y:S02]  /*3a30*/  MOV R156, 0x1f ;  /* 0x0000001f009c7802 */ /* 0x000fe40000000f00 */
[----:B------:R-:W-:Y:S02]  /*3a40*/  MOV R159, 0xffffffff ;  /* 0xffffffff009f7802 */ /* 0x000fe40000000f00 */
[----:B------:R-:W-:Y:S02]  /*3a50*/  MOV R148, 0x3a70 ;  /* 0x00003a7000947802 */ /* 0x000fe40000000f00 */
[----:B------:R-:W-:Y:S05]  /*3a60*/  CALL.REL.NOINC `($__internal_12_$__cuda_sm70_shflsync_down_p) ;  /* 0x000002e000007944 */ /* 0x000fea0003c00000 */
[----:B------:R-:W-:Y:S01]  /*3a70*/  FADD.FTZ R152, R151, R152 ;  /* 0x0000009897987221 */ /* 0x000fe20000010000 */
[----:B0-----:R-:W-:Y:S01]  /*3a80*/  MOV R156, 0x1f ;  /* 0x0000001f009c7802 */ /* 0x001fe20000000f00 */
[----:B-1----:R-:W-:Y:S01]  /*3a90*/  FADD.FTZ R155, R155, R230 ;  /* 0x000000e69b9b7221 */ /* 0x002fe20000010000 */
[----:B------:R-:W-:Y:S01]  /*3aa0*/  HFMA2.MMA R230, -RZ, RZ, 0, 2.384185791015625e-07 ;  /* 0x00000004ffe67435 */ /* 0x000fe200000001ff */
[----:B------:R-:W-:Y:S02]  /*3ab0*/  MOV R159, 0xffffffff ;  /* 0xffffffff009f7802 */ /* 0x000fe40000000f00 */
[----:B------:R-:W-:-:S02]  /*3ac0*/  MOV R153, R152 ;  /* 0x0000009800997202 */ /* 0x000fc40000000f00 */
[----:B------:R-:W-:Y:S02]  /*3ad0*/  MOV R148, 0x3af0 ;  /* 0x00003af000947802 */ /* 0x000fe40000000f00 */
[----:B------:R-:W-:Y:S05]  /*3ae0*/  CALL.REL.NOINC `($__internal_12_$__cuda_sm70_shflsync_down_p) ;  /* 0x0000026000007944 */ /* 0x000fea0003c00000 */
[----:B-1----:R-:W-:Y:S01]  /*3af0*/  MOV R151, R230 ;  /* 0x000000e600977202 */ /* 0x002fe20000000f00 */
[----:B------:R-:W-:Y:S01]  /*3b00*/  HFMA2.MMA R230, -RZ, RZ, 0, 2.384185791015625e-07 ;  /* 0x00000004ffe67435 */ /* 0x000fe200000001ff */
[----:B0-----:R-:W-:Y:S02]  /*3b10*/  MOV R153, R155 ;  /* 0x0000009b00997202 */ /* 0x001fe40000000f00 */
[----:B------:R-:W-:Y:S02]  /*3b20*/  MOV R156, 0x1f ;  /* 0x0000001f009c7802 */ /* 0x000fe40000000f00 */
[----:B------:R-:W-:Y:S02]  /*3b30*/  MOV R159, 0xffffffff ;  /* 0xffffffff009f7802 */ /* 0x000fe40000000f00 */
[----:B------:R-:W-:Y:S02]  /*3b40*/  MOV R148, 0x3b60 ;  /* 0x00003b6000947802 */ /* 0x000fe40000000f00 */
[----:B------:R-:W-:Y:S05]  /*3b50*/  CALL.REL.NOINC `($__internal_12_$__cuda_sm70_shflsync_down_p) ;  /* 0x000001f000007944 */ /* 0x000fea0003c00000 */
[----:B------:R-:W-:Y:S01]  /*3b60*/  FADD.FTZ R152, R151, R152 ;  /* 0x0000009897987221 */ /* 0x000fe20000010000 */
[----:B0-----:R-:W-:Y:S01]  /*3b70*/  MOV R156, 0x1f ;  /* 0x0000001f009c7802 */ /* 0x001fe20000000f00 */
[----:B-1----:R-:W-:Y:S01]  /*3b80*/  FADD.FTZ R155, R155, R230 ;  /* 0x000000e69b9b7221 */ /* 0x002fe20000010000 */
[----:B------:R-:W-:Y:S01]  /*3b90*/  HFMA2.MMA R230, -RZ, RZ, 0, 1.1920928955078125e-07 ;  /* 0x00000002ffe67435 */ /* 0x000fe200000001ff */
[----:B------:R-:W-:-:S02]  /*3ba0*/  MOV R159, 0xffffffff ;  /* 0xffffffff009f7802 */ /* 0x000fc40000000f00 */
[----:B------:R-:W-:Y:S02]  /*3bb0*/  MOV R153, R152 ;  /* 0x0000009800997202 */ /* 0x000fe40000000f00 */
[----:B------:R-:W-:Y:S02]  /*3bc0*/  MOV R148, 0x3be0 ;  /* 0x00003be000947802 */ /* 0x000fe40000000f00 */
[----:B------:R-:W-:Y:S05]  /*3bd0*/  CALL.REL.NOINC `($__internal_12_$__cuda_sm70_shflsync_down_p) ;  /* 0x0000017000007944 */ /* 0x000fea0003c00000 */
[----:B-1----:R-:W-:Y:S01]  /*3be0*/  MOV R151, R230 ;  /* 0x000000e600977202 */ /* 0x002fe20000000f00 */
[----:B------:R-:W-:Y:S01]  /*3bf0*/  HFMA2.MMA R230, -RZ, RZ, 0, 1.1920928955078125e-07 ;  /* 0x00000002ffe67435 */ /* 0x000fe200000001ff */
[----:B0-----:R-:W-:Y:S02]  /*3c00*/  MOV R153, R155 ;  /* 0x0000009b00997202 */ /* 0x001fe40000000f00 */
[----:B------:R-:W-:Y:S02]  /*3c10*/  MOV R156, 0x1f ;  /* 0x0000001f009c7802 */ /* 0x000fe40000000f00 */
[----:B------:R-:W-:Y:S02]  /*3c20*/  MOV R159, 0xffffffff ;  /* 0xffffffff009f7802 */ /* 0x000fe40000000f00 */
[----:B------:R-:W-:-:S02]  /*3c30*/  MOV R148, 0x3c50 ;  /* 0x00003c5000947802 */ /* 0x000fc40000000f00 */
[----:B------:R-:W-:Y:S05]  /*3c40*/  CALL.REL.NOINC `($__internal_12_$__cuda_sm70_shflsync_down_p) ;  /* 0x0000010000007944 */ /* 0x000fea0003c00000 */
[----:B------:R-:W-:Y:S01]  /*3c50*/  FADD.FTZ R154, R151, R152 ;  /* 0x00000098979a7221 */ /* 0x000fe20000010000 */
[----:B0-----:R-:W-:Y:S01]  /*3c60*/  MOV R156, 0x1f ;  /* 0x0000001f009c7802 */ /* 0x001fe20000000f00 */
[----:B-1----:R-:W-:Y:S01]  /*3c70*/  FADD.FTZ R157, R155, R230 ;  /* 0x000000e69b9d7221 */ /* 0x002fe20000010000 */
[----:B------:R-:W-:Y:S01]  /*3c80*/  HFMA2.MMA R230, -RZ, RZ, 0, 5.9604644775390625e-08 ;  /* 0x00000001ffe67435 */ /* 0x000fe200000001ff */
[----:B------:R-:W-:-:S02]  /*3c90*/  MOV R159, 0xffffffff ;  /* 0xffffffff009f7802 */ /* 0x000fc40000000f00 */
[----:B------:R-:W-:Y:S02]  /*3ca0*/  MOV R153, R154 ;  /* 0x0000009a00997202 */ /* 0x000fe40000000f00 */
[----:B------:R-:W-:Y:S02]  /*3cb0*/  MOV R148, 0x3cd0 ;  /* 0x00003cd000947802 */ /* 0x000fe40000000f00 */
[----:B------:R-:W-:Y:S05]  /*3cc0*/  CALL.REL.NOINC `($__internal_12_$__cuda_sm70_shflsync_down_p) ;  /* 0x0000008000007944 */ /* 0x000fea0003c00000 */
[----:B-1----:R-:W-:Y:S01]  /*3cd0*/  MOV R155, R230 ;  /* 0x000000e6009b7202 */ /* 0x002fe20000000f00 */
[----:B------:R-:W-:Y:S01]  /*3ce0*/  HFMA2.MMA R230, -RZ, RZ, 0, 5.9604644775390625e-08 ;  /* 0x00000001ffe67435 */ /* 0x000fe200000001ff */
[----:B0-----:R-:W-:Y:S02]  /*3cf0*/  MOV R153, R157 ;  /* 0x0000009d00997202 */ /* 0x001fe40000000f00 */
[----:B------:R-:W-:Y:S02]  /*3d00*/  MOV R156, 0x1f ;  /* 0x0000001f009c7802 */ /* 0x000fe40000000f00 */
[----:B------:R-:W-:Y:S02]  /*3d10*/  MOV R159, 0xffffffff ;  /* 0xffffffff009f7802 */ /* 0x000fe40000000f00 */
[----:B------:R-:W-:-:S02]  /*3d20*/  MOV R148, 0x3d40 ;  /* 0x00003d4000947802 */ /* 0x000fc40000000f00 */
[----:B------:R-:W-:Y:S05]  /*3d30*/  CALL.REL.NOINC `($__internal_12_$__cuda_sm70_shflsync_down_p) ;  /* 0x0000001000007944 */ /* 0x000fea0003c00000 */
[----:B01----:R-:W-:Y:S05]  /*3d40*/  BRA `(.L_x_209) ;  /* 0xffffe46000007947 */ /* 0x003fea000383ffff */
        .weak           $__internal_12_$__cuda_sm70_shflsync_down_p
        .type           $__internal_12_$__cuda_sm70_shflsync_down_p,@function
        .size           $__internal_12_$__cuda_sm70_shflsync_down_p,(.L_x_2030 - $__internal_12_$__cuda_sm70_shflsync_down_p)
$__internal_12_$__cuda_sm70_shflsync_down_p:
[----:B------:R-:W-:Y:S01]  /*3d50*/  HFMA2.MMA R149, -RZ, RZ, 0, 0 ;  /* 0x00000000ff957435 */ /* 0x000fe200000001ff */
[----:B------:R-:W-:Y:S04]  /*3d60*/  WARPSYNC R159 ;  /* 0x0000009f00007348 */ /* 0x000fe80003800000 */
[----:B------:R0:W1:Y:S01]  /*3d70*/  SHFL.DOWN PT, R230, R153, R230, R156 ;  /* 0x080000e699e67389 */ /* 0x00006200000e009c */
[----:B------:R-:W-:Y:S05]  /*3d80*/  RET.REL.NODEC R148 `(_ZN10layer_norm31ln_parallel_residual_bwd_kernelINS_13Kernel_traitsI6__halfS2_S2_S2_fjLj3072ELj1ELj1ELj4ELj16ENS_18Kernel_traits_baseILj3072ES2_S2_S2_S2_fjLj128EEEEELb0ELb0ELb0EEEvNS_9BwdParamsE) ;  /* 0xffffc27094007950 */ /* 0x000fea0003c3ffff */
.L_x_210:
        /* <DEDUP_REMOVED lines=15> */
.L_x_2030:


//--------------------- .text._ZN10layer_norm31ln_parallel_residual_bwd_kernelINS_13Kernel_traitsI6__halfS2_S2_S2_fjLj3072ELj1ELj1ELj4ELj16ENS_18Kernel_traits_baseILj3072ES2_S2_S2_S2_fjLj128EEEEELb0ELb0ELb1EEEvNS_9BwdParamsE --------------------------
	.section	.text._ZN10layer_norm31ln_parallel_residual_bwd_kernelINS_13Kernel_traitsI6__halfS2_S2_S2_fjLj3072ELj1ELj1ELj4ELj16ENS_18Kernel_traits_baseILj3072ES2_S2_S2_S2_fjLj128EEEEELb0ELb0ELb1EEEvNS_9BwdParamsE,"ax",@progbits
	.sectioninfo	@"SHI_REGISTERS=246"
	.align	128
        .global         _ZN10layer_norm31ln_parallel_residual_bwd_kernelINS_13Kernel_traitsI6__halfS2_S2_S2_fjLj3072ELj1ELj1ELj4ELj16ENS_18Kernel_traits_baseILj3072ES2_S2_S2_S2_fjLj128EEEEELb0ELb0ELb1EEEvNS_9BwdParamsE
        .type           _ZN10layer_norm31ln_parallel_residual_bwd_kernelINS_13Kernel_traitsI6__halfS2_S2_S2_fjLj3072ELj1ELj1ELj4ELj16ENS_18Kernel_traits_baseILj3072ES2_S2_S2_S2_fjLj128EEEEELb0ELb0ELb1EEEvNS_9BwdParamsE,@function
        .size           _ZN10layer_norm31ln_parallel_residual_bwd_kernelINS_13Kernel_traitsI6__halfS2_S2_S2_fjLj3072ELj1ELj1ELj4ELj16ENS_18Kernel_traits_baseILj3072ES2_S2_S2_S2_fjLj128EEEEELb0ELb0ELb1EEEvNS_9BwdParamsE,(.L_x_2031 - _ZN10layer_norm31ln_parallel_residual_bwd_kernelINS_13Kernel_traitsI6__halfS2_S2_S2_fjLj3072ELj1ELj1ELj4ELj16ENS_18Kernel_traits_baseILj3072ES2_S2_S2_S2_fjLj128EEEEELb0ELb0ELb1EEEvNS_9BwdParamsE)
        .other          _ZN10layer_norm31ln_parallel_residual_bwd_kernelINS_13Kernel_traitsI6__halfS2_S2_S2_fjLj3072ELj1ELj1ELj4ELj16ENS_18Kernel_traits_baseILj3072ES2_S2_S2_S2_fjLj128EEEEELb0ELb0ELb1EEEvNS_9BwdParamsE,@"STO_CUDA_ENTRY STV_DEFAULT"
_ZN10layer_norm31ln_parallel_residual_bwd_kernelINS_13Kernel_traitsI6__halfS2_S2_S2_fjLj3072ELj1ELj1ELj4ELj16ENS_18Kernel_traits_baseILj3072ES2_S2_S2_S2_fjLj128EEEEELb0ELb0ELb1EEEvNS_9BwdParamsE:
.text._ZN10layer_norm31ln_parallel_residual_bwd_kernelINS_13Kernel_traitsI6__halfS2_S2_S2_fjLj3072ELj1ELj1ELj4ELj16ENS_18Kernel_traits_baseILj3072ES2_S2_S2_S2_fjLj128EEEEELb0ELb0ELb1EEEvNS_9BwdParamsE:
        /* <DEDUP_REMOVED lines=56> */
.L_x_211:
        /* <DEDUP_REMOVED lines=11> */
[----:B------:R1:W5:Y:S01]  /*0430*/  LDG.E.128 R200, [R4.64+0x1000] ;  /* 0x0010000404c87981 */ /* 0x000362000c1e1d00 */
[----:B------:R-:W-:-:S02]  /*0440*/  HFMA2.MMA R209, -RZ, RZ, 0, 5.9604644775390625e-08 ;  /* 0x00000001ffd17435 */ /* 0x000fc400000001ff */
[----:B------:R-:W-:Y:S01]  /*0450*/  HFMA2.MMA R204, -RZ, RZ, 0, 0 ;  /* 0x00000000ffcc7435 */ /* 0x000fe200000001ff */
        /* <DEDUP_REMOVED lines=40> */
[----:B------:R-:W-:Y:S01]  /*06e0*/  MOV R152, RZ ;  /* 0x000000ff00987202 */ /* 0x000fe20000000f00 */
[----:B------:R-:W-:Y:S01]  /*06f0*/  CS2R R148, SRZ ;  /* 0x0000000000947805 */ /* 0x000fe2000001ff00 */
[----:B------:R-:W-:Y:S01]  /*0700*/  CS2R R38, SRZ ;  /* 0x0000000000267805 */ /* 0x000fe2000001ff00 */
[----:B------:R-:W-:Y:S01]  /*0710*/  CS2R R40, SRZ ;  /* 0x0000000000287805 */ /* 0x000fe2000001ff00 */
[----:B------:R-:W-:Y:S01]  /*0720*/  CS2R R42, SRZ ;  /* 0x00000000002a7805 */ /* 0x000fe2000001ff00 */
[----:B------:R-:W-:Y:S01]  /*0730*/  CS2R R44, SRZ ;  /* 0x00000000002c7805 */ /* 0x000fe2000001ff00 */
[----:B------:R-:W-:Y:S01]  /*0740*/  CS2R R46, SRZ ;  /* 0x00000000002e7805 */ /* 0x000fe2000001ff00 */
[----:B------:R-:W-:Y:S01]  /*0750*/  CS2R R48, SRZ ;  /* 0x0000000000307805 */ /* 0x000fe2000001ff00 */
[----:B--2---:R-:W-:-:S02]  /*0760*/  HADD2.F32 R156, -RZ, R160.H0_H0 ;  /* 0x200000a0ff9c7230 */ /* 0x004fc40000004100 */
[----:B------:R-:W-:Y:S02]  /*0770*/  HADD2.F32 R157, -RZ, R160.H1_H1 ;  /* 0x300000a0ff9d7230 */ /* 0x000fe40000004100 */
[--C-:B------:R-:W-:Y:S02]  /*0780*/  HADD2.F32 R158, -RZ, R161.reuse.H0_H0 ;  /* 0x200000a1ff9e7230 */ /* 0x100fe40000004100 */
[----:B------:R-:W-:Y:S02]  /*0790*/  HADD2.F32 R159, -RZ, R161.H1_H1 ;  /* 0x300000a1ff9f7230 */ /* 0x000fe40000004100 */
[--C-:B----4-:R-:W-:Y:S02]  /*07a0*/  HADD2.F32 R164, -RZ, R168.reuse.H0_H0 ;  /* 0x200000a8ffa47230 */ /* 0x110fe40000004100 */
[----:B------:R-:W-:Y:S02]  /*07b0*/  HADD2.F32 R165, -RZ, R168.H1_H1 ;  /* 0x300000a8ffa57230 */ /* 0x000fe40000004100 */
[----:B------:R-:W-:-:S02]  /*07c0*/  HADD2.F32 R166, -RZ, R169.H0_H0 ;  /* 0x200000a9ffa67230 */ /* 0x000fc40000004100 */
[----:B------:R-:W-:Y:S02]  /*07d0*/  HADD2.F32 R167, -RZ, R169.H1_H1 ;  /* 0x300000a9ffa77230 */ /* 0x000fe40000004100 */
[--C-:B---3--:R-:W-:Y:S02]  /*07e0*/  HADD2.F32 R172, -RZ, R176.reuse.H0_H0 ;  /* 0x200000b0ffac7230 */ /* 0x108fe40000004100 */
[----:B------:R-:W-:Y:S02]  /*07f0*/  HADD2.F32 R173, -RZ, R176.H1_H1 ;  /* 0x300000b0ffad7230 */ /* 0x000fe40000004100 */
[--C-:B------:R-:W-:Y:S02]  /*0800*/  HADD2.F32 R174, -RZ, R177.reuse.H0_H0 ;  /* 0x200000b1ffae7230 */ /* 0x100fe40000004100 */
[----:B------:R-:W-:Y:S02]  /*0810*/  HADD2.F32 R175, -RZ, R177.H1_H1 ;  /* 0x300000b1ffaf7230 */ /* 0x000fe40000004100 */
[----:B-----5:R-:W-:-:S02]  /*0820*/  HADD2.F32 R180, -RZ, R184.H0_H0 ;  /* 0x200000b8ffb47230 */ /* 0x020fc40000004100 */
[----:B------:R-:W-:Y:S02]  /*0830*/  HADD2.F32 R181, -RZ, R184.H1_H1 ;  /* 0x300000b8ffb57230 */ /* 0x000fe40000004100 */
[--C-:B------:R-:W-:Y:S02]  /*0840*/  HADD2.F32 R182, -RZ, R185.reuse.H0_H0 ;  /* 0x200000b9ffb67230 */ /* 0x100fe40000004100 */
[----:B------:R-:W-:Y:S02]  /*0850*/  HADD2.F32 R183, -RZ, R185.H1_H1 ;  /* 0x300000b9ffb77230 */ /* 0x000fe40000004100 */
[--C-:B------:R-:W-:Y:S02]  /*0860*/  HADD2.F32 R188, -RZ, R192.reuse.H0_H0 ;  /* 0x200000c0ffbc7230 */ /* 0x100fe40000004100 */
[----:B------:R-:W-:Y:S02]  /*0870*/  HADD2.F32 R189, -RZ, R192.H1_H1 ;  /* 0x300000c0ffbd7230 */ /* 0x000fe40000004100 */
[----:B------:R-:W-:-:S02]  /*0880*/  HADD2.F32 R190, -RZ, R193.H0_H0 ;  /* 0x200000c1ffbe7230 */ /* 0x000fc40000004100 */
        /* <DEDUP_REMOVED lines=18> */
[----:B------:R-:W-:Y:S02]  /*09b0*/  HADD2.F32 R170, -RZ, R171.H0_H0 ;  /* 0x200000abffaa7230 */ /* 0x000fe40000004100 */
[----:B------:R-:W-:Y:S02]  /*09c0*/  HADD2.F32 R178, -RZ, R179.H0_H0 ;  /* 0x200000b3ffb27230 */ /* 0x000fe40000004100 */
[----:B------:R-:W-:Y:S02]  /*09d0*/  HADD2.F32 R186, -RZ, R187.H0_H0 ;  /* 0x200000bbffba7230 */ /* 0x000fe40000004100 */
[----:B------:R-:W-:Y:S02]  /*09e0*/  HADD2.F32 R194, -RZ, R195.H0_H0 ;  /* 0x200000c3ffc27230 */ /* 0x000fe40000004100 */
[----:B------:R-:W-:Y:S02]  /*09f0*/  HADD2.F32 R202, -RZ, R203.H0_H0 ;  /* 0x200000cbffca7230 */ /* 0x000fe40000004100 */
[----:B------:R-:W-:-:S02]  /*0a00*/  HADD2.F32 R163, -RZ, R163.H1_H1 ;  /* 0x300000a3ffa37230 */ /* 0x000fc40000004100 */
[----:B------:R-:W-:Y:S02]  /*0a10*/  HADD2.F32 R171, -RZ, R171.H1_H1 ;  /* 0x300000abffab7230 */ /* 0x000fe40000004100 */
[----:B------:R-:W-:Y:S02]  /*0a20*/  HADD2.F32 R179, -RZ, R179.H1_H1 ;  /* 0x300000b3ffb37230 */ /* 0x000fe40000004100 */
[----:B------:R-:W-:Y:S02]  /*0a30*/  HADD2.F32 R187, -RZ, R187.H1_H1 ;  /* 0x300000bbffbb7230 */ /* 0x000fe40000004100 */
[----:B------:R-:W-:Y:S02]  /*0a40*/  HADD2.F32 R195, -RZ, R195.H1_H1 ;  /* 0x300000c3ffc37230 */ /* 0x000fe40000004100 */
[----:B------:R-:W-:Y:S02]  /*0a50*/  HADD2.F32 R203, -RZ, R203.H1_H1 ;  /* 0x300000cbffcb7230 */ /* 0x000fe40000004100 */
.L_x_216:
[----:B------:R-:W-:Y:S01]  /*0a60*/  IMAD R72, R153, c[0x0][0x168], RZ ;  /* 0x00005a0099487a24 */ /* 0x000fe200078e02ff */
[----:B------:R-:W-:Y:S02]  /*0a70*/  LOP3.LUT R74, R0, 0x7f, RZ, 0xc0, !PT ;  /* 0x0000007f004a7812 */ /* 0x000fe400078ec0ff */
[----:B------:R-:W-:-:S02]  /*0a80*/  MOV R154, 0x10 ;  /* 0x00000010009a7802 */ /* 0x000fc40000000f00 */
[----:B------:R-:W-:-:S04]  /*0a90*/  SHF.R.S32.HI R73, RZ, 0x1f, R72 ;  /* 0x0000001fff497819 */ /* 0x000fc80000011448 */
[----:B------:R-:W-:Y:S02]  /*0aa0*/  LEA.HI R73, R73, R72, RZ, 0x3 ;  /* 0x0000004849497211 */ /* 0x000fe400078f18ff */
[----:B------:R-:W-:Y:S02]  /*0ab0*/  MOV R100, 0x4 ;  /* 0x0000000400647802 */ /* 0x000fe40000000f00 */
[----:B------:R-:W-:-:S03]  /*0ac0*/  LEA.HI.SX32 R205, R73, R74, 0x1d ;  /* 0x0000004a49cd7211 */ /* 0x000fc600078feaff */
        /* <DEDUP_REMOVED lines=8> */
[----:B------:R-:W4:Y:S01]  /*0b50*/  LDG.E.128 R80, [R80.64] ;  /* 0x0000000450507981 */ /* 0x000f22000c1e1d00 */
[----:B------:R-:W-:-:S03]  /*0b60*/  IADD3 R207, R205, 0x80, RZ ;  /* 0x00000080cdcf7810 */ /* 0x000fc60007ffe0ff */
[----:B------:R1:W4:Y:S02]  /*0b70*/  LDG.E R208, [R100.64] ;  /* 0x0000000464d07981 */ /* 0x000324000c1e1900 */
        /* <DEDUP_REMOVED lines=13> */
[----:B------:R-:W-:Y:S01]  /*0c50*/  ISETP.NE.U32.AND P1, PT, RZ, c[0x0][0x218], PT ;  /* 0x00008600ff007a0c */ /* 0x000fe20003f25070 */
[----:B------:R-:W-:-:S02]  /*0c60*/  ULDC.U8 UR6, c[0x0][0x1f0] ;  /* 0x00007c0000067ab9 */ /* 0x000fc40000000000 */
[----:B------:R-:W-:Y:S02]  /*0c70*/  ISETP.NE.AND P0, PT, RZ, UR6, PT ;  /* 0x00000006ff007c0c */ /* 0x000fe4000bf05270 */
[----:B------:R-:W-:Y:S02]  /*0c80*/  ISETP.NE.AND.EX P1, PT, RZ, c[0x0][0x21c], PT, P1 ;  /* 0x00008700ff007a0c */ /* 0x000fe40003f25310 */
[----:B------:R-:W-:Y:S02]  /*0c90*/  IADD3 R153, R153, c[0x0][0x160], RZ ;  /* 0x0000580099997a10 */ /* 0x000fe40007ffe0ff */
[----:B------:R-:W-:Y:S02]  /*0ca0*/  LOP3.LUT P4, RZ, R0, 0x1f, RZ, 0xc0, !PT ;  /* 0x0000001f00ff7812 */ /* 0x000fe4000788c0ff */
[----:B------:R-:W-:Y:S01]  /*0cb0*/  ISETP.GE.AND P2, PT, R153, c[0x0][0x164], PT ;  /* 0x0000590099007a0c */ /* 0x000fe20003f46270 */
[--C-:B---3--:R-:W-:Y:S02]  /*0cc0*/  HADD2.F32 R215, -RZ, R76.reuse.H0_H0 ;  /* 0x2000004cffd77230 */ /* 0x108fe40000004100 */
[----:B------:R-:W-:Y:S01]  /*0cd0*/  HADD2.F32 R210, -RZ, R76.H1_H1 ;  /* 0x3000004cffd27230 */ /* 0x000fe20000004100 */
[----:B--2---:R-:W-:Y:S01]  /*0ce0*/  FSEL R76, R212, RZ, !P0 ;  /* 0x000000ffd44c7208 */ /* 0x004fe20004000000 */
[----:B----4-:R-:W-:-:S02]  /*0cf0*/  HADD2.F32 R213, -RZ, R72.H1_H1 ;  /* 0x30000048ffd57230 */ /* 0x010fc40000004100 */
[----:B------:R-:W-:Y:S02]  /*0d00*/  HADD2.F32 R211, -RZ, R72.H0_H0 ;  /* 0x20000048ffd37230 */ /* 0x000fe40000004100 */
[--C-:B------:R-:W-:Y:S01]  /*0d10*/  HADD2.F32 R223, -RZ, R80.reuse.H0_H0 ;  /* 0x20000050ffdf7230 */ /* 0x100fe20000004100 */
[----:B------:R-:W-:Y:S01]  /*0d20*/  FADD.FTZ R213, -R76, R213 ;  /* 0x000000d54cd57221 */ /* 0x000fe20000010100 */
[----:B------:R-:W-:Y:S02]  /*0d30*/  HADD2.F32 R80, -RZ, R80.H1_H1 ;  /* 0x30000050ff507230 */ /* 0x000fe40000004100 */
[--C-:B------:R-:W-:Y:S02]  /*0d40*/  HADD2.F32 R235, -RZ, R73.reuse.H1_H1 ;  /* 0x30000049ffeb7230 */ /* 0x100fe40000004100 */
[----:B------:R-:W-:Y:S01]  /*0d50*/  HADD2.F32 R231, -RZ, R73.H0_H0 ;  /* 0x20000049ffe77230 */ /* 0x000fe20000004100 */
[----:B------:R-:W-:Y:S01]  /*0d60*/  @P1 IMAD.WIDE.U32 R72, R205, R154, c[0x0][0x218] ;  /* 0x00008600cd481625 */ /* 0x000fe200078e009a */
[----:B------:R-:W-:-:S02]  /*0d70*/  HADD2.F32 R227, -RZ, R74.H0_H0 ;  /* 0x2000004affe37230 */ /* 0x000fc40000004100 */
[----:B------:R-:W-:Y:S02]  /*0d80*/  HADD2.F32 R221, -RZ, R74.H1_H1 ;  /* 0x3000004affdd7230 */ /* 0x000fe40000004100 */
[--C-:B------:R-:W-:Y:S02]  /*0d90*/  HADD2.F32 R217, -RZ, R75.reuse.H0_H0 ;  /* 0x2000004bffd97230 */ /* 0x100fe40000004100 */
[----:B------:R-:W-:Y:S01]  /*0da0*/  HADD2.F32 R219, -RZ, R75.H1_H1 ;  /* 0x3000004bffdb7230 */ /* 0x000fe20000004100 */
[-C--:B------:R-:W-:Y:S01]  /*0db0*/  @P1 IMAD.WIDE.U32 R74, R207, R154.reuse, c[0x0][0x218] ;  /* 0x00008600cf4a1625 */ /* 0x080fe200078e009a */
[----:B------:R-:W-:Y:S01]  /*0dc0*/  HADD2.F32 R222, -RZ, R81.H1_H1 ;  /* 0x30000051ffde7230 */ /* 0x000fe20000004100 */
[----:B------:R0:W5:Y:S02]  /*0dd0*/  @P1 LDG.E.128 R52, [R72.64] ;  /* 0x0000000448341981 */ /* 0x000164000c1e1d00 */
[----:B------:R-:W-:Y:S01]  /*0de0*/  @P1 IMAD.WIDE.U32 R154, R206, R154, c[0x0][0x218] ;  /* 0x00008600ce9a1625 */ /* 0x000fe200078e009a */
[----:B------:R-:W-:Y:S01]  /*0df0*/  HADD2.F32 R218, -RZ, R77.H1_H1 ;  /* 0x3000004dffda7230 */ /* 0x000fe20000004100 */
[----:B------:R1:W5:Y:S02]  /*0e00*/  @P1 LDG.E.128 R56, [R74.64] ;  /* 0x000000044a381981 */ /* 0x000364000c1e1d00 */
[----:B------:R-:W-:-:S02]  /*0e10*/  FADD.FTZ R211, R211, -R76 ;  /* 0x8000004cd3d37221 */ /* 0x000fc40000010000 */
[----:B------:R-:W-:Y:S01]  /*0e20*/  FMUL.FTZ R214, R208, R213 ;  /* 0x000000d5d0d67220 */ /* 0x000fe20000410000 */
[----:B------:R2:W5:Y:S01]  /*0e30*/  @P1 LDG.E.128 R60, [R154.64] ;  /* 0x000000049a3c1981 */ /* 0x000562000c1e1d00 */
[----:B------:R-:W-:Y:S02]  /*0e40*/  FMUL.FTZ R213, R165, R80 ;  /* 0x00000050a5d57220 */ /* 0x000fe40000410000 */
[C---:B------:R-:W-:Y:S02]  /*0e50*/  FADD.FTZ R235, -R76.reuse, R235 ;  /* 0x000000eb4ceb7221 */ /* 0x040fe40000010100 */
[----:B------:R-:W-:Y:S01]  /*0e60*/  FADD.FTZ R231, -R76, R231 ;  /* 0x000000e74ce77221 */ /* 0x000fe20000010100 */
[----:B------:R-:W-:Y:S01]  /*0e70*/  HADD2.F32 R224, -RZ, R82.H1_H1 ;  /* 0x30000052ffe07230 */ /* 0x000fe20000004100 */
[----:B------:R-:W-:Y:S01]  /*0e80*/  FMUL.FTZ R216, R208, R211 ;  /* 0x000000d3d0d87220 */ /* 0x000fe20000410000 */
[----:B------:R-:W-:Y:S01]  /*0e90*/  HADD2.F32 R225, -RZ, R81.H0_H0 ;  /* 0x20000051ffe17230 */ /* 0x000fe20000004100 */
[----:B0-----:R-:W-:-:S02]  /*0ea0*/  FMUL.FTZ R72, R164, R223 ;  /* 0x000000dfa4487220 */ /* 0x001fc40000410000 */
[----:B------:R-:W-:Y:S02]  /*0eb0*/  FADD.FTZ R148, R210, R148 ;  /* 0x00000094d2947221 */ /* 0x000fe40000010000 */
[-C--:B------:R-:W-:Y:S02]  /*0ec0*/  FFMA.FTZ R149, R214, R210.reuse, R149 ;  /* 0x000000d2d6957223 */ /* 0x080fe40000010095 */
[----:B------:R-:W-:Y:S02]  /*0ed0*/  FFMA.FTZ R213, R157, R210, R213 ;  /* 0x000000d29dd57223 */ /* 0x000fe400000100d5 */
[C---:B------:R-:W-:Y:S02]  /*0ee0*/  FMUL.FTZ R210, R208.reuse, R235 ;  /* 0x000000ebd0d27220 */ /* 0x040fe40000410000 */
[----:B--2---:R-:W-:Y:S01]  /*0ef0*/  FMUL.FTZ R155, R167, R222 ;  /* 0x000000dea79b7220 */ /* 0x004fe20000410000 */
[----:B------:R-:W-:Y:S01]  /*0f00*/  HADD2.F32 R229, -RZ, R78.H0_H0 ;  /* 0x2000004effe57230 */ /* 0x000fe20000004100 */
[----:B------:R-:W-:Y:S01]  /*0f10*/  FMUL.FTZ R212, R208, R231 ;  /* 0x000000e7d0d47220 */ /* 0x000fe20000410000 */
[----:B------:R-:W-:Y:S01]  /*0f20*/  HADD2.F32 R81, -RZ, R82.H0_H0 ;  /* 0x20000052ff517230 */ /* 0x000fe20000004100 */
[----:B-1----:R-:W-:Y:S01]  /*0f30*/  FADD.FTZ R75, -R76, R219 ;  /* 0x000000db4c4b7221 */ /* 0x002fe20000010100 */
[----:B------:R-:W-:Y:S01]  /*0f40*/  HADD2.F32 R78, -RZ, R78.H1_H1 ;  /* 0x3000004eff4e7230 */ /* 0x000fe20000004100 */
[----:B------:R-:W-:-:S02]  /*0f50*/  FADD.FTZ R152, R215, R152 ;  /* 0x00000098d7987221 */ /* 0x000fc40000010000 */
[-C--:B------:R-:W-:Y:S01]  /*0f60*/  FFMA.FTZ R204, R216, R215.reuse, R204 ;  /* 0x000000d7d8cc7223 */ /* 0x080fe200000100cc */
[--C-:B------:R-:W-:Y:S01]  /*0f70*/  HADD2.F32 R237, -RZ, R83.reuse.H0_H0 ;  /* 0x20000053ffed7230 */ /* 0x100fe20000004100 */
[----:B------:R-:W-:Y:S01]  /*0f80*/  FFMA.FTZ R215, R156, R215, R72 ;  /* 0x000000d79cd77223 */ /* 0x000fe20000010048 */
[----:B------:R-:W-:Y:S01]  /*0f90*/  HADD2.F32 R74, -RZ, R83.H1_H1 ;  /* 0x30000053ff4a7230 */ /* 0x000fe20000004100 */
[----:B------:R-:W-:Y:S02]  /*0fa0*/  FADD.FTZ R227, -R76, R227 ;  /* 0x000000e34ce37221 */ /* 0x000fe40000010100 */
[----:B------:R-:W-:Y:S02]  /*0fb0*/  FADD.FTZ R140, R218, R140 ;  /* 0x0000008cda8c7221 */ /* 0x000fe40000010000 */
[-C--:B------:R-:W-:Y:S02]  /*0fc0*/  FFMA.FTZ R141, R210, R218.reuse, R141 ;  /* 0x000000dad28d7223 */ /* 0x080fe4000001008d */
[----:B------:R-:W-:-:S02]  /*0fd0*/  FFMA.FTZ R155, R159, R218, R155 ;  /* 0x000000da9f9b7223 */ /* 0x000fc4000001009b */
[----:B------:R-:W-:Y:S01]  /*0fe0*/  FMUL.FTZ R72, R169, R224 ;  /* 0x000000e0a9487220 */ /* 0x000fe20000410000 */
[----:B------:R-:W-:Y:S01]  /*0ff0*/  HADD2.F32 R233, -RZ, R77.H0_H0 ;  /* 0x2000004dffe97230 */ /* 0x000fe20000004100 */
[----:B------:R-:W-:Y:S02]  /*1000*/  FMUL.FTZ R211, R166, R225 ;  /* 0x000000e1a6d37220 */ /* 0x000fe40000410000 */
[----:B------:R-:W-:Y:S02]  /*1010*/  FADD.FTZ R73, -R76, R217 ;  /* 0x000000d94c497221 */ /* 0x000fe40000010100 */
[----:B------:R-:W-:Y:S02]  /*1020*/  FMUL.FTZ R218, R208, R75 ;  /* 0x0000004bd0da7220 */ /* 0x000fe40000410000 */
[----:B------:R-:W-:Y:S02]  /*1030*/  FADD.FTZ R142, R225, R142 ;  /* 0x0000008ee18e7221 */ /* 0x000fe40000010000 */
[----:B------:R-:W-:Y:S01]  /*1040*/  FFMA.FTZ R143, R212, R225, R143 ;  /* 0x000000e1d48f7223 */ /* 0x000fe2000001008f */
[----:B------:R-:W-:Y:S01]  /*1050*/  HADD2.F32 R225, -RZ, R84.H1_H1 ;  /* 0x30000054ffe17230 */ /* 0x000fe20000004100 */
[----:B------:R-:W-:Y:S01]  /*1060*/  FMUL.FTZ R154, R208, R227 ;  /* 0x000000e3d09a7220 */ /* 0x000fe20000410000 */
[--C-:B------:R-:W-:Y:S01]  /*1070*/  HADD2.F32 R77, -RZ, R79.reuse.H0_H0 ;  /* 0x2000004fff4d7230 */ /* 0x100fe20000004100 */
[----:B------:R-:W-:Y:S01]  /*1080*/  FMUL.FTZ R83, R168, R81 ;  /* 0x00000051a8537220 */ /* 0x000fe20000410000 */
[----:B------:R-:W-:Y:S01]  /*1090*/  HADD2.F32 R79, -RZ, R79.H1_H1 ;  /* 0x3000004fff4f7230 */ /* 0x000fe20000004100 */
[----:B------:R-:W-:-:S02]  /*10a0*/  FADD.FTZ R221, -R76, R221 ;  /* 0x000000dd4cdd7221 */ /* 0x000fc40000010100 */
[----:B------:R-:W-:Y:S02]  /*10b0*/  FFMA.FTZ R217, R161, R78, R72 ;  /* 0x0000004ea1d97223 */ /* 0x000fe40000010048 */
[----:B------:R-:W-:Y:S02]  /*10c0*/  FMUL.FTZ R220, R208, R73 ;  /* 0x00000049d0dc7220 */ /* 0x000fe40000410000 */
[----:B------:R-:W-:Y:S02]  /*10d0*/  FMUL.FTZ R219, R170, R237 ;  /* 0x000000edaadb7220 */ /* 0x000fe40000410000 */
[-C--:B------:R-:W-:Y:S02]  /*10e0*/  FMUL.FTZ R72, R171, R74.reuse ;  /* 0x0000004aab487220 */ /* 0x080fe40000410000 */
[----:B------:R-:W-:Y:S02]  /*10f0*/  FADD.FTZ R122, R74, R122 ;  /* 0x0000007a4a7a7221 */ /* 0x000fe40000010000 */
[----:B------:R-:W-:Y:S01]  /*1100*/  FFMA.FTZ R123, R218, R74, R123 ;  /* 0x0000004ada7b7223 */ /* 0x000fe2000001007b */
[----:B------:R-:W-:Y:S01]  /*1110*/  HADD2.F32 R74, -RZ, R92.H1_H1 ;  /* 0x3000005cff4a7230 */ /* 0x000fe20000004100 */
[----:B------:R-:W-:Y:S01]  /*1120*/  FADD.FTZ R136, R229, R136 ;  /* 0x00000088e5887221 */ /* 0x000fe20000010000 */
[----:B------:R-:W-:Y:S01]  /*1130*/  HADD2.F32 R231, -RZ, R85.H1_H1 ;  /* 0x30000055ffe77230 */ /* 0x000fe20000004100 */
[----:B------:R-:W-:-:S02]  /*1140*/  FFMA.FTZ R137, R154, R229, R137 ;  /* 0x000000e59a897223 */ /* 0x000fc40000010089 */
[----:B------:R-:W-:Y:S01]  /*1150*/  FFMA.FTZ R83, R160, R229, R83 ;  /* 0x000000e5a0537223 */ /* 0x000fe20000010053 */
[----:B------:R-:W-:Y:S01]  /*1160*/  HADD2.F32 R229, -RZ, R85.H0_H0 ;  /* 0x20000055ffe57230 */ /* 0x000fe20000004100 */
[----:B------:R-:W-:Y:S01]  /*1170*/  FADD.FTZ R225, -R76, R225 ;  /* 0x000000e14ce17221 */ /* 0x000fe20000010100 */
[--C-:B------:R-:W-:Y:S01]  /*1180*/  HADD2.F32 R85, -RZ, R88.reuse.H0_H0 ;  /* 0x20000058ff557230 */ /* 0x100fe20000004100 */
[----:B------:R-:W-:Y:S01]  /*1190*/  FMUL.FTZ R82, R208, R221 ;  /* 0x000000ddd0527220 */ /* 0x000fe20000410000 */
[----:B------:R-:W-:Y:S01]  /*11a0*/  HADD2.F32 R88, -RZ, R88.H1_H1 ;  /* 0x30000058ff587230 */ /* 0x000fe20000004100 */
[----:B------:R-:W-:Y:S02]  /*11b0*/  FADD.FTZ R128, R77, R128 ;  /* 0x000000804d807221 */ /* 0x000fe40000010000 */
[-C--:B------:R-:W-:Y:S02]  /*11c0*/  FFMA.FTZ R129, R220, R77.reuse, R129 ;  /* 0x0000004ddc817223 */ /* 0x080fe40000010081 */
[----:B------:R-:W-:Y:S01]  /*11d0*/  FFMA.FTZ R219, R162, R77, R219 ;  /* 0x0000004da2db7223 */ /* 0x000fe200000100db */
[----:B------:R-:W-:Y:S01]  /*11e0*/  HADD2.F32 R77, -RZ, R92.H0_H0 ;  /* 0x2000005cff4d7230 */ /* 0x000fe20000004100 */
[----:B------:R-:W-:-:S02]  /*11f0*/  FADD.FTZ R124, R79, R124 ;  /* 0x0000007c4f7c7221 */ /* 0x000fc40000010000 */
[-C--:B------:R-:W-:Y:S02]  /*1200*/  FFMA.FTZ R125, R218, R79.reuse, R125 ;  /* 0x0000004fda7d7223 */ /* 0x080fe4000001007d */
[----:B------:R-:W-:Y:S01]  /*1210*/  FFMA.FTZ R221, R163, R79, R72 ;  /* 0x0000004fa3dd7223 */ /* 0x000fe20000010048 */
[--C-:B------:R-:W-:Y:S01]  /*1220*/  HADD2.F32 R79, -RZ, R91.reuse.H0_H0 ;  /* 0x2000005bff4f7230 */ /* 0x100fe20000004100 */
[----:B------:R-:W-:Y:S01]  /*1230*/  FADD.FTZ R146, R80, R146 ;  /* 0x0000009250927221 */ /* 0x000fe20000010000 */
[----:B------:R-:W-:Y:S01]  /*1240*/  HADD2.F32 R72, -RZ, R91.H1_H1 ;  /* 0x3000005bff487230 */ /* 0x000fe20000004100 */
[----:B------:R-:W-:Y:S01]  /*1250*/  FFMA.FTZ R147, R214, R80, R147 ;  /* 0x00000050d6937223 */ /* 0x000fe20000010093 */
[----:B------:R-:W-:Y:S01]  /*1260*/  HADD2.F32 R80, -RZ, R93.H1_H1 ;  /* 0x3000005dff507230 */ /* 0x000fe20000004100 */
[----:B------:R-:W-:Y:S02]  /*1270*/  FMUL.FTZ R92, R208, R225 ;  /* 0x000000e1d05c7220 */ /* 0x000fe40000410000 */
[----:B------:R-:W-:-:S02]  /*1280*/  FMUL.FTZ R91, R181, R74 ;  /* 0x0000004ab55b7220 */ /* 0x000fc40000410000 */
[----:B------:R-:W-:Y:S02]  /*1290*/  FADD.FTZ R150, R223, R150 ;  /* 0x00000096df967221 */ /* 0x000fe40000010000 */
[----:B------:R-:W-:Y:S01]  /*12a0*/  FFMA.FTZ R151, R216, R223, R151 ;  /* 0x000000dfd8977223 */ /* 0x000fe20000010097 */
[----:B------:R-:W-:Y:S01]  /*12b0*/  HADD2.F32 R223, -RZ, R84.H0_H0 ;  /* 0x20000054ffdf7230 */ /* 0x000fe20000004100 */
[----:B------:R-:W-:Y:S02]  /*12c0*/  FADD.FTZ R134, R81, R134 ;  /* 0x0000008651867221 */ /* 0x000fe40000010000 */
[----:B------:R-:W-:Y:S01]  /*12d0*/  FFMA.FTZ R135, R154, R81, R135 ;  /* 0x000000519a877223 */ /* 0x000fe20000010087 */
[----:B------:R-:W-:Y:S01]  /*12e0*/  HADD2.F32 R81, -RZ, R93.H0_H0 ;  /* 0x2000005dff517230 */ /* 0x000fe20000004100 */
[----:B------:R-:W-:Y:S02]  /*12f0*/  FADD.FTZ R126, R237, R126 ;  /* 0x0000007eed7e7221 */ /* 0x000fe40000010000 */
[----:B------:R-:W-:Y:S01]  /*1300*/  FFMA.FTZ R127, R220, R237, R127 ;  /* 0x000000eddc7f7223 */ /* 0x000fe2000001007f */
[----:B------:R-:W-:Y:S01]  /*1310*/  HADD2.F32 R237, -RZ, R86.H1_H1 ;  /* 0x30000056ffed7230 */ /* 0x000fe20000004100 */
[----:B------:R-:W-:-:S02]  /*1320*/  FADD.FTZ R231, -R76, R231 ;  /* 0x000000e74ce77221 */ /* 0x000fc40000010100 */
[----:B------:R-:W-:Y:S02]  /*1330*/  FADD.FTZ R144, R233, R144 ;  /* 0x00000090e9907221 */ /* 0x000fe40000010000 */
[-C--:B------:R-:W-:Y:S02]  /*1340*/  FFMA.FTZ R145, R212, R233.reuse, R145 ;  /* 0x000000e9d4917223 */ /* 0x080fe40000010091 */
[----:B------:R-:W-:Y:S01]  /*1350*/  FFMA.FTZ R211, R158, R233, R211 ;  /* 0x000000e99ed37223 */ /* 0x000fe200000100d3 */
[----:B------:R-:W-:Y:S01]  /*1360*/  HADD2.F32 R233, -RZ, R86.H0_H0 ;  /* 0x20000056ffe97230 */ /* 0x000fe20000004100 */
[----:B------:R-:W-:Y:S01]  /*1370*/  FADD.FTZ R229, -R76, R229 ;  /* 0x000000e54ce57221 */ /* 0x000fe20000010100 */
[----:B------:R-:W-:Y:S01]  /*1380*/  HADD2.F32 R86, -RZ, R89.H1_H1 ;  /* 0x30000059ff567230 */ /* 0x000fe20000004100 */
[----:B------:R-:W-:Y:S01]  /*1390*/  FADD.FTZ R116, R88, R116 ;  /* 0x0000007458747221 */ /* 0x000fe20000010000 */
[--C-:B------:R-:W-:Y:S01]  /*13a0*/  HADD2.F32 R73, -RZ, R87.reuse.H0_H0 ;  /* 0x20000057ff497230 */ /* 0x100fe20000004100 */
[-C--:B------:R-:W-:Y:S01]  /*13b0*/  FFMA.FTZ R117, R92, R88.reuse, R117 ;  /* 0x000000585c757223 */ /* 0x080fe20000010075 */
[----:B------:R-:W-:Y:S01]  /*13c0*/  HADD2.F32 R75, -RZ, R87.H1_H1 ;  /* 0x30000057ff4b7230 */ /* 0x000fe20000004100 */
[----:B------:R-:W-:Y:S01]  /*13d0*/  FFMA.FTZ R91, R173, R88, R91 ;  /* 0x00000058ad5b7223 */ /* 0x000fe2000001005b */
[----:B------:R-:W-:Y:S01]  /*13e0*/  HADD2.F32 R87, -RZ, R89.H0_H0 ;  /* 0x20000059ff577230 */ /* 0x000fe20000004100 */
[----:B------:R-:W-:Y:S01]  /*13f0*/  FADD.FTZ R138, R222, R138 ;  /* 0x0000008ade8a7221 */ /* 0x000fe20000010000 */
[--C-:B------:R-:W-:Y:S01]  /*1400*/  HADD2.F32 R235, -RZ, R90.reuse.H0_H0 ;  /* 0x2000005affeb7230 */ /* 0x100fe20000004100 */
[----:B------:R-:W-:Y:S01]  /*1410*/  FFMA.FTZ R139, R210, R222, R139 ;  /* 0x000000ded28b7223 */ /* 0x000fe2000001008b */
[----:B------:R-:W-:Y:S01]  /*1420*/  HADD2.F32 R222, -RZ, R90.H1_H1 ;  /* 0x3000005affde7230 */ /* 0x000fe20000004100 */
[----:B------:R-:W-:Y:S01]  /*1430*/  FMUL.FTZ R88, R208, R231 ;  /* 0x000000e7d0587220 */ /* 0x000fe20000410000 */
[----:B------:R-:W-:Y:S01]  /*1440*/  HADD2.F32 R227, -RZ, R94.H1_H1 ;  /* 0x3000005effe37230 */ /* 0x000fe20000004100 */
[----:B------:R-:W-:-:S02]  /*1450*/  FMUL.FTZ R84, R183, R80 ;  /* 0x00000050b7547220 */ /* 0x000fc40000410000 */
[----:B------:R-:W-:Y:S02]  /*1460*/  FADD.FTZ R223, -R76, R223 ;  /* 0x000000df4cdf7221 */ /* 0x000fe40000010100 */
[----:B------:R-:W-:Y:S02]  /*1470*/  FMUL.FTZ R90, R208, R229 ;  /* 0x000000e5d05a7220 */ /* 0x000fe40000410000 */
[----:B------:R-:W-:Y:S02]  /*1480*/  FMUL.FTZ R89, R182, R81 ;  /* 0x00000051b6597220 */ /* 0x000fe40000410000 */
[----:B------:R-:W-:Y:S01]  /*1490*/  FADD.FTZ R237, -R76, R237 ;  /* 0x000000ed4ced7221 */ /* 0x000fe20000010100 */
[--C-:B------:R-:W-:Y:S01]  /*14a0*/  HADD2.F32 R226, -RZ, R95.reuse.H0_H0 ;  /* 0x2000005fffe27230 */ /* 0x100fe20000004100 */
[----:B------:R-:W-:Y:S01]  /*14b0*/  FADD.FTZ R132, R78, R132 ;  /* 0x000000844e847221 */ /* 0x000fe20000010000 */
[----:B------:R-:W-:Y:S01]  /*14c0*/  HADD2.F32 R228, -RZ, R95.H1_H1 ;  /* 0x3000005fffe47230 */ /* 0x000fe20000004100 */
[----:B------:R-:W-:Y:S01]  /*14d0*/  FFMA.FTZ R133, R82, R78, R133 ;  /* 0x0000004e52857223 */ /* 0x000fe20000010085 */
[----:B------:R-:W-:Y:S01]  /*14e0*/  HADD2.F32 R78, -RZ, R94.H0_H0 ;  /* 0x2000005eff4e7230 */ /* 0x000fe20000004100 */
[----:B------:R-:W-:-:S02]  /*14f0*/  FADD.FTZ R108, R86, R108 ;  /* 0x0000006c566c7221 */ /* 0x000fc40000010000 */
[-C--:B------:R-:W-:Y:S02]  /*1500*/  FFMA.FTZ R109, R88, R86.reuse, R109 ;  /* 0x00000056586d7223 */ /* 0x080fe4000001006d */
[----:B------:R-:W-:Y:S02]  /*1510*/  FFMA.FTZ R86, R175, R86, R84 ;  /* 0x00000056af567223 */ /* 0x000fe40000010054 */
[----:B------:R-:W-:Y:S02]  /*1520*/  FMUL.FTZ R94, R208, R223 ;  /* 0x000000dfd05e7220 */ /* 0x000fe40000410000 */
[----:B------:R-:W-:Y:S02]  /*1530*/  FMUL.FTZ R93, R180, R77 ;  /* 0x0000004db45d7220 */ /* 0x000fe40000410000 */
[----:B------:R-:W-:Y:S02]  /*1540*/  FADD.FTZ R112, R87, R112 ;  /* 0x0000007057707221 */ /* 0x000fe40000010000 */
[----:B------:R-:W-:-:S02]  /*1550*/  FFMA.FTZ R113, R90, R87, R113 ;  /* 0x000000575a717223 */ /* 0x000fc40000010071 */
[----:B------:R-:W-:Y:S02]  /*1560*/  FFMA.FTZ R89, R174, R87, R89 ;  /* 0x00000057ae597223 */ /* 0x000fe40000010059 */
[----:B------:R-:W-:Y:S02]  /*1570*/  FMUL.FTZ R84, R208, R237 ;  /* 0x000000edd0547220 */ /* 0x000fe40000410000 */
[----:B------:R-:W-:Y:S02]  /*1580*/  FMUL.FTZ R95, R185, R227 ;  /* 0x000000e3b95f7220 */ /* 0x000fe40000410000 */
[C---:B------:R-:W-:Y:S02]  /*1590*/  FADD.FTZ R87, -R76.reuse, R233 ;  /* 0x000000e94c577221 */ /* 0x040fe40000010100 */
[C---:B------:R-:W-:Y:S02]  /*15a0*/  FADD.FTZ R75, -R76.reuse, R75 ;  /* 0x0000004b4c4b7221 */ /* 0x040fe40000010100 */
[----:B------:R-:W-:-:S02]  /*15b0*/  FADD.FTZ R73, -R76, R73 ;  /* 0x000000494c497221 */ /* 0x000fc40000010100 */
[----:B------:R-:W-:Y:S02]  /*15c0*/  FADD.FTZ R120, R85, R120 ;  /* 0x0000007855787221 */ /* 0x000fe40000010000 */
[-C--:B------:R-:W-:Y:S02]  /*15d0*/  FFMA.FTZ R121, R94, R85.reuse, R121 ;  /* 0x000000555e797223 */ /* 0x080fe40000010079 */
[----:B------:R-:W-:Y:S02]  /*15e0*/  FFMA.FTZ R93, R172, R85, R93 ;  /* 0x00000055ac5d7223 */ /* 0x000fe4000001005d */
[----:B------:R-:W-:Y:S02]  /*15f0*/  FADD.FTZ R37, R222, R37 ;  /* 0x00000025de257221 */ /* 0x000fe40000010000 */
[-C--:B------:R-:W-:Y:S02]  /*1600*/  FFMA.FTZ R49, R84, R222.reuse, R49 ;  /* 0x000000de54317223 */ /* 0x080fe40000010031 */
[----:B------:R-:W-:-:S02]  /*1610*/  FFMA.FTZ R95, R177, R222, R95 ;  /* 0x000000deb15f7223 */ /* 0x000fc4000001005f */
[----:B------:R-:W-:Y:S02]  /*1620*/  FMUL.FTZ R87, R208, R87 ;  /* 0x00000057d0577220 */ /* 0x000fe40000410000 */
[----:B------:R-:W-:Y:S02]  /*1630*/  FMUL.FTZ R85, R184, R78 ;  /* 0x0000004eb8557220 */ /* 0x000fe40000410000 */
[C---:B------:R-:W-:Y:S01]  /*1640*/  FMUL.FTZ R222, R208.reuse, R75 ;  /* 0x0000004bd0de7220 */ /* 0x040fe20000410000 */
[--C-:B------:R-:W-:Y:S01]  /*1650*/  HADD2.F32 R75, -RZ, R96.reuse.H1_H1 ;  /* 0x30000060ff4b7230 */ /* 0x100fe20000004100 */
[----:B------:R-:W-:Y:S02]  /*1660*/  FMUL.FTZ R223, R208, R73 ;  /* 0x00000049d0df7220 */ /* 0x000fe40000410000 */
[----:B------:R-:W-:Y:S01]  /*1670*/  FMUL.FTZ R225, R187, R228 ;  /* 0x000000e4bbe17220 */ /* 0x000fe20000410000 */
[----:B------:R-:W-:Y:S01]  /*1680*/  HADD2.F32 R73, -RZ, R96.H0_H0 ;  /* 0x20000060ff497230 */ /* 0x000fe20000004100 */
[----:B------:R-:W-:-:S02]  /*1690*/  FADD.FTZ R2, R227, R2 ;  /* 0x00000002e3027221 */ /* 0x000fc40000010000 */
[----:B------:R-:W-:Y:S01]  /*16a0*/  FFMA.FTZ R25, R84, R227, R25 ;  /* 0x000000e354197223 */ /* 0x000fe20000010019 */
[----:B------:R-:W-:Y:S01]  /*16b0*/  HADD2.F32 R227, -RZ, R99.H0_H0 ;  /* 0x20000063ffe37230 */ /* 0x000fe20000004100 */
[----:B------:R-:W-:Y:S01]  /*16c0*/  FADD.FTZ R36, R235, R36 ;  /* 0x00000024eb247221 */ /* 0x000fe20000010000 */
[----:B------:R-:W-:Y:S01]  /*16d0*/  HADD2.F32 R237, -RZ, R97.H1_H1 ;  /* 0x30000061ffed7230 */ /* 0x000fe20000004100 */
[-C--:B------:R-:W-:Y:S01]  /*16e0*/  FFMA.FTZ R48, R87, R235.reuse, R48 ;  /* 0x000000eb57307223 */ /* 0x080fe20000010030 */
[--C-:B------:R-:W-:Y:S01]  /*16f0*/  HADD2.F32 R231, -RZ, R98.reuse.H1_H1 ;  /* 0x30000062ffe77230 */ /* 0x100fe20000004100 */
[----:B------:R-:W-:Y:S01]  /*1700*/  FFMA.FTZ R85, R176, R235, R85 ;  /* 0x000000ebb0557223 */ /* 0x000fe20000010055 */
[----:B------:R-:W-:Y:S01]  /*1710*/  HADD2.F32 R235, -RZ, R98.H0_H0 ;  /* 0x20000062ffeb7230 */ /* 0x000fe20000004100 */
[----:B------:R-:W-:Y:S01]  /*1720*/  FADD.FTZ R118, R77, R118 ;  /* 0x000000764d767221 */ /* 0x000fe20000010000 */
[----:B------:R-:W-:Y:S01]  /*1730*/  HADD2.F32 R99, -RZ, R99.H1_H1 ;  /* 0x30000063ff637230 */ /* 0x000fe20000004100 */
[----:B------:R-:W-:Y:S01]  /*1740*/  FFMA.FTZ R119, R94, R77, R119 ;  /* 0x0000004d5e777223 */ /* 0x000fe20000010077 */
[----:B------:R-:W-:Y:S01]  /*1750*/  HADD2.F32 R77, -RZ, R97.H0_H0 ;  /* 0x20000061ff4d7230 */ /* 0x000fe20000004100 */
[----:B------:R-:W-:-:S02]  /*1760*/  FADD.FTZ R130, R224, R130 ;  /* 0x00000082e0827221 */ /* 0x000fc40000010000 */
[----:B------:R-:W-:Y:S01]  /*1770*/  FFMA.FTZ R131, R82, R224, R131 ;  /* 0x000000e052837223 */ /* 0x000fe20000010083 */
[----:B------:R-:W-:Y:S01]  /*1780*/  HADD2.F32 R233, -RZ, R102.H0_H0 ;  /* 0x20000066ffe97230 */ /* 0x000fe20000004100 */
[----:B------:R-:W-:Y:S02]  /*1790*/  FMUL.FTZ R224, R186, R226 ;  /* 0x000000e2bae07220 */ /* 0x000fe40000410000 */
[----:B------:R-:W-:Y:S02]  /*17a0*/  FADD.FTZ R35, R72, R35 ;  /* 0x0000002348237221 */ /* 0x000fe40000010000 */
[-C--:B------:R-:W-:Y:S02]  /*17b0*/  FFMA.FTZ R47, R222, R72.reuse, R47 ;  /* 0x00000048de2f7223 */ /* 0x080fe4000001002f */
[----:B------:R-:W-:Y:S01]  /*17c0*/  FFMA.FTZ R225, R179, R72, R225 ;  /* 0x00000048b3e17223 */ /* 0x000fe200000100e1 */
[----:B------:R-:W-:Y:S01]  /*17d0*/  HADD2.F32 R72, -RZ, R104.H0_H0 ;  /* 0x20000068ff487230 */ /* 0x000fe20000004100 */
[----:B------:R-:W-:-:S02]  /*17e0*/  FADD.FTZ R5, R226, R5 ;  /* 0x00000005e2057221 */ /* 0x000fc40000010000 */
[----:B------:R-:W-:Y:S01]  /*17f0*/  FFMA.FTZ R22, R223, R226, R22 ;  /* 0x000000e2df167223 */ /* 0x000fe20000010016 */
[----:B------:R-:W-:Y:S01]  /*1800*/  HADD2.F32 R226, -RZ, R102.H1_H1 ;  /* 0x30000066ffe27230 */ /* 0x000fe20000004100 */
[----:B------:R-:W-:Y:S01]  /*1810*/  FADD.FTZ R239, -R76, R75 ;  /* 0x0000004b4cef7221 */ /* 0x000fe20000010100 */
[----:B------:R-:W-:Y:S01]  /*1820*/  HADD2.F32 R75, -RZ, R104.H1_H1 ;  /* 0x30000068ff4b7230 */ /* 0x000fe20000004100 */
[----:B------:R-:W-:Y:S02]  /*1830*/  FFMA.FTZ R102, R216, R215, RZ ;  /* 0x000000d7d8667223 */ /* 0x000fe400000100ff */
[----:B------:R-:W-:Y:S02]  /*1840*/  FADD.FTZ R104, RZ, R215 ;  /* 0x000000d7ff687221 */ /* 0x000fe40000010000 */
[C---:B------:R-:W-:Y:S01]  /*1850*/  FADD.FTZ R97, -R76.reuse, R73 ;  /* 0x000000494c617221 */ /* 0x040fe20000010100 */
[----:B------:R-:W-:Y:S01]  /*1860*/  HADD2.F32 R229, -RZ, R103.H0_H0 ;  /* 0x20000067ffe57230 */ /* 0x000fe20000004100 */
[----:B------:R-:W-:-:S02]  /*1870*/  FADD.FTZ R241, -R76, R77 ;  /* 0x0000004d4cf17221 */ /* 0x000fc40000010100 */
[C---:B------:R-:W-:Y:S02]  /*1880*/  FADD.FTZ R237, -R76.reuse, R237 ;  /* 0x000000ed4ced7221 */ /* 0x040fe40000010100 */
[C---:B------:R-:W-:Y:S02]  /*1890*/  FADD.FTZ R235, -R76.reuse, R235 ;  /* 0x000000eb4ceb7221 */ /* 0x040fe40000010100 */
[C---:B------:R-:W-:Y:S02]  /*18a0*/  FADD.FTZ R231, -R76.reuse, R231 ;  /* 0x000000e74ce77221 */ /* 0x040fe40000010100 */
[C---:B------:R-:W-:Y:S02]  /*18b0*/  FADD.FTZ R227, -R76.reuse, R227 ;  /* 0x000000e34ce37221 */ /* 0x040fe40000010100 */
[----:B------:R-:W-:Y:S01]  /*18c0*/  FADD.FTZ R73, -R76, R99 ;  /* 0x000000634c497221 */ /* 0x000fe20000010100 */
[----:B------:R-:W-:Y:S01]  /*18d0*/  HADD2.F32 R76, -RZ, R103.H1_H1 ;  /* 0x30000067ff4c7230 */ /* 0x000fe20000004100 */
[----:B------:R-:W-:-:S02]  /*18e0*/  FFMA.FTZ R103, R214, R213, R102 ;  /* 0x000000d5d6677223 */ /* 0x000fc40000010066 */
[----:B------:R-:W-:Y:S01]  /*18f0*/  FADD.FTZ R104, R213, R104 ;  /* 0x00000068d5687221 */ /* 0x000fe20000010000 */
[----:B------:R-:W-:Y:S01]  /*1900*/  HADD2.F32 R77, -RZ, R105.H1_H1 ;  /* 0x30000069ff4d7230 */ /* 0x000fe20000004100 */
[----:B------:R-:W-:Y:S02]  /*1910*/  FADD.FTZ R34, R79, R34 ;  /* 0x000000224f227221 */ /* 0x000fe40000010000 */
[-C--:B------:R-:W-:Y:S02]  /*1920*/  FFMA.FTZ R46, R223, R79.reuse, R46 ;  /* 0x0000004fdf2e7223 */ /* 0x080fe4000001002e */
[----:B------:R-:W-:Y:S01]  /*1930*/  FFMA.FTZ R224, R178, R79, R224 ;  /* 0x0000004fb2e07223 */ /* 0x000fe200000100e0 */
[--C-:B------:R-:W-:Y:S01]  /*1940*/  HADD2.F32 R79, -RZ, R106.reuse.H1_H1 ;  /* 0x3000006aff4f7230 */ /* 0x100fe20000004100 */
[----:B------:R-:W-:Y:S02]  /*1950*/  FADD.FTZ R3, R78, R3 ;  /* 0x000000034e037221 */ /* 0x000fe40000010000 */
[----:B------:R-:W-:Y:S01]  /*1960*/  FFMA.FTZ R24, R87, R78, R24 ;  /* 0x0000004e57187223 */ /* 0x000fe20000010018 */
[----:B------:R-:W-:Y:S01]  /*1970*/  HADD2.F32 R78, -RZ, R106.H0_H0 ;  /* 0x2000006aff4e7230 */ /* 0x000fe20000004100 */
[----:B------:R-:W-:-:S02]  /*1980*/  FFMA.FTZ R103, R212, R211, R103 ;  /* 0x000000d3d4677223 */ /* 0x000fc40000010067 */
[----:B------:R-:W-:Y:S02]  /*1990*/  FADD.FTZ R106, R211, R104 ;  /* 0x00000068d36a7221 */ /* 0x000fe40000010000 */
[----:B------:R-:W-:Y:S02]  /*19a0*/  FADD.FTZ R114, R74, R114 ;  /* 0x000000724a727221 */ /* 0x000fe40000010000 */
[----:B------:R-:W-:Y:S01]  /*19b0*/  FFMA.FTZ R115, R92, R74, R115 ;  /* 0x0000004a5c737223 */ /* 0x000fe20000010073 */
[----:B------:R-:W-:Y:S01]  /*19c0*/  HADD2.F32 R74, -RZ, R105.H0_H0 ;  /* 0x20000069ff4a7230 */ /* 0x000fe20000004100 */
[----:B------:R-:W-:Y:S02]  /*19d0*/  FADD.FTZ R4, R228, R4 ;  /* 0x00000004e4047221 */ /* 0x000fe40000010000 */
[----:B------:R-:W-:Y:S01]  /*19e0*/  FFMA.FTZ R23, R222, R228, R23 ;  /* 0x000000e4de177223 */ /* 0x000fe20000010017 */
[----:B------:R-:W-:Y:S01]  /*19f0*/  HADD2.F32 R228, -RZ, R101.H1_H1 ;  /* 0x30000065ffe47230 */ /* 0x000fe20000004100 */
[----:B------:R-:W-:-:S02]  /*1a00*/  FMUL.FTZ R102, R208, R237 ;  /* 0x000000edd0667220 */ /* 0x000fc40000410000 */
[----:B------:R-:W-:Y:S02]  /*1a10*/  FMUL.FTZ R105, R199, R77 ;  /* 0x0000004dc7697220 */ /* 0x000fe40000410000 */
[----:B------:R-:W-:Y:S02]  /*1a20*/  FFMA.FTZ R104, R210, R155, R103 ;  /* 0x0000009bd2687223 */ /* 0x000fe40000010067 */
[----:B------:R-:W-:Y:S02]  /*1a30*/  FADD.FTZ R106, R155, R106 ;  /* 0x0000006a9b6a7221 */ /* 0x000fe40000010000 */
[----:B------:R-:W-:Y:S02]  /*1a40*/  FADD.FTZ R31, R228, R31 ;  /* 0x0000001fe41f7221 */ /* 0x000fe40000010000 */
[-C--:B------:R-:W-:Y:S02]  /*1a50*/  FFMA.FTZ R43, R102, R228.reuse, R43 ;  /* 0x000000e4662b7223 */ /* 0x080fe4000001002b */
[----:B------:R-:W-:-:S02]  /*1a60*/  FFMA.FTZ R103, R191, R228, R105 ;  /* 0x000000e4bf677223 */ /* 0x000fc40000010069 */
[----:B------:R-:W-:Y:S02]  /*1a70*/  FFMA.FTZ R104, R154, R83, R104 ;  /* 0x000000539a687223 */ /* 0x000fe40000010068 */
[----:B------:R-:W-:Y:S02]  /*1a80*/  FADD.FTZ R228, R83, R106 ;  /* 0x0000006a53e47221 */ /* 0x000fe40000010000 */
[----:B------:R-:W-:Y:S02]  /*1a90*/  FADD.FTZ R110, R81, R110 ;  /* 0x0000006e516e7221 */ /* 0x000fe40000010000 */
[----:B------:R-:W-:Y:S01]  /*1aa0*/  FFMA.FTZ R111, R90, R81, R111 ;  /* 0x000000515a6f7223 */ /* 0x000fe2000001006f */
[--C-:B------:R-:W-:Y:S01]  /*1ab0*/  HADD2.F32 R81, -RZ, R107.reuse.H0_H0 ;  /* 0x2000006bff517230 */ /* 0x100fe20000004100 */
[----:B------:R-:W-:Y:S02]  /*1ac0*/  FADD.FTZ R50, R80, R50 ;  /* 0x0000003250327221 */ /* 0x000fe40000010000 */
[----:B------:R-:W-:Y:S01]  /*1ad0*/  FFMA.FTZ R51, R88, R80, R51 ;  /* 0x0000005058337223 */ /* 0x000fe20000010033 */
[----:B------:R-:W-:Y:S01]  /*1ae0*/  HADD2.F32 R80, -RZ, R107.H1_H1 ;  /* 0x3000006bff507230 */ /* 0x000fe20000004100 */
[----:B------:R-:W-:-:S02]  /*1af0*/  FMUL.FTZ R107, R200, R78 ;  /* 0x0000004ec86b7220 */ /* 0x000fc40000410000 */
[----:B------:R-:W-:Y:S02]  /*1b00*/  FFMA.FTZ R106, R82, R217, R104 ;  /* 0x000000d9526a7223 */ /* 0x000fe40000010068 */
[----:B------:R-:W-:Y:S02]  /*1b10*/  FADD.FTZ R228, R217, R228 ;  /* 0x000000e4d9e47221 */ /* 0x000fe40000010000 */
[----:B------:R-:W-:Y:S02]  /*1b20*/  FFMA.FTZ R104, R192, R233, R107 ;  /* 0x000000e9c0687223 */ /* 0x000fe4000001006b */
[----:B------:R-:W-:Y:S02]  /*1b30*/  FFMA.FTZ R107, R220, R219, R106 ;  /* 0x000000dbdc6b7223 */ /* 0x000fe4000001006a */
[----:B------:R-:W-:Y:S02]  /*1b40*/  FADD.FTZ R228, R219, R228 ;  /* 0x000000e4dbe47221 */ /* 0x000fe40000010000 */
[----:B------:R-:W-:-:S02]  /*1b50*/  FMUL.FTZ R106, R208, R231 ;  /* 0x000000e7d06a7220 */ /* 0x000fc40000410000 */
[----:B------:R-:W-:Y:S02]  /*1b60*/  FFMA.FTZ R231, R218, R221, R107 ;  /* 0x000000dddae77223 */ /* 0x000fe4000001006b */
[----:B------:R-:W-:Y:S02]  /*1b70*/  FADD.FTZ R230, R221, R228 ;  /* 0x000000e4dde67221 */ /* 0x000fe40000010000 */
[----:B------:R-:W-:Y:S02]  /*1b80*/  FFMA.FTZ R228, R94, R93, R231 ;  /* 0x0000005d5ee47223 */ /* 0x000fe400000100e7 */
[----:B------:R-:W-:Y:S02]  /*1b90*/  FADD.FTZ R230, R93, R230 ;  /* 0x000000e65de67221 */ /* 0x000fe40000010000 */
[----:B------:R-:W-:Y:S02]  /*1ba0*/  FMUL.FTZ R105, R208, R235 ;  /* 0x000000ebd0697220 */ /* 0x000fe40000410000 */
[----:B------:R-:W-:-:S02]  /*1bb0*/  FFMA.FTZ R228, R92, R91, R228 ;  /* 0x0000005b5ce47223 */ /* 0x000fc400000100e4 */
[----:B------:R-:W-:Y:S02]  /*1bc0*/  FADD.FTZ R230, R91, R230 ;  /* 0x000000e65be67221 */ /* 0x000fe40000010000 */
[----:B------:R-:W-:Y:S02]  /*1bd0*/  FADD.FTZ R28, R233, R28 ;  /* 0x0000001ce91c7221 */ /* 0x000fe40000010000 */
[----:B------:R-:W-:Y:S02]  /*1be0*/  FFMA.FTZ R40, R105, R233, R40 ;  /* 0x000000e969287223 */ /* 0x000fe40000010028 */
[----:B------:R-:W-:Y:S02]  /*1bf0*/  FFMA.FTZ R231, R90, R89, R228 ;  /* 0x000000595ae77223 */ /* 0x000fe400000100e4 */
[----:B------:R-:W-:Y:S02]  /*1c00*/  FADD.FTZ R233, R89, R230 ;  /* 0x000000e659e97221 */ /* 0x000fe40000010000 */
[----:B------:R-:W-:-:S02]  /*1c10*/  FMUL.FTZ R107, R201, R79 ;  /* 0x0000004fc96b7220 */ /* 0x000fc40000410000 */
[----:B------:R-:W-:Y:S02]  /*1c20*/  FFMA.FTZ R230, R88, R86, R231 ;  /* 0x0000005658e67223 */ /* 0x000fe400000100e7 */
[----:B------:R-:W-:Y:S02]  /*1c30*/  FADD.FTZ R232, R86, R233 ;  /* 0x000000e956e87221 */ /* 0x000fe40000010000 */
[----:B------:R-:W-:Y:S02]  /*1c40*/  FADD.FTZ R29, R226, R29 ;  /* 0x0000001de21d7221 */ /* 0x000fe40000010000 */
[-C--:B------:R-:W-:Y:S02]  /*1c50*/  FFMA.FTZ R41, R106, R226.reuse, R41 ;  /* 0x000000e26a297223 */ /* 0x080fe40000010029 */
[----:B------:R-:W-:Y:S02]  /*1c60*/  FFMA.FTZ R107, R193, R226, R107 ;  /* 0x000000e2c16b7223 */ /* 0x000fe4000001006b */
[----:B------:R-:W-:-:S02]  /*1c70*/  FMUL.FTZ R227, R208, R227 ;  /* 0x000000e3d0e37220 */ /* 0x000fc40000410000 */
[----:B------:R-:W-:Y:S02]  /*1c80*/  FMUL.FTZ R226, R202, R81 ;  /* 0x00000051cae27220 */ /* 0x000fe40000410000 */
[----:B------:R-:W-:Y:S02]  /*1c90*/  FFMA.FTZ R230, R87, R85, R230 ;  /* 0x0000005557e67223 */ /* 0x000fe400000100e6 */
[----:B------:R-:W-:Y:S02]  /*1ca0*/  FADD.FTZ R232, R85, R232 ;  /* 0x000000e855e87221 */ /* 0x000fe40000010000 */
[----:B------:R-:W-:Y:S02]  /*1cb0*/  FADD.FTZ R26, R229, R26 ;  /* 0x0000001ae51a7221 */ /* 0x000fe40000010000 */
[-C--:B------:R-:W-:Y:S02]  /*1cc0*/  FFMA.FTZ R38, R227, R229.reuse, R38 ;  /* 0x000000e5e3267223 */ /* 0x080fe40000010026 */
[----:B------:R-:W-:-:S02]  /*1cd0*/  FFMA.FTZ R226, R194, R229, R226 ;  /* 0x000000e5c2e27223 */ /* 0x000fc400000100e2 */
[----:B------:R-:W-:Y:S02]  /*1ce0*/  FMUL.FTZ R228, R208, R73 ;  /* 0x00000049d0e47220 */ /* 0x000fe40000410000 */
[----:B------:R-:W-:Y:S02]  /*1cf0*/  FMUL.FTZ R229, R203, R80 ;  /* 0x00000050cbe57220 */ /* 0x000fe40000410000 */
[----:B------:R-:W-:Y:S02]  /*1d00*/  FFMA.FTZ R230, R84, R95, R230 ;  /* 0x0000005f54e67223 */ /* 0x000fe400000100e6 */
[----:B------:R-:W-:Y:S01]  /*1d10*/  FADD.FTZ R73, R95, R232 ;  /* 0x000000e85f497221 */ /* 0x000fe20000010000 */
[----:B------:R-:W-:Y:S01]  /*1d20*/  HADD2.F32 R99, -RZ, R100.H0_H0 ;  /* 0x20000064ff637230 */ /* 0x000fe20000004100 */
[----:B------:R-:W-:Y:S02]  /*1d30*/  FADD.FTZ R27, R76, R27 ;  /* 0x0000001b4c1b7221 */ /* 0x000fe40000010000 */
[----:B------:R-:W-:-:S02]  /*1d40*/  FFMA.FTZ R39, R228, R76, R39 ;  /* 0x0000004ce4277223 */ /* 0x000fc40000010027 */
[----:B------:R-:W-:Y:S02]  /*1d50*/  FFMA.FTZ R229, R195, R76, R229 ;  /* 0x0000004cc3e57223 */ /* 0x000fe400000100e5 */
[----:B------:R-:W-:Y:S02]  /*1d60*/  FMUL.FTZ R98, R196, R72 ;  /* 0x00000048c4627220 */ /* 0x000fe40000410000 */
[----:B------:R-:W-:Y:S02]  /*1d70*/  FFMA.FTZ R230, R223, R224, R230 ;  /* 0x000000e0dfe67223 */ /* 0x000fe400000100e6 */
[----:B------:R-:W-:Y:S01]  /*1d80*/  FADD.FTZ R76, R224, R73 ;  /* 0x00000049e04c7221 */ /* 0x000fe20000010000 */
[----:B------:R-:W-:Y:S01]  /*1d90*/  HADD2.F32 R100, -RZ, R100.H1_H1 ;  /* 0x30000064ff647230 */ /* 0x000fe20000004100 */
[----:B------:R-:W-:Y:S01]  /*1da0*/  FMUL.FTZ R97, R208, R97 ;  /* 0x00000061d0617220 */ /* 0x000fe20000410000 */
[----:B------:R-:W-:Y:S01]  /*1db0*/  HADD2.F32 R243, -RZ, R101.H0_H0 ;  /* 0x20000065fff37230 */ /* 0x000fe20000004100 */
[----:B------:R-:W-:-:S02]  /*1dc0*/  FMUL.FTZ R101, R197, R75 ;  /* 0x0000004bc5657220 */ /* 0x000fc40000410000 */
[----:B------:R-:W-:Y:S02]  /*1dd0*/  FMUL.FTZ R96, R208, R239 ;  /* 0x000000efd0607220 */ /* 0x000fe40000410000 */
[----:B------:R-:W-:Y:S02]  /*1de0*/  FFMA.FTZ R98, R188, R99, R98 ;  /* 0x00000063bc627223 */ /* 0x000fe40000010062 */
[----:B------:R-:W-:Y:S02]  /*1df0*/  FFMA.FTZ R230, R222, R225, R230 ;  /* 0x000000e1dee67223 */ /* 0x000fe400000100e6 */
[----:B------:R-:W-:Y:S02]  /*1e00*/  FADD.FTZ R73, R225, R76 ;  /* 0x0000004ce1497221 */ /* 0x000fe40000010000 */
        /* <DEDUP_REMOVED lines=9> */
[----:B------:R-:W-:Y:S02]  /*1ea0*/  FMUL.FTZ R100, R198, R74 ;  /* 0x0000004ac6647220 */ /* 0x000fe40000410000 */
[----:B------:R-:W-:Y:S02]  /*1eb0*/  FFMA.FTZ R75, R97, R98, R230 ;  /* 0x00000062614b7223 */ /* 0x000fe400000100e6 */
[----:B------:R-:W-:Y:S02]  /*1ec0*/  FADD.FTZ R72, R98, R73 ;  /* 0x0000004962487221 */ /* 0x000fe40000010000 */
[----:B------:R-:W-:Y:S02]  /*1ed0*/  FMUL.FTZ R101, R208, R241 ;  /* 0x000000f1d0657220 */ /* 0x000fe40000410000 */
        /* <DEDUP_REMOVED lines=26> */
[C---:B------:R-:W-:Y:S02]  /*2080*/  FFMA.FTZ R15, R228.reuse, R80, R15 ;  /* 0x00000050e40f7223 */ /* 0x040fe4000001000f */
[----:B------:R-:W-:Y:S02]  /*2090*/  FFMA.FTZ R79, R228, R229, R75 ;  /* 0x000000e5e44f7223 */ /* 0x000fe4000001004b */
[----:B------:R-:W-:Y:S01]  /*20a0*/  FADD.FTZ R77, R72, R229 ;  /* 0x000000e5484d7221 */ /* 0x000fe20000010000 */
[----:B------:R-:W-:Y:S05]  /*20b0*/  BRA.DIV ~URZ, `(.L_x_213) ;  /* 0x00001a627f007947 */ /* 0x000fea000b800000 */
[----:B------:R0:W1:Y:S02]  /*20c0*/  SHFL.DOWN PT, R74, R77, 0x10, 0x1f ;  /* 0x0a001f004d4a7f89 */ /* 0x00006400000e0000 */
.L_x_217:
        /* <DEDUP_REMOVED lines=18> */
.L_x_218:
        /* <DEDUP_REMOVED lines=22> */
[----:B------:R-:W-:Y:S01]  /*2350*/  FADD.FTZ R231, R74, R231 ;  /* 0x000000e74ae77221 */ /* 0x000fe20000010000 */
[----:B-----5:R-:W-:Y:S01]  /*2360*/  @P1 HADD2.F32 R74, -RZ, R55.H0_H0 ;  /* 0x20000037ff4a1230 */ /* 0x020fe20000004100 */
[----:B------:R-:W-:-:S02]  /*2370*/  FADD.FTZ R72, R75, R72 ;  /* 0x000000484b487221 */ /* 0x000fc40000010000 */
[----:B0-----:R-:W-:Y:S01]  /*2380*/  FADD.FTZ R231, R231, R76 ;  /* 0x0000004ce7e77221 */ /* 0x001fe20000010000 */
[----:B------:R-:W-:Y:S01]  /*2390*/  @P1 HADD2.F32 R76, -RZ, R59.H1_H1 ;  /* 0x3000003bff4c1230 */ /* 0x000fe20000004100 */
        /* <DEDUP_REMOVED lines=16> */
[-C--:B------:R-:W-:Y:S02]  /*24a0*/  FFMA.FTZ R79, R101, R77.reuse, R78 ;  /* 0x0000004d654f7223 */ /* 0x080fe4000001004e */
[----:B------:R-:W-:Y:S02]  /*24b0*/  FADD.FTZ R83, R83, -R154 ;  /* 0x8000009a53537221 */ /* 0x000fe40000010000 */
[----:B------:R-:W-:Y:S02]  /*24c0*/  FADD.FTZ R93, R93, -R94 ;  /* 0x8000005e5d5d7221 */ /* 0x000fe40000010000 */
[----:B------:R-:W-:-:S02]  /*24d0*/  FFMA.FTZ R72, R87, R77, R78 ;  /* 0x0000004d57487223 */ /* 0x000fc4000001004e */
[----:B------:R-:W-:Y:S02]  /*24e0*/  FADD.FTZ R73, R86, -R73 ;  /* 0x8000004956497221 */ /* 0x000fe40000010000 */
[----:B------:R-:W-:Y:S02]  /*24f0*/  FADD.FTZ R75, R98, -R75 ;  /* 0x8000004b624b7221 */ /* 0x000fe40000010000 */
[----:B------:R-:W-:Y:S02]  /*2500*/  FADD.FTZ R211, R211, -R212 ;  /* 0x800000d4d3d37221 */ /* 0x000fe40000010000 */
[----:B------:R-:W-:Y:S02]  /*2510*/  FADD.FTZ R101, R217, -R82 ;  /* 0x80000052d9657221 */ /* 0x000fe40000010000 */
[----:B------:R-:W-:Y:S02]  /*2520*/  FADD.FTZ R219, R219, -R220 ;  /* 0x800000dcdbdb7221 */ /* 0x000fe40000010000 */
[----:B------:R-:W-:-:S02]  /*2530*/  FADD.FTZ R89, R89, -R90 ;  /* 0x8000005a59597221 */ /* 0x000fc40000010000 */
[----:B------:R-:W-:Y:S02]  /*2540*/  FADD.FTZ R79, R100, -R79 ;  /* 0x8000004f644f7221 */ /* 0x000fe40000010000 */
[C---:B------:R-:W-:Y:S02]  /*2550*/  FMUL.FTZ R100, R208.reuse, R83 ;  /* 0x00000053d0647220 */ /* 0x040fe40000410000 */
[----:B------:R-:W-:Y:S02]  /*2560*/  FMUL.FTZ R90, R208, R93 ;  /* 0x0000005dd05a7220 */ /* 0x000fe40000410000 */
[-CC-:B------:R-:W-:Y:S02]  /*2570*/  FFMA.FTZ R216, R216, R77.reuse, R78.reuse ;  /* 0x0000004dd8d87223 */ /* 0x180fe4000001004e */
[-CC-:B------:R-:W-:Y:S02]  /*2580*/  FFMA.FTZ R214, R214, R77.reuse, R78.reuse ;  /* 0x0000004dd6d67223 */ /* 0x180fe4000001004e */
[----:B------:R-:W-:-:S02]  /*2590*/  FFMA.FTZ R210, R210, R77, R78 ;  /* 0x0000004dd2d27223 */ /* 0x000fc4000001004e */
[----:B------:R-:W-:Y:S02]  /*25a0*/  FFMA.FTZ R223, R223, R77, R78 ;  /* 0x0000004ddfdf7223 */ /* 0x000fe4000001004e */
[----:B------:R-:W-:Y:S01]  /*25b0*/  FADD.FTZ R85, R85, -R72 ;  /* 0x8000004855557221 */ /* 0x000fe20000010000 */
[--C-:B------:R-:W-:Y:S01]  /*25c0*/  @P1 HADD2.F32 R72, -RZ, R54.reuse.H1_H1 ;  /* 0x30000036ff481230 */ /* 0x100fe20000004100 */
[C---:B------:R-:W-:Y:S01]  /*25d0*/  FMUL.FTZ R93, R208.reuse, R73 ;  /* 0x00000049d05d7220 */ /* 0x040fe20000410000 */
[----:B------:R-:W-:Y:S01]  /*25e0*/  @P1 HADD2.F32 R73, -RZ, R53.H0_H0 ;  /* 0x20000035ff491230 */ /* 0x000fe20000004100 */
[C---:B------:R-:W-:Y:S01]  /*25f0*/  FMUL.FTZ R83, R208.reuse, R75 ;  /* 0x0000004bd0537220 */ /* 0x040fe20000410000 */
[----:B------:R-:W-:Y:S01]  /*2600*/  @P1 HADD2.F32 R75, -RZ, R54.H0_H0 ;  /* 0x20000036ff4b1230 */ /* 0x000fe20000004100 */
[C---:B------:R-:W-:Y:S02]  /*2610*/  FMUL.FTZ R98, R208.reuse, R211 ;  /* 0x000000d3d0627220 */ /* 0x040fe40000410000 */
[----:B------:R-:W-:-:S02]  /*2620*/  FMUL.FTZ R101, R208, R101 ;  /* 0x00000065d0657220 */ /* 0x000fc40000410000 */
[----:B------:R-:W-:Y:S02]  /*2630*/  FMUL.FTZ R219, R208, R219 ;  /* 0x000000dbd0db7220 */ /* 0x000fe40000410000 */
[----:B------:R-:W-:Y:S02]  /*2640*/  FFMA.FTZ R96, R96, R77, R78 ;  /* 0x0000004d60607223 */ /* 0x000fe4000001004e */
[----:B------:R-:W-:Y:S02]  /*2650*/  FADD.FTZ R215, R215, -R216 ;  /* 0x800000d8d7d77221 */ /* 0x000fe40000010000 */
[----:B------:R-:W-:Y:S02]  /*2660*/  FADD.FTZ R81, R213, -R214 ;  /* 0x800000d6d5517221 */ /* 0x000fe40000010000 */
[----:B------:R-:W-:Y:S02]  /*2670*/  FADD.FTZ R155, R155, -R210 ;  /* 0x800000d29b9b7221 */ /* 0x000fe40000010000 */
[----:B------:R-:W-:-:S02]  /*2680*/  FADD.FTZ R223, R224, -R223 ;  /* 0x800000dfe0df7221 */ /* 0x000fc40000010000 */
        /* <DEDUP_REMOVED lines=8> */
[----:B------:R-:W-:Y:S02]  /*2710*/  FFMA.FTZ R228, R228, R77, R78 ;  /* 0x0000004de4e47223 */ /* 0x000fe4000001004e */
[----:B------:R-:W-:Y:S01]  /*2720*/  @P1 FADD.FTZ R219, R219, R74 ;  /* 0x0000004adbdb1221 */ /* 0x000fe20000010000 */
[----:B------:R-:W-:Y:S01]  /*2730*/  @P1 HADD2.F32 R74, -RZ, R53.H1_H1 ;  /* 0x30000035ff4a1230 */ /* 0x000fe20000004100 */
[----:B------:R-:W-:Y:S01]  /*2740*/  @P1 FADD.FTZ R100, R100, R75 ;  /* 0x0000004b64641221 */ /* 0x000fe20000010000 */
[----:B------:R-:W-:Y:S01]  /*2750*/  @P1 HADD2.F32 R75, -RZ, R59.H0_H0 ;  /* 0x2000003bff4b1230 */ /* 0x000fe20000004100 */
[----:B------:R-:W-:Y:S01]  /*2760*/  @P1 FADD.FTZ R101, R101, R72 ;  /* 0x0000004865651221 */ /* 0x000fe20000010000 */
[--C-:B------:R-:W-:Y:S01]  /*2770*/  @P1 HADD2.F32 R72, -RZ, R52.reuse.H1_H1 ;  /* 0x30000034ff481230 */ /* 0x100fe20000004100 */
[----:B------:R-:W-:Y:S01]  /*2780*/  @P1 FADD.FTZ R98, R98, R73 ;  /* 0x0000004962621221 */ /* 0x000fe20000010000 */
[----:B------:R-:W-:Y:S01]  /*2790*/  @P1 HADD2.F32 R73, -RZ, R52.H0_H0 ;  /* 0x20000034ff491230 */ /* 0x000fe20000004100 */
[----:B------:R-:W-:-:S02]  /*27a0*/  FADD.FTZ R77, R99, -R96 ;  /* 0x80000060634d7221 */ /* 0x000fc40000010000 */
[C---:B------:R-:W-:Y:S02]  /*27b0*/  FMUL.FTZ R80, R208.reuse, R215 ;  /* 0x000000d7d0507220 */ /* 0x040fe40000410000 */
[C---:B------:R-:W-:Y:S02]  /*27c0*/  FMUL.FTZ R81, R208.reuse, R81 ;  /* 0x00000051d0517220 */ /* 0x040fe40000410000 */
[C---:B------:R-:W-:Y:S02]  /*27d0*/  FMUL.FTZ R99, R208.reuse, R155 ;  /* 0x0000009bd0637220 */ /* 0x040fe40000410000 */
[----:B------:R-:W-:Y:S02]  /*27e0*/  FMUL.FTZ R96, R208, R223 ;  /* 0x000000dfd0607220 */ /* 0x000fe40000410000 */
[----:B------:R-:W-:Y:S02]  /*27f0*/  FADD.FTZ R95, R95, -R84 ;  /* 0x800000545f5f7221 */ /* 0x000fe40000010000 */
        /* <DEDUP_REMOVED lines=11> */
[----:B------:R-:W-:Y:S02]  /*28b0*/  FADD.FTZ R221, R221, -R218 ;  /* 0x800000dadddd7221 */ /* 0x000fe40000010000 */
[----:B------:R-:W-:Y:S02]  /*28c0*/  FADD.FTZ R97, R225, -R222 ;  /* 0x800000dee1617221 */ /* 0x000fe40000010000 */
[----:B------:R-:W-:Y:S01]  /*28d0*/  FMUL.FTZ R86, R208, R77 ;  /* 0x0000004dd0567220 */ /* 0x000fe20000410000 */
[----:B------:R-:W-:Y:S01]  /*28e0*/  @P1 HADD2.F32 R77, -RZ, R55.H1_H1 ;  /* 0x30000037ff4d1230 */ /* 0x000fe20000004100 */
[----:B------:R-:W-:Y:S01]  /*28f0*/  @P1 FADD.FTZ R95, R95, R74 ;  /* 0x0000004a5f5f1221 */ /* 0x000fe20000010000 */
[----:B------:R-:W-:Y:S01]  /*2900*/  @P1 HADD2.F32 R74, -RZ, R60.H0_H0 ;  /* 0x2000003cff4a1230 */ /* 0x000fe20000004100 */
[----:B------:R-:W-:Y:S01]  /*2910*/  @P1 FADD.FTZ R92, R92, R75 ;  /* 0x0000004b5c5c1221 */ /* 0x000fe20000010000 */
[----:B------:R-:W-:Y:S01]  /*2920*/  @P1 HADD2.F32 R75, -RZ, R61.H0_H0 ;  /* 0x2000003dff4b1230 */ /* 0x000fe20000004100 */
[----:B------:R-:W-:Y:S01]  /*2930*/  @P1 FADD.FTZ R93, R93, R72 ;  /* 0x000000485d5d1221 */ /* 0x000fe20000010000 */
[----:B------:R-:W-:Y:S01]  /*2940*/  @P1 HADD2.F32 R72, -RZ, R56.H1_H1 ;  /* 0x30000038ff481230 */ /* 0x000fe20000004100 */
[----:B------:R-:W-:Y:S01]  /*2950*/  @P1 FADD.FTZ R90, R90, R73 ;  /* 0x000000495a5a1221 */ /* 0x000fe20000010000 */
[----:B------:R-:W-:Y:S01]  /*2960*/  @P1 HADD2.F32 R73, -RZ, R60.H1_H1 ;  /* 0x3000003cff491230 */ /* 0x000fe20000004100 */
[----:B------:R-:W-:-:S02]  /*2970*/  FADD.FTZ R87, R107, -R106 ;  /* 0x8000006a6b577221 */ /* 0x000fc40000010000 */
[C---:B------:R-:W-:Y:S02]  /*2980*/  FMUL.FTZ R106, R208.reuse, R221 ;  /* 0x000000ddd06a7220 */ /* 0x040fe40000410000 */
[C---:B------:R-:W-:Y:S02]  /*2990*/  FMUL.FTZ R91, R208.reuse, R91 ;  /* 0x0000005bd05b7220 */ /* 0x040fe40000410000 */
[C---:B------:R-:W-:Y:S02]  /*29a0*/  FMUL.FTZ R97, R208.reuse, R97 ;  /* 0x00000061d0617220 */ /* 0x040fe40000410000 */
[----:B------:R-:W-:Y:S02]  /*29b0*/  FMUL.FTZ R84, R208, R79 ;  /* 0x0000004fd0547220 */ /* 0x000fe40000410000 */
[----:B------:R-:W-:Y:S01]  /*29c0*/  FADD.FTZ R103, R103, -R102 ;  /* 0x8000006667677221 */ /* 0x000fe20000010000 */
[----:B------:R-:W-:Y:S01]  /*29d0*/  HFMA2.MMA R102, -RZ, RZ, 0, 9.5367431640625e-07 ;  /* 0x00000010ff667435 */ /* 0x000fe200000001ff */
[----:B------:R-:W-:Y:S01]  /*29e0*/  FADD.FTZ R105, R104, -R105 ;  /* 0x8000006968697221 */ /* 0x000fe20000010000 */
[----:B------:R-:W-:Y:S01]  /*29f0*/  @P0 F2FP.PACK_AB R104, RZ, R99 ;  /* 0x00000063ff68023e */ /* 0x000fe200000000ff */
[----:B------:R-:W-:-:S02]  /*2a00*/  FADD.FTZ R227, R226, -R227 ;  /* 0x800000e3e2e37221 */ /* 0x000fc40000010000 */
[----:B------:R-:W-:Y:S02]  /*2a10*/  FADD.FTZ R229, R229, -R228 ;  /* 0x800000e4e5e57221 */ /* 0x000fe40000010000 */
[----:B------:R-:W-:Y:S01]  /*2a20*/  @P1 FADD.FTZ R106, R106, R77 ;  /* 0x0000004d6a6a1221 */ /* 0x000fe20000010000 */
[----:B------:R-:W-:Y:S01]  /*2a30*/  @P1 HADD2.F32 R77, -RZ, R58.H0_H0 ;  /* 0x2000003aff4d1230 */ /* 0x000fe20000004100 */
[----:B------:R-:W-:Y:S01]  /*2a40*/  @P1 FADD.FTZ R97, R97, R76 ;  /* 0x0000004c61611221 */ /* 0x000fe20000010000 */
[----:B------:R-:W-:Y:S01]  /*2a50*/  @P1 HADD2.F32 R76, -RZ, R63.H1_H1 ;  /* 0x3000003fff4c1230 */ /* 0x000fe20000004100 */
[----:B------:R-:W-:Y:S01]  /*2a60*/  @P1 FADD.FTZ R91, R91, R72 ;  /* 0x000000485b5b1221 */ /* 0x000fe20000010000 */
[----:B------:R-:W-:Y:S01]  /*2a70*/  @P1 HADD2.F32 R72, -RZ, R61.H1_H1 ;  /* 0x3000003dff481230 */ /* 0x000fe20000004100 */
[----:B------:R-:W-:Y:S01]  /*2a80*/  @P1 FADD.FTZ R83, R83, R74 ;  /* 0x0000004a53531221 */ /* 0x000fe20000010000 */
[--C-:B------:R-:W-:Y:S01]  /*2a90*/  @P1 HADD2.F32 R74, -RZ, R62.reuse.H1_H1 ;  /* 0x3000003eff4a1230 */ /* 0x100fe20000004100 */
[----:B------:R-:W-:Y:S01]  /*2aa0*/  @P1 FADD.FTZ R86, R86, R73 ;  /* 0x0000004956561221 */ /* 0x000fe20000010000 */
[----:B------:R-:W-:Y:S01]  /*2ab0*/  @P1 HADD2.F32 R73, -RZ, R62.H0_H0 ;  /* 0x2000003eff491230 */ /* 0x000fe20000004100 */
[----:B------:R-:W-:Y:S01]  /*2ac0*/  @P1 FADD.FTZ R84, R84, R75 ;  /* 0x0000004b54541221 */ /* 0x000fe20000010000 */
[----:B------:R-:W-:Y:S01]  /*2ad0*/  @P1 HADD2.F32 R75, -RZ, R63.H0_H0 ;  /* 0x2000003fff4b1230 */ /* 0x000fe20000004100 */
[----:B------:R-:W-:-:S02]  /*2ae0*/  FMUL.FTZ R94, R208, R85 ;  /* 0x00000055d05e7220 */ /* 0x000fc40000410000 */
[C---:B------:R-:W-:Y:S01]  /*2af0*/  FMUL.FTZ R85, R208.reuse, R103 ;  /* 0x00000067d0557220 */ /* 0x040fe20000410000 */
[----:B------:R-:W-:Y:S01]  /*2b00*/  @P0 F2FP.PACK_AB R103, RZ, R81 ;  /* 0x00000051ff67023e */ /* 0x000fe200000000ff */
[C---:B------:R-:W-:Y:S01]  /*2b10*/  FMUL.FTZ R88, R208.reuse, R105 ;  /* 0x00000069d0587220 */ /* 0x040fe20000410000 */
[----:B------:R-:W-:Y:S01]  /*2b20*/  @P0 F2FP.PACK_AB R105, RZ, R101 ;  /* 0x00000065ff69023e */ /* 0x000fe200000000ff */
[C---:B------:R-:W-:Y:S02]  /*2b30*/  FMUL.FTZ R87, R208.reuse, R87 ;  /* 0x00000057d0577220 */ /* 0x040fe40000410000 */
[C---:B------:R-:W-:Y:S02]  /*2b40*/  FMUL.FTZ R82, R208.reuse, R227 ;  /* 0x000000e3d0527220 */ /* 0x040fe40000410000 */
[----:B------:R-:W-:Y:S02]  /*2b50*/  FMUL.FTZ R89, R208, R229 ;  /* 0x000000e5d0597220 */ /* 0x000fe40000410000 */
[----:B------:R-:W-:-:S02]  /*2b60*/  @P1 FADD.FTZ R94, R94, R77 ;  /* 0x0000004d5e5e1221 */ /* 0x000fc40000010000 */
        /* <DEDUP_REMOVED lines=9> */
[----:B------:R-:W-:Y:S01]  /*2c00*/  ISETP.NE.U32.AND P1, PT, RZ, c[0x0][0x250], PT ;  /* 0x00009400ff007a0c */ /* 0x000fe20003f25070 */
[----:B------:R-:W-:Y:S01]  /*2c10*/  @P0 IMAD.WIDE.U32 R78, R205, R102, c[0x0][0x258] ;  /* 0x00009600cd4e0625 */ /* 0x000fe200078e0066 */
[----:B------:R-:W-:-:S02]  /*2c20*/  @P0 F2FP.PACK_AB R76, RZ, R106 ;  /* 0x0000006aff4c023e */ /* 0x000fc400000000ff */
[----:B------:R-:W-:Y:S02]  /*2c30*/  ISETP.NE.AND.EX P1, PT, RZ, c[0x0][0x254], PT, P1 ;  /* 0x00009500ff007a0c */ /* 0x000fe40003f25310 */
[----:B------:R-:W-:Y:S02]  /*2c40*/  @P0 PRMT R67, R75, 0x7610, R67 ;  /* 0x000076104b430816 */ /* 0x000fe40000000043 */
[----:B------:R-:W-:Y:S02]  /*2c50*/  @P0 PRMT R66, R74, 0x7610, R66 ;  /* 0x000076104a420816 */ /* 0x000fe40000000042 */
[----:B------:R-:W-:Y:S02]  /*2c60*/  @P0 PRMT R65, R73, 0x7610, R65 ;  /* 0x0000761049410816 */ /* 0x000fe40000000041 */
[----:B------:R-:W-:Y:S02]  /*2c70*/  @P0 PRMT R64, R72, 0x7610, R64 ;  /* 0x0000761048400816 */ /* 0x000fe40000000040 */
[----:B------:R-:W-:Y:S01]  /*2c80*/  @P0 PRMT R67, R67, 0x5410, R76 ;  /* 0x0000541043430816 */ /* 0x000fe2000000004c */
[----:B------:R-:W-:Y:S01]  /*2c90*/  IMAD.WIDE.U32 R76, R205, R102, c[0x0][0x248] ;  /* 0x00009200cd4c7625 */ /* 0x000fe200078e0066 */
[----:B------:R-:W-:-:S02]  /*2ca0*/  @P0 PRMT R66, R66, 0x5410, R105 ;  /* 0x0000541042420816 */ /* 0x000fc40000000069 */
[----:B------:R-:W-:Y:S02]  /*2cb0*/  @P0 PRMT R65, R65, 0x5410, R104 ;  /* 0x0000541041410816 */ /* 0x000fe40000000068 */
[----:B------:R-:W-:Y:S02]  /*2cc0*/  @P0 PRMT R64, R64, 0x5410, R103 ;  /* 0x0000541040400816 */ /* 0x000fe40000000067 */
[----:B------:R-:W-:Y:S02]  /*2cd0*/  F2FP.PACK_AB R75, R106, R219 ;  /* 0x000000db6a4b723e */ /* 0x000fe400000000ff */
[----:B------:R-:W-:Y:S01]  /*2ce0*/  F2FP.PACK_AB R74, R101, R100 ;  /* 0x00000064654a723e */ /* 0x000fe200000000ff */
[----:B------:R0:W-:Y:S01]  /*2cf0*/  @P0 STG.E.128 [R78.64], R64 ;  /* 0x000000404e000986 */ /* 0x0001e2000c101d04 */
[----:B------:R-:W-:Y:S02]  /*2d00*/  F2FP.PACK_AB R73, R99, R98 ;  /* 0x000000626349723e */ /* 0x000fe400000000ff */
[----:B------:R-:W-:-:S02]  /*2d10*/  F2FP.PACK_AB R72, R81, R80 ;  /* 0x000000505148723e */ /* 0x000fc400000000ff */
[----:B------:R-:W-:Y:S02]  /*2d20*/  @P1 F2FP.PACK_AB R80, RZ, R80 ;  /* 0x00000050ff50123e */ /* 0x000fe400000000ff */
[----:B------:R-:W-:Y:S01]  /*2d30*/  @P1 F2FP.PACK_AB R219, RZ, R219 ;  /* 0x000000dbffdb123e */ /* 0x000fe200000000ff */
[----:B------:R1:W-:Y:S01]  /*2d40*/  STG.E.128 [R76.64], R72 ;  /* 0x000000484c007986 */ /* 0x0003e2000c101d04 */
[----:B------:R-:W-:Y:S02]  /*2d50*/  @P1 F2FP.PACK_AB R103, RZ, R100 ;  /* 0x00000064ff67123e */ /* 0x000fe400000000ff */
[----:B------:R-:W-:Y:S02]  /*2d60*/  @P1 F2FP.PACK_AB R104, RZ, R101 ;  /* 0x00000065ff68123e */ /* 0x000fe400000000ff */
[----:B------:R-:W-:Y:S02]  /*2d70*/  @P1 F2FP.PACK_AB R81, RZ, R81 ;  /* 0x00000051ff51123e */ /* 0x000fe400000000ff */
[----:B------:R-:W-:-:S02]  /*2d80*/  @P1 PRMT R68, R80, 0x7610, R68 ;  /* 0x0000761050441816 */ /* 0x000fc40000000044 */
[----:B------:R-:W-:Y:S02]  /*2d90*/  @P1 F2FP.PACK_AB R106, RZ, R106 ;  /* 0x0000006aff6a123e */ /* 0x000fe400000000ff */
[----:B0-----:R-:W-:Y:S02]  /*2da0*/  @P1 F2FP.PACK_AB R79, RZ, R98 ;  /* 0x00000062ff4f123e */ /* 0x001fe400000000ff */
[----:B------:R-:W-:Y:S02]  /*2db0*/  @P1 F2FP.PACK_AB R101, RZ, R99 ;  /* 0x00000063ff65123e */ /* 0x000fe400000000ff */
[----:B------:R-:W-:Y:S02]  /*2dc0*/  @P0 F2FP.PACK_AB R78, RZ, R97 ;  /* 0x00000061ff4e023e */ /* 0x000fe400000000ff */
[----:B------:R-:W-:Y:S02]  /*2dd0*/  @P1 PRMT R71, R219, 0x7610, R71 ;  /* 0x00007610db471816 */ /* 0x000fe40000000047 */
[----:B-1----:R-:W-:-:S02]  /*2de0*/  @P0 F2FP.PACK_AB R77, RZ, R96 ;  /* 0x00000060ff4d023e */ /* 0x002fc400000000ff */
[----:B------:R-:W-:Y:S02]  /*2df0*/  @P0 F2FP.PACK_AB R74, RZ, R94 ;  /* 0x0000005eff4a023e */ /* 0x000fe400000000ff */
[----:B------:R-:W-:Y:S02]  /*2e00*/  @P0 F2FP.PACK_AB R73, RZ, R92 ;  /* 0x0000005cff49023e */ /* 0x000fe400000000ff */
[----:B------:R-:W-:Y:S02]  /*2e10*/  @P0 F2FP.PACK_AB R72, RZ, R90 ;  /* 0x0000005aff48023e */ /* 0x000fe400000000ff */
[----:B------:R-:W-:Y:S02]  /*2e20*/  @P1 PRMT R70, R103, 0x7610, R70 ;  /* 0x0000761067461816 */ /* 0x000fe40000000046 */
[----:B------:R-:W-:Y:S02]  /*2e30*/  @P1 PRMT R69, R79, 0x7610, R69 ;  /* 0x000076104f451816 */ /* 0x000fe40000000045 */
[----:B------:R-:W-:-:S02]  /*2e40*/  @P0 PRMT R67, R77, 0x7610, R67 ;  /* 0x000076104d430816 */ /* 0x000fc40000000043 */
[----:B------:R-:W-:Y:S02]  /*2e50*/  @P0 F2FP.PACK_AB R100, RZ, R95 ;  /* 0x0000005fff64023e */ /* 0x000fe400000000ff */
[----:B------:R-:W-:Y:S02]  /*2e60*/  @P0 F2FP.PACK_AB R99, RZ, R93 ;  /* 0x0000005dff63023e */ /* 0x000fe400000000ff */
[----:B------:R-:W-:Y:S02]  /*2e70*/  @P0 F2FP.PACK_AB R98, RZ, R91 ;  /* 0x0000005bff62023e */ /* 0x000fe400000000ff */
[----:B------:R-:W-:Y:S02]  /*2e80*/  @P0 PRMT R66, R74, 0x7610, R66 ;  /* 0x000076104a420816 */ /* 0x000fe40000000042 */
[----:B------:R-:W-:Y:S02]  /*2e90*/  IADD3 R77, R205, 0x80, RZ ;  /* 0x00000080cd4d7810 */ /* 0x000fe40007ffe0ff */
[----:B------:R-:W-:-:S02]  /*2ea0*/  @P0 PRMT R65, R73, 0x7610, R65 ;  /* 0x0000761049410816 */ /* 0x000fc40000000041 */
[----:B------:R-:W-:Y:S01]  /*2eb0*/  @P0 PRMT R64, R72, 0x7610, R64 ;  /* 0x0000761048400816 */ /* 0x000fe20000000040 */
[----:B------:R-:W-:Y:S01]  /*2ec0*/  IMAD.WIDE.U32 R76, R102, R77, c[0x0][0x248] ;  /* 0x00009200664c7625 */ /* 0x000fe200078e004d */
[----:B------:R-:W-:Y:S02]  /*2ed0*/  @P1 PRMT R68, R68, 0x5410, R81 ;  /* 0x0000541044441816 */ /* 0x000fe40000000051 */
[----:B------:R-:W-:Y:S01]  /*2ee0*/  @P1 PRMT R71, R71, 0x5410, R106 ;  /* 0x0000541047471816 */ /* 0x000fe2000000006a */
[-C--:B------:R-:W-:Y:S01]  /*2ef0*/  @P1 IMAD.WIDE.U32 R80, R205, R102.reuse, c[0x0][0x250] ;  /* 0x00009400cd501625 */ /* 0x080fe200078e0066 */
        /* <DEDUP_REMOVED lines=8> */
[----:B------:R-:W-:Y:S02]  /*2f80*/  F2FP.PACK_AB R75, R97, R96 ;  /* 0x00000060614b723e */ /* 0x000fe400000000ff */
[----:B------:R-:W-:Y:S01]  /*2f90*/  F2FP.PACK_AB R74, R95, R94 ;  /* 0x0000005e5f4a723e */ /* 0x000fe200000000ff */
[----:B------:R1:W-:Y:S01]  /*2fa0*/  @P0 STG.E.128 [R78.64], R64 ;  /* 0x000000404e000986 */ /* 0x0003e2000c101d04 */
[----:B------:R-:W-:Y:S02]  /*2fb0*/  F2FP.PACK_AB R73, R93, R92 ;  /* 0x0000005c5d49723e */ /* 0x000fe400000000ff */
[----:B------:R-:W-:Y:S02]  /*2fc0*/  F2FP.PACK_AB R72, R91, R90 ;  /* 0x0000005a5b48723e */ /* 0x000fe400000000ff */
[----:B------:R-:W-:-:S02]  /*2fd0*/  @P1 F2FP.PACK_AB R96, RZ, R96 ;  /* 0x00000060ff60123e */ /* 0x000fc400000000ff */
[----:B------:R-:W-:Y:S01]  /*2fe0*/  @P1 F2FP.PACK_AB R94, RZ, R94 ;  /* 0x0000005eff5e123e */ /* 0x000fe200000000ff */
[----:B------:R2:W-:Y:S01]  /*2ff0*/  STG.E.128 [R76.64], R72 ;  /* 0x000000484c007986 */ /* 0x0005e2000c101d04 */
[----:B------:R-:W-:Y:S01]  /*3000*/  @P1 F2FP.PACK_AB R92, RZ, R92 ;  /* 0x0000005cff5c123e */ /* 0x000fe200000000ff */
[----:B0-----:R-:W-:Y:S01]  /*3010*/  @P1 IMAD.WIDE.U32 R80, R207, R102, c[0x0][0x250] ;  /* 0x00009400cf501625 */ /* 0x001fe200078e0066 */
[----:B------:R-:W-:Y:S02]  /*3020*/  @P1 F2FP.PACK_AB R97, RZ, R97 ;  /* 0x00000061ff61123e */ /* 0x000fe400000000ff */
[----:B------:R-:W-:Y:S02]  /*3030*/  @P1 F2FP.PACK_AB R95, RZ, R95 ;  /* 0x0000005fff5f123e */ /* 0x000fe400000000ff */
[----:B------:R-:W-:Y:S02]  /*3040*/  @P1 F2FP.PACK_AB R93, RZ, R93 ;  /* 0x0000005dff5d123e */ /* 0x000fe400000000ff */
[----:B------:R-:W-:-:S02]  /*3050*/  @P1 F2FP.PACK_AB R91, RZ, R91 ;  /* 0x0000005bff5b123e */ /* 0x000fc400000000ff */
[----:B-1----:R-:W-:Y:S02]  /*3060*/  @P1 F2FP.PACK_AB R79, RZ, R90 ;  /* 0x0000005aff4f123e */ /* 0x002fe400000000ff */
[----:B------:R-:W-:Y:S02]  /*3070*/  @P1 PRMT R71, R96, 0x7610, R71 ;  /* 0x0000761060471816 */ /* 0x000fe40000000047 */
[----:B------:R-:W-:Y:S02]  /*3080*/  @P1 PRMT R70, R94, 0x7610, R70 ;  /* 0x000076105e461816 */ /* 0x000fe40000000046 */
[----:B------:R-:W-:Y:S02]  /*3090*/  @P1 PRMT R69, R92, 0x7610, R69 ;  /* 0x000076105c451816 */ /* 0x000fe40000000045 */
[----:B--2---:R-:W-:Y:S02]  /*30a0*/  @P0 F2FP.PACK_AB R72, RZ, R84 ;  /* 0x00000054ff48023e */ /* 0x004fe400000000ff */
[----:B------:R-:W-:-:S02]  /*30b0*/  @P0 F2FP.PACK_AB R74, RZ, R88 ;  /* 0x00000058ff4a023e */ /* 0x000fc400000000ff */
[----:B------:R-:W-:Y:S02]  /*30c0*/  @P0 F2FP.PACK_AB R73, RZ, R85 ;  /* 0x00000055ff49023e */ /* 0x000fe400000000ff */
[----:B------:R-:W-:Y:S02]  /*30d0*/  @P0 F2FP.PACK_AB R75, RZ, R87 ;  /* 0x00000057ff4b023e */ /* 0x000fe400000000ff */
[----:B------:R-:W-:Y:S02]  /*30e0*/  @P1 PRMT R68, R79, 0x7610, R68 ;  /* 0x000076104f441816 */ /* 0x000fe40000000044 */
[----:B------:R-:W-:Y:S02]  /*30f0*/  @P0 PRMT R65, R72, 0x7610, R65 ;  /* 0x0000761048410816 */ /* 0x000fe40000000041 */
[----:B------:R-:W-:Y:S02]  /*3100*/  @P0 PRMT R66, R74, 0x7610, R66 ;  /* 0x000076104a420816 */ /* 0x000fe40000000042 */
[----:B------:R-:W-:-:S02]  /*3110*/  @P0 F2FP.PACK_AB R77, RZ, R83 ;  /* 0x00000053ff4d023e */ /* 0x000fc400000000ff */
[----:B------:R-:W-:Y:S02]  /*3120*/  @P0 F2FP.PACK_AB R76, RZ, R82 ;  /* 0x00000052ff4c023e */ /* 0x000fe400000000ff */
[----:B------:R-:W-:Y:S02]  /*3130*/  @P1 PRMT R71, R71, 0x5410, R97 ;  /* 0x0000541047471816 */ /* 0x000fe40000000061 */
[----:B------:R-:W-:Y:S02]  /*3140*/  @P1 PRMT R70, R70, 0x5410, R95 ;  /* 0x0000541046461816 */ /* 0x000fe4000000005f */
[----:B------:R-:W-:Y:S02]  /*3150*/  @P1 PRMT R69, R69, 0x5410, R93 ;  /* 0x0000541045451816 */ /* 0x000fe4000000005d */
[----:B------:R-:W-:Y:S02]  /*3160*/  @P1 PRMT R68, R68, 0x5410, R91 ;  /* 0x0000541044441816 */ /* 0x000fe4000000005b */
[----:B------:R-:W-:-:S02]  /*3170*/  @P0 PRMT R65, R65, 0x5410, R73 ;  /* 0x0000541041410816 */ /* 0x000fc40000000049 */
[----:B------:R-:W-:Y:S01]  /*3180*/  @P0 PRMT R66, R66, 0x5410, R75 ;  /* 0x0000541042420816 */ /* 0x000fe2000000004b */
[----:B------:R0:W-:Y:S01]  /*3190*/  @P1 STG.E.128 [R80.64], R68 ;  /* 0x0000004450001986 */ /* 0x0001e2000c101d04 */
[----:B------:R-:W-:Y:S02]  /*31a0*/  F2FP.PACK_AB R75, R89, R82 ;  /* 0x00000052594b723e */ /* 0x000fe400000000ff */
[----:B------:R-:W-:Y:S02]  /*31b0*/  F2FP.PACK_AB R74, R87, R88 ;  /* 0x00000058574a723e */ /* 0x000fe400000000ff */
[----:B------:R-:W-:Y:S02]  /*31c0*/  F2FP.PACK_AB R73, R85, R84 ;  /* 0x000000545549723e */ /* 0x000fe400000000ff */
[----:B------:R-:W-:Y:S02]  /*31d0*/  F2FP.PACK_AB R72, R86, R83 ;  /* 0x000000535648723e */ /* 0x000fe400000000ff */
[----:B------:R-:W-:-:S02]  /*31e0*/  @P1 F2FP.PACK_AB R82, RZ, R82 ;  /* 0x00000052ff52123e */ /* 0x000fc400000000ff */
[----:B------:R-:W-:Y:S02]  /*31f0*/  @P1 F2FP.PACK_AB R88, RZ, R88 ;  /* 0x00000058ff58123e */ /* 0x000fe400000000ff */
[----:B------:R-:W-:Y:S02]  /*3200*/  @P1 F2FP.PACK_AB R84, RZ, R84 ;  /* 0x00000054ff54123e */ /* 0x000fe400000000ff */
[----:B------:R-:W-:Y:S02]  /*3210*/  @P1 F2FP.PACK_AB R83, RZ, R83 ;  /* 0x00000053ff53123e */ /* 0x000fe400000000ff */
[----:B------:R-:W-:Y:S02]  /*3220*/  @P0 F2FP.PACK_AB R78, RZ, R86 ;  /* 0x00000056ff4e023e */ /* 0x000fe400000000ff */
[----:B------:R-:W-:Y:S02]  /*3230*/  @P0 PRMT R64, R77, 0x7610, R64 ;  /* 0x000076104d400816 */ /* 0x000fe40000000040 */
[----:B------:R-:W-:-:S02]  /*3240*/  @P0 F2FP.PACK_AB R90, RZ, R89 ;  /* 0x00000059ff5a023e */ /* 0x000fc400000000ff */
[----:B------:R-:W-:Y:S02]  /*3250*/  @P0 PRMT R67, R76, 0x7610, R67 ;  /* 0x000076104c430816 */ /* 0x000fe40000000043 */
[----:B------:R-:W-:Y:S02]  /*3260*/  IADD3 R77, R205, 0x100, RZ ;  /* 0x00000100cd4d7810 */ /* 0x000fe40007ffe0ff */
[----:B------:R-:W-:Y:S02]  /*3270*/  @P1 F2FP.PACK_AB R89, RZ, R89 ;  /* 0x00000059ff59123e */ /* 0x000fe400000000ff */
[----:B------:R-:W-:Y:S01]  /*3280*/  @P1 F2FP.PACK_AB R87, RZ, R87 ;  /* 0x00000057ff57123e */ /* 0x000fe200000000ff */
[----:B------:R-:W-:Y:S01]  /*3290*/  IMAD.WIDE.U32 R76, R102, R77, c[0x0][0x248] ;  /* 0x00009200664c7625 */ /* 0x000fe200078e004d */
[----:B------:R-:W-:Y:S02]  /*32a0*/  @P1 F2FP.PACK_AB R85, RZ, R85 ;  /* 0x00000055ff55123e */ /* 0x000fe400000000ff */
[----:B------:R-:W-:-:S02]  /*32b0*/  @P1 F2FP.PACK_AB R86, RZ, R86 ;  /* 0x00000056ff56123e */ /* 0x000fc400000000ff */
        /* <DEDUP_REMOVED lines=17> */
.L_x_215:
        /* <DEDUP_REMOVED lines=82> */
.L_x_212:
[----:B------:R-:W0:Y:S01]  /*38f0*/  S2UR UR6, SR_CTAID.X ;  /* 0x00000000000679c3 */ /* 0x000e220000002500 */
[C---:B------:R-:W-:Y:S02]  /*3900*/  LOP3.LUT R3, R0.reuse, 0x7f, RZ, 0xc0, !PT ;  /* 0x0000007f00037812 */ /* 0x040fe400078ec0ff */
[----:B------:R-:W-:Y:S02]  /*3910*/  MOV R9, 0x20 ;  /* 0x0000002000097802 */ /* 0x000fe40000000f00 */
        /* <DEDUP_REMOVED lines=32> */
.L_x_213:
[----:B------:R-:W-:Y:S01]  /*3b20*/  HFMA2.MMA R76, -RZ, RZ, 0, 9.5367431640625e-07 ;  /* 0x00000010ff4c7435 */ /* 0x000fe200000001ff */
[----:B------:R-:W-:-:S02]  /*3b30*/  MOV R75, R77 ;  /* 0x0000004d004b7202 */ /* 0x000fc40000000f00 */
[----:B------:R-:W-:Y:S02]  /*3b40*/  MOV R78, 0x1f ;  /* 0x0000001f004e7802 */ /* 0x000fe40000000f00 */
[----:B------:R-:W-:Y:S02]  /*3b50*/  MOV R81, 0xffffffff ;  /* 0xffffffff00517802 */ /* 0x000fe40000000f00 */
[----:B------:R-:W-:Y:S02]  /*3b60*/  MOV R72, 0x3b80 ;  /* 0x00003b8000487802 */ /* 0x000fe40000000f00 */
[----:B-----5:R-:W-:Y:S05]  /*3b70*/  CALL.REL.NOINC `($__internal_13_$__cuda_sm70_shflsync_down_p) ;  /* 0x0000046000007944 */ /* 0x020fea0003c00000 */
[----:B-1----:R-:W-:Y:S01]  /*3b80*/  MOV R74, R75 ;  /* 0x0000004b004a7202 */ /* 0x002fe20000000f00 */
[----:B0-----:R-:W-:Y:S05]  /*3b90*/  BRA `(.L_x_217) ;  /* 0xffffe53000007947 */ /* 0x001fea000383ffff */
.L_x_214:
[----:B------:R-:W-:Y:S01]  /*3ba0*/  HFMA2.MMA R76, -RZ, RZ, 0, 9.5367431640625e-07 ;  /* 0x00000010ff4c7435 */ /* 0x000fe200000001ff */
[----:B------:R-:W-:Y:S02]  /*3bb0*/  MOV R75, R79 ;  /* 0x0000004f004b7202 */ /* 0x000fe40000000f00 */
[----:B------:R-:W-:Y:S02]  /*3bc0*/  MOV R78, 0x1f ;  /* 0x0000001f004e7802 */ /* 0x000fe40000000f00 */
[----:B------:R-:W-:-:S02]  /*3bd0*/  MOV R81, 0xffffffff ;  /* 0xffffffff00517802 */ /* 0x000fc40000000f00 */
[----:B------:R-:W-:Y:S02]  /*3be0*/  MOV R72, 0x3c00 ;  /* 0x00003c0000487802 */ /* 0x000fe40000000f00 */
[----:B01---5:R-:W-:Y:S05]  /*3bf0*/  CALL.REL.NOINC `($__internal_13_$__cuda_sm70_shflsync_down_p) ;  /* 0x000003e000007944 */ /* 0x023fea0003c00000 */
[----:B------:R-:W-:Y:S01]  /*3c00*/  FADD.FTZ R77, R77, R74 ;  /* 0x0000004a4d4d7221 */ /* 0x000fe20000010000 */
[----:B0-----:R-:W-:Y:S01]  /*3c10*/  HFMA2.MMA R76, -RZ, RZ, 0, 4.76837158203125e-07 ;  /* 0x00000008ff4c7435 */ /* 0x001fe200000001ff */
[----:B-1----:R-:W-:Y:S01]  /*3c20*/  FADD.FTZ R80, R79, R75 ;  /* 0x0000004b4f507221 */ /* 0x002fe20000010000 */
[----:B------:R-:W-:Y:S02]  /*3c30*/  MOV R78, 0x1f ;  /* 0x0000001f004e7802 */ /* 0x000fe40000000f00 */
[----:B------:R-:W-:Y:S02]  /*3c40*/  MOV R81, 0xffffffff ;  /* 0xffffffff00517802 */ /* 0x000fe40000000f00 */
[----:B------:R-:W-:Y:S02]  /*3c50*/  MOV R75, R77 ;  /* 0x0000004d004b7202 */ /* 0x000fe40000000f00 */
[----:B------:R-:W-:Y:S02]  /*3c60*/  MOV R72, 0x3c80 ;  /* 0x00003c8000487802 */ /* 0x000fe40000000f00 */
[----:B------:R-:W-:Y:S05]  /*3c70*/  CALL.REL.NOINC `($__internal_13_$__cuda_sm70_shflsync_down_p) ;  /* 0x0000036000007944 */ /* 0x000fea0003c00000 */
[----:B0-----:R-:W-:Y:S01]  /*3c80*/  HFMA2.MMA R76, -RZ, RZ, 0, 4.76837158203125e-07 ;  /* 0x00000008ff4c7435 */ /* 0x001fe200000001ff */
[----:B-1----:R-:W-:-:S02]  /*3c90*/  MOV R74, R75 ;  /* 0x0000004b004a7202 */ /* 0x002fc40000000f00 */
[----:B------:R-:W-:Y:S02]  /*3ca0*/  MOV R75, R80 ;  /* 0x00000050004b7202 */ /* 0x000fe40000000f00 */
[----:B------:R-:W-:Y:S02]  /*3cb0*/  MOV R78, 0x1f ;  /* 0x0000001f004e7802 */ /* 0x000fe40000000f00 */
[----:B------:R-:W-:Y:S02]  /*3cc0*/  MOV R81, 0xffffffff ;  /* 0xffffffff00517802 */ /* 0x000fe40000000f00 */
[----:B------:R-:W-:Y:S02]  /*3cd0*/  MOV R72, 0x3cf0 ;  /* 0x00003cf000487802 */ /* 0x000fe40000000f00 */
[----:B------:R-:W-:Y:S05]  /*3ce0*/  CALL.REL.NOINC `($__internal_13_$__cuda_sm70_shflsync_down_p) ;  /* 0x000002f000007944 */ /* 0x000fea0003c00000 */
[----:B------:R-:W-:Y:S01]  /*3cf0*/  FADD.FTZ R77, R74, R77 ;  /* 0x0000004d4a4d7221 */ /* 0x000fe20000010000 */
[----:B0-----:R-:W-:Y:S01]  /*3d00*/  HFMA2.MMA R76, -RZ, RZ, 0, 2.384185791015625e-07 ;  /* 0x00000004ff4c7435 */ /* 0x001fe200000001ff */
[----:B-1----:R-:W-:Y:S01]  /*3d10*/  FADD.FTZ R80, R80, R75 ;  /* 0x0000004b50507221 */ /* 0x002fe20000010000 */
[----:B------:R-:W-:Y:S02]  /*3d20*/  MOV R78, 0x1f ;  /* 0x0000001f004e7802 */ /* 0x000fe40000000f00 */
[----:B------:R-:W-:-:S02]  /*3d30*/  MOV R81, 0xffffffff ;  /* 0xffffffff00517802 */ /* 0x000fc40000000f00 */
[----:B------:R-:W-:Y:S02]  /*3d40*/  MOV R75, R77 ;  /* 0x0000004d004b7202 */ /* 0x000fe40000000f00 */
[----:B------:R-:W-:Y:S02]  /*3d50*/  MOV R72, 0x3d70 ;  /* 0x00003d7000487802 */ /* 0x000fe40000000f00 */
[----:B------:R-:W-:Y:S05]  /*3d60*/  CALL.REL.NOINC `($__internal_13_$__cuda_sm70_shflsync_down_p) ;  /* 0x0000027000007944 */ /* 0x000fea0003c00000 */
[----:B0-----:R-:W-:Y:S01]  /*3d70*/  HFMA2.MMA R76, -RZ, RZ, 0, 2.384185791015625e-07 ;  /* 0x00000004ff4c7435 */ /* 0x001fe200000001ff */
[----:B-1----:R-:W-:Y:S02]  /*3d80*/  MOV R74, R75 ;  /* 0x0000004b004a7202 */ /* 0x002fe40000000f00 */
[----:B------:R-:W-:Y:S02]  /*3d90*/  MOV R75, R80 ;  /* 0x00000050004b7202 */ /* 0x000fe40000000f00 */
[----:B------:R-:W-:Y:S02]  /*3da0*/  MOV R78, 0x1f ;  /* 0x0000001f004e7802 */ /* 0x000fe40000000f00 */
[----:B------:R-:W-:Y:S02]  /*3db0*/  MOV R81, 0xffffffff ;  /* 0xffffffff00517802 */ /* 0x000fe40000000f00 */
[----:B------:R-:W-:-:S02]  /*3dc0*/  MOV R72, 0x3de0 ;  /* 0x00003de000487802 */ /* 0x000fc40000000f00 */
[----:B------:R-:W-:Y:S05]  /*3dd0*/  CALL.REL.NOINC `($__internal_13_$__cuda_sm70_shflsync_down_p) ;  /* 0x0000020000007944 */ /* 0x000fea0003c00000 */
[----:B------:R-:W-:Y:S01]  /*3de0*/  FADD.FTZ R77, R74, R77 ;  /* 0x0000004d4a4d7221 */ /* 0x000fe20000010000 */
[----:B0-----:R-:W-:Y:S01]  /*3df0*/  HFMA2.MMA R76, -RZ, RZ, 0, 1.1920928955078125e-07 ;  /* 0x00000002ff4c7435 */ /* 0x001fe200000001ff */
[----:B-1----:R-:W-:Y:S01]  /*3e00*/  FADD.FTZ R80, R80, R75 ;  /* 0x0000004b50507221 */ /* 0x002fe20000010000 */
[----:B------:R-:W-:-:S02]  /*3e10*/  MOV R78, 0x1f ;  /* 0x0000001f004e7802 */ /* 0x000fc40000000f00 */
[----:B------:R-:W-:Y:S02]  /*3e20*/  MOV R81, 0xffffffff ;  /* 0xffffffff00517802 */ /* 0x000fe40000000f00 */
[----:B------:R-:W-:Y:S02]  /*3e30*/  MOV R75, R77 ;  /* 0x0000004d004b7202 */ /* 0x000fe40000000f00 */
[----:B------:R-:W-:Y:S02]  /*3e40*/  MOV R72, 0x3e60 ;  /* 0x00003e6000487802 */ /* 0x000fe40000000f00 */
[----:B------:R-:W-:Y:S05]  /*3e50*/  CALL.REL.NOINC `($__internal_13_$__cuda_sm70_shflsync_down_p) ;  /* 0x0000018000007944 */ /* 0x000fea0003c00000 */
[----:B0-----:R-:W-:Y:S01]  /*3e60*/  HFMA2.MMA R76, -RZ, RZ, 0, 1.1920928955078125e-07 ;  /* 0x00000002ff4c7435 */ /* 0x001fe200000001ff */
[----:B-1----:R-:W-:Y:S02]  /*3e70*/  MOV R74, R75 ;  /* 0x0000004b004a7202 */ /* 0x002fe40000000f00 */
[----:B------:R-:W-:Y:S02]  /*3e80*/  MOV R75, R80 ;  /* 0x00000050004b7202 */ /* 0x000fe40000000f00 */
[----:B------:R-:W-:Y:S02]  /*3e90*/  MOV R78, 0x1f ;  /* 0x0000001f004e7802 */ /* 0x000fe40000000f00 */
[----:B------:R-:W-:-:S02]  /*3ea0*/  MOV R81, 0xffffffff ;  /* 0xffffffff00517802 */ /* 0x000fc40000000f00 */
[----:B------:R-:W-:Y:S02]  /*3eb0*/  MOV R72, 0x3ed0 ;  /* 0x00003ed000487802 */ /* 0x000fe40000000f00 */
[----:B------:R-:W-:Y:S05]  /*3ec0*/  CALL.REL.NOINC `($__internal_13_$__cuda_sm70_shflsync_down_p) ;  /* 0x0000011000007944 */ /* 0x000fea0003c00000 */
[----:B------:R-:W-:Y:S01]  /*3ed0*/  FADD.FTZ R77, R74, R77 ;  /* 0x0000004d4a4d7221 */ /* 0x000fe20000010000 */
[----:B0-----:R-:W-:Y:S01]  /*3ee0*/  HFMA2.MMA R76, -RZ, RZ, 0, 5.9604644775390625e-08 ;  /* 0x00000001ff4c7435 */ /* 0x001fe200000001ff */
[----:B-1----:R-:W-:Y:S01]  /*3ef0*/  FADD.FTZ R79, R80, R75 ;  /* 0x0000004b504f7221 */ /* 0x002fe20000010000 */
[----:B------:R-:W-:Y:S02]  /*3f00*/  MOV R78, 0x1f ;  /* 0x0000001f004e7802 */ /* 0x000fe40000000f00 */
[----:B------:R-:W-:Y:S02]  /*3f10*/  MOV R81, 0xffffffff ;  /* 0xffffffff00517802 */ /* 0x000fe40000000f00 */
[----:B------:R-:W-:Y:S02]  /*3f20*/  MOV R75, R77 ;  /* 0x0000004d004b7202 */ /* 0x000fe40000000f00 */
[----:B------:R-:W-:Y:S02]  /*3f30*/  MOV R72, 0x3f50 ;  /* 0x00003f5000487802 */ /* 0x000fe40000000f00 */
[----:B------:R-:W-:Y:S05]  /*3f40*/  CALL.REL.NOINC `($__internal_13_$__cuda_sm70_shflsync_down_p) ;  /* 0x0000009000007944 */ /* 0x000fea0003c00000 */
[----:B0-----:R-:W-:Y:S01]  /*3f50*/  HFMA2.MMA R76, -RZ, RZ, 0, 5.9604644775390625e-08 ;  /* 0x00000001ff4c7435 */ /* 0x001fe200000001ff */
[----:B-1----:R-:W-:-:S02]  /*3f60*/  MOV R80, R75 ;  /* 0x0000004b00507202 */ /* 0x002fc40000000f00 */
[----:B------:R-:W-:Y:S02]  /*3f70*/  MOV R75, R79 ;  /* 0x0000004f004b7202 */ /* 0x000fe40000000f00 */
[----:B------:R-:W-:Y:S02]  /*3f80*/  MOV R78, 0x1f ;  /* 0x0000001f004e7802 */ /* 0x000fe40000000f00 */
[----:B------:R-:W-:Y:S02]  /*3f90*/  MOV R81, 0xffffffff ;  /* 0xffffffff00517802 */ /* 0x000fe40000000f00 */
[----:B------:R-:W-:Y:S02]  /*3fa0*/  MOV R72, 0x3fc0 ;  /* 0x00003fc000487802 */ /* 0x000fe40000000f00 */
[----:B------:R-:W-:Y:S05]  /*3fb0*/  CALL.REL.NOINC `($__internal_13_$__cuda_sm70_shflsync_down_p) ;  /* 0x0000002000007944 */ /* 0x000fea0003c00000 */
[----:B-1----:R-:W-:Y:S01]  /*3fc0*/  MOV R72, R75 ;  /* 0x0000004b00487202 */ /* 0x002fe20000000f00 */
[----:B0-----:R-:W-:Y:S05]  /*3fd0*/  BRA `(.L_x_218) ;  /* 0xffffe21000007947 */ /* 0x001fea000383ffff */
        .weak           $__internal_13_$__cuda_sm70_shflsync_down_p
        .type           $__internal_13_$__cuda_sm70_shflsync_down_p,@function
        .size           $__internal_13_$__cuda_sm70_shflsync_down_p,(.L_x_2031 - $__internal_13_$__cuda_sm70_shflsync_down_p)
$__internal_13_$__cuda_sm70_shflsync_down_p:
[----:B------:R-:W-:Y:S01]  /*3fe0*/  HFMA2.MMA R73, -RZ, RZ, 0, 0 ;  /* 0x00000000ff497435 */ /* 0x000fe200000001ff */
[----:B------:R-:W-:Y:S04]  /*3ff0*/  WARPSYNC R81 ;  /* 0x0000005100007348 */ /* 0x000fe80003800000 */
[----:B------:R0:W1:Y:S01]  /*4000*/  SHFL.DOWN PT, R75, R75, R76, R78 ;  /* 0x0800004c4b4b7389 */ /* 0x00006200000e004e */
[----:B------:R-:W-:Y:S05]  /*4010*/  RET.REL.NODEC R72 `(_ZN10layer_norm31ln_parallel_residual_bwd_kernelINS_13Kernel_traitsI6__halfS2_S2_S2_fjLj3072ELj1ELj1ELj4ELj16ENS_18Kernel_traits_baseILj3072ES2_S2_S2_S2_fjLj128EEEEELb0ELb0ELb1EEEvNS_9BwdParamsE) ;  /* 0xffffbfe048007950 */ /* 0x000fea0003c3ffff */
.L_x_219:
        /* <DEDUP_REMOVED lines=14> */
.L_x_2031:


//--------------------- .text._ZN10layer_norm31ln_parallel_residual_bwd_kernelINS_13Kernel_traitsI6__halfS2_S2_S2_fjLj3072ELj1ELj1ELj4ELj16ENS_18Kernel_traits_baseILj3072ES2_S2_S2_S2_fjLj128EEEEELb0ELb1ELb0EEEvNS_9BwdParamsE --------------------------
	.section	.text._ZN10layer_norm31ln_parallel_residual_bwd_kernelINS_13Kernel_traitsI6__halfS2_S2_S2_fjLj3072ELj1ELj1ELj4ELj16ENS_18Kernel_traits_baseILj3072ES2_S2_S2_S2_fjLj128EEEEELb0ELb1ELb0EEEvNS_9BwdParamsE,"ax",@progbits
	.sectioninfo	@"SHI_REGISTERS=165"
	.align	128
        .global         _ZN10layer_norm31ln_parallel_residual_bwd_kernelINS_13Kernel_traitsI6__halfS2_S2_S2_fjLj3072ELj1ELj1ELj4ELj16ENS_18Kernel_traits_baseILj3072ES2_S2_S2_S2_fjLj128EEEEELb0ELb1ELb0EEEvNS_9BwdParamsE
        .type           _ZN10layer_norm31ln_parallel_residual_bwd_kernelINS_13Kernel_traitsI6__halfS2_S2_S2_fjLj3072ELj1ELj1ELj4ELj16ENS_18Kernel_traits_baseILj3072ES2_S2_S2_S2_fjLj128EEEEELb0ELb1ELb0EEEvNS_9BwdParamsE,@function
        .size           _ZN10layer_norm31ln_parallel_residual_bwd_kernelINS_13Kernel_traitsI6__halfS2_S2_S2_fjLj3072ELj1ELj1ELj4ELj16ENS_18Kernel_traits_baseILj3072ES2_S2_S2_S2_fjLj128EEEEELb0ELb1ELb0EEEvNS_9BwdParamsE,(.L_x_2032 - _ZN10layer_norm31ln_parallel_residual_bwd_kernelINS_13Kernel_traitsI6__halfS2_S2_S2_fjLj3072ELj1ELj1ELj4ELj16ENS_18Kernel_traits_baseILj3072ES2_S2_S2_S2_fjLj128EEEEELb0ELb1ELb0EEEvNS_9BwdParamsE)
        .other          _ZN10layer_norm31ln_parallel_residual_bwd_kernelINS_13Kernel_traitsI6__halfS2_S2_S2_fjLj3072ELj1ELj1ELj4ELj16ENS_18Kernel_traits_baseILj3072ES2_S2_S2_S2_fjLj128EEEEELb0ELb1ELb0EEEvNS_9BwdParamsE,@"STO_CUDA_ENTRY STV_DEFAULT"
_ZN10layer_norm31ln_parallel_residual_bwd_kernelINS_13Kernel_traitsI6__halfS2_S2_S2_fjLj3072ELj1ELj1ELj4ELj16ENS_18Kernel_traits_baseILj3072ES2_S2_S2_S2_fjLj128EEEEELb0ELb1ELb0EEEvNS_9BwdParamsE:
.text._ZN10layer_norm31ln_parallel_residual_bwd_kernelINS_13Kernel_traitsI6__halfS2_S2_S2_fjLj3072ELj1ELj1ELj4ELj16ENS_18Kernel_traits_baseILj3072ES2_S2_S2_S2_fjLj128EEEEELb0ELb1ELb0EEEvNS_9BwdParamsE:
        /* <DEDUP_REMOVED lines=15> */
[C---:B------:R-:W-:Y:S01]  /*00f0*/  @P2 IMAD.WIDE.U32 R2, R8.reuse, R3, c[0x0][0x1b0] ;  /* 0x00006c0008022625 */ /* 0x040fe200078e0003 */
[----:B------:R-:W-:Y:S01]  /*0100*/  @P2 LOP3.LUT R8, R8, 0x80, RZ, 0xfc, !PT ;  /* 0x0000008008082812 */ /* 0x000fe200078efcff */
[----:B------:R-:W0:Y:S03]  /*0110*/  S2UR UR6, SR_CTAID.X ;  /* 0x00000000000679c3 */ /* 0x000e260000002500 */
[----:B------:R0:W5:Y:S01]  /*0120*/  @P2 LDG.E.128 R12, [R2.64] ;  /* 0x00000004020c2981 */ /* 0x000162000c1e1d00 */
[C---:B------:R-:W-:Y:S01]  /*0130*/  @P3 IMAD.WIDE.U32 R10, R8.reuse, R11, c[0x0][0x1b0] ;  /* 0x00006c00080a3625 */ /* 0x040fe200078e000b */
[----:B------:R-:W-:-:S04]  /*0140*/  @P3 IADD3 R8, R8, 0x80, RZ ;  /* 0x0000008008083810 */ /* 0x000fc80007ffe0ff */
[----:B------:R1:W5:Y:S01]  /*0150*/  @P3 LDG.E.128 R4, [R10.64] ;  /* 0x000000040a043981 */ /* 0x000362000c1e1d00 */
[----:B------:R-:W-:-:S05]  /*0160*/  @P4 IMAD.WIDE.U32 R8, R8, R9, c[0x0][0x1b0] ;  /* 0x00006c0008084625 */ /* 0x000fca00078e0009 */
[----:B------:R1:W5:Y:S01]  /*0170*/  @P4 LDG.E.128 R24, [R8.64] ;  /* 0x0000000408184981 */ /* 0x000362000c1e1d00 */
[----:B0-----:R-:W-:-:S04]  /*0180*/  LEA.HI R3, R104, UR6, RZ, 0x19 ;  /* 0x0000000668037c11 */ /* 0x001fc8000f8fc8ff */
        /* <DEDUP_REMOVED lines=26> */
[--C-:B-1---5:R-:W-:Y:S01]  /*0330*/  HADD2.F32 R103, -RZ, R12.reuse.H0_H0 ;  /* 0x2000000cff677230 */ /* 0x122fe20000004100 */
[----:B------:R-:W-:Y:S01]  /*0340*/  HFMA2.MMA R2, -RZ, RZ, 0, 5.9604644775390625e-08 ;  /* 0x00000001ff027435 */ /* 0x000fe200000001ff */
[----:B------:R-:W-:Y:S01]  /*0350*/  HADD2.F32 R102, -RZ, R12.H1_H1 ;  /* 0x3000000cff667230 */ /* 0x000fe20000004100 */
[----:B------:R-:W-:Y:S01]  /*0360*/  MOV R29, RZ ;  /* 0x000000ff001d7202 */ /* 0x000fe20000000f00 */
        /* <DEDUP_REMOVED lines=22> */
.L_x_235:
[----:B------:R-:W-:-:S05]  /*04d0*/  MOV R92, 0x4 ;  /* 0x00000004005c7802 */ /* 0x000fca0000000f00 */
[----:B------:R-:W-:-:S04]  /*04e0*/  IMAD.WIDE R94, R3, R92, c[0x0][0x1a0] ;  /* 0x00006800035e7625 */ /* 0x000fc800078e025c */
[C---:B------:R-:W-:Y:S02]  /*04f0*/  IMAD.WIDE R92, R3.reuse, R92, c[0x0][0x1a8] ;  /* 0x00006a00035c7625 */ /* 0x040fe400078e025c */
[----:B------:R-:W2:Y:S04]  /*0500*/  LDG.E R94, [R94.64] ;  /* 0x000000045e5e7981 */ /* 0x000ea8000c1e1900 */
[----:B------:R0:W5:Y:S01]  /*0510*/  LDG.E R105, [R92.64] ;  /* 0x000000045c697981 */ /* 0x000162000c1e1900 */
[----:B------:R-:W-:Y:S01]  /*0520*/  IMAD R0, R3, c[0x0][0x168], RZ ;  /* 0x00005a0003007a24 */ /* 0x000fe200078e02ff */
[----:B------:R-:W-:Y:S01]  /*0530*/  ULDC.U8 UR6, c[0x0][0x1f0] ;  /* 0x00007c0000067ab9 */ /* 0x000fe20000000000 */
[----:B------:R-:W-:Y:S01]  /*0540*/  BSSY B0, `(.L_x_221) ;  /* 0x0000061000007945 */ /* 0x000fe20003800000 */
[----:B------:R-:W-:-:S02]  /*0550*/  ISETP.NE.AND P0, PT, RZ, UR6, PT ;  /* 0x00000006ff007c0c */ /* 0x000fc4000bf05270 */
[----:B------:R-:W-:Y:S02]  /*0560*/  SHF.R.S32.HI R97, RZ, 0x1f, R0 ;  /* 0x0000001fff617819 */ /* 0x000fe40000011400 */
[----:B------:R-:W-:Y:S02]  /*0570*/  LOP3.LUT P1, RZ, R2, 0xff, RZ, 0xc0, !PT ;  /* 0x000000ff02ff7812 */ /* 0x000fe4000782c0ff */
[----:B------:R-:W-:Y:S02]  /*0580*/  LEA.HI R0, R97, R0, RZ, 0x3 ;  /* 0x0000000061007211 */ /* 0x000fe400078f18ff */
[----:B------:R-:W-:Y:S02]  /*0590*/  LOP3.LUT R97, R104, 0x7f, RZ, 0xc0, !PT ;  /* 0x0000007f68617812 */ /* 0x000fe400078ec0ff */
[----:B------:R-:W-:Y:S02]  /*05a0*/  MOV R127, RZ ;  /* 0x000000ff007f7202 */ /* 0x000fe40000000f00 */
[----:B------:R-:W-:-:S02]  /*05b0*/  LEA.HI.SX32 R0, R0, R97, 0x1d ;  /* 0x0000006100007211 */ /* 0x000fc400078feaff */
[----:B------:R-:W-:Y:S02]  /*05c0*/  MOV R155, RZ ;  /* 0x000000ff009b7202 */ /* 0x000fe40000000f00 */
[----:B------:R-:W-:Y:S02]  /*05d0*/  IADD3 R3, R3, c[0x0][0x160], RZ ;  /* 0x0000580003037a10 */ /* 0x000fe40007ffe0ff */
[----:B------:R-:W-:Y:S02]  /*05e0*/  MOV R157, R0 ;  /* 0x00000000009d7202 */ /* 0x000fe40000000f00 */
[----:B--2---:R-:W-:Y:S01]  /*05f0*/  FSEL R126, R94, RZ, !P0 ;  /* 0x000000ff5e7e7208 */ /* 0x004fe20004000000 */
[----:B------:R-:W-:Y:S05]  /*0600*/  @!P2 BRA `(.L_x_222) ;  /* 0x000005400000a947 */ /* 0x000fea0003800000 */
[----:B0-----:R-:W-:Y:S01]  /*0610*/  LEA R92, P0, R0, c[0x0][0x188], 0x4 ;  /* 0x00006200005c7a11 */ /* 0x001fe200078020ff */
[----:B------:R-:W-:-:S03]  /*0620*/  HFMA2.MMA R97, -RZ, RZ, 0, 9.5367431640625e-07 ;  /* 0x00000010ff617435 */ /* 0x000fc600000001ff */
[----:B------:R-:W-:-:S06]  /*0630*/  LEA.HI.X R93, R0, c[0x0][0x18c], RZ, 0x4, P0 ;  /* 0x00006300005d7a11 */ /* 0x000fcc00000f24ff */
[----:B------:R-:W2:Y:S01]  /*0640*/  LDG.E.128 R92, [R92.64] ;  /* 0x000000045c5c7981 */ /* 0x000ea2000c1e1d00 */
[----:B------:R-:W-:-:S06]  /*0650*/  IMAD.WIDE.U32 R96, R0, R97, c[0x0][0x208] ;  /* 0x0000820000607625 */ /* 0x000fcc00078e0061 */
[----:B------:R-:W3:Y:S01]  /*0660*/  LDG.E.128 R96, [R96.64] ;  /* 0x0000000460607981 */ /* 0x000ee2000c1e1d00 */
[----:B------:R-:W-:-:S04]  /*0670*/  ISETP.NE.U32.AND P0, PT, RZ, c[0x0][0x218], PT ;  /* 0x00008600ff007a0c */ /* 0x000fc80003f05070 */
[----:B------:R-:W-:-:S13]  /*0680*/  ISETP.NE.AND.EX P0, PT, RZ, c[0x0][0x21c], PT, P0 ;  /* 0x00008700ff007a0c */ /* 0x000fda0003f05300 */
[----:B------:R-:W-:-:S04]  /*0690*/  @P0 LEA R142, P5, R0, c[0x0][0x218], 0x4 ;  /* 0x00008600008e0a11 */ /* 0x000fc800078a20ff */
[----:B------:R-:W-:-:S05]  /*06a0*/  @P0 LEA.HI.X R143, R0, c[0x0][0x21c], RZ, 0x4, P5 ;  /* 0x00008700008f0a11 */ /* 0x000fca00028f24ff */
[----:B------:R0:W5:Y:S01]  /*06b0*/  @P0 LDG.E.128 R76, [R142.64] ;  /* 0x000000048e4c0981 */ /* 0x000162000c1e1d00 */
[----:B------:R-:W-:Y:S01]  /*06c0*/  IADD3 R157, R0, 0x80, RZ ;  /* 0x00000080009d7810 */ /* 0x000fe20007ffe0ff */
[--C-:B--2---:R-:W-:Y:S02]  /*06d0*/  HADD2.F32 R111, -RZ, R92.reuse.H0_H0 ;  /* 0x2000005cff6f7230 */ /* 0x104fe40000004100 */
[----:B------:R-:W-:Y:S02]  /*06e0*/  HADD2.F32 R141, -RZ, R92.H1_H1 ;  /* 0x3000005cff8d7230 */ /* 0x000fe40000004100 */
[--C-:B------:R-:W-:Y:S01]  /*06f0*/  HADD2.F32 R145, -RZ, R93.reuse.H0_H0 ;  /* 0x2000005dff917230 */ /* 0x100fe20000004100 */
[C---:B------:R-:W-:Y:S01]  /*0700*/  FADD.FTZ R92, -R126.reuse, R111 ;  /* 0x0000006f7e5c7221 */ /* 0x040fe20000010100 */
[----:B------:R-:W-:Y:S01]  /*0710*/  HADD2.F32 R147, -RZ, R93.H1_H1 ;  /* 0x3000005dff937230 */ /* 0x000fe20000004100 */
[C---:B------:R-:W-:Y:S01]  /*0720*/  FADD.FTZ R154, -R126.reuse, R141 ;  /* 0x0000008d7e9a7221 */ /* 0x040fe20000010100 */
[--C-:B---3--:R-:W-:Y:S01]  /*0730*/  HADD2.F32 R156, -RZ, R96.reuse.H0_H0 ;  /* 0x20000060ff9c7230 */ /* 0x108fe20000004100 */
[----:B-----5:R-:W-:Y:S01]  /*0740*/  FMUL.FTZ R111, R105, R92 ;  /* 0x0000005c696f7220 */ /* 0x020fe20000410000 */
[----:B------:R-:W-:Y:S01]  /*0750*/  HADD2.F32 R96, -RZ, R96.H1_H1 ;  /* 0x30000060ff607230 */ /* 0x000fe20000004100 */
[----:B------:R-:W-:Y:S01]  /*0760*/  FADD.FTZ R152, -R126, R145 ;  /* 0x000000917e987221 */ /* 0x000fe20000010100 */
[--C-:B------:R-:W-:Y:S01]  /*0770*/  HADD2.F32 R151, -RZ, R97.reuse.H0_H0 ;  /* 0x20000061ff977230 */ /* 0x100fe20000004100 */
[----:B------:R-:W-:Y:S01]  /*0780*/  FADD.FTZ R56, R56, R156 ;  /* 0x0000009c38387221 */ /* 0x000fe20000010000 */
[--C-:B------:R-:W-:Y:S01]  /*0790*/  HADD2.F32 R149, -RZ, R94.reuse.H0_H0 ;  /* 0x2000005eff957230 */ /* 0x100fe20000004100 */
[-C--:B------:R-:W-:Y:S01]  /*07a0*/  FFMA.FTZ R28, R111, R156.reuse, R28 ;  /* 0x0000009c6f1c7223 */ /* 0x080fe2000001001c */
[----:B------:R-:W-:Y:S01]  /*07b0*/  HADD2.F32 R127, -RZ, R94.H1_H1 ;  /* 0x3000005eff7f7230 */ /* 0x000fe20000004100 */
[----:B------:R-:W-:Y:S01]  /*07c0*/  FMUL.FTZ R156, R103, R156 ;  /* 0x0000009c679c7220 */ /* 0x000fe20000410000 */
[----:B------:R-:W-:Y:S01]  /*07d0*/  HADD2.F32 R97, -RZ, R97.H1_H1 ;  /* 0x30000061ff617230 */ /* 0x000fe20000004100 */
[C---:B------:R-:W-:Y:S01]  /*07e0*/  FMUL.FTZ R152, R105.reuse, R152 ;  /* 0x0000009869987220 */ /* 0x040fe20000410000 */
[----:B------:R-:W-:Y:S01]  /*07f0*/  HADD2.F32 R93, -RZ, R95.H0_H0 ;  /* 0x2000005fff5d7230 */ /* 0x000fe20000004100 */
[----:B------:R-:W-:Y:S01]  /*0800*/  FMUL.FTZ R154, R105, R154 ;  /* 0x0000009a699a7220 */ /* 0x000fe20000410000 */
[--C-:B------:R-:W-:Y:S01]  /*0810*/  HADD2.F32 R155, -RZ, R98.reuse.H0_H0 ;  /* 0x20000062ff9b7230 */ /* 0x100fe20000004100 */
[----:B------:R-:W-:Y:S01]  /*0820*/  FMUL.FTZ R153, R102, R96 ;  /* 0x0000006066997220 */ /* 0x000fe20000410000 */
[----:B------:R-:W-:Y:S01]  /*0830*/  HADD2.F32 R98, -RZ, R98.H1_H1 ;  /* 0x30000062ff627230 */ /* 0x000fe20000004100 */
[----:B------:R-:W-:Y:S01]  /*0840*/  FADD.FTZ R92, RZ, R156 ;  /* 0x0000009cff5c7221 */ /* 0x000fe20000010000 */
[----:B0-----:R-:W-:Y:S01]  /*0850*/  HADD2.F32 R143, -RZ, R99.H0_H0 ;  /* 0x20000063ff8f7230 */ /* 0x001fe20000004100 */
[----:B------:R-:W-:Y:S01]  /*0860*/  FFMA.FTZ R94, R111, R156, RZ ;  /* 0x0000009c6f5e7223 */ /* 0x000fe200000100ff */
[----:B------:R-:W-:Y:S01]  /*0870*/  HADD2.F32 R95, -RZ, R95.H1_H1 ;  /* 0x3000005fff5f7230 */ /* 0x000fe20000004100 */
[----:B------:R-:W-:Y:S01]  /*0880*/  FADD.FTZ R58, R58, R151 ;  /* 0x000000973a3a7221 */ /* 0x000fe20000010000 */
[----:B------:R-:W-:Y:S01]  /*0890*/  HADD2.F32 R99, -RZ, R99.H1_H1 ;  /* 0x30000063ff637230 */ /* 0x000fe20000004100 */
        /* <DEDUP_REMOVED lines=43> */
.L_x_222:
[----:B0-----:R-:W-:Y:S05]  /*0b50*/  BSYNC B0 ;  /* 0x0000000000007941 */ /* 0x001fea0003800000 */
.L_x_221:
        /* <DEDUP_REMOVED lines=16> */
[----:B------:R-:W-:Y:S01]  /*0c60*/  HADD2.F32 R117, -RZ, R93.H0_H0 ;  /* 0x2000005dff757230 */ /* 0x000fe20000004100 */
[----:B------:R-:W-:Y:S01]  /*0c70*/  FADD.FTZ R92, -R126, R113 ;  /* 0x000000717e5c7221 */ /* 0x000fe20000010100 */
[----:B---3--:R-:W-:Y:S02]  /*0c80*/  HADD2.F32 R140, -RZ, R96.H0_H0 ;  /* 0x20000060ff8c7230 */ /* 0x008fe40000004100 */
[--C-:B------:R-:W-:Y:S01]  /*0c90*/  HADD2.F32 R123, -RZ, R94.reuse.H0_H0 ;  /* 0x2000005eff7b7230 */ /* 0x100fe20000004100 */
[----:B0----5:R-:W-:Y:S01]  /*0ca0*/  FMUL.FTZ R109, R105, R92 ;  /* 0x0000005c696d7220 */ /* 0x021fe20000410000 */
[----:B------:R-:W-:Y:S01]  /*0cb0*/  HADD2.F32 R119, -RZ, R94.H1_H1 ;  /* 0x3000005eff777230 */ /* 0x000fe20000004100 */
[----:B------:R-:W-:Y:S01]  /*0cc0*/  FADD.FTZ R40, R40, R140 ;  /* 0x0000008c28287221 */ /* 0x000fe20000010000 */
[----:B------:R-:W-:Y:S01]  /*0cd0*/  HADD2.F32 R96, -RZ, R96.H1_H1 ;  /* 0x30000060ff607230 */ /* 0x000fe20000004100 */
[-C--:B------:R-:W-:Y:S01]  /*0ce0*/  FFMA.FTZ R80, R109, R140.reuse, R80 ;  /* 0x0000008c6d507223 */ /* 0x080fe20000010050 */
[----:B------:R-:W-:Y:S01]  /*0cf0*/  HADD2.F32 R108, -RZ, R97.H0_H0 ;  /* 0x20000061ff6c7230 */ /* 0x000fe20000004100 */
[C---:B------:R-:W-:Y:S01]  /*0d00*/  FADD.FTZ R92, -R126.reuse, R117 ;  /* 0x000000757e5c7221 */ /* 0x040fe20000010100 */
[----:B------:R-:W-:Y:S01]  /*0d10*/  HADD2.F32 R121, -RZ, R93.H1_H1 ;  /* 0x3000005dff797230 */ /* 0x000fe20000004100 */
[----:B------:R-:W-:Y:S01]  /*0d20*/  FADD.FTZ R94, -R126, R115 ;  /* 0x000000737e5e7221 */ /* 0x000fe20000010100 */
[----:B------:R-:W-:Y:S01]  /*0d30*/  HADD2.F32 R97, -RZ, R97.H1_H1 ;  /* 0x30000061ff617230 */ /* 0x000fe20000004100 */
[----:B------:R-:W-:Y:S01]  /*0d40*/  FMUL.FTZ R140, R19, R140 ;  /* 0x0000008c138c7220 */ /* 0x000fe20000410000 */
[----:B------:R-:W-:Y:S01]  /*0d50*/  HADD2.F32 R93, -RZ, R95.H0_H0 ;  /* 0x2000005fff5d7230 */ /* 0x000fe20000004100 */
[C---:B------:R-:W-:Y:S01]  /*0d60*/  FMUL.FTZ R113, R105.reuse, R92 ;  /* 0x0000005c69717220 */ /* 0x040fe20000410000 */
[--C-:B------:R-:W-:Y:S01]  /*0d70*/  HADD2.F32 R110, -RZ, R98.reuse.H0_H0 ;  /* 0x20000062ff6e7230 */ /* 0x100fe20000004100 */
[----:B------:R-:W-:Y:S01]  /*0d80*/  FMUL.FTZ R139, R105, R94 ;  /* 0x0000005e698b7220 */ /* 0x000fe20000410000 */
[----:B------:R-:W-:Y:S01]  /*0d90*/  HADD2.F32 R98, -RZ, R98.H1_H1 ;  /* 0x30000062ff627230 */ /* 0x000fe20000004100 */
[----:B------:R-:W-:Y:S01]  /*0da0*/  FMUL.FTZ R138, R18, R96 ;  /* 0x00000060128a7220 */ /* 0x000fe20000410000 */
[----:B------:R-:W-:Y:S01]  /*0db0*/  HADD2.F32 R114, -RZ, R99.H0_H0 ;  /* 0x20000063ff727230 */ /* 0x000fe20000004100 */
[----:B------:R-:W-:Y:S01]  /*0dc0*/  FADD.FTZ R127, R127, R140 ;  /* 0x0000008c7f7f7221 */ /* 0x000fe20000010000 */
[----:B------:R-:W-:Y:S01]  /*0dd0*/  HADD2.F32 R95, -RZ, R95.H1_H1 ;  /* 0x3000005fff5f7230 */ /* 0x000fe20000004100 */
[----:B------:R-:W-:Y:S01]  /*0de0*/  FFMA.FTZ R155, R109, R140, R155 ;  /* 0x0000008c6d9b7223 */ /* 0x000fe2000001009b */
[----:B------:R-:W-:Y:S01]  /*0df0*/  HADD2.F32 R99, -RZ, R99.H1_H1 ;  /* 0x30000063ff637230 */ /* 0x000fe20000004100 */
        /* <DEDUP_REMOVED lines=44> */
.L_x_224:
[----:B------:R-:W-:Y:S05]  /*10c0*/  BSYNC B0 ;  /* 0x0000000000007941 */ /* 0x000fea0003800000 */
.L_x_223:
[----:B------:R-:W-:Y:S01]  /*10d0*/  BSSY B0, `(.L_x_225) ;  /* 0x0000055000007945 */ /* 0x000fe20003800000 */
[----:B------:R-:W-:Y:S05]  /*10e0*/  @!P4 BRA `(.L_x_226) ;  /* 0x000005300000c947 */ /* 0x000fea0003800000 */
[----:B------:R-:W-:Y:S01]  /*10f0*/  LEA R92, P0, R157, c[0x0][0x188], 0x4 ;  /* 0x000062009d5c7a11 */ /* 0x000fe200078020ff */
        /* <DEDUP_REMOVED lines=10> */
[----:B--2---:R-:W-:Y:S02]  /*11a0*/  HADD2.F32 R107, -RZ, R92.H0_H0 ;  /* 0x2000005cff6b7230 */ /* 0x004fe40000004100 */
[--C-:B------:R-:W-:Y:S02]  /*11b0*/  HADD2.F32 R133, -RZ, R94.reuse.H0_H0 ;  /* 0x2000005eff857230 */ /* 0x100fe40000004100 */
[----:B------:R-:W-:Y:S01]  /*11c0*/  HADD2.F32 R135, -RZ, R94.H1_H1 ;  /* 0x3000005eff877230 */ /* 0x000fe20000004100 */
[C---:B------:R-:W-:Y:S01]  /*11d0*/  FADD.FTZ R94, -R126.reuse, R107 ;  /* 0x0000006b7e5e7221 */ /* 0x040fe20000010100 */
[--C-:B------:R-:W-:Y:S01]  /*11e0*/  HADD2.F32 R131, -RZ, R93.reuse.H0_H0 ;  /* 0x2000005dff837230 */ /* 0x100fe20000004100 */
[C---:B------:R-:W-:Y:S01]  /*11f0*/  FADD.FTZ R134, -R126.reuse, R133 ;  /* 0x000000857e867221 */ /* 0x040fe20000010100 */
[----:B---3--:R-:W-:Y:S01]  /*1200*/  HADD2.F32 R120, -RZ, R96.H0_H0 ;  /* 0x20000060ff787230 */ /* 0x008fe20000004100 */
[----:B-----5:R-:W-:Y:S01]  /*1210*/  FMUL.FTZ R107, R105, R94 ;  /* 0x0000005e696b7220 */ /* 0x020fe20000410000 */
[----:B------:R-:W-:Y:S01]  /*1220*/  HADD2.F32 R129, -RZ, R92.H1_H1 ;  /* 0x3000005cff817230 */ /* 0x000fe20000004100 */
[----:B------:R-:W-:Y:S01]  /*1230*/  FADD.FTZ R122, -R126, R131 ;  /* 0x000000837e7a7221 */ /* 0x000fe20000010100 */
[----:B------:R-:W-:Y:S01]  /*1240*/  HADD2.F32 R93, -RZ, R93.H1_H1 ;  /* 0x3000005dff5d7230 */ /* 0x000fe20000004100 */
[----:B------:R-:W-:Y:S01]  /*1250*/  FADD.FTZ R68, R68, R120 ;  /* 0x0000007844447221 */ /* 0x000fe20000010000 */
[----:B------:R-:W-:Y:S01]  /*1260*/  HADD2.F32 R96, -RZ, R96.H1_H1 ;  /* 0x30000060ff607230 */ /* 0x000fe20000004100 */
[-C--:B------:R-:W-:Y:S01]  /*1270*/  FFMA.FTZ R48, R107, R120.reuse, R48 ;  /* 0x000000786b307223 */ /* 0x080fe20000010030 */
[--C-:B0-----:R-:W-:Y:S01]  /*1280*/  HADD2.F32 R124, -RZ, R97.reuse.H0_H0 ;  /* 0x20000061ff7c7230 */ /* 0x101fe20000004100 */
[C---:B------:R-:W-:Y:S01]  /*1290*/  FADD.FTZ R118, -R126.reuse, R129 ;  /* 0x000000817e767221 */ /* 0x040fe20000010100 */
[----:B------:R-:W-:Y:S01]  /*12a0*/  HADD2.F32 R97, -RZ, R97.H1_H1 ;  /* 0x30000061ff617230 */ /* 0x000fe20000004100 */
[----:B------:R-:W-:Y:S01]  /*12b0*/  FMUL.FTZ R120, R11, R120 ;  /* 0x000000780b787220 */ /* 0x000fe20000410000 */
[----:B------:R-:W-:Y:S01]  /*12c0*/  HADD2.F32 R137, -RZ, R95.H0_H0 ;  /* 0x2000005fff897230 */ /* 0x000fe20000004100 */
[----:B------:R-:W-:Y:S01]  /*12d0*/  FADD.FTZ R128, -R126, R93 ;  /* 0x0000005d7e807221 */ /* 0x000fe20000010100 */
[--C-:B------:R-:W-:Y:S01]  /*12e0*/  HADD2.F32 R93, -RZ, R98.reuse.H0_H0 ;  /* 0x20000062ff5d7230 */ /* 0x100fe20000004100 */
[C---:B------:R-:W-:Y:S01]  /*12f0*/  FMUL.FTZ R125, R105.reuse, R122 ;  /* 0x0000007a697d7220 */ /* 0x040fe20000410000 */
[----:B------:R-:W-:Y:S01]  /*1300*/  HADD2.F32 R98, -RZ, R98.H1_H1 ;  /* 0x30000062ff627230 */ /* 0x000fe20000004100 */
[C---:B------:R-:W-:Y:S01]  /*1310*/  FMUL.FTZ R133, R105.reuse, R134 ;  /* 0x0000008669857220 */ /* 0x040fe20000410000 */
[----:B------:R-:W-:Y:S01]  /*1320*/  HADD2.F32 R132, -RZ, R99.H0_H0 ;  /* 0x20000063ff847230 */ /* 0x000fe20000004100 */
[----:B------:R-:W-:Y:S01]  /*1330*/  FMUL.FTZ R118, R105, R118 ;  /* 0x0000007669767220 */ /* 0x000fe20000410000 */
[----:B------:R-:W-:Y:S01]  /*1340*/  HADD2.F32 R95, -RZ, R95.H1_H1 ;  /* 0x3000005fff5f7230 */ /* 0x000fe20000004100 */
[----:B------:R-:W-:Y:S01]  /*1350*/  FMUL.FTZ R129, R10, R96 ;  /* 0x000000600a817220 */ /* 0x000fe20000410000 */
[----:B------:R-:W-:Y:S01]  /*1360*/  HADD2.F32 R99, -RZ, R99.H1_H1 ;  /* 0x30000063ff637230 */ /* 0x000fe20000004100 */
[----:B------:R-:W-:-:S02]  /*1370*/  FADD.FTZ R94, R127, R120 ;  /* 0x000000787f5e7221 */ /* 0x000fc40000010000 */
[----:B------:R-:W-:Y:S02]  /*1380*/  FFMA.FTZ R155, R107, R120, R155 ;  /* 0x000000786b9b7223 */ /* 0x000fe4000001009b */
[----:B------:R-:W-:Y:S02]  /*1390*/  FMUL.FTZ R122, R105, R128 ;  /* 0x00000080697a7220 */ /* 0x000fe40000410000 */
        /* <DEDUP_REMOVED lines=8> */
[----:B------:R-:W-:Y:S02]  /*1420*/  FMUL.FTZ R131, R8, R97 ;  /* 0x0000006108837220 */ /* 0x000fe40000410000 */
[----:B------:R-:W-:-:S02]  /*1430*/  FADD.FTZ R94, R93, R124 ;  /* 0x0000007c5d5e7221 */ /* 0x000fc40000010000 */
[----:B------:R-:W-:Y:S02]  /*1440*/  FFMA.FTZ R155, R125, R124, R155 ;  /* 0x0000007c7d9b7223 */ /* 0x000fe4000001009b */
[C---:B------:R-:W-:Y:S02]  /*1450*/  FADD.FTZ R92, -R126.reuse, R137 ;  /* 0x000000897e5c7221 */ /* 0x040fe40000010100 */
[----:B------:R-:W-:Y:S02]  /*1460*/  FADD.FTZ R130, -R126, R135 ;  /* 0x000000877e827221 */ /* 0x000fe40000010100 */
[----:B------:R-:W-:Y:S02]  /*1470*/  FADD.FTZ R93, R94, R131 ;  /* 0x000000835e5d7221 */ /* 0x000fe40000010000 */
[----:B------:R-:W-:Y:S02]  /*1480*/  FFMA.FTZ R155, R122, R131, R155 ;  /* 0x000000837a9b7223 */ /* 0x000fe4000001009b */
[----:B------:R-:W-:-:S02]  /*1490*/  FMUL.FTZ R137, R105, R92 ;  /* 0x0000005c69897220 */ /* 0x000fc40000410000 */
[----:B------:R-:W-:Y:S02]  /*14a0*/  FMUL.FTZ R130, R105, R130 ;  /* 0x0000008269827220 */ /* 0x000fe40000410000 */
[----:B------:R-:W-:Y:S02]  /*14b0*/  FMUL.FTZ R135, R6, R98 ;  /* 0x0000006206877220 */ /* 0x000fe40000410000 */
[----:B------:R-:W-:Y:S02]  /*14c0*/  FADD.FTZ R92, R93, R128 ;  /* 0x000000805d5c7221 */ /* 0x000fe40000010000 */
[----:B------:R-:W-:Y:S02]  /*14d0*/  FFMA.FTZ R155, R133, R128, R155 ;  /* 0x00000080859b7223 */ /* 0x000fe4000001009b */
        /* <DEDUP_REMOVED lines=20> */
.L_x_226:
[----:B------:R-:W-:Y:S05]  /*1620*/  BSYNC B0 ;  /* 0x0000000000007941 */ /* 0x000fea0003800000 */
.L_x_225:
[----:B------:R-:W-:Y:S02]  /*1630*/  SHF.R.U32.HI R94, RZ, 0x5, R104 ;  /* 0x00000005ff5e7819 */ /* 0x000fe40000011668 */
[----:B------:R-:W-:-:S02]  /*1640*/  LOP3.LUT P0, RZ, R104, 0x1f, RZ, 0xc0, !PT ;  /* 0x0000001f68ff7812 */ /* 0x000fc4000780c0ff */
[----:B------:R-:W-:Y:S02]  /*1650*/  LOP3.LUT R157, R94, 0x7fffffc, RZ, 0xc0, !PT ;  /* 0x07fffffc5e9d7812 */ /* 0x000fe400078ec0ff */
[----:B------:R-:W-:Y:S02]  /*1660*/  ISETP.GE.AND P5, PT, R3, c[0x0][0x164], PT ;  /* 0x0000590003007a0c */ /* 0x000fe40003fa6270 */
[----:B------:R-:W-:Y:S01]  /*1670*/  @!P1 IADD3 R157, R157, 0x4, RZ ;  /* 0x000000049d9d9810 */ /* 0x000fe20007ffe0ff */
[----:B------:R-:W-:Y:S08]  /*1680*/  BRA.DIV ~URZ, `(.L_x_227) ;  /* 0x000016c27f007947 */ /* 0x000ff0000b800000 */
[----:B------:R0:W1:Y:S02]  /*1690*/  SHFL.DOWN PT, R126, R127, 0x10, 0x1f ;  /* 0x0a001f007f7e7f89 */ /* 0x00006400000e0000 */
.L_x_236:
        /* <DEDUP_REMOVED lines=18> */
.L_x_237:
        /* <DEDUP_REMOVED lines=27> */
[----:B------:R-:W-:Y:S01]  /*1970*/  FFMA.FTZ R94, R152, R127, R126 ;  /* 0x0000007f985e7223 */ /* 0x000fe2000001007e */
[----:B------:R-:W-:Y:S01]  /*1980*/  ISETP.NE.AND.EX P0, PT, RZ, c[0x0][0x21c], PT, P0 ;  /* 0x00008700ff007a0c */ /* 0x000fe20003f05300 */
[----:B------:R-:W-:Y:S01]  /*1990*/  FADD.FTZ R92, R156, -R93 ;  /* 0x8000005d9c5c7221 */ /* 0x000fe20000010000 */
[----:B------:R-:W-:Y:S01]  /*19a0*/  ISETP.NE.AND.EX P1, PT, RZ, c[0x0][0x25c], PT, P1 ;  /* 0x00009700ff007a0c */ /* 0x000fe20003f25310 */
[----:B------:R-:W-:Y:S01]  /*19b0*/  FADD.FTZ R94, R151, -R94 ;  /* 0x8000005e975e7221 */ /* 0x000fe20000010000 */
[----:B------:R-:W-:Y:S01]  /*19c0*/  ISETP.NE.U32.AND P6, PT, RZ, c[0x0][0x250], PT ;  /* 0x00009400ff007a0c */ /* 0x000fe20003fc5070 */
[----:B-----5:R-:W-:-:S02]  /*19d0*/  FMUL.FTZ R92, R105, R92 ;  /* 0x0000005c695c7220 */ /* 0x020fc40000410000 */
[-CC-:B------:R-:W-:Y:S02]  /*19e0*/  FFMA.FTZ R96, R148, R127.reuse, R126.reuse ;  /* 0x0000007f94607223 */ /* 0x180fe4000001007e */
[----:B------:R-:W-:Y:S02]  /*19f0*/  FFMA.FTZ R98, R144, R127, R126 ;  /* 0x0000007f90627223 */ /* 0x000fe4000001007e */
[----:B------:R-:W-:Y:S02]  /*1a00*/  FADD.FTZ R96, R147, -R96 ;  /* 0x8000006093607221 */ /* 0x000fe40000010000 */
[----:B------:R-:W-:Y:S01]  /*1a10*/  @P0 HADD2.F32 R93, -RZ, R76.H0_H0 ;  /* 0x2000004cff5d0230 */ /* 0x000fe20000004100 */
[----:B------:R-:W-:Y:S01]  /*1a20*/  FADD.FTZ R98, R143, -R98 ;  /* 0x800000628f627221 */ /* 0x000fe20000010000 */
[----:B------:R-:W-:Y:S01]  /*1a30*/  @P0 HADD2.F32 R95, -RZ, R78.H0_H0 ;  /* 0x2000004eff5f0230 */ /* 0x000fe20000004100 */
[----:B------:R-:W-:Y:S01]  /*1a40*/  FMUL.FTZ R160, R105, R96 ;  /* 0x0000006069a07220 */ /* 0x000fe20000410000 */
[----:B------:R-:W-:Y:S01]  /*1a50*/  @P0 HADD2.F32 R99, -RZ, R79.H1_H1 ;  /* 0x3000004fff630230 */ /* 0x000fe20000004100 */
[----:B------:R-:W-:-:S02]  /*1a60*/  @P0 FADD.FTZ R92, R92, R93 ;  /* 0x0000005d5c5c0221 */ /* 0x000fc40000010000 */
[C---:B------:R-:W-:Y:S01]  /*1a70*/  FMUL.FTZ R93, R105.reuse, R94 ;  /* 0x0000005e695d7220 */ /* 0x040fe20000410000 */
[----:B------:R-:W-:Y:S01]  /*1a80*/  @P0 HADD2.F32 R94, -RZ, R77.H0_H0 ;  /* 0x2000004dff5e0230 */ /* 0x000fe20000004100 */
[----:B------:R-:W-:Y:S02]  /*1a90*/  FMUL.FTZ R155, R105, R98 ;  /* 0x00000062699b7220 */ /* 0x000fe40000410000 */
[----:B------:R-:W-:Y:S02]  /*1aa0*/  @P0 FADD.FTZ R160, R160, R95 ;  /* 0x0000005fa0a00221 */ /* 0x000fe40000010000 */
[----:B------:R-:W-:Y:S01]  /*1ab0*/  @P0 FADD.FTZ R93, R93, R94 ;  /* 0x0000005e5d5d0221 */ /* 0x000fe20000010000 */
[----:B------:R-:W-:Y:S01]  /*1ac0*/  @P0 HADD2.F32 R94, -RZ, R79.H0_H0 ;  /* 0x2000004fff5e0230 */ /* 0x000fe20000004100 */
[----:B------:R-:W-:Y:S01]  /*1ad0*/  FFMA.FTZ R158, R142, R127, R126 ;  /* 0x0000007f8e9e7223 */ /* 0x000fe2000001007e */
[----:B------:R-:W-:Y:S02]  /*1ae0*/  @P1 F2FP.PACK_AB R96, RZ, R160 ;  /* 0x000000a0ff60123e */ /* 0x000fe400000000ff */
[----:B------:R-:W-:Y:S01]  /*1af0*/  @P1 F2FP.PACK_AB R95, RZ, R93 ;  /* 0x0000005dff5f123e */ /* 0x000fe200000000ff */
[----:B------:R-:W-:Y:S01]  /*1b00*/  @P0 FADD.FTZ R155, R155, R94 ;  /* 0x0000005e9b9b0221 */ /* 0x000fe20000010000 */
[----:B------:R-:W-:Y:S01]  /*1b10*/  @P1 F2FP.PACK_AB R94, RZ, R92 ;  /* 0x0000005cff5e123e */ /* 0x000fe200000000ff */
[----:B------:R-:W-:Y:S01]  /*1b20*/  FADD.FTZ R158, R141, -R158 ;  /* 0x8000009e8d9e7221 */ /* 0x000fe20000010000 */
[----:B------:R-:W-:Y:S01]  /*1b30*/  @P1 PRMT R46, R96, 0x7610, R46 ;  /* 0x00007610602e1816 */ /* 0x000fe2000000002e */
[-C--:B------:R-:W-:Y:S01]  /*1b40*/  FFMA.FTZ R96, R150, R127.reuse, R126 ;  /* 0x0000007f96607223 */ /* 0x080fe2000001007e */
[----:B------:R-:W-:Y:S01]  /*1b50*/  @P1 PRMT R44, R94, 0x7610, R44 ;  /* 0x000076105e2c1816 */ /* 0x000fe2000000002c */
[----:B------:R-:W-:Y:S01]  /*1b60*/  FFMA.FTZ R94, R154, R127, R126 ;  /* 0x0000007f9a5e7223 */ /* 0x000fe2000001007e */
[----:B------:R-:W-:Y:S01]  /*1b70*/  @P1 PRMT R45, R95, 0x7610, R45 ;  /* 0x000076105f2d1816 */ /* 0x000fe2000000002d */
[----:B------:R-:W-:Y:S01]  /*1b80*/  FADD.FTZ R96, R149, -R96 ;  /* 0x8000006095607221 */ /* 0x000fe20000010000 */
[----:B------:R-:W-:Y:S01]  /*1b90*/  @P1 F2FP.PACK_AB R97, RZ, R155 ;  /* 0x0000009bff61123e */ /* 0x000fe200000000ff */
[----:B------:R-:W-:-:S02]  /*1ba0*/  FADD.FTZ R94, R153, -R94 ;  /* 0x8000005e995e7221 */ /* 0x000fc40000010000 */
[----:B------:R-:W-:Y:S01]  /*1bb0*/  FMUL.FTZ R158, R105, R158 ;  /* 0x0000009e699e7220 */ /* 0x000fe20000410000 */
[----:B------:R-:W-:Y:S01]  /*1bc0*/  @P1 PRMT R47, R97, 0x7610, R47 ;  /* 0x00007610612f1816 */ /* 0x000fe2000000002f */
[C---:B------:R-:W-:Y:S01]  /*1bd0*/  FMUL.FTZ R95, R105.reuse, R94 ;  /* 0x0000005e695f7220 */ /* 0x040fe20000410000 */
[----:B------:R-:W-:Y:S01]  /*1be0*/  @P0 HADD2.F32 R97, -RZ, R77.H1_H1 ;  /* 0x3000004dff610230 */ /* 0x000fe20000004100 */
[----:B------:R-:W-:Y:S01]  /*1bf0*/  FMUL.FTZ R94, R105, R96 ;  /* 0x00000060695e7220 */ /* 0x000fe20000410000 */
[----:B------:R-:W-:Y:S01]  /*1c00*/  @P0 HADD2.F32 R96, -RZ, R76.H1_H1 ;  /* 0x3000004cff600230 */ /* 0x000fe20000004100 */
[----:B------:R-:W-:Y:S02]  /*1c10*/  @P0 FADD.FTZ R158, R158, R99 ;  /* 0x000000639e9e0221 */ /* 0x000fe40000010000 */
[----:B------:R-:W-:Y:S02]  /*1c20*/  @P0 FADD.FTZ R94, R94, R97 ;  /* 0x000000615e5e0221 */ /* 0x000fe40000010000 */
[----:B------:R-:W-:-:S02]  /*1c30*/  @P0 FADD.FTZ R95, R95, R96 ;  /* 0x000000605f5f0221 */ /* 0x000fc40000010000 */
[----:B------:R-:W-:Y:S01]  /*1c40*/  FFMA.FTZ R96, R146, R127, R126 ;  /* 0x0000007f92607223 */ /* 0x000fe2000001007e */
[----:B------:R-:W-:-:S03]  /*1c50*/  @P1 F2FP.PACK_AB R97, RZ, R94 ;  /* 0x0000005eff61123e */ /* 0x000fc600000000ff */
[----:B------:R-:W-:Y:S01]  /*1c60*/  FADD.FTZ R98, R145, -R96 ;  /* 0x8000006091627221 */ /* 0x000fe20000010000 */
[----:B------:R-:W-:Y:S02]  /*1c70*/  @P1 F2FP.PACK_AB R96, RZ, R95 ;  /* 0x0000005fff60123e */ /* 0x000fe400000000ff */
[----:B------:R-:W-:Y:S01]  /*1c80*/  @P1 PRMT R45, R45, 0x5410, R97 ;  /* 0x000054102d2d1816 */ /* 0x000fe20000000061 */
[----:B------:R-:W-:Y:S01]  /*1c90*/  FMUL.FTZ R157, R105, R98 ;  /* 0x00000062699d7220 */ /* 0x000fe20000410000 */
[----:B------:R-:W-:Y:S01]  /*1ca0*/  @P0 HADD2.F32 R98, -RZ, R78.H1_H1 ;  /* 0x3000004eff620230 */ /* 0x000fe20000004100 */
[----:B------:R-:W-:Y:S02]  /*1cb0*/  @P1 F2FP.PACK_AB R97, RZ, R158 ;  /* 0x0000009eff61123e */ /* 0x000fe400000000ff */
[----:B------:R-:W-:Y:S02]  /*1cc0*/  @P1 PRMT R44, R44, 0x5410, R96 ;  /* 0x000054102c2c1816 */ /* 0x000fe40000000060 */
[----:B------:R-:W-:Y:S01]  /*1cd0*/  @P0 FADD.FTZ R157, R157, R98 ;  /* 0x000000629d9d0221 */ /* 0x000fe20000010000 */
[----:B------:R-:W-:-:S02]  /*1ce0*/  ISETP.NE.U32.AND P0, PT, RZ, c[0x0][0x258], PT ;  /* 0x00009600ff007a0c */ /* 0x000fc40003f05070 */
[----:B------:R-:W-:Y:S01]  /*1cf0*/  @P1 PRMT R47, R47, 0x5410, R97 ;  /* 0x000054102f2f1816 */ /* 0x000fe20000000061 */
[----:B------:R-:W-:Y:S01]  /*1d00*/  HFMA2.MMA R97, -RZ, RZ, 0, 9.5367431640625e-07 ;  /* 0x00000010ff617435 */ /* 0x000fe200000001ff */
[----:B------:R-:W-:Y:S02]  /*1d10*/  @P1 F2FP.PACK_AB R96, RZ, R157 ;  /* 0x0000009dff60123e */ /* 0x000fe400000000ff */
[----:B------:R-:W-:Y:S02]  /*1d20*/  ISETP.NE.AND.EX P0, PT, RZ, c[0x0][0x25c], PT, P0 ;  /* 0x00009700ff007a0c */ /* 0x000fe40003f05300 */
[----:B------:R-:W-:Y:S02]  /*1d30*/  @P1 PRMT R46, R46, 0x5410, R96 ;  /* 0x000054102e2e1816 */ /* 0x000fe40000000060 */
[----:B------:R-:W-:-:S09]  /*1d40*/  ISETP.NE.AND.EX P1, PT, RZ, c[0x0][0x254], PT, P6 ;  /* 0x00009500ff007a0c */ /* 0x000fd20003f25360 */
[----:B------:R-:W-:-:S04]  /*1d50*/  @P0 IMAD.WIDE.U32 R98, R0, R97, c[0x0][0x258] ;  /* 0x0000960000620625 */ /* 0x000fc800078e0061 */
[-C--:B------:R-:W-:Y:S01]  /*1d60*/  @P1 F2FP.PACK_AB R159, RZ, R92.reuse ;  /* 0x0000005cff9f123e */ /* 0x080fe200000000ff */
[----:B------:R0:W-:Y:S01]  /*1d70*/  @P0 STG.E.128 [R98.64], R44 ;  /* 0x0000002c62000986 */ /* 0x0001e2000c101d04 */
[----:B------:R-:W-:Y:S01]  /*1d80*/  @P1 F2FP.PACK_AB R162, RZ, R93 ;  /* 0x0000005dffa2123e */ /* 0x000fe200000000ff */
[----:B------:R-:W-:Y:S01]  /*1d90*/  IMAD.WIDE.U32 R96, R0, R97, c[0x0][0x248] ;  /* 0x0000920000607625 */ /* 0x000fe200078e0061 */
[----:B------:R-:W-:Y:S02]  /*1da0*/  F2FP.PACK_AB R92, R95, R92 ;  /* 0x0000005c5f5c723e */ /* 0x000fe400000000ff */
[----:B------:R-:W-:Y:S02]  /*1db0*/  @P1 F2FP.PACK_AB R161, RZ, R94 ;  /* 0x0000005effa1123e */ /* 0x000fe400000000ff */
[----:B------:R-:W-:Y:S02]  /*1dc0*/  F2FP.PACK_AB R93, R94, R93 ;  /* 0x0000005d5e5d723e */ /* 0x000fe400000000ff */
[----:B------:R-:W-:-:S02]  /*1dd0*/  F2FP.PACK_AB R94, R157, R160 ;  /* 0x000000a09d5e723e */ /* 0x000fc400000000ff */
[----:B------:R-:W-:Y:S02]  /*1de0*/  @P1 F2FP.PACK_AB R160, RZ, R160 ;  /* 0x000000a0ffa0123e */ /* 0x000fe400000000ff */
[----:B------:R-:W-:Y:S02]  /*1df0*/  @P1 PRMT R36, R159, 0x7610, R36 ;  /* 0x000076109f241816 */ /* 0x000fe40000000024 */
[----:B------:R-:W-:Y:S02]  /*1e00*/  @P1 F2FP.PACK_AB R157, RZ, R157 ;  /* 0x0000009dff9d123e */ /* 0x000fe400000000ff */
[----:B------:R-:W-:Y:S02]  /*1e10*/  @P1 PRMT R37, R162, 0x7610, R37 ;  /* 0x00007610a2251816 */ /* 0x000fe40000000025 */
[----:B0-----:R-:W-:Y:S02]  /*1e20*/  @P1 F2FP.PACK_AB R99, RZ, R95 ;  /* 0x0000005fff63123e */ /* 0x001fe400000000ff */
[----:B------:R-:W-:-:S02]  /*1e30*/  F2FP.PACK_AB R95, R158, R155 ;  /* 0x0000009b9e5f723e */ /* 0x000fc400000000ff */
[----:B------:R-:W-:Y:S02]  /*1e40*/  @P1 F2FP.PACK_AB R155, RZ, R155 ;  /* 0x0000009bff9b123e */ /* 0x000fe400000000ff */
[----:B------:R-:W-:Y:S01]  /*1e50*/  @P1 F2FP.PACK_AB R158, RZ, R158 ;  /* 0x0000009eff9e123e */ /* 0x000fe200000000ff */
[----:B------:R0:W-:Y:S01]  /*1e60*/  STG.E.128 [R96.64], R92 ;  /* 0x0000005c60007986 */ /* 0x0001e2000c101d04 */
[----:B------:R-:W-:Y:S02]  /*1e70*/  @P1 PRMT R38, R160, 0x7610, R38 ;  /* 0x00007610a0261816 */ /* 0x000fe40000000026 */
[----:B------:R-:W-:Y:S02]  /*1e80*/  @P1 PRMT R39, R155, 0x7610, R39 ;  /* 0x000076109b271816 */ /* 0x000fe40000000027 */
[----:B------:R-:W-:Y:S02]  /*1e90*/  @P1 LEA R98, P0, R0, c[0x0][0x250], 0x4 ;  /* 0x0000940000621a11 */ /* 0x000fe400078020ff */
[----:B------:R-:W-:-:S02]  /*1ea0*/  @P1 PRMT R36, R36, 0x5410, R99 ;  /* 0x0000541024241816 */ /* 0x000fc40000000063 */
[----:B------:R-:W-:Y:S02]  /*1eb0*/  @P1 PRMT R37, R37, 0x5410, R161 ;  /* 0x0000541025251816 */ /* 0x000fe400000000a1 */
[----:B------:R-:W-:Y:S02]  /*1ec0*/  @P1 LEA.HI.X R99, R0, c[0x0][0x254], RZ, 0x4, P0 ;  /* 0x0000950000631a11 */ /* 0x000fe400000f24ff */
[----:B------:R-:W-:Y:S02]  /*1ed0*/  @P1 PRMT R38, R38, 0x5410, R157 ;  /* 0x0000541026261816 */ /* 0x000fe4000000009d */
[----:B------:R-:W-:Y:S02]  /*1ee0*/  @P1 PRMT R39, R39, 0x5410, R158 ;  /* 0x0000541027271816 */ /* 0x000fe4000000009e */
[----:B------:R-:W-:-:S03]  /*1ef0*/  IADD3 R0, R0, 0x80, RZ ;  /* 0x0000008000007810 */ /* 0x000fc60007ffe0ff */
[----:B------:R0:W-:Y:S04]  /*1f00*/  @P1 STG.E.128 [R98.64], R36 ;  /* 0x0000002462001986 */ /* 0x0001e8000c101d04 */
.L_x_230:
[----:B------:R-:W-:Y:S05]  /*1f10*/  BSYNC B0 ;  /* 0x0000000000007941 */ /* 0x000fea0003800000 */
.L_x_229:
[----:B------:R-:W-:Y:S01]  /*1f20*/  BSSY B0, `(.L_x_231) ;  /* 0x000005f000007945 */ /* 0x000fe20003800000 */
[----:B------:R-:W-:Y:S05]  /*1f30*/  @!P3 BRA `(.L_x_232) ;  /* 0x000005d00000b947 */ /* 0x000fea0003800000 */
[----:B------:R-:W-:Y:S01]  /*1f40*/  ISETP.NE.U32.AND P0, PT, RZ, c[0x0][0x218], PT ;  /* 0x00008600ff007a0c */ /* 0x000fe20003f05070 */
[-CC-:B0-----:R-:W-:Y:S01]  /*1f50*/  FFMA.FTZ R93, R109, R127.reuse, R126.reuse ;  /* 0x0000007f6d5d7223 */ /* 0x181fe2000001007e */
[----:B------:R-:W-:Y:S01]  /*1f60*/  ISETP.NE.U32.AND P6, PT, RZ, c[0x0][0x250], PT ;  /* 0x00009400ff007a0c */ /* 0x000fe20003fc5070 */
[-CC-:B------:R-:W-:Y:S01]  /*1f70*/  FFMA.FTZ R95, R113, R127.reuse, R126.reuse ;  /* 0x0000007f715f7223 */ /* 0x180fe2000001007e */
[----:B------:R-:W-:Y:S01]  /*1f80*/  ISETP.NE.AND.EX P1, PT, RZ, c[0x0][0x21c], PT, P0 ;  /* 0x00008700ff007a0c */ /* 0x000fe20003f25300 */
[----:B------:R-:W-:Y:S01]  /*1f90*/  FADD.FTZ R92, R140, -R93 ;  /* 0x8000005d8c5c7221 */ /* 0x000fe20000010000 */
[----:B------:R-:W-:Y:S01]  /*1fa0*/  ISETP.NE.U32.AND P0, PT, RZ, c[0x0][0x258], PT ;  /* 0x00009600ff007a0c */ /* 0x000fe20003f05070 */
[----:B------:R-:W-:Y:S01]  /*1fb0*/  FADD.FTZ R94, R108, -R95 ;  /* 0x8000005f6c5e7221 */ /* 0x000fe20000010000 */
[----:B------:R-:W-:Y:S01]  /*1fc0*/  ISETP.NE.AND.EX P6, PT, RZ, c[0x0][0x254], PT, P6 ;  /* 0x00009500ff007a0c */ /* 0x000fe20003fc5360 */
[----:B-----5:R-:W-:Y:S01]  /*1fd0*/  FMUL.FTZ R92, R105, R92 ;  /* 0x0000005c695c7220 */ /* 0x020fe20000410000 */
[----:B------:R-:W-:Y:S01]  /*1fe0*/  ISETP.NE.AND.EX P0, PT, RZ, c[0x0][0x25c], PT, P0 ;  /* 0x00009700ff007a0c */ /* 0x000fe20003f05300 */
[----:B------:R-:W-:-:S02]  /*1ff0*/  FFMA.FTZ R95, R115, R127, R126 ;  /* 0x0000007f735f7223 */ /* 0x000fc4000001007e */
[----:B------:R-:W-:Y:S02]  /*2000*/  FFMA.FTZ R97, R121, R127, R126 ;  /* 0x0000007f79617223 */ /* 0x000fe4000001007e */
[----:B------:R-:W-:Y:S02]  /*2010*/  FADD.FTZ R160, R110, -R95 ;  /* 0x8000005f6ea07221 */ /* 0x000fe40000010000 */
[----:B------:R-:W-:Y:S01]  /*2020*/  @P1 HADD2.F32 R93, -RZ, R24.H0_H0 ;  /* 0x20000018ff5d1230 */ /* 0x000fe20000004100 */
[----:B------:R-:W-:Y:S01]  /*2030*/  FADD.FTZ R96, R114, -R97 ;  /* 0x8000006172607221 */ /* 0x000fe20000010000 */
[----:B------:R-:W-:Y:S01]  /*2040*/  @P1 HADD2.F32 R95, -RZ, R26.H0_H0 ;  /* 0x2000001aff5f1230 */ /* 0x000fe20000004100 */
[C---:B------:R-:W-:Y:S01]  /*2050*/  FMUL.FTZ R160, R105.reuse, R160 ;  /* 0x000000a069a07220 */ /* 0x040fe20000410000 */
[----:B------:R-:W-:Y:S01]  /*2060*/  @P1 HADD2.F32 R99, -RZ, R27.H1_H1 ;  /* 0x3000001bff631230 */ /* 0x000fe20000004100 */
[----:B------:R-:W-:Y:S02]  /*2070*/  @P1 FADD.FTZ R92, R92, R93 ;  /* 0x0000005d5c5c1221 */ /* 0x000fe40000010000 */
[C---:B------:R-:W-:Y:S01]  /*2080*/  FMUL.FTZ R93, R105.reuse, R94 ;  /* 0x0000005e695d7220 */ /* 0x040fe20000410000 */
[----:B------:R-:W-:Y:S01]  /*2090*/  @P1 HADD2.F32 R94, -RZ, R25.H0_H0 ;  /* 0x20000019ff5e1230 */ /* 0x000fe20000004100 */
[----:B------:R-:W-:Y:S01]  /*20a0*/  @P1 FADD.FTZ R160, R160, R95 ;  /* 0x0000005fa0a01221 */ /* 0x000fe20000010000 */
[----:B------:R-:W-:Y:S01]  /*20b0*/  @P6 F2FP.PACK_AB R159, RZ, R92 ;  /* 0x0000005cff9f623e */ /* 0x000fe200000000ff */
[----:B------:R-:W-:-:S02]  /*20c0*/  FMUL.FTZ R155, R105, R96 ;  /* 0x00000060699b7220 */ /* 0x000fc40000410000 */
[----:B------:R-:W-:Y:S01]  /*20d0*/  @P1 FADD.FTZ R93, R93, R94 ;  /* 0x0000005e5d5d1221 */ /* 0x000fe20000010000 */
[----:B------:R-:W-:Y:S01]  /*20e0*/  @P1 HADD2.F32 R94, -RZ, R27.H0_H0 ;  /* 0x2000001bff5e1230 */ /* 0x000fe20000004100 */
[----:B------:R-:W-:Y:S01]  /*20f0*/  @P0 F2FP.PACK_AB R96, RZ, R160 ;  /* 0x000000a0ff60023e */ /* 0x000fe200000000ff */
[----:B------:R-:W-:Y:S01]  /*2100*/  FFMA.FTZ R158, R116, R127, R126 ;  /* 0x0000007f749e7223 */ /* 0x000fe2000001007e */
[----:B------:R-:W-:Y:S02]  /*2110*/  @P6 PRMT R36, R159, 0x7610, R36 ;  /* 0x000076109f246816 */ /* 0x000fe40000000024 */
        /* <DEDUP_REMOVED lines=11> */
[----:B------:R-:W-:Y:S01]  /*21d0*/  FADD.FTZ R96, R117, -R96 ;  /* 0x8000006075607221 */ /* 0x000fe20000010000 */
[----:B------:R-:W-:Y:S01]  /*21e0*/  @P6 F2FP.PACK_AB R162, RZ, R93 ;  /* 0x0000005dffa2623e */ /* 0x000fe200000000ff */
[----:B------:R-:W-:Y:S01]  /*21f0*/  FMUL.FTZ R95, R105, R94 ;  /* 0x0000005e695f7220 */ /* 0x000fe20000410000 */
[----:B------:R-:W-:Y:S01]  /*2200*/  @P0 PRMT R47, R97, 0x7610, R47 ;  /* 0x00007610612f0816 */ /* 0x000fe2000000002f */
[C---:B------:R-:W-:Y:S01]  /*2210*/  FMUL.FTZ R94, R105.reuse, R96 ;  /* 0x00000060695e7220 */ /* 0x040fe20000410000 */
[----:B------:R-:W-:Y:S01]  /*2220*/  @P1 HADD2.F32 R96, -RZ, R24.H1_H1 ;  /* 0x30000018ff601230 */ /* 0x000fe20000004100 */
[----:B------:R-:W-:Y:S01]  /*2230*/  FMUL.FTZ R158, R105, R158 ;  /* 0x0000009e699e7220 */ /* 0x000fe20000410000 */
[----:B------:R-:W-:Y:S01]  /*2240*/  @P1 HADD2.F32 R97, -RZ, R25.H1_H1 ;  /* 0x30000019ff611230 */ /* 0x000fe20000004100 */
[----:B------:R-:W-:-:S02]  /*2250*/  @P6 PRMT R37, R162, 0x7610, R37 ;  /* 0x00007610a2256816 */ /* 0x000fc40000000025 */
[----:B------:R-:W-:Y:S02]  /*2260*/  @P1 FADD.FTZ R95, R95, R96 ;  /* 0x000000605f5f1221 */ /* 0x000fe40000010000 */
[----:B------:R-:W-:Y:S02]  /*2270*/  FFMA.FTZ R96, R112, R127, R126 ;  /* 0x0000007f70607223 */ /* 0x000fe4000001007e */
[----:B------:R-:W-:Y:S01]  /*2280*/  @P1 FADD.FTZ R94, R94, R97 ;  /* 0x000000615e5e1221 */ /* 0x000fe20000010000 */
[----:B------:R-:W-:Y:S01]  /*2290*/  F2FP.PACK_AB R92, R95, R92 ;  /* 0x0000005c5f5c723e */ /* 0x000fe200000000ff */
[----:B------:R-:W-:Y:S01]  /*22a0*/  FADD.FTZ R98, R119, -R96 ;  /* 0x8000006077627221 */ /* 0x000fe20000010000 */
[----:B------:R-:W-:Y:S01]  /*22b0*/  @P0 F2FP.PACK_AB R96, RZ, R95 ;  /* 0x0000005fff60023e */ /* 0x000fe200000000ff */
[----:B------:R-:W-:Y:S01]  /*22c0*/  @P1 FADD.FTZ R158, R158, R99 ;  /* 0x000000639e9e1221 */ /* 0x000fe20000010000 */
[----:B------:R-:W-:Y:S01]  /*22d0*/  @P0 F2FP.PACK_AB R97, RZ, R94 ;  /* 0x0000005eff61023e */ /* 0x000fe200000000ff */
[----:B------:R-:W-:Y:S01]  /*22e0*/  FMUL.FTZ R157, R105, R98 ;  /* 0x00000062699d7220 */ /* 0x000fe20000410000 */
[----:B------:R-:W-:Y:S01]  /*22f0*/  @P1 HADD2.F32 R98, -RZ, R26.H1_H1 ;  /* 0x3000001aff621230 */ /* 0x000fe20000004100 */
[----:B------:R-:W-:-:S02]  /*2300*/  @P0 PRMT R44, R44, 0x5410, R96 ;  /* 0x000054102c2c0816 */ /* 0x000fc40000000060 */
[----:B------:R-:W-:Y:S02]  /*2310*/  @P0 PRMT R45, R45, 0x5410, R97 ;  /* 0x000054102d2d0816 */ /* 0x000fe40000000061 */
[----:B------:R-:W-:Y:S01]  /*2320*/  @P1 FADD.FTZ R157, R157, R98 ;  /* 0x000000629d9d1221 */ /* 0x000fe20000010000 */
[----:B------:R-:W-:Y:S02]  /*2330*/  ISETP.NE.U32.AND P1, PT, RZ, c[0x0][0x258], PT ;  /* 0x00009600ff007a0c */ /* 0x000fe40003f25070 */
[----:B------:R-:W-:Y:S02]  /*2340*/  @P0 F2FP.PACK_AB R97, RZ, R158 ;  /* 0x0000009eff61023e */ /* 0x000fe400000000ff */
[----:B------:R-:W-:Y:S02]  /*2350*/  ISETP.NE.AND.EX P1, PT, RZ, c[0x0][0x25c], PT, P1 ;  /* 0x00009700ff007a0c */ /* 0x000fe40003f25310 */
[----:B------:R-:W-:Y:S02]  /*2360*/  @P0 PRMT R47, R47, 0x5410, R97 ;  /* 0x000054102f2f0816 */ /* 0x000fe40000000061 */
[----:B------:R-:W-:-:S02]  /*2370*/  MOV R97, 0x10 ;  /* 0x0000001000617802 */ /* 0x000fc40000000f00 */
[----:B------:R-:W-:Y:S02]  /*2380*/  @P0 F2FP.PACK_AB R96, RZ, R157 ;  /* 0x0000009dff60023e */ /* 0x000fe400000000ff */
[----:B------:R-:W-:Y:S02]  /*2390*/  @P6 F2FP.PACK_AB R161, RZ, R94 ;  /* 0x0000005effa1623e */ /* 0x000fe400000000ff */
[----:B------:R-:W-:Y:S02]  /*23a0*/  @P0 PRMT R46, R46, 0x5410, R96 ;  /* 0x000054102e2e0816 */ /* 0x000fe40000000060 */
[----:B------:R-:W-:Y:S01]  /*23b0*/  F2FP.PACK_AB R93, R94, R93 ;  /* 0x0000005d5e5d723e */ /* 0x000fe200000000ff */
[CC--:B------:R-:W-:Y:S01]  /*23c0*/  @P1 IMAD.WIDE.U32 R98, R0.reuse, R97.reuse, c[0x0][0x258] ;  /* 0x0000960000621625 */ /* 0x0c0fe200078e0061 */
[-C--:B------:R-:W-:Y:S02]  /*23d0*/  F2FP.PACK_AB R94, R157, R160.reuse ;  /* 0x000000a09d5e723e */ /* 0x080fe400000000ff */
[----:B------:R-:W-:Y:S01]  /*23e0*/  @P6 F2FP.PACK_AB R160, RZ, R160 ;  /* 0x000000a0ffa0623e */ /* 0x000fe200000000ff */
[----:B------:R-:W-:Y:S01]  /*23f0*/  IMAD.WIDE.U32 R96, R0, R97, c[0x0][0x248] ;  /* 0x0000920000607625 */ /* 0x000fe200078e0061 */
[----:B------:R0:W-:Y:S01]  /*2400*/  @P1 STG.E.128 [R98.64], R44 ;  /* 0x0000002c62001986 */ /* 0x0001e2000c101d04 */
[----:B------:R-:W-:-:S02]  /*2410*/  @P6 F2FP.PACK_AB R157, RZ, R157 ;  /* 0x0000009dff9d623e */ /* 0x000fc400000000ff */
[----:B------:R-:W-:Y:S02]  /*2420*/  @P6 PRMT R38, R160, 0x7610, R38 ;  /* 0x00007610a0266816 */ /* 0x000fe40000000026 */
[----:B------:R-:W-:Y:S02]  /*2430*/  @P6 PRMT R37, R37, 0x5410, R161 ;  /* 0x0000541025256816 */ /* 0x000fe400000000a1 */
[----:B------:R-:W-:Y:S02]  /*2440*/  @P6 PRMT R38, R38, 0x5410, R157 ;  /* 0x0000541026266816 */ /* 0x000fe4000000009d */
[----:B0-----:R-:W-:Y:S02]  /*2450*/  @P6 F2FP.PACK_AB R99, RZ, R95 ;  /* 0x0000005fff63623e */ /* 0x001fe400000000ff */
[-C--:B------:R-:W-:Y:S02]  /*2460*/  F2FP.PACK_AB R95, R158, R155.reuse ;  /* 0x0000009b9e5f723e */ /* 0x080fe400000000ff */
[----:B------:R-:W-:-:S02]  /*2470*/  @P6 F2FP.PACK_AB R155, RZ, R155 ;  /* 0x0000009bff9b623e */ /* 0x000fc400000000ff */
[----:B------:R-:W-:Y:S01]  /*2480*/  @P6 F2FP.PACK_AB R158, RZ, R158 ;  /* 0x0000009eff9e623e */ /* 0x000fe200000000ff */
        /* <DEDUP_REMOVED lines=8> */
.L_x_232:
[----:B------:R-:W-:Y:S05]  /*2510*/  BSYNC B0 ;  /* 0x0000000000007941 */ /* 0x000fea0003800000 */
.L_x_231:
        /* <DEDUP_REMOVED lines=15> */
[----:B------:R-:W-:Y:S01]  /*2610*/  @P1 HADD2.F32 R95, -RZ, R88.H0_H0 ;  /* 0x20000058ff5f1230 */ /* 0x000fe20000004100 */
[----:B-----5:R-:W-:Y:S02]  /*2620*/  FMUL.FTZ R126, R105, R92 ;  /* 0x0000005c697e7220 */ /* 0x020fe40000410000 */
[----:B------:R-:W-:Y:S01]  /*2630*/  FADD.FTZ R92, R124, -R97 ;  /* 0x800000617c5c7221 */ /* 0x000fe20000010000 */
[----:B------:R-:W-:Y:S01]  /*2640*/  HFMA2.MMA R97, -RZ, RZ, 0, 9.5367431640625e-07 ;  /* 0x00000010ff617435 */ /* 0x000fe200000001ff */
[----:B------:R-:W-:-:S02]  /*2650*/  FADD.FTZ R98, R128, -R99 ;  /* 0x8000006380627221 */ /* 0x000fc40000010000 */
[C---:B------:R-:W-:Y:S01]  /*2660*/  FMUL.FTZ R155, R105.reuse, R92 ;  /* 0x0000005c699b7220 */ /* 0x040fe20000410000 */
[----:B------:R-:W-:Y:S01]  /*2670*/  @P1 HADD2.F32 R92, -RZ, R89.H0_H0 ;  /* 0x20000059ff5c1230 */ /* 0x000fe20000004100 */
[----:B------:R-:W-:Y:S02]  /*2680*/  FMUL.FTZ R127, R105, R98 ;  /* 0x00000062697f7220 */ /* 0x000fe40000410000 */
[----:B------:R-:W-:Y:S01]  /*2690*/  @P1 FADD.FTZ R126, R126, R95 ;  /* 0x0000005f7e7e1221 */ /* 0x000fe20000010000 */
[--C-:B------:R-:W-:Y:S01]  /*26a0*/  @P1 HADD2.F32 R95, -RZ, R90.reuse.H1_H1 ;  /* 0x3000005aff5f1230 */ /* 0x100fe20000004100 */
[----:B------:R-:W-:Y:S01]  /*26b0*/  @P1 FADD.FTZ R155, R155, R92 ;  /* 0x0000005c9b9b1221 */ /* 0x000fe20000010000 */
[----:B------:R-:W-:Y:S01]  /*26c0*/  @P1 HADD2.F32 R92, -RZ, R90.H0_H0 ;  /* 0x2000005aff5c1230 */ /* 0x000fe20000004100 */
[----:B------:R-:W-:Y:S02]  /*26d0*/  FADD.FTZ R94, R129, -R94 ;  /* 0x8000005e815e7221 */ /* 0x000fe40000010000 */
[----:B------:R-:W-:-:S02]  /*26e0*/  FADD.FTZ R162, R134, -R157 ;  /* 0x8000009d86a27221 */ /* 0x000fc40000010000 */
[----:B------:R-:W-:Y:S02]  /*26f0*/  @P1 FADD.FTZ R127, R127, R92 ;  /* 0x0000005c7f7f1221 */ /* 0x000fe40000010000 */
[----:B------:R-:W-:Y:S01]  /*2700*/  FADD.FTZ R92, R132, -R93 ;  /* 0x8000005d845c7221 */ /* 0x000fe20000010000 */
[----:B------:R-:W-:Y:S01]  /*2710*/  @P0 F2FP.PACK_AB R93, RZ, R155 ;  /* 0x0000009bff5d023e */ /* 0x000fe200000000ff */
[----:B------:R-:W-:Y:S02]  /*2720*/  FADD.FTZ R96, R131, -R96 ;  /* 0x8000006083607221 */ /* 0x000fe40000010000 */
[C---:B------:R-:W-:Y:S01]  /*2730*/  FMUL.FTZ R159, R105.reuse, R92 ;  /* 0x0000005c699f7220 */ /* 0x040fe20000410000 */
[----:B------:R-:W-:Y:S01]  /*2740*/  @P0 F2FP.PACK_AB R92, RZ, R126 ;  /* 0x0000007eff5c023e */ /* 0x000fe200000000ff */
[----:B------:R-:W-:Y:S01]  /*2750*/  FMUL.FTZ R157, R105, R94 ;  /* 0x0000005e699d7220 */ /* 0x000fe20000410000 */
[----:B------:R-:W-:Y:S01]  /*2760*/  @P0 PRMT R45, R93, 0x7610, R45 ;  /* 0x000076105d2d0816 */ /* 0x000fe2000000002d */
[----:B------:R-:W-:Y:S01]  /*2770*/  FADD.FTZ R160, R135, -R158 ;  /* 0x8000009e87a07221 */ /* 0x000fe20000010000 */
[----:B------:R-:W-:Y:S01]  /*2780*/  @P0 PRMT R44, R92, 0x7610, R44 ;  /* 0x000076105c2c0816 */ /* 0x000fe2000000002c */
[----:B------:R-:W-:Y:S01]  /*2790*/  @P1 HADD2.F32 R92, -RZ, R88.H1_H1 ;  /* 0x30000058ff5c1230 */ /* 0x000fe20000004100 */
[C---:B------:R-:W-:Y:S01]  /*27a0*/  FMUL.FTZ R158, R105.reuse, R96 ;  /* 0x00000060699e7220 */ /* 0x040fe20000410000 */
[----:B------:R-:W-:Y:S01]  /*27b0*/  @P1 HADD2.F32 R93, -RZ, R89.H1_H1 ;  /* 0x30000059ff5d1230 */ /* 0x000fe20000004100 */
[----:B------:R-:W-:Y:S01]  /*27c0*/  FMUL.FTZ R160, R105, R160 ;  /* 0x000000a069a07220 */ /* 0x000fe20000410000 */
[----:B------:R-:W-:Y:S01]  /*27d0*/  @P0 F2FP.PACK_AB R94, RZ, R127 ;  /* 0x0000007fff5e023e */ /* 0x000fe200000000ff */
[----:B------:R-:W-:Y:S01]  /*27e0*/  @P1 FADD.FTZ R157, R157, R92 ;  /* 0x0000005c9d9d1221 */ /* 0x000fe20000010000 */
[--C-:B------:R-:W-:Y:S01]  /*27f0*/  @P1 HADD2.F32 R92, -RZ, R91.reuse.H0_H0 ;  /* 0x2000005bff5c1230 */ /* 0x100fe20000004100 */
[----:B------:R-:W-:Y:S01]  /*2800*/  @P1 FADD.FTZ R158, R158, R93 ;  /* 0x0000005d9e9e1221 */ /* 0x000fe20000010000 */
[----:B------:R-:W-:Y:S01]  /*2810*/  @P1 HADD2.F32 R93, -RZ, R91.H1_H1 ;  /* 0x3000005bff5d1230 */ /* 0x000fe20000004100 */
[----:B------:R-:W-:Y:S01]  /*2820*/  FMUL.FTZ R162, R105, R162 ;  /* 0x000000a269a27220 */ /* 0x000fe20000410000 */
[----:B------:R-:W-:Y:S01]  /*2830*/  @P0 PRMT R46, R94, 0x7610, R46 ;  /* 0x000076105e2e0816 */ /* 0x000fe2000000002e */
[----:B------:R-:W-:Y:S01]  /*2840*/  @P1 FADD.FTZ R159, R159, R92 ;  /* 0x0000005c9f9f1221 */ /* 0x000fe20000010000 */
[----:B------:R-:W-:Y:S01]  /*2850*/  @P0 F2FP.PACK_AB R92, RZ, R157 ;  /* 0x0000009dff5c023e */ /* 0x000fe200000000ff */
[----:B------:R-:W-:-:S02]  /*2860*/  @P1 FADD.FTZ R160, R160, R95 ;  /* 0x0000005fa0a01221 */ /* 0x000fc40000010000 */
[----:B------:R-:W-:Y:S01]  /*2870*/  @P1 FADD.FTZ R162, R162, R93 ;  /* 0x0000005da2a21221 */ /* 0x000fe20000010000 */
[----:B------:R-:W-:Y:S02]  /*2880*/  @P0 F2FP.PACK_AB R95, RZ, R159 ;  /* 0x0000009fff5f023e */ /* 0x000fe400000000ff */
[----:B------:R-:W-:Y:S02]  /*2890*/  @P0 F2FP.PACK_AB R93, RZ, R158 ;  /* 0x0000009eff5d023e */ /* 0x000fe400000000ff */
[----:B------:R-:W-:Y:S02]  /*28a0*/  @P0 F2FP.PACK_AB R94, RZ, R160 ;  /* 0x000000a0ff5e023e */ /* 0x000fe400000000ff */
[----:B------:R-:W-:Y:S02]  /*28b0*/  @P0 F2FP.PACK_AB R96, RZ, R162 ;  /* 0x000000a2ff60023e */ /* 0x000fe400000000ff */
[----:B------:R-:W-:Y:S02]  /*28c0*/  @P0 PRMT R47, R95, 0x7610, R47 ;  /* 0x000076105f2f0816 */ /* 0x000fe4000000002f */
[----:B------:R-:W-:-:S02]  /*28d0*/  ISETP.NE.U32.AND P1, PT, RZ, c[0x0][0x258], PT ;  /* 0x00009600ff007a0c */ /* 0x000fc40003f25070 */
[----:B------:R-:W-:Y:S02]  /*28e0*/  @P0 PRMT R44, R44, 0x5410, R92 ;  /* 0x000054102c2c0816 */ /* 0x000fe4000000005c */
[----:B------:R-:W-:Y:S02]  /*28f0*/  @P0 PRMT R45, R45, 0x5410, R93 ;  /* 0x000054102d2d0816 */ /* 0x000fe4000000005d */
[----:B------:R-:W-:Y:S02]  /*2900*/  @P0 PRMT R46, R46, 0x5410, R94 ;  /* 0x000054102e2e0816 */ /* 0x000fe4000000005e */
[----:B------:R-:W-:Y:S02]  /*2910*/  @P0 PRMT R47, R47, 0x5410, R96 ;  /* 0x000054102f2f0816 */ /* 0x000fe40000000060 */
[----:B------:R-:W-:Y:S02]  /*2920*/  ISETP.NE.U32.AND P0, PT, RZ, c[0x0][0x250], PT ;  /* 0x00009400ff007a0c */ /* 0x000fe40003f05070 */
[----:B------:R-:W-:-:S02]  /*2930*/  ISETP.NE.AND.EX P1, PT, RZ, c[0x0][0x25c], PT, P1 ;  /* 0x00009700ff007a0c */ /* 0x000fc40003f25310 */
[----:B------:R-:W-:Y:S02]  /*2940*/  ISETP.NE.AND.EX P0, PT, RZ, c[0x0][0x254], PT, P0 ;  /* 0x00009500ff007a0c */ /* 0x000fe40003f05300 */
[----:B------:R-:W-:Y:S02]  /*2950*/  F2FP.PACK_AB R92, R157, R126 ;  /* 0x0000007e9d5c723e */ /* 0x000fe400000000ff */
[----:B------:R-:W-:Y:S02]  /*2960*/  F2FP.PACK_AB R93, R158, R155 ;  /* 0x0000009b9e5d723e */ /* 0x000fe400000000ff */
[----:B------:R-:W-:Y:S02]  /*2970*/  F2FP.PACK_AB R94, R160, R127 ;  /* 0x0000007fa05e723e */ /* 0x000fe400000000ff */
[----:B------:R-:W-:-:S03]  /*2980*/  F2FP.PACK_AB R95, R162, R159 ;  /* 0x0000009fa25f723e */ /* 0x000fc600000000ff */
[CC--:B------:R-:W-:Y:S02]  /*2990*/  @P1 IMAD.WIDE.U32 R98, R0.reuse, R97.reuse, c[0x0][0x258] ;  /* 0x0000960000621625 */ /* 0x0c0fe400078e0061 */
[----:B------:R-:W-:Y:S02]  /*29a0*/  @P0 F2FP.PACK_AB R126, RZ, R126 ;  /* 0x0000007eff7e023e */ /* 0x000fe400000000ff */
[----:B------:R-:W-:Y:S01]  /*29b0*/  IMAD.WIDE.U32 R96, R0, R97, c[0x0][0x248] ;  /* 0x0000920000607625 */ /* 0x000fe200078e0061 */
[----:B------:R-:W-:Y:S01]  /*29c0*/  @P0 F2FP.PACK_AB R155, RZ, R155 ;  /* 0x0000009bff9b023e */ /* 0x000fe200000000ff */
[----:B------:R-:W-:Y:S01]  /*29d0*/  @P1 STG.E.128 [R98.64], R44 ;  /* 0x0000002c62001986 */ /* 0x000fe2000c101d04 */
[----:B------:R-:W-:Y:S02]  /*29e0*/  @P0 F2FP.PACK_AB R127, RZ, R127 ;  /* 0x0000007fff7f023e */ /* 0x000fe400000000ff */
[----:B------:R-:W-:Y:S01]  /*29f0*/  @P0 F2FP.PACK_AB R159, RZ, R159 ;  /* 0x0000009fff9f023e */ /* 0x000fe200000000ff */
[----:B------:R0:W-:Y:S01]  /*2a00*/  STG.E.128 [R96.64], R92 ;  /* 0x0000005c60007986 */ /* 0x0001e2000c101d04 */
[----:B------:R-:W-:-:S02]  /*2a10*/  @P0 F2FP.PACK_AB R157, RZ, R157 ;  /* 0x0000009dff9d023e */ /* 0x000fc400000000ff */
[----:B------:R-:W-:Y:S02]  /*2a20*/  @P0 F2FP.PACK_AB R158, RZ, R158 ;  /* 0x0000009eff9e023e */ /* 0x000fe400000000ff */
[----:B------:R-:W-:Y:S02]  /*2a30*/  @P0 F2FP.PACK_AB R160, RZ, R160 ;  /* 0x000000a0ffa0023e */ /* 0x000fe400000000ff */
[----:B------:R-:W-:Y:S02]  /*2a40*/  @P0 F2FP.PACK_AB R162, RZ, R162 ;  /* 0x000000a2ffa2023e */ /* 0x000fe400000000ff */
        /* <DEDUP_REMOVED lines=11> */
.L_x_234:
[----:B------:R-:W-:Y:S05]  /*2b00*/  BSYNC B0 ;  /* 0x0000000000007941 */ /* 0x000fea0003800000 */
.L_x_233:
[----:B------:R-:W-:-:S04]  /*2b10*/  LOP3.LUT P0, RZ, R2, 0xff, RZ, 0xc0, !PT ;  /* 0x000000ff02ff7812 */ /* 0x000fc8000780c0ff */
[----:B------:R-:W-:Y:S01]  /*2b20*/  SEL R2, RZ, 0x1, P0 ;  /* 0x00000001ff027807 */ /* 0x000fe20000000000 */
[----:B0----5:R-:W-:Y:S01]  /*2b30*/  @P5 CALL.REL.NOINC `(.L_x_220) ;  /* 0x0000001000005944 */ /* 0x021fe20003c00000 */
[----:B------:R-:W-:Y:S05]  /*2b40*/  BRA `(.L_x_235) ;  /* 0xffffd98000007947 */ /* 0x000fea000383ffff */
.L_x_220:
[----:B------:R-:W-:-:S03]  /*2b50*/  NOP ;  /* 0x0000000000007918 */ /* 0x000fc60000000000 */
[----:B-1----:R-:W0:Y:S01]  /*2b60*/  S2UR UR6, SR_CTAID.X ;  /* 0x00000000000679c3 */ /* 0x002e220000002500 */
[----:B------:R-:W0:Y:S01]  /*2b70*/  S2R R2, SR_TID.X ;  /* 0x0000000000027919 */ /* 0x000e220000002100 */
[----:B-----5:R-:W-:Y:S02]  /*2b80*/  @P2 MOV R5, 0x20 ;  /* 0x0000002000052802 */ /* 0x020fe40000000f00 */
[----:B------:R-:W-:Y:S02]  /*2b90*/  @P3 MOV R9, 0x20 ;  /* 0x0000002000093802 */ /* 0x000fe40000000f00 */
        /* <DEDUP_REMOVED lines=27> */
.L_x_227:
[----:B------:R-:W-:Y:S01]  /*2d50*/  HFMA2.MMA R97, -RZ, RZ, 0, 9.5367431640625e-07 ;  /* 0x00000010ff617435 */ /* 0x000fe200000001ff */
[----:B------:R-:W-:-:S02]  /*2d60*/  MOV R98, R127 ;  /* 0x0000007f00627202 */ /* 0x000fc40000000f00 */
[----:B------:R-:W-:Y:S02]  /*2d70*/  MOV R95, 0x1f ;  /* 0x0000001f005f7802 */ /* 0x000fe40000000f00 */
[----:B------:R-:W-:Y:S02]  /*2d80*/  MOV R96, 0xffffffff ;  /* 0xffffffff00607802 */ /* 0x000fe40000000f00 */
[----:B------:R-:W-:Y:S02]  /*2d90*/  MOV R92, 0x2db0 ;  /* 0x00002db0005c7802 */ /* 0x000fe40000000f00 */
[----:B-----5:R-:W-:Y:S05]  /*2da0*/  CALL.REL.NOINC `($__internal_14_$__cuda_sm70_shflsync_down_p) ;  /* 0x0000046000007944 */ /* 0x020fea0003c00000 */
[----:B-1----:R-:W-:Y:S01]  /*2db0*/  MOV R126, R96 ;  /* 0x00000060007e7202 */ /* 0x002fe20000000f00 */
[----:B0-----:R-:W-:Y:S05]  /*2dc0*/  BRA `(.L_x_236) ;  /* 0xffffe8d000007947 */ /* 0x001fea000383ffff */
.L_x_228:
[----:B------:R-:W-:Y:S01]  /*2dd0*/  HFMA2.MMA R97, -RZ, RZ, 0, 9.5367431640625e-07 ;  /* 0x00000010ff617435 */ /* 0x000fe200000001ff */
[----:B------:R-:W-:Y:S02]  /*2de0*/  MOV R98, R155 ;  /* 0x0000009b00627202 */ /* 0x000fe40000000f00 */
[----:B------:R-:W-:Y:S02]  /*2df0*/  MOV R95, 0x1f ;  /* 0x0000001f005f7802 */ /* 0x000fe40000000f00 */
[----:B------:R-:W-:-:S02]  /*2e00*/  MOV R96, 0xffffffff ;  /* 0xffffffff00607802 */ /* 0x000fc40000000f00 */
[----:B------:R-:W-:Y:S02]  /*2e10*/  MOV R92, 0x2e30 ;  /* 0x00002e30005c7802 */ /* 0x000fe40000000f00 */
[----:B01---5:R-:W-:Y:S05]  /*2e20*/  CALL.REL.NOINC `($__internal_14_$__cuda_sm70_shflsync_down_p) ;  /* 0x000003e000007944 */ /* 0x023fea0003c00000 */
[----:B------:R-:W-:Y:S01]  /*2e30*/  FADD.FTZ R126, R126, R127 ;  /* 0x0000007f7e7e7221 */ /* 0x000fe20000010000 */
[----:B0-----:R-:W-:Y:S01]  /*2e40*/  HFMA2.MMA R97, -RZ, RZ, 0, 4.76837158203125e-07 ;  /* 0x00000008ff617435 */ /* 0x001fe200000001ff */
[----:B-1----:R-:W-:Y:S01]  /*2e50*/  FADD.FTZ R155, R155, R96 ;  /* 0x000000609b9b7221 */ /* 0x002fe20000010000 */
[----:B------:R-:W-:Y:S02]  /*2e60*/  MOV R95, 0x1f ;  /* 0x0000001f005f7802 */ /* 0x000fe40000000f00 */
[----:B------:R-:W-:Y:S02]  /*2e70*/  MOV R96, 0xffffffff ;  /* 0xffffffff00607802 */ /* 0x000fe40000000f00 */
[----:B------:R-:W-:Y:S02]  /*2e80*/  MOV R98, R126 ;  /* 0x0000007e00627202 */ /* 0x000fe40000000f00 */
[----:B------:R-:W-:Y:S02]  /*2e90*/  MOV R92, 0x2eb0 ;  /* 0x00002eb0005c7802 */ /* 0x000fe40000000f00 */
[----:B------:R-:W-:Y:S05]  /*2ea0*/  CALL.REL.NOINC `($__internal_14_$__cuda_sm70_shflsync_down_p) ;  /* 0x0000036000007944 */ /* 0x000fea0003c00000 */
[----:B0-----:R-:W-:Y:S01]  /*2eb0*/  HFMA2.MMA R97, -RZ, RZ, 0, 4.76837158203125e-07 ;  /* 0x00000008ff617435 */ /* 0x001fe200000001ff */
[----:B-1----:R-:W-:-:S02]  /*2ec0*/  MOV R99, R96 ;  /* 0x0000006000637202 */ /* 0x002fc40000000f00 */
[----:B------:R-:W-:Y:S02]  /*2ed0*/  MOV R98, R155 ;  /* 0x0000009b00627202 */ /* 0x000fe40000000f00 */
[----:B------:R-:W-:Y:S02]  /*2ee0*/  MOV R95, 0x1f ;  /* 0x0000001f005f7802 */ /* 0x000fe40000000f00 */
[----:B------:R-:W-:Y:S02]  /*2ef0*/  MOV R96, 0xffffffff ;  /* 0xffffffff00607802 */ /* 0x000fe40000000f00 */
[----:B------:R-:W-:Y:S02]  /*2f00*/  MOV R92, 0x2f20 ;  /* 0x00002f20005c7802 */ /* 0x000fe40000000f00 */
[----:B------:R-:W-:Y:S05]  /*2f10*/  CALL.REL.NOINC `($__internal_14_$__cuda_sm70_shflsync_down_p) ;  /* 0x000002f000007944 */ /* 0x000fea0003c00000 */
[----:B------:R-:W-:Y:S01]  /*2f20*/  FADD.FTZ R126, R99, R126 ;  /* 0x0000007e637e7221 */ /* 0x000fe20000010000 */
[----:B0-----:R-:W-:Y:S01]  /*2f30*/  HFMA2.MMA R97, -RZ, RZ, 0, 2.384185791015625e-07 ;  /* 0x00000004ff617435 */ /* 0x001fe200000001ff */
[----:B-1----:R-:W-:Y:S01]  /*2f40*/  FADD.FTZ R155, R155, R96 ;  /* 0x000000609b9b7221 */ /* 0x002fe20000010000 */
[----:B------:R-:W-:Y:S02]  /*2f50*/  MOV R95, 0x1f ;  /* 0x0000001f005f7802 */ /* 0x000fe40000000f00 */
[----:B------:R-:W-:-:S02]  /*2f60*/  MOV R96, 0xffffffff ;  /* 0xffffffff00607802 */ /* 0x000fc40000000f00 */
[----:B------:R-:W-:Y:S02]  /*2f70*/  MOV R98, R126 ;  /* 0x0000007e00627202 */ /* 0x000fe40000000f00 */
[----:B------:R-:W-:Y:S02]  /*2f80*/  MOV R92, 0x2fa0 ;  /* 0x00002fa0005c7802 */ /* 0x000fe40000000f00 */
[----:B------:R-:W-:Y:S05]  /*2f90*/  CALL.REL.NOINC `($__internal_14_$__cuda_sm70_shflsync_down_p) ;  /* 0x0000027000007944 */ /* 0x000fea0003c00000 */
[----:B0-----:R-:W-:Y:S01]  /*2fa0*/  HFMA2.MMA R97, -RZ, RZ, 0, 2.384185791015625e-07 ;  /* 0x00000004ff617435 */ /* 0x001fe200000001ff */
[----:B-1----:R-:W-:Y:S02]  /*2fb0*/  MOV R99, R96 ;  /* 0x0000006000637202 */ /* 0x002fe40000000f00 */
[----:B------:R-:W-:Y:S02]  /*2fc0*/  MOV R98, R155 ;  /* 0x0000009b00627202 */ /* 0x000fe40000000f00 */
[----:B------:R-:W-:Y:S02]  /*2fd0*/  MOV R95, 0x1f ;  /* 0x0000001f005f7802 */ /* 0x000fe40000000f00 */
[----:B------:R-:W-:Y:S02]  /*2fe0*/  MOV R96, 0xffffffff ;  /* 0xffffffff00607802 */ /* 0x000fe40000000f00 */
[----:B------:R-:W-:-:S02]  /*2ff0*/  MOV R92, 0x3010 ;  /* 0x00003010005c7802 */ /* 0x000fc40000000f00 */
[----:B------:R-:W-:Y:S05]  /*3000*/  CALL.REL.NOINC `($__internal_14_$__cuda_sm70_shflsync_down_p) ;  /* 0x0000020000007944 */ /* 0x000fea0003c00000 */
[----:B------:R-:W-:Y:S01]  /*3010*/  FADD.FTZ R126, R99, R126 ;  /* 0x0000007e637e7221 */ /* 0x000fe20000010000 */
[----:B0-----:R-:W-:Y:S01]  /*3020*/  HFMA2.MMA R97, -RZ, RZ, 0, 1.1920928955078125e-07 ;  /* 0x00000002ff617435 */ /* 0x001fe200000001ff */
[----:B-1----:R-:W-:Y:S01]  /*3030*/  FADD.FTZ R155, R155, R96 ;  /* 0x000000609b9b7221 */ /* 0x002fe20000010000 */
[----:B------:R-:W-:-:S02]  /*3040*/  MOV R95, 0x1f ;  /* 0x0000001f005f7802 */ /* 0x000fc40000000f00 */
[----:B------:R-:W-:Y:S02]  /*3050*/  MOV R96, 0xffffffff ;  /* 0xffffffff00607802 */ /* 0x000fe40000000f00 */
[----:B------:R-:W-:Y:S02]  /*3060*/  MOV R98, R126 ;  /* 0x0000007e00627202 */ /* 0x000fe40000000f00 */
[----:B------:R-:W-:Y:S02]  /*3070*/  MOV R92, 0x3090 ;  /* 0x00003090005c7802 */ /* 0x000fe40000000f00 */
[----:B------:R-:W-:Y:S05]  /*3080*/  CALL.REL.NOINC `($__internal_14_$__cuda_sm70_shflsync_down_p) ;  /* 0x0000018000007944 */ /* 0x000fea0003c00000 */
[----:B0-----:R-:W-:Y:S01]  /*3090*/  HFMA2.MMA R97, -RZ, RZ, 0, 1.1920928955078125e-07 ;  /* 0x00000002ff617435 */ /* 0x001fe200000001ff */
[----:B-1----:R-:W-:Y:S02]  /*30a0*/  MOV R99, R96 ;  /* 0x0000006000637202 */ /* 0x002fe40000000f00 */
[----:B------:R-:W-:Y:S02]  /*30b0*/  MOV R98, R155 ;  /* 0x0000009b00627202 */ /* 0x000fe40000000f00 */
[----:B------:R-:W-:Y:S02]  /*30c0*/  MOV R95, 0x1f ;  /* 0x0000001f005f7802 */ /* 0x000fe40000000f00 */
[----:B------:R-:W-:-:S02]  /*30d0*/  MOV R96, 0xffffffff ;  /* 0xffffffff00607802 */ /* 0x000fc40000000f00 */
[----:B------:R-:W-:Y:S02]  /*30e0*/  MOV R92, 0x3100 ;  /* 0x00003100005c7802 */ /* 0x000fe40000000f00 */
[----:B------:R-:W-:Y:S05]  /*30f0*/  CALL.REL.NOINC `($__internal_14_$__cuda_sm70_shflsync_down_p) ;  /* 0x0000011000007944 */ /* 0x000fea0003c00000 */
[----:B------:R-:W-:Y:S01]  /*3100*/  FADD.FTZ R126, R99, R126 ;  /* 0x0000007e637e7221 */ /* 0x000fe20000010000 */
[----:B0-----:R-:W-:Y:S01]  /*3110*/  HFMA2.MMA R97, -RZ, RZ, 0, 5.9604644775390625e-08 ;  /* 0x00000001ff617435 */ /* 0x001fe200000001ff */
[----:B-1----:R-:W-:Y:S01]  /*3120*/  FADD.FTZ R99, R155, R96 ;  /* 0x000000609b637221 */ /* 0x002fe20000010000 */
[----:B------:R-:W-:Y:S02]  /*3130*/  MOV R95, 0x1f ;  /* 0x0000001f005f7802 */ /* 0x000fe40000000f00 */
[----:B------:R-:W-:Y:S02]  /*3140*/  MOV R96, 0xffffffff ;  /* 0xffffffff00607802 */ /* 0x000fe40000000f00 */
[----:B------:R-:W-:Y:S02]  /*3150*/  MOV R98, R126 ;  /* 0x0000007e00627202 */ /* 0x000fe40000000f00 */
[----:B------:R-:W-:Y:S02]  /*3160*/  MOV R92, 0x3180 ;  /* 0x00003180005c7802 */ /* 0x000fe40000000f00 */
[----:B------:R-:W-:Y:S05]  /*3170*/  CALL.REL.NOINC `($__internal_14_$__cuda_sm70_shflsync_down_p) ;  /* 0x0000009000007944 */ /* 0x000fea0003c00000 */
[----:B0-----:R-:W-:Y:S01]  /*3180*/  HFMA2.MMA R97, -RZ, RZ, 0, 5.9604644775390625e-08 ;  /* 0x00000001ff617435 */ /* 0x001fe200000001ff */
[----:B-1----:R-:W-:-:S02]  /*3190*/  MOV R127, R96 ;  /* 0x00000060007f7202 */ /* 0x002fc40000000f00 */
[----:B------:R-:W-:Y:S02]  /*31a0*/  MOV R98, R99 ;  /* 0x0000006300627202 */ /* 0x000fe40000000f00 */
[----:B------:R-:W-:Y:S02]  /*31b0*/  MOV R95, 0x1f ;  /* 0x0000001f005f7802 */ /* 0x000fe40000000f00 */
[----:B------:R-:W-:Y:S02]  /*31c0*/  MOV R96, 0xffffffff ;  /* 0xffffffff00607802 */ /* 0x000fe40000000f00 */
[----:B------:R-:W-:Y:S02]  /*31d0*/  MOV R92, 0x31f0 ;  /* 0x000031f0005c7802 */ /* 0x000fe40000000f00 */
[----:B------:R-:W-:Y:S05]  /*31e0*/  CALL.REL.NOINC `($__internal_14_$__cuda_sm70_shflsync_down_p) ;  /* 0x0000002000007944 */ /* 0x000fea0003c00000 */
[----:B-1----:R-:W-:Y:S01]  /*31f0*/  MOV R92, R96 ;  /* 0x00000060005c7202 */ /* 0x002fe20000000f00 */
[----:B0-----:R-:W-:Y:S05]  /*3200*/  BRA `(.L_x_237) ;  /* 0xffffe5b000007947 */ /* 0x001fea000383ffff */
        .weak           $__internal_14_$__cuda_sm70_shflsync_down_p
        .type           $__internal_14_$__cuda_sm70_shflsync_down_p,@function
        .size           $__internal_14_$__cuda_sm70_shflsync_down_p,(.L_x_2032 - $__internal_14_$__cuda_sm70_shflsync_down_p)
$__internal_14_$__cuda_sm70_shflsync_down_p:
[----:B------:R-:W-:Y:S01]  /*3210*/  HFMA2.MMA R93, -RZ, RZ, 0, 0 ;  /* 0x00000000ff5d7435 */ /* 0x000fe200000001ff */
[----:B------:R-:W-:Y:S04]  /*3220*/  WARPSYNC R96 ;  /* 0x0000006000007348 */ /* 0x000fe80003800000 */
[----:B------:R0:W1:Y:S01]  /*3230*/  SHFL.DOWN PT, R96, R98, R97, R95 ;  /* 0x0800006162607389 */ /* 0x00006200000e005f */
[----:B------:R-:W-:Y:S05]  /*3240*/  RET.REL.NODEC R92 `(_ZN10layer_norm31ln_parallel_residual_bwd_kernelINS_13Kernel_traitsI6__halfS2_S2_S2_fjLj3072ELj1ELj1ELj4ELj16ENS_18Kernel_traits_baseILj3072ES2_S2_S2_S2_fjLj128EEEEELb0ELb1ELb0EEEvNS_9BwdParamsE) ;  /* 0xffffcdb05c007950 */ /* 0x000fea0003c3ffff */
.L_x_238:
        /* <DEDUP_REMOVED lines=11> */
.L_x_2032:


//--------------------- .text._ZN10layer_norm31ln_parallel_residual_bwd_kernelINS_13Kernel_traitsI6__halfS2_S2_S2_fjLj3072ELj1ELj1ELj4ELj16ENS_18Kernel_traits_baseILj3072ES2_S2_S2_S2_fjLj128EEEEELb0ELb1ELb1EEEvNS_9BwdParamsE --------------------------
	.section	.text._ZN10layer_norm31ln_parallel_residual_bwd_kernelINS_13Kernel_traitsI6__halfS2_S2_S2_fjLj3072ELj1ELj1ELj4ELj16ENS_18Kernel_traits_baseILj3072ES2_S2_S2_S2_fjLj128EEEEELb0ELb1ELb1EEEvNS_9BwdParamsE,"ax",@progbits
	.sectioninfo	@"SHI_REGISTERS=168"
	.align	128
        .global         _ZN10layer_norm31ln_parallel_residual_bwd_kernelINS_13Kernel_traitsI6__halfS2_S2_S2_fjLj3072ELj1ELj1ELj4ELj16ENS_18Kernel_traits_baseILj3072ES2_S2_S2_S2_fjLj128EEEEELb0ELb1ELb1EEEvNS_9BwdParamsE
        .type           _ZN10layer_norm31ln_parallel_residual_bwd_kernelINS_13Kernel_traitsI6__halfS2_S2_S2_fjLj3072ELj1ELj1ELj4ELj16ENS_18Kernel_traits_baseILj3072ES2_S2_S2_S2_fjLj128EEEEELb0ELb1ELb1EEEvNS_9BwdParamsE,@function
        .size           _ZN10layer_norm31ln_parallel_residual_bwd_kernelINS_13Kernel_traitsI6__halfS2_S2_S2_fjLj3072ELj1ELj1ELj4ELj16ENS_18Kernel_traits_baseILj3072ES2_S2_S2_S2_fjLj128EEEEELb0ELb1ELb1EEEvNS_9BwdParamsE,(.L_x_2033 - _ZN10layer_norm31ln_parallel_residual_bwd_kernelINS_13Kernel_traitsI6__halfS2_S2_S2_fjLj3072ELj1ELj1ELj4ELj16ENS_18Kernel_traits_baseILj3072ES2_S2_S2_S2_fjLj128EEEEELb0ELb1ELb1EEEvNS_9BwdParamsE)
        .other          _ZN10layer_norm31ln_parallel_residual_bwd_kernelINS_13Kernel_traitsI6__halfS2_S2_S2_fjLj3072ELj1ELj1ELj4ELj16ENS_18Kernel_traits_baseILj3072ES2_S2_S2_S2_fjLj128EEEEELb0ELb1ELb1EEEvNS_9BwdParamsE,@"STO_CUDA_ENTRY STV_DEFAULT"
_ZN10layer_norm31ln_parallel_residual_bwd_kernelINS_13Kernel_traitsI6__halfS2_S2_S2_fjLj3072ELj1ELj1ELj4ELj16ENS_18Kernel_traits_baseILj3072ES2_S2_S2_S2_fjLj128EEEEELb0ELb1ELb1EEEvNS_9BwdParamsE:
.text._ZN10layer_norm31ln_parallel_residual_bwd_kernelINS_13Kernel_traitsI6__halfS2_S2_S2_fjLj3072ELj1ELj1ELj4ELj16ENS_18Kernel_traits_baseILj3072ES2_S2_S2_S2_fjLj128EEEEELb0ELb1ELb1EEEvNS_9BwdParamsE:
        /* <DEDUP_REMOVED lines=32> */
.L_x_239:
[----:B------:R-:W-:-:S04]  /*0200*/  SHF.L.U32 R2, R0, 0x4, RZ ;  /* 0x0000000400027819 */ /* 0x000fc800000006ff */
[----:B------:R-:W-:-:S04]  /*0210*/  LOP3.LUT R2, R2, 0x7f0, RZ, 0xc0, !PT ;  /* 0x000007f002027812 */ /* 0x000fc800078ec0ff */
[----:B------:R-:W-:-:S04]  /*0220*/  IADD3 R2, P0, R2, c[0x0][0x1b0], RZ ;  /* 0x00006c0002027a10 */ /* 0x000fc80007f1e0ff */
[----:B------:R-:W-:-:S05]  /*0230*/  IADD3.X R3, RZ, c[0x0][0x1b4], RZ, P0, !PT ;  /* 0x00006d00ff037a10 */ /* 0x000fca00007fe4ff */
[----:B------:R0:W2:Y:S04]  /*0240*/  LDG.E.128 R124, [R2.64+0x1000] ;  /* 0x00100004027c7981 */ /* 0x0000a8000c1e1d00 */
[----:B------:R0:W3:Y:S04]  /*0250*/  LDG.E.128 R116, [R2.64+0x800] ;  /* 0x0008000402747981 */ /* 0x0000e8000c1e1d00 */
[----:B------:R0:W4:Y:S01]  /*0260*/  LDG.E.128 R4, [R2.64] ;  /* 0x0000000402047981 */ /* 0x000122000c1e1d00 */
[----:B------:R-:W-:Y:S02]  /*0270*/  HFMA2.MMA R132, -RZ, RZ, 0, 5.9604644775390625e-08 ;  /* 0x00000001ff847435 */ /* 0x000fe400000001ff */
[----:B------:R-:W-:Y:S01]  /*0280*/  HFMA2.MMA R128, -RZ, RZ, 0, 0 ;  /* 0x00000000ff807435 */ /* 0x000fe200000001ff */
        /* <DEDUP_REMOVED lines=26> */
[--C-:B---3--:R-:W-:Y:S02]  /*0430*/  HADD2.F32 R114, -RZ, R118.reuse.H0_H0 ;  /* 0x20000076ff727230 */ /* 0x108fe40000004100 */
[----:B------:R-:W-:Y:S02]  /*0440*/  HADD2.F32 R115, -RZ, R118.H1_H1 ;  /* 0x30000076ff737230 */ /* 0x000fe40000004100 */
[----:B------:R-:W-:-:S02]  /*0450*/  HADD2.F32 R124, -RZ, R126.H0_H0 ;  /* 0x2000007eff7c7230 */ /* 0x000fc40000004100 */
[----:B------:R-:W-:Y:S02]  /*0460*/  HADD2.F32 R125, -RZ, R126.H1_H1 ;  /* 0x3000007eff7d7230 */ /* 0x000fe40000004100 */
[--C-:B----4-:R-:W-:Y:S02]  /*0470*/  HADD2.F32 R94, -RZ, R4.reuse.H0_H0 ;  /* 0x20000004ff5e7230 */ /* 0x110fe40000004100 */
[----:B------:R-:W-:Y:S02]  /*0480*/  HADD2.F32 R95, -RZ, R4.H1_H1 ;  /* 0x30000004ff5f7230 */ /* 0x000fe40000004100 */
[--C-:B------:R-:W-:Y:S02]  /*0490*/  HADD2.F32 R96, -RZ, R5.reuse.H0_H0 ;  /* 0x20000005ff607230 */ /* 0x100fe40000004100 */
[----:B------:R-:W-:Y:S01]  /*04a0*/  HADD2.F32 R97, -RZ, R5.H1_H1 ;  /* 0x30000005ff617230 */ /* 0x000fe20000004100 */
[----:B------:R-:W-:Y:S01]  /*04b0*/  CS2R R4, SRZ ;  /* 0x0000000000047805 */ /* 0x000fe2000001ff00 */
[----:B------:R-:W-:-:S02]  /*04c0*/  HADD2.F32 R98, -RZ, R6.H0_H0 ;  /* 0x20000006ff627230 */ /* 0x000fc40000004100 */
[----:B------:R-:W-:Y:S02]  /*04d0*/  HADD2.F32 R99, -RZ, R6.H1_H1 ;  /* 0x30000006ff637230 */ /* 0x000fe40000004100 */
[--C-:B------:R-:W-:Y:S02]  /*04e0*/  HADD2.F32 R100, -RZ, R7.reuse.H0_H0 ;  /* 0x20000007ff647230 */ /* 0x100fe40000004100 */
[----:B------:R-:W-:Y:S01]  /*04f0*/  HADD2.F32 R101, -RZ, R7.H1_H1 ;  /* 0x30000007ff657230 */ /* 0x000fe20000004100 */
[----:B------:R-:W-:Y:S01]  /*0500*/  CS2R R6, SRZ ;  /* 0x0000000000067805 */ /* 0x000fe2000001ff00 */
[----:B------:R-:W-:Y:S02]  /*0510*/  HADD2.F32 R118, -RZ, R119.H0_H0 ;  /* 0x20000077ff767230 */ /* 0x000fe40000004100 */
[----:B------:R-:W-:Y:S02]  /*0520*/  HADD2.F32 R126, -RZ, R127.H0_H0 ;  /* 0x2000007fff7e7230 */ /* 0x000fe40000004100 */
[----:B------:R-:W-:-:S02]  /*0530*/  HADD2.F32 R108, -RZ, R116.H0_H0 ;  /* 0x20000074ff6c7230 */ /* 0x000fc40000004100 */
[----:B------:R-:W-:Y:S02]  /*0540*/  HADD2.F32 R109, -RZ, R116.H1_H1 ;  /* 0x30000074ff6d7230 */ /* 0x000fe40000004100 */
[--C-:B------:R-:W-:Y:S02]  /*0550*/  HADD2.F32 R112, -RZ, R117.reuse.H0_H0 ;  /* 0x20000075ff707230 */ /* 0x100fe40000004100 */
[----:B------:R-:W-:Y:S02]  /*0560*/  HADD2.F32 R113, -RZ, R117.H1_H1 ;  /* 0x30000075ff717230 */ /* 0x000fe40000004100 */
[----:B------:R-:W-:Y:S02]  /*0570*/  HADD2.F32 R119, -RZ, R119.H1_H1 ;  /* 0x30000077ff777230 */ /* 0x000fe40000004100 */
[----:B------:R-:W-:Y:S02]  /*0580*/  HADD2.F32 R127, -RZ, R127.H1_H1 ;  /* 0x3000007fff7f7230 */ /* 0x000fe40000004100 */
.L_x_244:
[----:B------:R-:W-:Y:S01]  /*0590*/  IMAD R52, R93, c[0x0][0x168], RZ ;  /* 0x00005a005d347a24 */ /* 0x000fe200078e02ff */
[----:B------:R-:W-:Y:S02]  /*05a0*/  LOP3.LUT R54, R0, 0x7f, RZ, 0xc0, !PT ;  /* 0x0000007f00367812 */ /* 0x000fe400078ec0ff */
[----:B------:R-:W-:-:S02]  /*05b0*/  MOV R106, 0x10 ;  /* 0x00000010006a7802 */ /* 0x000fc40000000f00 */
        /* <DEDUP_REMOVED lines=34> */
[----:B------:R-:W-:Y:S01]  /*07e0*/  ISETP.GE.AND P2, PT, R93, c[0x0][0x164], PT ;  /* 0x000059005d007a0c */ /* 0x000fe20003f46270 */
[----:B--2---:R-:W-:Y:S02]  /*07f0*/  HADD2.F32 R134, -RZ, R52.H0_H0 ;  /* 0x20000034ff867230 */ /* 0x004fe40000004100 */
[----:B------:R-:W-:Y:S02]  /*0800*/  HADD2.F32 R154, -RZ, R53.H0_H0 ;  /* 0x20000035ff9a7230 */ /* 0x000fe40000004100 */
[--C-:B---3--:R-:W-:Y:S02]  /*0810*/  HADD2.F32 R106, -RZ, R61.reuse.H0_H0 ;  /* 0x2000003dff6a7230 */ /* 0x108fe40000004100 */
[----:B------:R-:W-:Y:S01]  /*0820*/  HADD2.F32 R152, -RZ, R61.H1_H1 ;  /* 0x3000003dff987230 */ /* 0x000fe20000004100 */
[----:B----4-:R-:W-:Y:S01]  /*0830*/  FSEL R61, R116, RZ, !P0 ;  /* 0x000000ff743d7208 */ /* 0x010fe20004000000 */
[----:B------:R-:W-:-:S02]  /*0840*/  HADD2.F32 R156, -RZ, R53.H1_H1 ;  /* 0x30000035ff9c7230 */ /* 0x000fc40000004100 */
[----:B------:R-:W-:Y:S02]  /*0850*/  HADD2.F32 R53, -RZ, R60.H1_H1 ;  /* 0x3000003cff357230 */ /* 0x000fe40000004100 */
[----:B------:R-:W-:Y:S01]  /*0860*/  HADD2.F32 R162, -RZ, R52.H1_H1 ;  /* 0x30000034ffa27230 */ /* 0x000fe20000004100 */
[C---:B------:R-:W-:Y:S01]  /*0870*/  FADD.FTZ R133, -R61.reuse, R134 ;  /* 0x000000863d857221 */ /* 0x040fe20000010100 */
[--C-:B------:R-:W-:Y:S01]  /*0880*/  HADD2.F32 R144, -RZ, R55.reuse.H0_H0 ;  /* 0x20000037ff907230 */ /* 0x100fe20000004100 */
[----:B------:R-:W-:Y:S01]  /*0890*/  FADD.FTZ R116, -R61, R154 ;  /* 0x0000009a3d747221 */ /* 0x000fe20000010100 */
[----:B------:R-:W-:Y:S02]  /*08a0*/  HADD2.F32 R164, -RZ, R60.H0_H0 ;  /* 0x2000003cffa47230 */ /* 0x000fe40000004100 */
[----:B------:R-:W-:Y:S02]  /*08b0*/  HADD2.F32 R150, -RZ, R54.H1_H1 ;  /* 0x30000036ff967230 */ /* 0x000fe40000004100 */
[----:B------:R-:W-:-:S02]  /*08c0*/  HADD2.F32 R146, -RZ, R55.H1_H1 ;  /* 0x30000037ff927230 */ /* 0x000fc40000004100 */
[----:B------:R-:W-:Y:S02]  /*08d0*/  HADD2.F32 R148, -RZ, R54.H0_H0 ;  /* 0x20000036ff947230 */ /* 0x000fe40000004100 */
[----:B------:R-:W-:Y:S02]  /*08e0*/  HADD2.F32 R60, -RZ, R62.H1_H1 ;  /* 0x3000003eff3c7230 */ /* 0x000fe40000004100 */
[--C-:B------:R-:W-:Y:S02]  /*08f0*/  HADD2.F32 R143, -RZ, R69.reuse.H0_H0 ;  /* 0x20000045ff8f7230 */ /* 0x100fe40000004100 */
[----:B------:R-:W-:Y:S01]  /*0900*/  HADD2.F32 R55, -RZ, R69.H1_H1 ;  /* 0x30000045ff377230 */ /* 0x000fe20000004100 */
[----:B------:R-:W-:Y:S01]  /*0910*/  FADD.FTZ R69, -R61, R53 ;  /* 0x000000353d457221 */ /* 0x000fe20000010100 */
[--C-:B0-----:R-:W-:Y:S02]  /*0920*/  HADD2.F32 R102, -RZ, R58.reuse.H0_H0 ;  /* 0x2000003aff667230 */ /* 0x101fe40000004100 */
[----:B------:R-:W-:-:S02]  /*0930*/  HADD2.F32 R142, -RZ, R58.H1_H1 ;  /* 0x3000003aff8e7230 */ /* 0x000fc40000004100 */
[--C-:B------:R-:W-:Y:S02]  /*0940*/  HADD2.F32 R139, -RZ, R67.reuse.H0_H0 ;  /* 0x20000043ff8b7230 */ /* 0x100fe40000004100 */
[----:B------:R-:W-:Y:S01]  /*0950*/  HADD2.F32 R54, -RZ, R67.H1_H1 ;  /* 0x30000043ff367230 */ /* 0x000fe20000004100 */
[C---:B------:R-:W-:Y:S01]  /*0960*/  FADD.FTZ R67, -R61.reuse, R106 ;  /* 0x0000006a3d437221 */ /* 0x040fe20000010100 */
[--C-:B------:R-:W-:Y:S02]  /*0970*/  HADD2.F32 R141, -RZ, R68.reuse.H0_H0 ;  /* 0x20000044ff8d7230 */ /* 0x100fe40000004100 */
[----:B------:R-:W-:Y:S02]  /*0980*/  HADD2.F32 R151, -RZ, R68.H1_H1 ;  /* 0x30000044ff977230 */ /* 0x000fe40000004100 */
[--C-:B------:R-:W-:Y:S02]  /*0990*/  HADD2.F32 R158, -RZ, R70.reuse.H0_H0 ;  /* 0x20000046ff9e7230 */ /* 0x100fe40000004100 */
[----:B------:R-:W-:Y:S01]  /*09a0*/  HADD2.F32 R160, -RZ, R70.H1_H1 ;  /* 0x30000046ffa07230 */ /* 0x000fe20000004100 */
[C---:B------:R-:W-:Y:S01]  /*09b0*/  FADD.FTZ R134, -R61.reuse, R162 ;  /* 0x000000a23d867221 */ /* 0x040fe20000010100 */
[----:B------:R-:W-:Y:S01]  /*09c0*/  HADD2.F32 R117, -RZ, R56.H0_H0 ;  /* 0x20000038ff757230 */ /* 0x000fe20000004100 */
[----:B------:R-:W-:Y:S01]  /*09d0*/  FADD.FTZ R165, -R61, R144 ;  /* 0x000000903da57221 */ /* 0x000fe20000010100 */
[----:B------:R-:W-:Y:S01]  /*09e0*/  HADD2.F32 R103, -RZ, R57.H0_H0 ;  /* 0x20000039ff677230 */ /* 0x000fe20000004100 */
[C---:B------:R-:W-:Y:S01]  /*09f0*/  FMUL.FTZ R133, R110.reuse, R133 ;  /* 0x000000856e857220 */ /* 0x040fe20000410000 */
[----:B------:R-:W-:Y:S01]  /*0a00*/  HADD2.F32 R58, -RZ, R62.H0_H0 ;  /* 0x2000003eff3a7230 */ /* 0x000fe20000004100 */
[----:B------:R-:W-:Y:S01]  /*0a10*/  FMUL.FTZ R116, R110, R116 ;  /* 0x000000746e747220 */ /* 0x000fe20000410000 */
[----:B------:R-:W-:-:S02]  /*0a20*/  HADD2.F32 R68, -RZ, R71.H0_H0 ;  /* 0x20000047ff447230 */ /* 0x000fc40000004100 */
[----:B------:R-:W-:Y:S01]  /*0a30*/  HADD2.F32 R70, -RZ, R71.H1_H1 ;  /* 0x30000047ff467230 */ /* 0x000fe20000004100 */
[C---:B------:R-:W-:Y:S01]  /*0a40*/  FADD.FTZ R71, -R61.reuse, R164 ;  /* 0x000000a43d477221 */ /* 0x040fe20000010100 */
[----:B------:R-:W-:Y:S02]  /*0a50*/  HADD2.F32 R111, -RZ, R56.H1_H1 ;  /* 0x30000038ff6f7230 */ /* 0x000fe40000004100 */
[--C-:B------:R-:W-:Y:S02]  /*0a60*/  HADD2.F32 R52, -RZ, R63.reuse.H1_H1 ;  /* 0x3000003fff347230 */ /* 0x100fe40000004100 */
[----:B------:R-:W-:Y:S02]  /*0a70*/  HADD2.F32 R137, -RZ, R64.H0_H0 ;  /* 0x20000040ff897230 */ /* 0x000fe40000004100 */
[--C-:B------:R-:W-:Y:S02]  /*0a80*/  HADD2.F32 R135, -RZ, R66.reuse.H0_H0 ;  /* 0x20000042ff877230 */ /* 0x100fe40000004100 */
[----:B------:R-:W-:Y:S01]  /*0a90*/  HADD2.F32 R140, -RZ, R66.H1_H1 ;  /* 0x30000042ff8c7230 */ /* 0x000fe20000004100 */
[C---:B------:R-:W-:Y:S01]  /*0aa0*/  FADD.FTZ R66, -R61.reuse, R150 ;  /* 0x000000963d427221 */ /* 0x040fe20000010100 */
[----:B------:R-:W-:Y:S01]  /*0ab0*/  HADD2.F32 R56, -RZ, R63.H0_H0 ;  /* 0x2000003fff387230 */ /* 0x000fe20000004100 */
[C---:B------:R-:W-:Y:S01]  /*0ac0*/  FADD.FTZ R159, -R61.reuse, R60 ;  /* 0x0000003c3d9f7221 */ /* 0x040fe20000010100 */
[----:B------:R-:W-:Y:S01]  /*0ad0*/  HADD2.F32 R64, -RZ, R64.H1_H1 ;  /* 0x30000040ff407230 */ /* 0x000fe20000004100 */
[C---:B------:R-:W-:Y:S01]  /*0ae0*/  FMUL.FTZ R69, R110.reuse, R69 ;  /* 0x000000456e457220 */ /* 0x040fe20000410000 */
[----:B------:R-:W-:Y:S01]  /*0af0*/  HADD2.F32 R63, -RZ, R65.H0_H0 ;  /* 0x20000041ff3f7230 */ /* 0x000fe20000004100 */
[C---:B------:R-:W-:Y:S01]  /*0b00*/  FADD.FTZ R163, -R61.reuse, R146 ;  /* 0x000000923da37221 */ /* 0x040fe20000010100 */
[----:B------:R-:W-:Y:S01]  /*0b10*/  HADD2.F32 R136, -RZ, R59.H0_H0 ;  /* 0x2000003bff887230 */ /* 0x000fe20000004100 */
[----:B------:R-:W-:Y:S01]  /*0b20*/  FMUL.FTZ R67, R110, R67 ;  /* 0x000000436e437220 */ /* 0x000fe20000410000 */
[--C-:B------:R-:W-:Y:S01]  /*0b30*/  HADD2.F32 R149, -RZ, R75.reuse.H0_H0 ;  /* 0x2000004bff957230 */ /* 0x100fe20000004100 */
[----:B------:R-:W-:Y:S01]  /*0b40*/  FADD.FTZ R161, -R61, R58 ;  /* 0x0000003a3da17221 */ /* 0x000fe20000010100 */
[----:B------:R-:W-:Y:S01]  /*0b50*/  HADD2.F32 R60, -RZ, R75.H1_H1 ;  /* 0x3000004bff3c7230 */ /* 0x000fe20000004100 */
[----:B------:R-:W-:-:S02]  /*0b60*/  FADD.FTZ R92, R117, R92 ;  /* 0x0000005c755c7221 */ /* 0x000fc40000010000 */
[----:B------:R-:W-:Y:S02]  /*0b70*/  FMUL.FTZ R134, R110, R134 ;  /* 0x000000866e867220 */ /* 0x000fe40000410000 */
[----:B------:R-:W-:Y:S02]  /*0b80*/  FFMA.FTZ R128, R133, R117, R128 ;  /* 0x0000007585807223 */ /* 0x000fe40000010080 */
[----:B------:R-:W-:Y:S02]  /*0b90*/  FADD.FTZ R88, R103, R88 ;  /* 0x0000005867587221 */ /* 0x000fe40000010000 */
[-C--:B------:R-:W-:Y:S02]  /*0ba0*/  FFMA.FTZ R89, R116, R103.reuse, R89 ;  /* 0x0000006774597223 */ /* 0x080fe40000010059 */
[----:B------:R-:W-:Y:S02]  /*0bb0*/  FMUL.FTZ R106, R96, R103 ;  /* 0x00000067606a7220 */ /* 0x000fe40000410000 */
[----:B------:R-:W-:-:S02]  /*0bc0*/  FMUL.FTZ R75, R110, R165 ;  /* 0x000000a56e4b7220 */ /* 0x000fc40000410000 */
[----:B------:R-:W-:Y:S01]  /*0bd0*/  FMUL.FTZ R71, R110, R71 ;  /* 0x000000476e477220 */ /* 0x000fe20000410000 */
[----:B------:R-:W-:Y:S01]  /*0be0*/  HADD2.F32 R138, -RZ, R59.H1_H1 ;  /* 0x3000003bff8a7230 */ /* 0x000fe20000004100 */
[----:B------:R-:W-:Y:S01]  /*0bf0*/  FADD.FTZ R155, -R61, R52 ;  /* 0x000000343d9b7221 */ /* 0x000fe20000010100 */
[--C-:B------:R-:W-:Y:S01]  /*0c00*/  HADD2.F32 R145, -RZ, R73.reuse.H0_H0 ;  /* 0x20000049ff917230 */ /* 0x100fe20000004100 */
[----:B------:R-:W-:Y:S01]  /*0c10*/  FMUL.FTZ R117, R94, R117 ;  /* 0x000000755e757220 */ /* 0x000fe20000410000 */
[----:B------:R-:W-:Y:S01]  /*0c20*/  HADD2.F32 R52, -RZ, R73.H1_H1 ;  /* 0x30000049ff347230 */ /* 0x000fe20000004100 */
[----:B------:R-:W-:Y:S01]  /*0c30*/  FMUL.FTZ R103, R110, R66 ;  /* 0x000000426e677220 */ /* 0x000fe20000410000 */
[--C-:B------:R-:W-:Y:S01]  /*0c40*/  HADD2.F32 R153, -RZ, R72.reuse.H0_H0 ;  /* 0x20000048ff997230 */ /* 0x100fe20000004100 */
[----:B------:R-:W-:Y:S01]  /*0c50*/  FADD.FTZ R17, R64, R17 ;  /* 0x0000001140117221 */ /* 0x000fe20000010000 */
[----:B------:R-:W-:Y:S01]  /*0c60*/  HADD2.F32 R58, -RZ, R72.H1_H1 ;  /* 0x30000048ff3a7230 */ /* 0x000fe20000004100 */
[----:B------:R-:W-:-:S02]  /*0c70*/  FFMA.FTZ R77, R69, R64, R77 ;  /* 0x00000040454d7223 */ /* 0x000fc4000001004d */
[----:B------:R-:W-:Y:S01]  /*0c80*/  FMUL.FTZ R66, R109, R64 ;  /* 0x000000406d427220 */ /* 0x000fe20000410000 */
[----:B-1----:R-:W-:Y:S01]  /*0c90*/  HADD2.F32 R104, -RZ, R57.H1_H1 ;  /* 0x30000039ff687230 */ /* 0x002fe20000004100 */
[----:B------:R-:W-:Y:S01]  /*0ca0*/  FADD.FTZ R59, -R61, R68 ;  /* 0x000000443d3b7221 */ /* 0x000fe20000010100 */
[----:B------:R-:W-:Y:S01]  /*0cb0*/  HADD2.F32 R62, -RZ, R65.H1_H1 ;  /* 0x30000041ff3e7230 */ /* 0x000fe20000004100 */
[----:B------:R-:W-:Y:S02]  /*0cc0*/  FMUL.FTZ R73, R110, R163 ;  /* 0x000000a36e497220 */ /* 0x000fe40000410000 */
[----:B------:R-:W-:Y:S02]  /*0cd0*/  FADD.FTZ R14, R63, R14 ;  /* 0x0000000e3f0e7221 */ /* 0x000fe40000010000 */
[-C--:B------:R-:W-:Y:S02]  /*0ce0*/  FFMA.FTZ R30, R67, R63.reuse, R30 ;  /* 0x0000003f431e7223 */ /* 0x080fe4000001001e */
[----:B------:R-:W-:-:S02]  /*0cf0*/  FMUL.FTZ R64, R112, R63 ;  /* 0x0000003f70407220 */ /* 0x000fc40000410000 */
[C---:B------:R-:W-:Y:S02]  /*0d00*/  FADD.FTZ R107, -R61.reuse, R156 ;  /* 0x0000009c3d6b7221 */ /* 0x040fe40000010100 */
[----:B------:R-:W-:Y:S02]  /*0d10*/  FADD.FTZ R53, -R61, R55 ;  /* 0x000000373d357221 */ /* 0x000fe40000010100 */
[----:B------:R-:W-:Y:S02]  /*0d20*/  FADD.FTZ R90, R111, R90 ;  /* 0x0000005a6f5a7221 */ /* 0x000fe40000010000 */
[----:B------:R-:W-:Y:S02]  /*0d30*/  FFMA.FTZ R91, R134, R111, R91 ;  /* 0x0000006f865b7223 */ /* 0x000fe4000001005b */
[----:B------:R-:W-:Y:S02]  /*0d40*/  FADD.FTZ R80, R136, R80 ;  /* 0x0000005088507221 */ /* 0x000fe40000010000 */
[----:B------:R-:W-:-:S02]  /*0d50*/  FFMA.FTZ R81, R75, R136, R81 ;  /* 0x000000884b517223 */ /* 0x000fc40000010051 */
[----:B------:R-:W-:Y:S02]  /*0d60*/  FMUL.FTZ R72, R100, R136 ;  /* 0x0000008864487220 */ /* 0x000fe40000410000 */
[----:B------:R-:W-:Y:S02]  /*0d70*/  FADD.FTZ R16, R137, R16 ;  /* 0x0000001089107221 */ /* 0x000fe40000010000 */
[-C--:B------:R-:W-:Y:S02]  /*0d80*/  FFMA.FTZ R76, R71, R137.reuse, R76 ;  /* 0x00000089474c7223 */ /* 0x080fe4000001004c */
[----:B------:R-:W-:Y:S02]  /*0d90*/  FMUL.FTZ R68, R108, R137 ;  /* 0x000000896c447220 */ /* 0x000fe40000410000 */
[----:B------:R-:W-:Y:S02]  /*0da0*/  FMUL.FTZ R63, R110, R161 ;  /* 0x000000a16e3f7220 */ /* 0x000fe40000410000 */
[----:B------:R-:W-:-:S02]  /*0db0*/  FADD.FTZ R105, -R61, R148 ;  /* 0x000000943d697221 */ /* 0x000fc40000010100 */
[C---:B------:R-:W-:Y:S02]  /*0dc0*/  FADD.FTZ R65, -R61.reuse, R152 ;  /* 0x000000983d417221 */ /* 0x040fe40000010100 */
[C---:B------:R-:W-:Y:S02]  /*0dd0*/  FADD.FTZ R157, -R61.reuse, R56 ;  /* 0x000000383d9d7221 */ /* 0x040fe40000010100 */
[C---:B------:R-:W-:Y:S02]  /*0de0*/  FADD.FTZ R141, -R61.reuse, R141 ;  /* 0x0000008d3d8d7221 */ /* 0x040fe40000010100 */
[C---:B------:R-:W-:Y:S02]  /*0df0*/  FADD.FTZ R151, -R61.reuse, R151 ;  /* 0x000000973d977221 */ /* 0x040fe40000010100 */
[C---:B------:R-:W-:Y:S02]  /*0e00*/  FADD.FTZ R143, -R61.reuse, R143 ;  /* 0x0000008f3d8f7221 */ /* 0x040fe40000010100 */
[----:B------:R-:W-:-:S02]  /*0e10*/  FADD.FTZ R55, -R61, R158 ;  /* 0x0000009e3d377221 */ /* 0x000fc40000010100 */
[----:B------:R-:W-:Y:S02]  /*0e20*/  FADD.FTZ R57, -R61, R160 ;  /* 0x000000a03d397221 */ /* 0x000fe40000010100 */
[----:B------:R-:W-:Y:S02]  /*0e30*/  FMUL.FTZ R111, R95, R111 ;  /* 0x0000006f5f6f7220 */ /* 0x000fe40000410000 */
[----:B------:R-:W-:Y:S02]  /*0e40*/  FADD.FTZ R136, RZ, R117 ;  /* 0x00000075ff887221 */ /* 0x000fe40000010000 */
[----:B------:R-:W-:Y:S02]  /*0e50*/  FFMA.FTZ R137, R133, R117, RZ ;  /* 0x0000007585897223 */ /* 0x000fe400000100ff */
[----:B------:R-:W-:Y:S02]  /*0e60*/  FADD.FTZ R61, -R61, R70 ;  /* 0x000000463d3d7221 */ /* 0x000fe40000010100 */
[----:B------:R-:W-:-:S02]  /*0e70*/  FADD.FTZ R78, R138, R78 ;  /* 0x0000004e8a4e7221 */ /* 0x000fc40000010000 */
[-C--:B------:R-:W-:Y:S02]  /*0e80*/  FFMA.FTZ R79, R73, R138.reuse, R79 ;  /* 0x0000008a494f7223 */ /* 0x080fe4000001004f */
[----:B------:R-:W-:Y:S02]  /*0e90*/  FMUL.FTZ R70, R101, R138 ;  /* 0x0000008a65467220 */ /* 0x000fe40000410000 */
[----:B------:R-:W-:Y:S02]  /*0ea0*/  FMUL.FTZ R107, R110, R107 ;  /* 0x0000006b6e6b7220 */ /* 0x000fe40000410000 */
[----:B------:R-:W-:Y:S02]  /*0eb0*/  FADD.FTZ R12, R135, R12 ;  /* 0x0000000c870c7221 */ /* 0x000fe40000010000 */
[-C--:B------:R-:W-:Y:S02]  /*0ec0*/  FFMA.FTZ R28, R63, R135.reuse, R28 ;  /* 0x000000873f1c7223 */ /* 0x080fe4000001001c */
[----:B------:R-:W-:-:S02]  /*0ed0*/  FMUL.FTZ R138, R114, R135 ;  /* 0x00000087728a7220 */ /* 0x000fc40000410000 */
[----:B------:R-:W-:Y:S02]  /*0ee0*/  FADD.FTZ R135, R136, R111 ;  /* 0x0000006f88877221 */ /* 0x000fe40000010000 */
[----:B------:R-:W-:Y:S01]  /*0ef0*/  FFMA.FTZ R137, R134, R111, R137 ;  /* 0x0000006f86897223 */ /* 0x000fe20000010089 */
[--C-:B------:R-:W-:Y:S01]  /*0f00*/  HADD2.F32 R147, -RZ, R74.reuse.H0_H0 ;  /* 0x2000004aff937230 */ /* 0x100fe20000004100 */
[----:B------:R-:W-:Y:S01]  /*0f10*/  FADD.FTZ R86, R104, R86 ;  /* 0x0000005668567221 */ /* 0x000fe20000010000 */
[----:B------:R-:W-:Y:S01]  /*0f20*/  HADD2.F32 R56, -RZ, R74.H1_H1 ;  /* 0x3000004aff387230 */ /* 0x000fe20000004100 */
[----:B------:R-:W-:Y:S02]  /*0f30*/  FMUL.FTZ R105, R110, R105 ;  /* 0x000000696e697220 */ /* 0x000fe40000410000 */
[----:B------:R-:W-:Y:S02]  /*0f40*/  FFMA.FTZ R87, R107, R104, R87 ;  /* 0x000000686b577223 */ /* 0x000fe40000010057 */
[----:B------:R-:W-:-:S02]  /*0f50*/  FADD.FTZ R82, R142, R82 ;  /* 0x000000528e527221 */ /* 0x000fc40000010000 */
[-C--:B------:R-:W-:Y:S02]  /*0f60*/  FFMA.FTZ R83, R103, R142.reuse, R83 ;  /* 0x0000008e67537223 */ /* 0x080fe40000010053 */
[----:B------:R-:W-:Y:S02]  /*0f70*/  FMUL.FTZ R74, R99, R142 ;  /* 0x0000008e634a7220 */ /* 0x000fe40000410000 */
[----:B------:R-:W-:Y:S02]  /*0f80*/  FMUL.FTZ R104, R97, R104 ;  /* 0x0000006861687220 */ /* 0x000fe40000410000 */
[----:B------:R-:W-:Y:S02]  /*0f90*/  FADD.FTZ R135, R135, R106 ;  /* 0x0000006a87877221 */ /* 0x000fe40000010000 */
        /* <DEDUP_REMOVED lines=8> */
[----:B------:R-:W-:Y:S02]  /*1020*/  FFMA.FTZ R144, R105, R102, R142 ;  /* 0x0000006669907223 */ /* 0x000fe4000001008e */
[----:B------:R-:W-:Y:S02]  /*1030*/  FADD.FTZ R159, R159, R74 ;  /* 0x0000004a9f9f7221 */ /* 0x000fe40000010000 */
[----:B------:R-:W-:Y:S02]  /*1040*/  FFMA.FTZ R144, R103, R74, R144 ;  /* 0x0000004a67907223 */ /* 0x000fe40000010090 */
[----:B------:R-:W-:Y:S02]  /*1050*/  FADD.FTZ R13, R140, R13 ;  /* 0x0000000d8c0d7221 */ /* 0x000fe40000010000 */
[-C--:B------:R-:W-:Y:S02]  /*1060*/  FFMA.FTZ R29, R136, R140.reuse, R29 ;  /* 0x0000008c881d7223 */ /* 0x080fe4000001001d */
[----:B------:R-:W-:-:S02]  /*1070*/  FMUL.FTZ R137, R115, R140 ;  /* 0x0000008c73897220 */ /* 0x000fc40000410000 */
[C---:B------:R-:W-:Y:S02]  /*1080*/  FMUL.FTZ R135, R110.reuse, R157 ;  /* 0x0000009d6e877220 */ /* 0x040fe40000410000 */
[----:B------:R-:W-:Y:S02]  /*1090*/  FMUL.FTZ R140, R110, R155 ;  /* 0x0000009b6e8c7220 */ /* 0x000fe40000410000 */
        /* <DEDUP_REMOVED lines=18> */
[----:B------:R-:W-:Y:S02]  /*11c0*/  FADD.FTZ R155, R155, R64 ;  /* 0x000000409b9b7221 */ /* 0x000fe40000010000 */
[----:B------:R-:W-:Y:S02]  /*11d0*/  FFMA.FTZ R54, R67, R64, R54 ;  /* 0x0000004043367223 */ /* 0x000fe40000010036 */
[----:B------:R-:W-:Y:S02]  /*11e0*/  FMUL.FTZ R151, R110, R151 ;  /* 0x000000976e977220 */ /* 0x000fe40000410000 */
[----:B------:R-:W-:-:S02]  /*11f0*/  FADD.FTZ R155, R155, R62 ;  /* 0x0000003e9b9b7221 */ /* 0x000fc40000010000 */
[----:B------:R-:W-:Y:S02]  /*1200*/  FFMA.FTZ R54, R65, R62, R54 ;  /* 0x0000003e41367223 */ /* 0x000fe40000010036 */
[----:B------:R-:W-:Y:S02]  /*1210*/  FMUL.FTZ R141, R110, R141 ;  /* 0x0000008d6e8d7220 */ /* 0x000fe40000410000 */
[----:B------:R-:W-:Y:S02]  /*1220*/  FADD.FTZ R9, R58, R9 ;  /* 0x000000093a097221 */ /* 0x000fe40000010000 */
[-C--:B------:R-:W-:Y:S02]  /*1230*/  FFMA.FTZ R25, R151, R58.reuse, R25 ;  /* 0x0000003a97197223 */ /* 0x080fe40000010019 */
        /* <DEDUP_REMOVED lines=43> */
[----:B------:R-:W-:-:S02]  /*14f0*/  FADD.FTZ R54, R53, R156 ;  /* 0x0000009c35367221 */ /* 0x000fc40000010000 */
[----:B------:R-:W-:Y:S02]  /*1500*/  FMUL.FTZ R149, R127, R60 ;  /* 0x0000003c7f957220 */ /* 0x000fe40000410000 */
[----:B------:R-:W-:Y:S02]  /*1510*/  FFMA.FTZ R52, R155, R156, R52 ;  /* 0x0000009c9b347223 */ /* 0x000fe40000010034 */
[----:B------:R-:W-:Y:S02]  /*1520*/  FADD.FTZ R5, R56, R5 ;  /* 0x0000000538057221 */ /* 0x000fe40000010000 */
[----:B------:R-:W-:Y:S02]  /*1530*/  FFMA.FTZ R21, R153, R56, R21 ;  /* 0x0000003899157223 */ /* 0x000fe40000010015 */
[----:B------:R-:W-:Y:S02]  /*1540*/  FADD.FTZ R3, R60, R3 ;  /* 0x000000033c037221 */ /* 0x000fe40000010000 */
[----:B------:R-:W-:-:S02]  /*1550*/  FFMA.FTZ R19, R158, R60, R19 ;  /* 0x0000003c9e137223 */ /* 0x000fc40000010013 */
[----:B------:R-:W-:Y:S02]  /*1560*/  FADD.FTZ R59, R54, R149 ;  /* 0x00000095363b7221 */ /* 0x000fe40000010000 */
[----:B------:R-:W-:Y:S01]  /*1570*/  FFMA.FTZ R61, R158, R149, R52 ;  /* 0x000000959e3d7223 */ /* 0x000fe20000010034 */
[----:B------:R-:W-:Y:S05]  /*1580*/  BRA.DIV ~URZ, `(.L_x_241) ;  /* 0x000016a27f007947 */ /* 0x000fea000b800000 */
[----:B------:R0:W1:Y:S02]  /*1590*/  SHFL.DOWN PT, R58, R59, 0x10, 0x1f ;  /* 0x0a001f003b3a7f89 */ /* 0x00006400000e0000 */
.L_x_245:
        /* <DEDUP_REMOVED lines=18> */
.L_x_246:
        /* <DEDUP_REMOVED lines=23> */
[----:B-1----:R-:W-:Y:S01]  /*1830*/  FADD.FTZ R159, R159, R56 ;  /* 0x000000389f9f7221 */ /* 0x002fe20000010000 */
[----:B-----5:R-:W-:Y:S01]  /*1840*/  @P1 HADD2.F32 R56, -RZ, R39.H0_H0 ;  /* 0x20000027ff381230 */ /* 0x020fe20000004100 */
[----:B------:R-:W-:Y:S01]  /*1850*/  FADD.FTZ R52, R52, R57 ;  /* 0x0000003934347221 */ /* 0x000fe20000010000 */
[----:B------:R-:W-:Y:S01]  /*1860*/  @P1 HADD2.F32 R57, -RZ, R35.H1_H1 ;  /* 0x30000023ff391230 */ /* 0x000fe20000004100 */
        /* <DEDUP_REMOVED lines=35> */
[----:B------:R-:W-:Y:S02]  /*1aa0*/  FADD.FTZ R75, R72, -R75 ;  /* 0x8000004b484b7221 */ /* 0x000fe40000010000 */
[----:B------:R-:W-:Y:S01]  /*1ab0*/  FADD.FTZ R117, R117, -R54 ;  /* 0x8000003675757221 */ /* 0x000fe20000010000 */
[----:B------:R-:W-:Y:S01]  /*1ac0*/  @P1 HADD2.F32 R54, -RZ, R35.H0_H0 ;  /* 0x20000023ff361230 */ /* 0x000fe20000004100 */
[----:B------:R-:W-:Y:S01]  /*1ad0*/  FADD.FTZ R149, R149, -R52 ;  /* 0x8000003495957221 */ /* 0x000fe20000010000 */
[--C-:B------:R-:W-:Y:S01]  /*1ae0*/  @P1 HADD2.F32 R52, -RZ, R34.reuse.H1_H1 ;  /* 0x30000022ff341230 */ /* 0x100fe20000004100 */
[C---:B------:R-:W-:Y:S01]  /*1af0*/  FMUL.FTZ R104, R110.reuse, R55 ;  /* 0x000000376e687220 */ /* 0x040fe20000410000 */
[----:B------:R-:W-:Y:S01]  /*1b00*/  @P1 HADD2.F32 R55, -RZ, R34.H0_H0 ;  /* 0x20000022ff371230 */ /* 0x000fe20000004100 */
[----:B------:R-:W-:Y:S01]  /*1b10*/  FMUL.FTZ R106, R110, R53 ;  /* 0x000000356e6a7220 */ /* 0x000fe20000410000 */
[----:B------:R-:W-:Y:S01]  /*1b20*/  @P1 HADD2.F32 R53, -RZ, R33.H0_H0 ;  /* 0x20000021ff351230 */ /* 0x000fe20000004100 */
[----:B------:R-:W-:-:S02]  /*1b30*/  FADD.FTZ R61, R111, -R134 ;  /* 0x800000866f3d7221 */ /* 0x000fc40000010000 */
[C---:B------:R-:W-:Y:S02]  /*1b40*/  FMUL.FTZ R105, R110.reuse, R107 ;  /* 0x0000006b6e697220 */ /* 0x040fe40000410000 */
[C---:B------:R-:W-:Y:S02]  /*1b50*/  FMUL.FTZ R107, R110.reuse, R103 ;  /* 0x000000676e6b7220 */ /* 0x040fe40000410000 */
[----:B------:R-:W-:Y:S02]  /*1b60*/  FMUL.FTZ R111, R110, R75 ;  /* 0x0000004b6e6f7220 */ /* 0x000fe40000410000 */
[----:B------:R-:W-:Y:S02]  /*1b70*/  FADD.FTZ R139, R139, -R140 ;  /* 0x8000008c8b8b7221 */ /* 0x000fe40000010000 */
        /* <DEDUP_REMOVED lines=8> */
[C---:B------:R-:W-:Y:S01]  /*1c00*/  FMUL.FTZ R60, R110.reuse, R117 ;  /* 0x000000756e3c7220 */ /* 0x040fe20000410000 */
[----:B------:R-:W-:Y:S01]  /*1c10*/  @P0 F2FP.PACK_AB R133, RZ, R107 ;  /* 0x0000006bff85023e */ /* 0x000fe200000000ff */
[----:B------:R-:W-:-:S02]  /*1c20*/  FMUL.FTZ R61, R110, R61 ;  /* 0x0000003d6e3d7220 */ /* 0x000fc40000410000 */
[----:B------:R-:W-:Y:S02]  /*1c30*/  FMUL.FTZ R74, R110, R139 ;  /* 0x0000008b6e4a7220 */ /* 0x000fe40000410000 */
[----:B------:R-:W-:Y:S02]  /*1c40*/  FADD.FTZ R73, R70, -R73 ;  /* 0x8000004946497221 */ /* 0x000fe40000010000 */
[----:B------:R-:W-:Y:S02]  /*1c50*/  FADD.FTZ R71, R68, -R71 ;  /* 0x8000004744477221 */ /* 0x000fe40000010000 */
[----:B------:R-:W-:Y:S02]  /*1c60*/  FADD.FTZ R67, R64, -R67 ;  /* 0x8000004340437221 */ /* 0x000fe40000010000 */
[----:B------:R-:W-:Y:S02]  /*1c70*/  FADD.FTZ R65, R62, -R65 ;  /* 0x800000413e417221 */ /* 0x000fe40000010000 */
[----:B------:R-:W-:-:S02]  /*1c80*/  FADD.FTZ R63, R138, -R63 ;  /* 0x8000003f8a3f7221 */ /* 0x000fc40000010000 */
[----:B------:R-:W-:Y:S01]  /*1c90*/  @P1 FADD.FTZ R105, R105, R54 ;  /* 0x0000003669691221 */ /* 0x000fe20000010000 */
[----:B------:R-:W-:Y:S01]  /*1ca0*/  @P1 HADD2.F32 R54, -RZ, R38.H0_H0 ;  /* 0x20000026ff361230 */ /* 0x000fe20000004100 */
[----:B------:R-:W-:Y:S01]  /*1cb0*/  @P1 FADD.FTZ R60, R60, R53 ;  /* 0x000000353c3c1221 */ /* 0x000fe20000010000 */
[----:B------:R-:W-:Y:S01]  /*1cc0*/  @P1 HADD2.F32 R53, -RZ, R36.H0_H0 ;  /* 0x20000024ff351230 */ /* 0x000fe20000004100 */
[----:B------:R-:W-:Y:S01]  /*1cd0*/  @P1 FADD.FTZ R61, R61, R52 ;  /* 0x000000343d3d1221 */ /* 0x000fe20000010000 */
[--C-:B------:R-:W-:Y:S01]  /*1ce0*/  @P1 HADD2.F32 R52, -RZ, R37.reuse.H1_H1 ;  /* 0x30000025ff341230 */ /* 0x100fe20000004100 */
[----:B------:R-:W-:Y:S01]  /*1cf0*/  @P1 FADD.FTZ R74, R74, R55 ;  /* 0x000000374a4a1221 */ /* 0x000fe20000010000 */
[----:B------:R-:W-:Y:S01]  /*1d00*/  @P1 HADD2.F32 R55, -RZ, R37.H0_H0 ;  /* 0x20000025ff371230 */ /* 0x000fe20000004100 */
[C---:B------:R-:W-:Y:S01]  /*1d10*/  FMUL.FTZ R116, R110.reuse, R73 ;  /* 0x000000496e747220 */ /* 0x040fe20000410000 */
[----:B------:R-:W-:Y:S01]  /*1d20*/  @P0 F2FP.PACK_AB R132, RZ, R105 ;  /* 0x00000069ff84023e */ /* 0x000fe200000000ff */
[C---:B------:R-:W-:Y:S01]  /*1d30*/  FMUL.FTZ R70, R110.reuse, R71 ;  /* 0x000000476e467220 */ /* 0x040fe20000410000 */
[----:B------:R-:W-:Y:S01]  /*1d40*/  @P0 F2FP.PACK_AB R117, RZ, R61 ;  /* 0x0000003dff75023e */ /* 0x000fe200000000ff */
[----:B------:R-:W-:-:S02]  /*1d50*/  FMUL.FTZ R72, R110, R67 ;  /* 0x000000436e487220 */ /* 0x000fc40000410000 */
[C---:B------:R-:W-:Y:S02]  /*1d60*/  FMUL.FTZ R73, R110.reuse, R65 ;  /* 0x000000416e497220 */ /* 0x040fe40000410000 */
[----:B------:R-:W-:Y:S02]  /*1d70*/  FMUL.FTZ R75, R110, R63 ;  /* 0x0000003f6e4b7220 */ /* 0x000fe40000410000 */
[----:B------:R-:W-:Y:S02]  /*1d80*/  FADD.FTZ R69, R66, -R69 ;  /* 0x8000004542457221 */ /* 0x000fe40000010000 */
[----:B------:R-:W-:Y:S02]  /*1d90*/  FADD.FTZ R135, R142, -R135 ;  /* 0x800000878e877221 */ /* 0x000fe40000010000 */
[----:B------:R-:W-:Y:S02]  /*1da0*/  FADD.FTZ R141, R144, -R141 ;  /* 0x8000008d908d7221 */ /* 0x000fe40000010000 */
[----:B------:R-:W-:-:S02]  /*1db0*/  FADD.FTZ R151, R146, -R151 ;  /* 0x8000009792977221 */ /* 0x000fc40000010000 */
[----:B------:R-:W-:Y:S02]  /*1dc0*/  FADD.FTZ R143, R148, -R143 ;  /* 0x8000008f948f7221 */ /* 0x000fe40000010000 */
        /* <DEDUP_REMOVED lines=8> */
[----:B------:R-:W-:-:S02]  /*1e50*/  FMUL.FTZ R71, R110, R69 ;  /* 0x000000456e477220 */ /* 0x000fc40000410000 */
[C---:B------:R-:W-:Y:S02]  /*1e60*/  FMUL.FTZ R103, R110.reuse, R135 ;  /* 0x000000876e677220 */ /* 0x040fe40000410000 */
[C---:B------:R-:W-:Y:S02]  /*1e70*/  FMUL.FTZ R63, R110.reuse, R141 ;  /* 0x0000008d6e3f7220 */ /* 0x040fe40000410000 */
[C---:B------:R-:W-:Y:S02]  /*1e80*/  FMUL.FTZ R66, R110.reuse, R151 ;  /* 0x000000976e427220 */ /* 0x040fe40000410000 */
[----:B------:R-:W-:Y:S02]  /*1e90*/  FMUL.FTZ R64, R110, R143 ;  /* 0x0000008f6e407220 */ /* 0x000fe40000410000 */
[----:B------:R-:W-:Y:S02]  /*1ea0*/  FADD.FTZ R137, R137, -R136 ;  /* 0x8000008889897221 */ /* 0x000fe40000010000 */
[----:B------:R-:W-:-:S02]  /*1eb0*/  FADD.FTZ R145, R150, -R145 ;  /* 0x8000009196917221 */ /* 0x000fc40000010000 */
[----:B------:R-:W-:Y:S02]  /*1ec0*/  FADD.FTZ R147, R147, -R152 ;  /* 0x8000009893937221 */ /* 0x000fe40000010000 */
[----:B------:R-:W-:Y:S02]  /*1ed0*/  FADD.FTZ R153, R154, -R153 ;  /* 0x800000999a997221 */ /* 0x000fe40000010000 */
[----:B------:R-:W-:Y:S02]  /*1ee0*/  FADD.FTZ R155, R156, -R155 ;  /* 0x8000009b9c9b7221 */ /* 0x000fe40000010000 */
[----:B------:R-:W-:Y:S01]  /*1ef0*/  @P1 FADD.FTZ R116, R116, R57 ;  /* 0x0000003974741221 */ /* 0x000fe20000010000 */
[----:B------:R-:W-:Y:S01]  /*1f00*/  @P1 HADD2.F32 R57, -RZ, R38.H1_H1 ;  /* 0x30000026ff391230 */ /* 0x000fe20000004100 */
        /* <DEDUP_REMOVED lines=11> */
[C---:B------:R-:W-:Y:S02]  /*1fc0*/  FMUL.FTZ R65, R110.reuse, R145 ;  /* 0x000000916e417220 */ /* 0x040fe40000410000 */
[C---:B------:R-:W-:Y:S02]  /*1fd0*/  FMUL.FTZ R68, R110.reuse, R147 ;  /* 0x000000936e447220 */ /* 0x040fe40000410000 */
[C---:B------:R-:W-:Y:S02]  /*1fe0*/  FMUL.FTZ R67, R110.reuse, R153 ;  /* 0x000000996e437220 */ /* 0x040fe40000410000 */
[C---:B------:R-:W-:Y:S02]  /*1ff0*/  FMUL.FTZ R62, R110.reuse, R155 ;  /* 0x0000009b6e3e7220 */ /* 0x040fe40000410000 */
[----:B------:R-:W-:Y:S01]  /*2000*/  FMUL.FTZ R69, R110, R149 ;  /* 0x000000956e457220 */ /* 0x000fe20000410000 */
[----:B------:R-:W-:Y:S01]  /*2010*/  HFMA2.MMA R110, -RZ, RZ, 0, 9.5367431640625e-07 ;  /* 0x00000010ff6e7435 */ /* 0x000fe200000001ff */
        /* <DEDUP_REMOVED lines=34> */
[----:B------:R-:W-:-:S02]  /*2240*/  @P1 F2FP.PACK_AB R61, RZ, R61 ;  /* 0x0000003dff3d123e */ /* 0x000fc400000000ff */
[----:B------:R-:W-:Y:S02]  /*2250*/  @P1 PRMT R48, R60, 0x7610, R48 ;  /* 0x000076103c301816 */ /* 0x000fe40000000030 */
        /* <DEDUP_REMOVED lines=59> */
[----:B------:R-:W-:Y:S02]  /*2610*/  @P0 F2FP.PACK_AB R70, RZ, R69 ;  /* 0x00000045ff46023e */ /* 0x000fe400000000ff */
[----:B------:R-:W-:Y:S02]  /*2620*/  @P0 PRMT R47, R56, 0x7610, R47 ;  /* 0x00007610382f0816 */ /* 0x000fe4000000002f */
[----:B------:R-:W-:-:S02]  /*2630*/  IADD3 R57, R131, 0x100, RZ ;  /* 0x0000010083397810 */ /* 0x000fc40007ffe0ff */
[----:B------:R-:W-:Y:S02]  /*2640*/  @P1 PRMT R51, R51, 0x5410, R74 ;  /* 0x0000541033331816 */ /* 0x000fe4000000004a */
[----:B------:R-:W-:Y:S01]  /*2650*/  @P1 PRMT R50, R50, 0x5410, R102 ;  /* 0x0000541032321816 */ /* 0x000fe20000000066 */
[----:B------:R-:W-:Y:S01]  /*2660*/  IMAD.WIDE.U32 R56, R110, R57, c[0x0][0x248] ;  /* 0x000092006e387625 */ /* 0x000fe200078e0039 */
[----:B------:R-:W-:Y:S02]  /*2670*/  @P1 PRMT R49, R49, 0x5410, R73 ;  /* 0x0000541031311816 */ /* 0x000fe40000000049 */
[----:B------:R-:W-:Y:S02]  /*2680*/  @P1 PRMT R48, R48, 0x5410, R71 ;  /* 0x0000541030301816 */ /* 0x000fe40000000047 */
[----:B------:R-:W-:Y:S02]  /*2690*/  @P0 PRMT R45, R45, 0x5410, R53 ;  /* 0x000054102d2d0816 */ /* 0x000fe40000000035 */
[----:B------:R-:W-:Y:S01]  /*26a0*/  @P0 PRMT R46, R46, 0x5410, R55 ;  /* 0x000054102e2e0816 */ /* 0x000fe20000000037 */
[----:B------:R0:W-:Y:S01]  /*26b0*/  @P1 STG.E.128 [R60.64], R48 ;  /* 0x000000303c001986 */ /* 0x0001e2000c101d04 */
[----:B------:R-:W-:-:S02]  /*26c0*/  F2FP.PACK_AB R55, R69, R62 ;  /* 0x0000003e4537723e */ /* 0x000fc400000000ff */
[----:B------:R-:W-:Y:S02]  /*26d0*/  F2FP.PACK_AB R54, R67, R68 ;  /* 0x000000444336723e */ /* 0x000fe400000000ff */
[----:B------:R-:W-:Y:S02]  /*26e0*/  F2FP.PACK_AB R53, R65, R64 ;  /* 0x000000404135723e */ /* 0x000fe400000000ff */
[----:B------:R-:W-:Y:S02]  /*26f0*/  F2FP.PACK_AB R52, R66, R63 ;  /* 0x0000003f4234723e */ /* 0x000fe400000000ff */
[----:B------:R-:W-:Y:S01]  /*2700*/  @P0 PRMT R44, R44, 0x5410, R58 ;  /* 0x000054102c2c0816 */ /* 0x000fe2000000003a */
[----:B------:R-:W-:Y:S01]  /*2710*/  @P0 IMAD.WIDE.U32 R58, R129, R110, c[0x0][0x258] ;  /* 0x00009600813a0625 */ /* 0x000fe200078e006e */
[----:B------:R-:W-:Y:S02]  /*2720*/  @P1 F2FP.PACK_AB R62, RZ, R62 ;  /* 0x0000003eff3e123e */ /* 0x000fe400000000ff */
[----:B------:R-:W-:-:S02]  /*2730*/  @P1 F2FP.PACK_AB R68, RZ, R68 ;  /* 0x00000044ff44123e */ /* 0x000fc400000000ff */
[----:B------:R-:W-:Y:S02]  /*2740*/  @P1 F2FP.PACK_AB R64, RZ, R64 ;  /* 0x00000040ff40123e */ /* 0x000fe400000000ff */
[----:B------:R-:W-:Y:S02]  /*2750*/  @P1 F2FP.PACK_AB R63, RZ, R63 ;  /* 0x0000003fff3f123e */ /* 0x000fe400000000ff */
[----:B------:R-:W-:Y:S02]  /*2760*/  @P0 PRMT R47, R47, 0x5410, R70 ;  /* 0x000054102f2f0816 */ /* 0x000fe40000000046 */
[----:B------:R-:W-:Y:S02]  /*2770*/  @P1 F2FP.PACK_AB R69, RZ, R69 ;  /* 0x00000045ff45123e */ /* 0x000fe400000000ff */
[----:B------:R-:W-:Y:S01]  /*2780*/  @P1 F2FP.PACK_AB R67, RZ, R67 ;  /* 0x00000043ff43123e */ /* 0x000fe200000000ff */
[----:B------:R-:W-:Y:S01]  /*2790*/  @P0 STG.E.128 [R58.64], R44 ;  /* 0x0000002c3a000986 */ /* 0x000fe2000c101d04 */
[----:B------:R-:W-:-:S02]  /*27a0*/  @P1 F2FP.PACK_AB R65, RZ, R65 ;  /* 0x00000041ff41123e */ /* 0x000fc400000000ff */
[----:B------:R-:W-:Y:S01]  /*27b0*/  @P1 F2FP.PACK_AB R66, RZ, R66 ;  /* 0x00000042ff42123e */ /* 0x000fe200000000ff */
[----:B------:R1:W-:Y:S01]  /*27c0*/  STG.E.128 [R56.64], R52 ;  /* 0x0000003438007986 */ /* 0x0003e2000c101d04 */
[----:B0-----:R-:W-:Y:S02]  /*27d0*/  @P1 PRMT R51, R62, 0x7610, R51 ;  /* 0x000076103e331816 */ /* 0x001fe40000000033 */
[----:B------:R-:W-:Y:S02]  /*27e0*/  @P1 PRMT R50, R68, 0x7610, R50 ;  /* 0x0000761044321816 */ /* 0x000fe40000000032 */
[----:B------:R-:W-:Y:S02]  /*27f0*/  @P1 PRMT R49, R64, 0x7610, R49 ;  /* 0x0000761040311816 */ /* 0x000fe40000000031 */
[----:B------:R-:W-:Y:S02]  /*2800*/  @P1 PRMT R48, R63, 0x7610, R48 ;  /* 0x000076103f301816 */ /* 0x000fe40000000030 */
[----:B------:R-:W-:-:S02]  /*2810*/  @P1 PRMT R51, R51, 0x5410, R69 ;  /* 0x0000541033331816 */ /* 0x000fc40000000045 */
[----:B------:R-:W-:Y:S02]  /*2820*/  @P1 PRMT R50, R50, 0x5410, R67 ;  /* 0x0000541032321816 */ /* 0x000fe40000000043 */
[----:B------:R-:W-:Y:S02]  /*2830*/  @P1 PRMT R49, R49, 0x5410, R65 ;  /* 0x0000541031311816 */ /* 0x000fe40000000041 */
[----:B------:R-:W-:Y:S02]  /*2840*/  @P1 PRMT R48, R48, 0x5410, R66 ;  /* 0x0000541030301816 */ /* 0x000fe40000000042 */
[----:B------:R-:W-:Y:S01]  /*2850*/  SEL R132, RZ, 0x1, P3 ;  /* 0x00000001ff847807 */ /* 0x000fe20001800000 */
[----:B-1----:R-:W-:-:S05]  /*2860*/  @P1 IMAD.WIDE.U32 R52, R129, R110, c[0x0][0x250] ;  /* 0x0000940081341625 */ /* 0x002fca00078e006e */
[----:B------:R0:W-:Y:S02]  /*2870*/  @P1 STG.E.128 [R52.64], R48 ;  /* 0x0000003034001986 */ /* 0x0001e4000c101d04 */
[----:B0-----:R-:W-:Y:S01]  /*2880*/  @P2 CALL.REL.NOINC `(.L_x_243) ;  /* 0x0000001000002944 */ /* 0x001fe20003c00000 */
[----:B------:R-:W-:Y:S05]  /*2890*/  BRA `(.L_x_244) ;  /* 0xffffdcf000007947 */ /* 0x000fea000383ffff */
.L_x_243:
        /* <DEDUP_REMOVED lines=36> */
.L_x_240:
[----:B------:R-:W0:Y:S01]  /*2ae0*/  S2UR UR6, SR_CTAID.X ;  /* 0x00000000000679c3 */ /* 0x000e220000002500 */
[C---:B------:R-:W-:Y:S02]  /*2af0*/  LOP3.LUT R3, R0.reuse, 0x7f, RZ, 0xc0, !PT ;  /* 0x0000007f00037812 */ /* 0x040fe400078ec0ff */
[----:B------:R-:W-:Y:S02]  /*2b00*/  MOV R5, 0x20 ;  /* 0x0000002000057802 */ /* 0x000fe40000000f00 */
        /* <DEDUP_REMOVED lines=18> */
.L_x_241:
[----:B------:R-:W-:Y:S01]  /*2c30*/  HFMA2.MMA R56, -RZ, RZ, 0, 9.5367431640625e-07 ;  /* 0x00000010ff387435 */ /* 0x000fe200000001ff */
[----:B------:R-:W-:-:S02]  /*2c40*/  MOV R57, R59 ;  /* 0x0000003b00397202 */ /* 0x000fc40000000f00 */
[----:B------:R-:W-:Y:S02]  /*2c50*/  MOV R55, 0x1f ;  /* 0x0000001f00377802 */ /* 0x000fe40000000f00 */
[----:B------:R-:W-:Y:S02]  /*2c60*/  MOV R54, 0xffffffff ;  /* 0xffffffff00367802 */ /* 0x000fe40000000f00 */
[----:B------:R-:W-:Y:S02]  /*2c70*/  MOV R52, 0x2c90 ;  /* 0x00002c9000347802 */ /* 0x000fe40000000f00 */
[----:B-----5:R-:W-:Y:S05]  /*2c80*/  CALL.REL.NOINC `($__internal_15_$__cuda_sm70_shflsync_down_p) ;  /* 0x0000046000007944 */ /* 0x020fea0003c00000 */
[----:B-1----:R-:W-:Y:S01]  /*2c90*/  MOV R58, R54 ;  /* 0x00000036003a7202 */ /* 0x002fe20000000f00 */
[----:B0-----:R-:W-:Y:S05]  /*2ca0*/  BRA `(.L_x_245) ;  /* 0xffffe8f000007947 */ /* 0x001fea000383ffff */
.L_x_242:
[----:B------:R-:W-:Y:S01]  /*2cb0*/  HFMA2.MMA R56, -RZ, RZ, 0, 9.5367431640625e-07 ;  /* 0x00000010ff387435 */ /* 0x000fe200000001ff */
[----:B------:R-:W-:Y:S02]  /*2cc0*/  MOV R57, R61 ;  /* 0x0000003d00397202 */ /* 0x000fe40000000f00 */
[----:B------:R-:W-:Y:S02]  /*2cd0*/  MOV R55, 0x1f ;  /* 0x0000001f00377802 */ /* 0x000fe40000000f00 */
[----:B------:R-:W-:-:S02]  /*2ce0*/  MOV R54, 0xffffffff ;  /* 0xffffffff00367802 */ /* 0x000fc40000000f00 */
[----:B------:R-:W-:Y:S02]  /*2cf0*/  MOV R52, 0x2d10 ;  /* 0x00002d1000347802 */ /* 0x000fe40000000f00 */
[----:B01---5:R-:W-:Y:S05]  /*2d00*/  CALL.REL.NOINC `($__internal_15_$__cuda_sm70_shflsync_down_p) ;  /* 0x000003e000007944 */ /* 0x023fea0003c00000 */
[----:B------:R-:W-:Y:S01]  /*2d10*/  FADD.FTZ R59, R59, R58 ;  /* 0x0000003a3b3b7221 */ /* 0x000fe20000010000 */
[----:B0-----:R-:W-:Y:S01]  /*2d20*/  HFMA2.MMA R56, -RZ, RZ, 0, 4.76837158203125e-07 ;  /* 0x00000008ff387435 */ /* 0x001fe200000001ff */
[----:B-1----:R-:W-:Y:S01]  /*2d30*/  FADD.FTZ R61, R61, R54 ;  /* 0x000000363d3d7221 */ /* 0x002fe20000010000 */
[----:B------:R-:W-:Y:S02]  /*2d40*/  MOV R55, 0x1f ;  /* 0x0000001f00377802 */ /* 0x000fe40000000f00 */
[----:B------:R-:W-:Y:S02]  /*2d50*/  MOV R54, 0xffffffff ;  /* 0xffffffff00367802 */ /* 0x000fe40000000f00 */
[----:B------:R-:W-:Y:S02]  /*2d60*/  MOV R57, R59 ;  /* 0x0000003b00397202 */ /* 0x000fe40000000f00 */
[----:B------:R-:W-:Y:S02]  /*2d70*/  MOV R52, 0x2d90 ;  /* 0x00002d9000347802 */ /* 0x000fe40000000f00 */
[----:B------:R-:W-:Y:S05]  /*2d80*/  CALL.REL.NOINC `($__internal_15_$__cuda_sm70_shflsync_down_p) ;  /* 0x0000036000007944 */ /* 0x000fea0003c00000 */
[----:B0-----:R-:W-:Y:S01]  /*2d90*/  HFMA2.MMA R56, -RZ, RZ, 0, 4.76837158203125e-07 ;  /* 0x00000008ff387435 */ /* 0x001fe200000001ff */
[----:B-1----:R-:W-:-:S02]  /*2da0*/  MOV R58, R54 ;  /* 0x00000036003a7202 */ /* 0x002fc40000000f00 */
[----:B------:R-:W-:Y:S02]  /*2db0*/  MOV R57, R61 ;  /* 0x0000003d00397202 */ /* 0x000fe40000000f00 */
[----:B------:R-:W-:Y:S02]  /*2dc0*/  MOV R55, 0x1f ;  /* 0x0000001f00377802 */ /* 0x000fe40000000f00 */
[----:B------:R-:W-:Y:S02]  /*2dd0*/  MOV R54, 0xffffffff ;  /* 0xffffffff00367802 */ /* 0x000fe40000000f00 */
[----:B------:R-:W-:Y:S02]  /*2de0*/  MOV R52, 0x2e00 ;  /* 0x00002e0000347802 */ /* 0x000fe40000000f00 */
[----:B------:R-:W-:Y:S05]  /*2df0*/  CALL.REL.NOINC `($__internal_15_$__cuda_sm70_shflsync_down_p) ;  /* 0x000002f000007944 */ /* 0x000fea0003c00000 */
[----:B------:R-:W-:Y:S01]  /*2e00*/  FADD.FTZ R59, R58, R59 ;  /* 0x0000003b3a3b7221 */ /* 0x000fe20000010000 */
[----:B0-----:R-:W-:Y:S01]  /*2e10*/  HFMA2.MMA R56, -RZ, RZ, 0, 2.384185791015625e-07 ;  /* 0x00000004ff387435 */ /* 0x001fe200000001ff */
[----:B-1----:R-:W-:Y:S01]  /*2e20*/  FADD.FTZ R61, R61, R54 ;  /* 0x000000363d3d7221 */ /* 0x002fe20000010000 */
[----:B------:R-:W-:Y:S02]  /*2e30*/  MOV R55, 0x1f ;  /* 0x0000001f00377802 */ /* 0x000fe40000000f00 */
[----:B------:R-:W-:-:S02]  /*2e40*/  MOV R54, 0xffffffff ;  /* 0xffffffff00367802 */ /* 0x000fc40000000f00 */
[----:B------:R-:W-:Y:S02]  /*2e50*/  MOV R57, R59 ;  /* 0x0000003b00397202 */ /* 0x000fe40000000f00 */
[----:B------:R-:W-:Y:S02]  /*2e60*/  MOV R52, 0x2e80 ;  /* 0x00002e8000347802 */ /* 0x000fe40000000f00 */
[----:B------:R-:W-:Y:S05]  /*2e70*/  CALL.REL.NOINC `($__internal_15_$__cuda_sm70_shflsync_down_p) ;  /* 0x0000027000007944 */ /* 0x000fea0003c00000 */
[----:B0-----:R-:W-:Y:S01]  /*2e80*/  HFMA2.MMA R56, -RZ, RZ, 0, 2.384185791015625e-07 ;  /* 0x00000004ff387435 */ /* 0x001fe200000001ff */
[----:B-1----:R-:W-:Y:S02]  /*2e90*/  MOV R58, R54 ;  /* 0x00000036003a7202 */ /* 0x002fe40000000f00 */
[----:B------:R-:W-:Y:S02]  /*2ea0*/  MOV R57, R61 ;  /* 0x0000003d00397202 */ /* 0x000fe40000000f00 */
[----:B------:R-:W-:Y:S02]  /*2eb0*/  MOV R55, 0x1f ;  /* 0x0000001f00377802 */ /* 0x000fe40000000f00 */
[----:B------:R-:W-:Y:S02]  /*2ec0*/  MOV R54, 0xffffffff ;  /* 0xffffffff00367802 */ /* 0x000fe40000000f00 */
[----:B------:R-:W-:-:S02]  /*2ed0*/  MOV R52, 0x2ef0 ;  /* 0x00002ef000347802 */ /* 0x000fc40000000f00 */
[----:B------:R-:W-:Y:S05]  /*2ee0*/  CALL.REL.NOINC `($__internal_15_$__cuda_sm70_shflsync_down_p) ;  /* 0x0000020000007944 */ /* 0x000fea0003c00000 */
[----:B------:R-:W-:Y:S01]  /*2ef0*/  FADD.FTZ R59, R58, R59 ;  /* 0x0000003b3a3b7221 */ /* 0x000fe20000010000 */
[----:B0-----:R-:W-:Y:S01]  /*2f00*/  HFMA2.MMA R56, -RZ, RZ, 0, 1.1920928955078125e-07 ;  /* 0x00000002ff387435 */ /* 0x001fe200000001ff */
[----:B-1----:R-:W-:Y:S01]  /*2f10*/  FADD.FTZ R61, R61, R54 ;  /* 0x000000363d3d7221 */ /* 0x002fe20000010000 */
[----:B------:R-:W-:-:S02]  /*2f20*/  MOV R55, 0x1f ;  /* 0x0000001f00377802 */ /* 0x000fc40000000f00 */
[----:B------:R-:W-:Y:S02]  /*2f30*/  MOV R54, 0xffffffff ;  /* 0xffffffff00367802 */ /* 0x000fe40000000f00 */
[----:B------:R-:W-:Y:S02]  /*2f40*/  MOV R57, R59 ;  /* 0x0000003b00397202 */ /* 0x000fe40000000f00 */
[----:B------:R-:W-:Y:S02]  /*2f50*/  MOV R52, 0x2f70 ;  /* 0x00002f7000347802 */ /* 0x000fe40000000f00 */
[----:B------:R-:W-:Y:S05]  /*2f60*/  CALL.REL.NOINC `($__internal_15_$__cuda_sm70_shflsync_down_p) ;  /* 0x0000018000007944 */ /* 0x000fea0003c00000 */
[----:B0-----:R-:W-:Y:S01]  /*2f70*/  HFMA2.MMA R56, -RZ, RZ, 0, 1.1920928955078125e-07 ;  /* 0x00000002ff387435 */ /* 0x001fe200000001ff */
[----:B-1----:R-:W-:Y:S02]  /*2f80*/  MOV R58, R54 ;  /* 0x00000036003a7202 */ /* 0x002fe40000000f00 */
[----:B------:R-:W-:Y:S02]  /*2f90*/  MOV R57, R61 ;  /* 0x0000003d00397202 */ /* 0x000fe40000000f00 */
[----:B------:R-:W-:Y:S02]  /*2fa0*/  MOV R55, 0x1f ;  /* 0x0000001f00377802 */ /* 0x000fe40000000f00 */
[----:B------:R-:W-:-:S02]  /*2fb0*/  MOV R54, 0xffffffff ;  /* 0xffffffff00367802 */ /* 0x000fc40000000f00 */
[----:B------:R-:W-:Y:S02]  /*2fc0*/  MOV R52, 0x2fe0 ;  /* 0x00002fe000347802 */ /* 0x000fe40000000f00 */
[----:B------:R-:W-:Y:S05]  /*2fd0*/  CALL.REL.NOINC `($__internal_15_$__cuda_sm70_shflsync_down_p) ;  /* 0x0000011000007944 */ /* 0x000fea0003c00000 */
[----:B------:R-:W-:Y:S01]  /*2fe0*/  FADD.FTZ R60, R58, R59 ;  /* 0x0000003b3a3c7221 */ /* 0x000fe20000010000 */
[----:B0-----:R-:W-:Y:S01]  /*2ff0*/  HFMA2.MMA R56, -RZ, RZ, 0, 5.9604644775390625e-08 ;  /* 0x00000001ff387435 */ /* 0x001fe200000001ff */
[----:B-1----:R-:W-:Y:S01]  /*3000*/  FADD.FTZ R59, R61, R54 ;  /* 0x000000363d3b7221 */ /* 0x002fe20000010000 */
[----:B------:R-:W-:Y:S02]  /*3010*/  MOV R55, 0x1f ;  /* 0x0000001f00377802 */ /* 0x000fe40000000f00 */
[----:B------:R-:W-:Y:S02]  /*3020*/  MOV R54, 0xffffffff ;  /* 0xffffffff00367802 */ /* 0x000fe40000000f00 */
[----:B------:R-:W-:Y:S02]  /*3030*/  MOV R57, R60 ;  /* 0x0000003c00397202 */ /* 0x000fe40000000f00 */
[----:B------:R-:W-:Y:S02]  /*3040*/  MOV R52, 0x3060 ;  /* 0x0000306000347802 */ /* 0x000fe40000000f00 */
[----:B------:R-:W-:Y:S05]  /*3050*/  CALL.REL.NOINC `($__internal_15_$__cuda_sm70_shflsync_down_p) ;  /* 0x0000009000007944 */ /* 0x000fea0003c00000 */
[----:B0-----:R-:W-:Y:S01]  /*3060*/  HFMA2.MMA R56, -RZ, RZ, 0, 5.9604644775390625e-08 ;  /* 0x00000001ff387435 */ /* 0x001fe200000001ff */
[----:B-1----:R-:W-:-:S02]  /*3070*/  MOV R157, R54 ;  /* 0x00000036009d7202 */ /* 0x002fc40000000f00 */
[----:B------:R-:W-:Y:S02]  /*3080*/  MOV R57, R59 ;  /* 0x0000003b00397202 */ /* 0x000fe40000000f00 */
[----:B------:R-:W-:Y:S02]  /*3090*/  MOV R55, 0x1f ;  /* 0x0000001f00377802 */ /* 0x000fe40000000f00 */
[----:B------:R-:W-:Y:S02]  /*30a0*/  MOV R54, 0xffffffff ;  /* 0xffffffff00367802 */ /* 0x000fe40000000f00 */
[----:B------:R-:W-:Y:S02]  /*30b0*/  MOV R52, 0x30d0 ;  /* 0x000030d000347802 */ /* 0x000fe40000000f00 */
[----:B------:R-:W-:Y:S05]  /*30c0*/  CALL.REL.NOINC `($__internal_15_$__cuda_sm70_shflsync_down_p) ;  /* 0x0000002000007944 */ /* 0x000fea0003c00000 */
[----:B-1----:R-:W-:Y:S01]  /*30d0*/  MOV R52, R54 ;  /* 0x0000003600347202 */ /* 0x002fe20000000f00 */
[----:B0-----:R-:W-:Y:S05]  /*30e0*/  BRA `(.L_x_246) ;  /* 0xffffe5d000007947 */ /* 0x001fea000383ffff */
        .weak           $__internal_15_$__cuda_sm70_shflsync_down_p
        .type           $__internal_15_$__cuda_sm70_shflsync_down_p,@function
        .size           $__internal_15_$__cuda_sm70_shflsync_down_p,(.L_x_2033 - $__internal_15_$__cuda_sm70_shflsync_down_p)
$__internal_15_$__cuda_sm70_shflsync_down_p:
[----:B------:R-:W-:Y:S01]  /*30f0*/  HFMA2.MMA R53, -RZ, RZ, 0, 0 ;  /* 0x00000000ff357435 */ /* 0x000fe200000001ff */
[----:B------:R-:W-:Y:S04]  /*3100*/  WARPSYNC R54 ;  /* 0x0000003600007348 */ /* 0x000fe80003800000 */
[----:B------:R0:W1:Y:S01]  /*3110*/  SHFL.DOWN PT, R54, R57, R56, R55 ;  /* 0x0800003839367389 */ /* 0x00006200000e0037 */
[----:B------:R-:W-:Y:S05]  /*3120*/  RET.REL.NODEC R52 `(_ZN10layer_norm31ln_parallel_residual_bwd_kernelINS_13Kernel_traitsI6__halfS2_S2_S2_fjLj3072ELj1ELj1ELj4ELj16ENS_18Kernel_traits_baseILj3072ES2_S2_S2_S2_fjLj128EEEEELb0ELb1ELb1EEEvNS_9BwdParamsE) ;  /* 0xffffced034007950 */ /* 0x000fea0003c3ffff */
.L_x_247:
        /* <DEDUP_REMOVED lines=13> */
.L_x_2033:


//--------------------- .text._ZN10layer_norm31ln_parallel_residual_bwd_kernelINS_13Kernel_traitsI6__halfS2_S2_S2_fjLj3072ELj1ELj1ELj4ELj16ENS_18Kernel_traits_baseILj3072ES2_S2_S2_S2_fjLj128EEEEELb1ELb0ELb0EEEvNS_9BwdParamsE --------------------------
	.section	.text._ZN10layer_norm31ln_parallel_residual_bwd_kernelINS_13Kernel_traitsI6__halfS2_S2_S2_fjLj3072ELj1ELj1ELj4ELj16ENS_18Kernel_traits_baseILj3072ES2_S2_S2_S2_fjLj128EEEEELb1ELb0ELb0EEEvNS_9BwdParamsE,"ax",@progbits
	.sectioninfo	@"SHI_REGISTERS=254"
	.align	128
        .global         _ZN10layer_norm31ln_parallel_residual_bwd_kernelINS_13Kernel_traitsI6__halfS2_S2_S2_fjLj3072ELj1ELj1ELj4ELj16ENS_18Kernel_traits_baseILj3072ES2_S2_S2_S2_fjLj128EEEEELb1ELb0ELb0EEEvNS_9BwdParamsE
        .type           _ZN10layer_norm31ln_parallel_residual_bwd_kernelINS_13Kernel_traitsI6__halfS2_S2_S2_fjLj3072ELj1ELj1ELj4ELj16ENS_18Kernel_traits_baseILj3072ES2_S2_S2_S2_fjLj128EEEEELb1ELb0ELb0EEEvNS_9BwdParamsE,@function
        .size           _ZN10layer_norm31ln_parallel_residual_bwd_kernelINS_13Kernel_traitsI6__halfS2_S2_S2_fjLj3072ELj1ELj1ELj4ELj16ENS_18Kernel_traits_baseILj3072ES2_S2_S2_S2_fjLj128EEEEELb1ELb0ELb0EEEvNS_9BwdParamsE,(.L_x_2034 - _ZN10layer_norm31ln_parallel_residual_bwd_kernelINS_13Kernel_traitsI6__halfS2_S2_S2_fjLj3072ELj1ELj1ELj4ELj16ENS_18Kernel_traits_baseILj3072ES2_S2_S2_S2_fjLj128EEEEELb1ELb0ELb0EEEvNS_9BwdParamsE)
        .other          _ZN10layer_norm31ln_parallel_residual_bwd_kernelINS_13Kernel_traitsI6__halfS2_S2_S2_fjLj3072ELj1ELj1ELj4ELj16ENS_18Kernel_traits_baseILj3072ES2_S2_S2_S2_fjLj128EEEEELb1ELb0ELb0EEEvNS_9BwdParamsE,@"STO_CUDA_ENTRY STV_DEFAULT"
_ZN10layer_norm31ln_parallel_residual_bwd_kernelINS_13Kernel_traitsI6__halfS2_S2_S2_fjLj3072ELj1ELj1ELj4ELj16ENS_18Kernel_traits_baseILj3072ES2_S2_S2_S2_fjLj128EEEEELb1ELb0ELb0EEEvNS_9BwdParamsE:
.text._ZN10layer_norm31ln_parallel_residual_bwd_kernelINS_13Kernel_traitsI6__halfS2_S2_S2_fjLj3072ELj1ELj1ELj4ELj16ENS_18Kernel_traits_baseILj3072ES2_S2_S2_S2_fjLj128EEEEELb1ELb0ELb0EEEvNS_9BwdParamsE:
        /* <DEDUP_REMOVED lines=132> */
.L_x_263:
        /* <DEDUP_REMOVED lines=8> */
[----:B------:R-:W-:Y:S02]  /*08c0*/  LOP3.LUT P5, RZ, R179, 0xff, RZ, 0xc0, !PT ;  /* 0x000000ffb3ff7812 */ /* 0x000fe400078ac0ff */
[----:B------:R-:W-:-:S02]  /*08d0*/  SHF.R.S32.HI R153, RZ, 0x1f, R152 ;  /* 0x0000001fff997819 */ /* 0x000fc40000011498 */
[----:B------:R-:W-:Y:S02]  /*08e0*/  MOV R241, RZ ;  /* 0x000000ff00f17202 */ /* 0x000fe40000000f00 */
[----:B------:R-:W-:Y:S02]  /*08f0*/  LEA.HI R153, R153, R152, RZ, 0x3 ;  /* 0x0000009899997211 */ /* 0x000fe400078f18ff */
[----:B------:R-:W-:Y:S02]  /*0900*/  MOV R233, RZ ;  /* 0x000000ff00e97202 */ /* 0x000fe40000000f00 */
[----:B------:R-:W-:-:S04]  /*0910*/  LEA.HI.SX32 R178, R153, R178, 0x1d ;  /* 0x000000b299b27211 */ /* 0x000fc800078feaff */
[----:B------:R-:W-:Y:S01]  /*0920*/  MOV R231, R178 ;  /* 0x000000b200e77202 */ /* 0x000fe20000000f00 */
[----:B------:R-:W-:Y:S05]  /*0930*/  @!P1 BRA `(.L_x_250) ;  /* 0x0000082000009947 */ /* 0x000fea0003800000 */
[----:B0-----:R-:W-:Y:S01]  /*0940*/  LEA R148, P0, R178, c[0x0][0x188], 0x4 ;  /* 0x00006200b2947a11 */ /* 0x001fe200078020ff */
[----:B------:R-:W-:-:S03]  /*0950*/  HFMA2.MMA R157, -RZ, RZ, 0, 9.5367431640625e-07 ;  /* 0x00000010ff9d7435 */ /* 0x000fc600000001ff */
[----:B------:R-:W-:-:S06]  /*0960*/  LEA.HI.X R149, R178, c[0x0][0x18c], RZ, 0x4, P0 ;  /* 0x00006300b2957a11 */ /* 0x000fcc00000f24ff */
[----:B------:R-:W2:Y:S01]  /*0970*/  LDG.E.128 R148, [R148.64] ;  /* 0x0000000494947981 */ /* 0x000ea2000c1e1d00 */
[----:B------:R-:W-:-:S04]  /*0980*/  IMAD.WIDE.U32 R152, R178, R157, c[0x0][0x210] ;  /* 0x00008400b2987625 */ /* 0x000fc800078e009d */
[C---:B------:R-:W-:Y:S02]  /*0990*/  IMAD.WIDE.U32 R156, R178.reuse, R157, c[0x0][0x208] ;  /* 0x00008200b29c7625 */ /* 0x040fe400078e009d */
[----:B------:R-:W3:Y:S04]  /*09a0*/  LDG.E.128 R152, [R152.64] ;  /* 0x0000000498987981 */ /* 0x000ee8000c1e1d00 */
[----:B------:R-:W4:Y:S01]  /*09b0*/  LDG.E.128 R156, [R156.64] ;  /* 0x000000049c9c7981 */ /* 0x000f22000c1e1d00 */
[C---:B------:R-:W-:Y:S02]  /*09c0*/  SHF.L.U32 R226, R178.reuse, 0x3, RZ ;  /* 0x00000003b2e27819 */ /* 0x040fe400000006ff */
[----:B------:R-:W-:Y:S02]  /*09d0*/  SHF.L.U64.HI R187, R178, 0x3, RZ ;  /* 0x00000003b2bb7819 */ /* 0x000fe400000102ff */
[----:B------:R-:W-:-:S02]  /*09e0*/  IADD3 R238, P6, R226, c[0x0][0x190], RZ ;  /* 0x00006400e2ee7a10 */ /* 0x000fc40007fde0ff */
[----:B------:R-:W-:Y:S02]  /*09f0*/  ISETP.NE.U32.AND P0, PT, RZ, c[0x0][0x250], PT ;  /* 0x00009400ff007a0c */ /* 0x000fe40003f05070 */
[----:B------:R-:W-:Y:S02]  /*0a00*/  IADD3.X R239, R187, c[0x0][0x194], RZ, P6, !PT ;  /* 0x00006500bbef7a10 */ /* 0x000fe400037fe4ff */
[----:B------:R-:W-:Y:S02]  /*0a10*/  ISETP.NE.AND.EX P0, PT, RZ, c[0x0][0x254], PT, P0 ;  /* 0x00009500ff007a0c */ /* 0x000fe40003f05300 */
[----:B------:R-:W-:Y:S02]  /*0a20*/  ISETP.NE.U32.AND P4, PT, RZ, c[0x0][0x218], PT ;  /* 0x00008600ff007a0c */ /* 0x000fe40003f85070 */
[----:B------:R-:W5:Y:S02]  /*0a30*/  LDG.E.64 R238, [R238.64] ;  /* 0x00000004eeee7981 */ /* 0x000f64000c1e1b00 */
[----:B------:R-:W-:-:S07]  /*0a40*/  ISETP.NE.AND.EX P4, PT, RZ, c[0x0][0x21c], PT, P4 ;  /* 0x00008700ff007a0c */ /* 0x000fce0003f85340 */
[----:B------:R-:W-:-:S04]  /*0a50*/  @P0 IADD3 R226, P6, R226, c[0x0][0x198], RZ ;  /* 0x00006600e2e20a10 */ /* 0x000fc80007fde0ff */
[----:B------:R-:W-:Y:S02]  /*0a60*/  @P0 IADD3.X R227, R187, c[0x0][0x19c], RZ, P6, !PT ;  /* 0x00006700bbe30a10 */ /* 0x000fe400037fe4ff */
[----:B------:R-:W-:-:S03]  /*0a70*/  @P4 LEA R232, P6, R178, c[0x0][0x218], 0x4 ;  /* 0x00008600b2e84a11 */ /* 0x000fc600078c20ff */
[----:B------:R0:W5:Y:S01]  /*0a80*/  @P0 LDG.E.64 R246, [R226.64] ;  /* 0x00000004e2f60981 */ /* 0x000162000c1e1b00 */
[----:B------:R-:W-:Y:S02]  /*0a90*/  ISETP.NE.AND P0, PT, R163, RZ, PT ;  /* 0x000000ffa300720c */ /* 0x000fe40003f05270 */
[----:B------:R-:W-:Y:S02]  /*0aa0*/  @P4 LEA.HI.X R233, R178, c[0x0][0x21c], RZ, 0x4, P6 ;  /* 0x00008700b2e94a11 */ /* 0x000fe400030f24ff */
[----:B-----5:R-:W-:-:S03]  /*0ab0*/  FSEL R198, R229, RZ, !P0 ;  /* 0x000000ffe5c67208 */ /* 0x020fc60004000000 */
[----:B------:R1:W5:Y:S01]  /*0ac0*/  @P4 LDG.E.128 R128, [R232.64] ;  /* 0x00000004e8804981 */ /* 0x000362000c1e1d00 */
[----:B------:R-:W-:Y:S01]  /*0ad0*/  IADD3 R231, R178, 0x80, RZ ;  /* 0x00000080b2e77810 */ /* 0x000fe20007ffe0ff */
[----:B--2---:R-:W-:Y:S02]  /*0ae0*/  HADD2.F32 R187, -RZ, R148.H0_H0 ;  /* 0x20000094ffbb7230 */ /* 0x004fe40000004100 */
[----:B------:R-:W-:-:S03]  /*0af0*/  HADD2.F32 R197, -RZ, R149.H0_H0 ;  /* 0x20000095ffc57230 */ /* 0x000fc60000004100 */
[----:B------:R-:W-:Y:S01]  /*0b00*/  FADD.FTZ R187, R187, -R198 ;  /* 0x800000c6bbbb7221 */ /* 0x000fe20000010000 */
[----:B------:R-:W-:Y:S02]  /*0b10*/  HADD2.F32 R195, -RZ, R148.H1_H1 ;  /* 0x30000094ffc37230 */ /* 0x000fe40000004100 */
[----:B---3--:R-:W-:Y:S01]  /*0b20*/  HADD2.F32 R148, -RZ, R152.H0_H0 ;  /* 0x20000098ff947230 */ /* 0x008fe20000004100 */
[----:B------:R-:W-:Y:S01]  /*0b30*/  FMUL.FTZ R187, R182, R187 ;  /* 0x000000bbb6bb7220 */ /* 0x000fe20000410000 */
[----:B------:R-:W-:Y:S01]  /*0b40*/  HADD2.F32 R207, -RZ, R149.H1_H1 ;  /* 0x30000095ffcf7230 */ /* 0x000fe20000004100 */
[----:B------:R-:W-:Y:S01]  /*0b50*/  FADD.FTZ R197, -R198, R197 ;  /* 0x000000c5c6c57221 */ /* 0x000fe20000010100 */
[--C-:B------:R-:W-:Y:S01]  /*0b60*/  HADD2.F32 R209, -RZ, R150.reuse.H0_H0 ;  /* 0x20000096ffd17230 */ /* 0x100fe20000004100 */
[----:B------:R-:W-:Y:S01]  /*0b70*/  FADD.FTZ R104, R104, R148 ;  /* 0x0000009468687221 */ /* 0x000fe20000010000 */
[----:B------:R-:W-:Y:S01]  /*0b80*/  HADD2.F32 R149, -RZ, R150.H1_H1 ;  /* 0x30000096ff957230 */ /* 0x000fe20000004100 */
[-C--:B------:R-:W-:Y:S01]  /*0b90*/  FMUL.FTZ R150, R25, R148.reuse ;  /* 0x0000009419967220 */ /* 0x080fe20000410000 */
[----:B----4-:R-:W-:Y:S01]  /*0ba0*/  HADD2.F32 R200, -RZ, R156.H0_H0 ;  /* 0x2000009cffc87230 */ /* 0x010fe20000004100 */
[----:B------:R-:W-:Y:S01]  /*0bb0*/  FFMA.FTZ R84, R187, R148, R84 ;  /* 0x00000094bb547223 */ /* 0x000fe20000010054 */
[----:B------:R-:W-:Y:S01]  /*0bc0*/  HADD2.F32 R148, -RZ, R153.H0_H0 ;  /* 0x20000099ff947230 */ /* 0x000fe20000004100 */
[----:B------:R-:W-:Y:S01]  /*0bd0*/  FMUL.FTZ R197, R182, R197 ;  /* 0x000000c5b6c57220 */ /* 0x000fe20000410000 */
[----:B------:R-:W-:Y:S01]  /*0be0*/  HADD2.F32 R212, -RZ, R157.H0_H0 ;  /* 0x2000009dffd47230 */ /* 0x000fe20000004100 */
[----:B------:R-:W-:-:S02]  /*0bf0*/  FADD.FTZ R60, R60, R200 ;  /* 0x000000c83c3c7221 */ /* 0x000fc40000010000 */
[-C--:B------:R-:W-:Y:S02]  /*0c00*/  FFMA.FTZ R36, R187, R200.reuse, R36 ;  /* 0x000000c8bb247223 */ /* 0x080fe40000010024 */
[----:B------:R-:W-:Y:S02]  /*0c10*/  FFMA.FTZ R200, R161, R200, R150 ;  /* 0x000000c8a1c87223 */ /* 0x000fe40000010096 */
[-C--:B------:R-:W-:Y:S02]  /*0c20*/  FMUL.FTZ R150, R23, R148.reuse ;  /* 0x0000009417967220 */ /* 0x080fe40000410000 */
[----:B------:R-:W-:Y:S02]  /*0c30*/  FADD.FTZ R106, R106, R148 ;  /* 0x000000946a6a7221 */ /* 0x000fe40000010000 */
[----:B------:R-:W-:Y:S01]  /*0c40*/  FFMA.FTZ R86, R197, R148, R86 ;  /* 0x00000094c5567223 */ /* 0x000fe20000010056 */
[----:B------:R-:W-:Y:S01]  /*0c50*/  HADD2.F32 R148, -RZ, R154.H0_H0 ;  /* 0x2000009aff947230 */ /* 0x000fe20000004100 */
[----:B------:R-:W-:Y:S01]  /*0c60*/  FADD.FTZ R209, -R198, R209 ;  /* 0x000000d1c6d17221 */ /* 0x000fe20000010100 */
[----:B0-----:R-:W-:Y:S01]  /*0c70*/  HADD2.F32 R226, -RZ, R158.H0_H0 ;  /* 0x2000009effe27230 */ /* 0x001fe20000004100 */
[----:B------:R-:W-:-:S02]  /*0c80*/  FADD.FTZ R62, R62, R212 ;  /* 0x000000d43e3e7221 */ /* 0x000fc40000010000 */
[-C--:B------:R-:W-:Y:S01]  /*0c90*/  FFMA.FTZ R38, R197, R212.reuse, R38 ;  /* 0x000000d4c5267223 */ /* 0x080fe20000010026 */
[--C-:B------:R-:W-:Y:S01]  /*0ca0*/  HADD2.F32 R221, -RZ, R151.reuse.H0_H0 ;  /* 0x20000097ffdd7230 */ /* 0x100fe20000004100 */
[----:B------:R-:W-:Y:S02]  /*0cb0*/  FFMA.FTZ R212, R31, R212, R150 ;  /* 0x000000d41fd47223 */ /* 0x000fe40000010096 */
[----:B------:R-:W-:Y:S02]  /*0cc0*/  FMUL.FTZ R209, R182, R209 ;  /* 0x000000d1b6d17220 */ /* 0x000fe40000410000 */
[----:B------:R-:W-:Y:S01]  /*0cd0*/  FMUL.FTZ R150, R21, R148 ;  /* 0x0000009415967220 */ /* 0x000fe20000410000 */
[----:B------:R-:W-:Y:S01]  /*0ce0*/  HADD2.F32 R219, -RZ, R151.H1_H1 ;  /* 0x30000097ffdb7230 */ /* 0x000fe20000004100 */
[----:B------:R-:W-:Y:S02]  /*0cf0*/  FADD.FTZ R64, R64, R226 ;  /* 0x000000e240407221 */ /* 0x000fe40000010000 */
[----:B------:R-:W-:-:S02]  /*0d00*/  FFMA.FTZ R40, R209, R226, R40 ;  /* 0x000000e2d1287223 */ /* 0x000fc40000010028 */
[----:B------:R-:W-:Y:S01]  /*0d10*/  FFMA.FTZ R226, R29, R226, R150 ;  /* 0x000000e21de27223 */ /* 0x000fe20000010096 */
[----:B------:R-:W-:Y:S01]  /*0d20*/  HADD2.F32 R150, -RZ, R155.H0_H0 ;  /* 0x2000009bff967230 */ /* 0x000fe20000004100 */
[C---:B------:R-:W-:Y:S01]  /*0d30*/  FADD.FTZ R221, -R198.reuse, R221 ;  /* 0x000000ddc6dd7221 */ /* 0x040fe20000010100 */
[----:B------:R-:W-:Y:S01]  /*0d40*/  HADD2.F32 R152, -RZ, R152.H1_H1 ;  /* 0x30000098ff987230 */ /* 0x000fe20000004100 */
[C---:B------:R-:W-:Y:S02]  /*0d50*/  FADD.FTZ R195, -R198.reuse, R195 ;  /* 0x000000c3c6c37221 */ /* 0x040fe40000010100 */
[C---:B------:R-:W-:Y:S02]  /*0d60*/  FADD.FTZ R151, -R198.reuse, R149 ;  /* 0x00000095c6977221 */ /* 0x040fe40000010100 */
[C---:B------:R-:W-:Y:S01]  /*0d70*/  FADD.FTZ R149, -R198.reuse, R219 ;  /* 0x000000dbc6957221 */ /* 0x040fe20000010100 */
[----:B------:R-:W-:Y:S01]  /*0d80*/  HADD2.F32 R219, -RZ, R159.H0_H0 ;  /* 0x2000009fffdb7230 */ /* 0x000fe20000004100 */
[----:B------:R-:W-:Y:S01]  /*0d90*/  FADD.FTZ R207, -R198, R207 ;  /* 0x000000cfc6cf7221 */ /* 0x000fe20000010100 */
[----:B------:R-:W-:Y:S01]  /*0da0*/  HADD2.F32 R154, -RZ, R154.H1_H1 ;  /* 0x3000009aff9a7230 */ /* 0x000fe20000004100 */
[----:B------:R-:W-:Y:S01]  /*0db0*/  FADD.FTZ R108, R108, R148 ;  /* 0x000000946c6c7221 */ /* 0x000fe20000010000 */
[----:B------:R-:W-:Y:S01]  /*0dc0*/  HADD2.F32 R156, -RZ, R156.H1_H1 ;  /* 0x3000009cff9c7230 */ /* 0x000fe20000004100 */
[----:B------:R-:W-:-:S02]  /*0dd0*/  FFMA.FTZ R88, R209, R148, R88 ;  /* 0x00000094d1587223 */ /* 0x000fc40000010058 */
[C---:B------:R-:W-:Y:S02]  /*0de0*/  FMUL.FTZ R221, R182.reuse, R221 ;  /* 0x000000ddb6dd7220 */ /* 0x040fe40000410000 */
[----:B------:R-:W-:Y:S02]  /*0df0*/  FMUL.FTZ R198, R182, R195 ;  /* 0x000000c3b6c67220 */ /* 0x000fe40000410000 */
[----:B------:R-:W-:Y:S02]  /*0e00*/  FMUL.FTZ R148, R19, R150 ;  /* 0x0000009613947220 */ /* 0x000fe40000410000 */
[----:B------:R-:W-:Y:S01]  /*0e10*/  FMUL.FTZ R195, R24, R152 ;  /* 0x0000009818c37220 */ /* 0x000fe20000410000 */
[----:B------:R-:W-:Y:S01]  /*0e20*/  HADD2.F32 R158, -RZ, R158.H1_H1 ;  /* 0x3000009eff9e7230 */ /* 0x000fe20000004100 */
[----:B------:R-:W-:Y:S01]  /*0e30*/  FMUL.FTZ R224, R182, R151 ;  /* 0x00000097b6e07220 */ /* 0x000fe20000410000 */
[----:B------:R-:W-:Y:S01]  /*0e40*/  HADD2.F32 R153, -RZ, R153.H1_H1 ;  /* 0x30000099ff997230 */ /* 0x000fe20000004100 */
[----:B------:R-:W-:-:S02]  /*0e50*/  FADD.FTZ R66, R66, R219 ;  /* 0x000000db42427221 */ /* 0x000fc40000010000 */
[-C--:B------:R-:W-:Y:S02]  /*0e60*/  FFMA.FTZ R42, R221, R219.reuse, R42 ;  /* 0x000000dbdd2a7223 */ /* 0x080fe4000001002a */
[----:B------:R-:W-:Y:S02]  /*0e70*/  FMUL.FTZ R151, R20, R154 ;  /* 0x0000009a14977220 */ /* 0x000fe40000410000 */
[----:B------:R-:W-:Y:S02]  /*0e80*/  FFMA.FTZ R219, R27, R219, R148 ;  /* 0x000000db1bdb7223 */ /* 0x000fe40000010094 */
[----:B------:R-:W-:Y:S02]  /*0e90*/  FADD.FTZ R110, R110, R150 ;  /* 0x000000966e6e7221 */ /* 0x000fe40000010000 */
[----:B------:R-:W-:Y:S02]  /*0ea0*/  FFMA.FTZ R90, R221, R150, R90 ;  /* 0x00000096dd5a7223 */ /* 0x000fe4000001005a */
[----:B------:R-:W-:-:S02]  /*0eb0*/  FFMA.FTZ R195, R160, R156, R195 ;  /* 0x0000009ca0c37223 */ /* 0x000fc400000100c3 */
[----:B------:R-:W-:Y:S02]  /*0ec0*/  FADD.FTZ R148, RZ, R200 ;  /* 0x000000c8ff947221 */ /* 0x000fe40000010000 */
[----:B------:R-:W-:Y:S01]  /*0ed0*/  FFMA.FTZ R150, R187, R200, RZ ;  /* 0x000000c8bb967223 */ /* 0x000fe200000100ff */
[----:B------:R-:W-:Y:S01]  /*0ee0*/  HADD2.F32 R157, -RZ, R157.H1_H1 ;  /* 0x3000009dff9d7230 */ /* 0x000fe20000004100 */
        /* <DEDUP_REMOVED lines=9> */
[----:B------:R-:W-:Y:S01]  /*0f80*/  FFMA.FTZ R150, R210, R207, R150 ;  /* 0x000000cfd2967223 */ /* 0x000fe20000010096 */
[----:B------:R-:W-:Y:S01]  /*0f90*/  HADD2.F32 R155, -RZ, R155.H1_H1 ;  /* 0x3000009bff9b7230 */ /* 0x000fe20000004100 */
[----:B-1----:R-:W-:-:S02]  /*0fa0*/  FMUL.FTZ R232, R182, R149 ;  /* 0x00000095b6e87220 */ /* 0x002fc40000410000 */
[----:B------:R-:W-:Y:S02]  /*0fb0*/  FADD.FTZ R151, R151, R226 ;  /* 0x000000e297977221 */ /* 0x000fe40000010000 */
[----:B------:R-:W-:Y:S01]  /*0fc0*/  FFMA.FTZ R149, R209, R226, R150 ;  /* 0x000000e2d1957223 */ /* 0x000fe20000010096 */
[----:B------:R-:W-:Y:S01]  /*0fd0*/  HADD2.F32 R159, -RZ, R159.H1_H1 ;  /* 0x3000009fff9f7230 */ /* 0x000fe20000004100 */
[----:B------:R-:W-:Y:S02]  /*0fe0*/  FADD.FTZ R148, R151, R222 ;  /* 0x000000de97947221 */ /* 0x000fe40000010000 */
[----:B------:R-:W-:Y:S02]  /*0ff0*/  FMUL.FTZ R227, R18, R155 ;  /* 0x0000009b12e37220 */ /* 0x000fe40000410000 */
[----:B------:R-:W-:Y:S02]  /*1000*/  FFMA.FTZ R150, R224, R222, R149 ;  /* 0x000000dee0967223 */ /* 0x000fe40000010095 */
        /* <DEDUP_REMOVED lines=21> */
.L_x_250:
[----:B0-----:R-:W-:Y:S05]  /*1160*/  BSYNC B0 ;  /* 0x0000000000007941 */ /* 0x001fea0003800000 */
.L_x_249:
[----:B------:R-:W-:Y:S01]  /*1170*/  BSSY B0, `(.L_x_251) ;  /* 0x0000084000007945 */ /* 0x000fe20003800000 */
[----:B------:R-:W-:Y:S05]  /*1180*/  @!P2 BRA `(.L_x_252) ;  /* 0x000008200000a947 */ /* 0x000fea0003800000 */
[C---:B------:R-:W-:Y:S02]  /*1190*/  LEA R148, P0, R231.reuse, c[0x0][0x188], 0x4 ;  /* 0x00006200e7947a11 */ /* 0x040fe400078020ff */
[----:B------:R-:W-:Y:S02]  /*11a0*/  MOV R156, 0x10 ;  /* 0x00000010009c7802 */ /* 0x000fe40000000f00 */
[----:B------:R-:W-:-:S03]  /*11b0*/  LEA.HI.X R149, R231, c[0x0][0x18c], RZ, 0x4, P0 ;  /* 0x00006300e7957a11 */ /* 0x000fc600000f24ff */
[----:B------:R-:W-:-:S03]  /*11c0*/  IMAD.WIDE.U32 R152, R231, R156, c[0x0][0x210] ;  /* 0x00008400e7987625 */ /* 0x000fc600078e009c */
[----:B------:R-:W2:Y:S01]  /*11d0*/  LDG.E.128 R148, [R148.64] ;  /* 0x0000000494947981 */ /* 0x000ea2000c1e1d00 */
[----:B------:R-:W-:-:S03]  /*11e0*/  IMAD.WIDE.U32 R156, R231, R156, c[0x0][0x208] ;  /* 0x00008200e79c7625 */ /* 0x000fc600078e009c */
[----:B------:R-:W3:Y:S04]  /*11f0*/  LDG.E.128 R152, [R152.64] ;  /* 0x0000000498987981 */ /* 0x000ee8000c1e1d00 */
[----:B------:R-:W4:Y:S01]  /*1200*/  LDG.E.128 R156, [R156.64] ;  /* 0x000000049c9c7981 */ /* 0x000f22000c1e1d00 */
[----:B------:R-:W-:Y:S02]  /*1210*/  ISETP.NE.U32.AND P0, PT, RZ, c[0x0][0x250], PT ;  /* 0x00009400ff007a0c */ /* 0x000fe40003f05070 */
[----:B------:R-:W-:Y:S02]  /*1220*/  ISETP.NE.U32.AND P4, PT, RZ, c[0x0][0x218], PT ;  /* 0x00008600ff007a0c */ /* 0x000fe40003f85070 */
[----:B------:R-:W-:Y:S02]  /*1230*/  ISETP.NE.AND.EX P0, PT, RZ, c[0x0][0x254], PT, P0 ;  /* 0x00009500ff007a0c */ /* 0x000fe40003f05300 */
[----:B------:R-:W-:-:S02]  /*1240*/  SHF.L.U32 R248, R231, 0x3, RZ ;  /* 0x00000003e7f87819 */ /* 0x000fc400000006ff */
[----:B------:R-:W-:Y:S02]  /*1250*/  ISETP.NE.AND.EX P4, PT, RZ, c[0x0][0x21c], PT, P4 ;  /* 0x00008700ff007a0c */ /* 0x000fe40003f85340 */
[----:B------:R-:W-:Y:S02]  /*1260*/  SHF.L.U64.HI R183, R231, 0x3, RZ ;  /* 0x00000003e7b77819 */ /* 0x000fe400000102ff */
[----:B------:R-:W-:-:S04]  /*1270*/  IADD3 R236, P6, R248, c[0x0][0x190], RZ ;  /* 0x00006400f8ec7a10 */ /* 0x000fc80007fde0ff */
[----:B------:R-:W-:Y:S02]  /*1280*/  IADD3.X R237, R183, c[0x0][0x194], RZ, P6, !PT ;  /* 0x00006500b7ed7a10 */ /* 0x000fe400037fe4ff */
[----:B------:R-:W-:-:S04]  /*1290*/  @P0 IADD3 R248, P6, R248, c[0x0][0x198], RZ ;  /* 0x00006600f8f80a10 */ /* 0x000fc80007fde0ff */
[----:B------:R-:W-:Y:S01]  /*12a0*/  @P0 IADD3.X R249, R183, c[0x0][0x19c], RZ, P6, !PT ;  /* 0x00006700b7f90a10 */ /* 0x000fe200037fe4ff */
[----:B------:R-:W5:Y:S01]  /*12b0*/  LDG.E.64 R236, [R236.64] ;  /* 0x00000004ecec7981 */ /* 0x000f62000c1e1b00 */
[----:B------:R-:W-:-:S03]  /*12c0*/  @P4 LEA R250, P6, R231, c[0x0][0x218], 0x4 ;  /* 0x00008600e7fa4a11 */ /* 0x000fc600078c20ff */
[----:B------:R0:W5:Y:S01]  /*12d0*/  @P0 LDG.E.64 R244, [R248.64] ;  /* 0x00000004f8f40981 */ /* 0x000162000c1e1b00 */
[----:B------:R-:W-:-:S05]  /*12e0*/  @P4 LEA.HI.X R251, R231, c[0x0][0x21c], RZ, 0x4, P6 ;  /* 0x00008700e7fb4a11 */ /* 0x000fca00030f24ff */
[----:B------:R0:W5:Y:S01]  /*12f0*/  @P4 LDG.E.128 R32, [R250.64] ;  /* 0x00000004fa204981 */ /* 0x000162000c1e1d00 */
[----:B------:R-:W-:-:S04]  /*1300*/  ISETP.NE.AND P0, PT, R163, RZ, PT ;  /* 0x000000ffa300720c */ /* 0x000fc80003f05270 */
[----:B-----5:R-:W-:Y:S02]  /*1310*/  FSEL R194, R229, RZ, !P0 ;  /* 0x000000ffe5c27208 */ /* 0x020fe40004000000 */
[----:B------:R-:W-:Y:S01]  /*1320*/  IADD3 R231, R231, 0x80, RZ ;  /* 0x00000080e7e77810 */ /* 0x000fe20007ffe0ff */
[--C-:B--2---:R-:W-:Y:S02]  /*1330*/  HADD2.F32 R183, -RZ, R148.reuse.H0_H0 ;  /* 0x20000094ffb77230 */ /* 0x104fe40000004100 */
[----:B------:R-:W-:Y:S02]  /*1340*/  HADD2.F32 R148, -RZ, R148.H1_H1 ;  /* 0x30000094ff947230 */ /* 0x000fe40000004100 */
[----:B------:R-:W-:Y:S01]  /*1350*/  HADD2.F32 R184, -RZ, R149.H0_H0 ;  /* 0x20000095ffb87230 */ /* 0x000fe20000004100 */
[C---:B------:R-:W-:Y:S01]  /*1360*/  FADD.FTZ R183, -R194.reuse, R183 ;  /* 0x000000b7c2b77221 */ /* 0x040fe20000010100 */
[--C-:B------:R-:W-:Y:S01]  /*1370*/  HADD2.F32 R205, -RZ, R150.reuse.H0_H0 ;  /* 0x20000096ffcd7230 */ /* 0x100fe20000004100 */
[----:B------:R-:W-:Y:S01]  /*1380*/  FADD.FTZ R191, -R194, R148 ;  /* 0x00000094c2bf7221 */ /* 0x000fe20000010100 */
[----:B------:R-:W-:-:S02]  /*1390*/  HADD2.F32 R150, -RZ, R150.H1_H1 ;  /* 0x30000096ff967230 */ /* 0x000fc40000004100 */
[--C-:B---3--:R-:W-:Y:S01]  /*13a0*/  HADD2.F32 R148, -RZ, R152.reuse.H0_H0 ;  /* 0x20000098ff947230 */ /* 0x108fe20000004100 */
[----:B------:R-:W-:Y:S01]  /*13b0*/  FMUL.FTZ R183, R182, R183 ;  /* 0x000000b7b6b77220 */ /* 0x000fe20000410000 */
[----:B------:R-:W-:Y:S01]  /*13c0*/  HADD2.F32 R152, -RZ, R152.H1_H1 ;  /* 0x30000098ff987230 */ /* 0x000fe20000004100 */
[----:B------:R-:W-:Y:S01]  /*13d0*/  FADD.FTZ R193, -R194, R184 ;  /* 0x000000b8c2c17221 */ /* 0x000fe20000010100 */
[----:B------:R-:W-:Y:S01]  /*13e0*/  HADD2.F32 R203, -RZ, R149.H1_H1 ;  /* 0x30000095ffcb7230 */ /* 0x000fe20000004100 */
[----:B------:R-:W-:Y:S01]  /*13f0*/  FMUL.FTZ R196, R182, R191 ;  /* 0x000000bfb6c47220 */ /* 0x000fe20000410000 */
[--C-:B------:R-:W-:Y:S02]  /*1400*/  HADD2.F32 R217, -RZ, R151.reuse.H0_H0 ;  /* 0x20000097ffd97230 */ /* 0x100fe40000004100 */
[----:B------:R-:W-:Y:S01]  /*1410*/  HADD2.F32 R149, -RZ, R151.H1_H1 ;  /* 0x30000097ff957230 */ /* 0x000fe20000004100 */
[----:B------:R-:W-:Y:S01]  /*1420*/  FADD.FTZ R151, -R194, R150 ;  /* 0x00000096c2977221 */ /* 0x000fe20000010100 */
[--C-:B----4-:R-:W-:Y:S01]  /*1430*/  HADD2.F32 R184, -RZ, R156.reuse.H0_H0 ;  /* 0x2000009cffb87230 */ /* 0x110fe20000004100 */
[----:B------:R-:W-:Y:S01]  /*1440*/  FMUL.FTZ R150, R9, R148 ;  /* 0x0000009409967220 */ /* 0x000fe20000410000 */
[----:B------:R-:W-:Y:S01]  /*1450*/  HADD2.F32 R156, -RZ, R156.H1_H1 ;  /* 0x3000009cff9c7230 */ /* 0x000fe20000004100 */
[----:B------:R-:W-:-:S02]  /*1460*/  FADD.FTZ R132, R132, R148 ;  /* 0x0000009484847221 */ /* 0x000fc40000010000 */
[----:B------:R-:W-:Y:S01]  /*1470*/  FFMA.FTZ R112, R183, R148, R112 ;  /* 0x00000094b7707223 */ /* 0x000fe20000010070 */
[----:B------:R-:W-:Y:S01]  /*1480*/  HADD2.F32 R148, -RZ, R153.H0_H0 ;  /* 0x20000099ff947230 */ /* 0x000fe20000004100 */
[----:B------:R-:W-:Y:S02]  /*1490*/  FMUL.FTZ R191, R8, R152 ;  /* 0x0000009808bf7220 */ /* 0x000fe40000410000 */
[----:B------:R-:W-:Y:S02]  /*14a0*/  FMUL.FTZ R193, R182, R193 ;  /* 0x000000c1b6c17220 */ /* 0x000fe40000410000 */
[C---:B------:R-:W-:Y:S02]  /*14b0*/  FADD.FTZ R203, -R194.reuse, R203 ;  /* 0x000000cbc2cb7221 */ /* 0x040fe40000010100 */
[C---:B------:R-:W-:Y:S02]  /*14c0*/  FADD.FTZ R205, -R194.reuse, R205 ;  /* 0x000000cdc2cd7221 */ /* 0x040fe40000010100 */
[----:B------:R-:W-:-:S02]  /*14d0*/  FADD.FTZ R217, -R194, R217 ;  /* 0x000000d9c2d97221 */ /* 0x000fc40000010100 */
[----:B------:R-:W-:Y:S02]  /*14e0*/  FADD.FTZ R149, -R194, R149 ;  /* 0x00000095c2957221 */ /* 0x000fe40000010100 */
[----:B------:R-:W-:Y:S02]  /*14f0*/  FADD.FTZ R44, R44, R184 ;  /* 0x000000b82c2c7221 */ /* 0x000fe40000010000 */
[----:B------:R-:W-:Y:S02]  /*1500*/  FFMA.FTZ R68, R183, R184, R68 ;  /* 0x000000b8b7447223 */ /* 0x000fe40000010044 */
[----:B------:R-:W-:Y:S01]  /*1510*/  FFMA.FTZ R194, R16, R156, R191 ;  /* 0x0000009c10c27223 */ /* 0x000fe200000100bf */
[----:B------:R-:W-:Y:S01]  /*1520*/  HADD2.F32 R191, -RZ, R157.H0_H0 ;  /* 0x2000009dffbf7230 */ /* 0x000fe20000004100 */
[----:B------:R-:W-:Y:S02]  /*1530*/  FFMA.FTZ R184, R17, R184, R150 ;  /* 0x000000b811b87223 */ /* 0x000fe40000010096 */
[----:B------:R-:W-:-:S02]  /*1540*/  FMUL.FTZ R150, R7, R148 ;  /* 0x0000009407967220 */ /* 0x000fc40000410000 */
[----:B------:R-:W-:Y:S02]  /*1550*/  FADD.FTZ R134, R134, R148 ;  /* 0x0000009486867221 */ /* 0x000fe40000010000 */
[C---:B------:R-:W-:Y:S01]  /*1560*/  FFMA.FTZ R114, R193.reuse, R148, R114 ;  /* 0x00000094c1727223 */ /* 0x040fe20000010072 */
[----:B------:R-:W-:Y:S01]  /*1570*/  HADD2.F32 R148, -RZ, R154.H0_H0 ;  /* 0x2000009aff947230 */ /* 0x000fe20000004100 */
[----:B------:R-:W-:Y:S02]  /*1580*/  FMUL.FTZ R205, R182, R205 ;  /* 0x000000cdb6cd7220 */ /* 0x000fe40000410000 */
[----:B------:R-:W-:Y:S02]  /*1590*/  FADD.FTZ R46, R46, R191 ;  /* 0x000000bf2e2e7221 */ /* 0x000fe40000010000 */
[----:B------:R-:W-:Y:S02]  /*15a0*/  FFMA.FTZ R70, R193, R191, R70 ;  /* 0x000000bfc1467223 */ /* 0x000fe40000010046 */
[----:B------:R-:W-:Y:S01]  /*15b0*/  FMUL.FTZ R208, R182, R203 ;  /* 0x000000cbb6d07220 */ /* 0x000fe20000410000 */
[----:B------:R-:W-:Y:S01]  /*15c0*/  HADD2.F32 R203, -RZ, R158.H0_H0 ;  /* 0x2000009effcb7230 */ /* 0x000fe20000004100 */
[----:B------:R-:W-:-:S02]  /*15d0*/  FFMA.FTZ R191, R15, R191, R150 ;  /* 0x000000bf0fbf7223 */ /* 0x000fc40000010096 */
[-C--:B------:R-:W-:Y:S02]  /*15e0*/  FMUL.FTZ R150, R5, R148.reuse ;  /* 0x0000009405967220 */ /* 0x080fe40000410000 */
[----:B------:R-:W-:Y:S02]  /*15f0*/  FADD.FTZ R140, R140, R148 ;  /* 0x000000948c8c7221 */ /* 0x000fe40000010000 */
[C---:B------:R-:W-:Y:S01]  /*1600*/  FFMA.FTZ R116, R205.reuse, R148, R116 ;  /* 0x00000094cd747223 */ /* 0x040fe20000010074 */
[----:B------:R-:W-:Y:S01]  /*1610*/  HADD2.F32 R148, -RZ, R155.H0_H0 ;  /* 0x2000009bff947230 */ /* 0x000fe20000004100 */
[----:B------:R-:W-:Y:S01]  /*1620*/  FADD.FTZ R48, R48, R203 ;  /* 0x000000cb30307221 */ /* 0x000fe20000010000 */
[----:B------:R-:W-:Y:S01]  /*1630*/  HADD2.F32 R211, -RZ, R159.H0_H0 ;  /* 0x2000009fffd37230 */ /* 0x000fe20000004100 */
[-C--:B------:R-:W-:Y:S01]  /*1640*/  FFMA.FTZ R72, R205, R203.reuse, R72 ;  /* 0x000000cbcd487223 */ /* 0x080fe20000010048 */
[----:B------:R-:W-:Y:S01]  /*1650*/  HADD2.F32 R154, -RZ, R154.H1_H1 ;  /* 0x3000009aff9a7230 */ /* 0x000fe20000004100 */
[----:B------:R-:W-:Y:S01]  /*1660*/  FFMA.FTZ R203, R13, R203, R150 ;  /* 0x000000cb0dcb7223 */ /* 0x000fe20000010096 */
[----:B------:R-:W-:Y:S01]  /*1670*/  HADD2.F32 R153, -RZ, R153.H1_H1 ;  /* 0x30000099ff997230 */ /* 0x000fe20000004100 */
[----:B------:R-:W-:-:S02]  /*1680*/  FMUL.FTZ R217, R182, R217 ;  /* 0x000000d9b6d97220 */ /* 0x000fc40000410000 */
[----:B------:R-:W-:Y:S02]  /*1690*/  FMUL.FTZ R150, R3, R148 ;  /* 0x0000009403967220 */ /* 0x000fe40000410000 */
[----:B------:R-:W-:Y:S02]  /*16a0*/  FADD.FTZ R241, R241, R184 ;  /* 0x000000b8f1f17221 */ /* 0x000fe40000010000 */
[----:B------:R-:W-:Y:S01]  /*16b0*/  FFMA.FTZ R233, R183, R184, R233 ;  /* 0x000000b8b7e97223 */ /* 0x000fe200000100e9 */
[----:B------:R-:W-:Y:S01]  /*16c0*/  HADD2.F32 R158, -RZ, R158.H1_H1 ;  /* 0x3000009eff9e7230 */ /* 0x000fe20000004100 */
[----:B------:R-:W-:Y:S01]  /*16d0*/  FMUL.FTZ R220, R182, R151 ;  /* 0x00000097b6dc7220 */ /* 0x000fe20000410000 */
[----:B------:R-:W-:Y:S01]  /*16e0*/  HADD2.F32 R157, -RZ, R157.H1_H1 ;  /* 0x3000009dff9d7230 */ /* 0x000fe20000004100 */
[----:B------:R-:W-:Y:S02]  /*16f0*/  FADD.FTZ R50, R50, R211 ;  /* 0x000000d332327221 */ /* 0x000fe40000010000 */
[----:B------:R-:W-:-:S02]  /*1700*/  FFMA.FTZ R74, R217, R211, R74 ;  /* 0x000000d3d94a7223 */ /* 0x000fc4000001004a */
[----:B------:R-:W-:Y:S02]  /*1710*/  FMUL.FTZ R151, R4, R154 ;  /* 0x0000009a04977220 */ /* 0x000fe40000410000 */
[----:B------:R-:W-:Y:S02]  /*1720*/  FFMA.FTZ R211, R11, R211, R150 ;  /* 0x000000d30bd37223 */ /* 0x000fe40000010096 */
[----:B------:R-:W-:Y:S02]  /*1730*/  FADD.FTZ R142, R142, R148 ;  /* 0x000000948e8e7221 */ /* 0x000fe40000010000 */
[----:B------:R-:W-:Y:S02]  /*1740*/  FFMA.FTZ R118, R217, R148, R118 ;  /* 0x00000094d9767223 */ /* 0x000fe40000010076 */
[----:B------:R-:W-:Y:S02]  /*1750*/  FMUL.FTZ R206, R6, R153 ;  /* 0x0000009906ce7220 */ /* 0x000fe40000410000 */
[----:B------:R-:W-:-:S02]  /*1760*/  FADD.FTZ R148, R241, R194 ;  /* 0x000000c2f1947221 */ /* 0x000fc40000010000 */
[----:B------:R-:W-:Y:S02]  /*1770*/  FFMA.FTZ R150, R196, R194, R233 ;  /* 0x000000c2c4967223 */ /* 0x000fe400000100e9 */
[----:B------:R-:W-:Y:S02]  /*1780*/  FFMA.FTZ R218, R12, R158, R151 ;  /* 0x0000009e0cda7223 */ /* 0x000fe40000010097 */
[----:B------:R-:W-:Y:S02]  /*1790*/  FMUL.FTZ R230, R182, R149 ;  /* 0x00000095b6e67220 */ /* 0x000fe40000410000 */
[----:B------:R-:W-:Y:S02]  /*17a0*/  FFMA.FTZ R206, R14, R157, R206 ;  /* 0x0000009d0ece7223 */ /* 0x000fe400000100ce */
[----:B------:R-:W-:Y:S02]  /*17b0*/  FADD.FTZ R149, R148, R191 ;  /* 0x000000bf94957221 */ /* 0x000fe40000010000 */
[----:B------:R-:W-:-:S02]  /*17c0*/  FFMA.FTZ R151, R193, R191, R150 ;  /* 0x000000bfc1977223 */ /* 0x000fc40000010096 */
[----:B------:R-:W-:Y:S02]  /*17d0*/  FADD.FTZ R148, R149, R206 ;  /* 0x000000ce95947221 */ /* 0x000fe40000010000 */
[----:B------:R-:W-:Y:S01]  /*17e0*/  FFMA.FTZ R150, R208, R206, R151 ;  /* 0x000000ced0967223 */ /* 0x000fe20000010097 */
[----:B------:R-:W-:Y:S01]  /*17f0*/  HADD2.F32 R155, -RZ, R155.H1_H1 ;  /* 0x3000009bff9b7230 */ /* 0x000fe20000004100 */
[----:B------:R-:W-:Y:S02]  /*1800*/  FADD.FTZ R149, R148, R203 ;  /* 0x000000cb94957221 */ /* 0x000fe40000010000 */
[----:B------:R-:W-:Y:S01]  /*1810*/  FFMA.FTZ R151, R205, R203, R150 ;  /* 0x000000cbcd977223 */ /* 0x000fe20000010096 */
[----:B------:R-:W-:Y:S01]  /*1820*/  HADD2.F32 R159, -RZ, R159.H1_H1 ;  /* 0x3000009fff9f7230 */ /* 0x000fe20000004100 */
        /* <DEDUP_REMOVED lines=24> */
.L_x_252:
[----:B0-----:R-:W-:Y:S05]  /*19b0*/  BSYNC B0 ;  /* 0x0000000000007941 */ /* 0x001fea0003800000 */
.L_x_251:
        /* <DEDUP_REMOVED lines=10> */
[----:B------:R-:W-:-:S02]  /*1a60*/  ISETP.NE.U32.AND P0, PT, RZ, c[0x0][0x218], PT ;  /* 0x00008600ff007a0c */ /* 0x000fc40003f05070 */
[----:B------:R-:W-:Y:S02]  /*1a70*/  SHF.L.U32 R214, R231, 0x3, RZ ;  /* 0x00000003e7d67819 */ /* 0x000fe400000006ff */
[----:B------:R-:W-:Y:S02]  /*1a80*/  ISETP.NE.AND.EX P0, PT, RZ, c[0x0][0x21c], PT, P0 ;  /* 0x00008700ff007a0c */ /* 0x000fe40003f05300 */
[----:B------:R-:W-:Y:S02]  /*1a90*/  SHF.R.U32.HI R185, RZ, 0x1d, R231 ;  /* 0x0000001dffb97819 */ /* 0x000fe400000116e7 */
[----:B------:R-:W-:-:S04]  /*1aa0*/  ISETP.NE.U32.AND P4, PT, RZ, c[0x0][0x250], PT ;  /* 0x00009400ff007a0c */ /* 0x000fc80003f85070 */
[----:B------:R-:W-:-:S05]  /*1ab0*/  ISETP.NE.AND.EX P4, PT, RZ, c[0x0][0x254], PT, P4 ;  /* 0x00009500ff007a0c */ /* 0x000fca0003f85340 */
        /* <DEDUP_REMOVED lines=11> */
[--C-:B--2---:R-:W-:Y:S02]  /*1b70*/  HADD2.F32 R185, -RZ, R148.reuse.H0_H0 ;  /* 0x20000094ffb97230 */ /* 0x104fe40000004100 */
[----:B------:R-:W-:Y:S02]  /*1b80*/  HADD2.F32 R148, -RZ, R148.H1_H1 ;  /* 0x30000094ff947230 */ /* 0x000fe40000004100 */
[--C-:B------:R-:W-:Y:S02]  /*1b90*/  HADD2.F32 R186, -RZ, R149.reuse.H0_H0 ;  /* 0x20000095ffba7230 */ /* 0x100fe40000004100 */
[----:B---3--:R-:W-:Y:S01]  /*1ba0*/  HADD2.F32 R213, -RZ, R152.H0_H0 ;  /* 0x20000098ffd57230 */ /* 0x008fe20000004100 */
[C---:B------:R-:W-:Y:S01]  /*1bb0*/  FADD.FTZ R185, -R190.reuse, R185 ;  /* 0x000000b9beb97221 */ /* 0x040fe20000010100 */
[----:B------:R-:W-:Y:S01]  /*1bc0*/  HADD2.F32 R199, -RZ, R149.H1_H1 ;  /* 0x30000095ffc77230 */ /* 0x000fe20000004100 */
[C---:B------:R-:W-:Y:S01]  /*1bd0*/  FADD.FTZ R223, -R190.reuse, R148 ;  /* 0x00000094bedf7221 */ /* 0x040fe20000010100 */
[--C-:B------:R-:W-:Y:S01]  /*1be0*/  HADD2.F32 R201, -RZ, R150.reuse.H0_H0 ;  /* 0x20000096ffc97230 */ /* 0x100fe20000004100 */
[----:B------:R-:W-:Y:S01]  /*1bf0*/  FADD.FTZ R229, -R190, R186 ;  /* 0x000000babee57221 */ /* 0x000fe20000010100 */
[----:B------:R-:W-:-:S02]  /*1c00*/  HADD2.F32 R150, -RZ, R150.H1_H1 ;  /* 0x30000096ff967230 */ /* 0x000fc40000004100 */
[--C-:B0-----:R-:W-:Y:S02]  /*1c10*/  HADD2.F32 R215, -RZ, R151.reuse.H0_H0 ;  /* 0x20000097ffd77230 */ /* 0x101fe40000004100 */
[----:B------:R-:W-:Y:S01]  /*1c20*/  HADD2.F32 R149, -RZ, R151.H1_H1 ;  /* 0x30000097ff957230 */ /* 0x000fe20000004100 */
[----:B------:R-:W-:Y:S01]  /*1c30*/  FMUL.FTZ R186, R170, R213 ;  /* 0x000000d5aaba7220 */ /* 0x000fe20000410000 */
[----:B----4-:R-:W-:Y:S02]  /*1c40*/  HADD2.F32 R189, -RZ, R156.H0_H0 ;  /* 0x2000009cffbd7230 */ /* 0x010fe40000004100 */
[----:B------:R-:W-:Y:S01]  /*1c50*/  HADD2.F32 R152, -RZ, R152.H1_H1 ;  /* 0x30000098ff987230 */ /* 0x000fe20000004100 */
[C---:B------:R-:W-:Y:S01]  /*1c60*/  FMUL.FTZ R185, R182.reuse, R185 ;  /* 0x000000b9b6b97220 */ /* 0x040fe20000410000 */
[----:B------:R-:W-:Y:S01]  /*1c70*/  HADD2.F32 R156, -RZ, R156.H1_H1 ;  /* 0x3000009cff9c7230 */ /* 0x000fe20000004100 */
[----:B------:R-:W-:Y:S01]  /*1c80*/  FMUL.FTZ R192, R182, R223 ;  /* 0x000000dfb6c07220 */ /* 0x000fe20000410000 */
[----:B------:R-:W-:Y:S01]  /*1c90*/  HADD2.F32 R223, -RZ, R153.H0_H0 ;  /* 0x20000099ffdf7230 */ /* 0x000fe20000004100 */
[----:B------:R-:W-:-:S02]  /*1ca0*/  FADD.FTZ R199, -R190, R199 ;  /* 0x000000c7bec77221 */ /* 0x000fc40000010100 */
[C---:B------:R-:W-:Y:S02]  /*1cb0*/  FADD.FTZ R201, -R190.reuse, R201 ;  /* 0x000000c9bec97221 */ /* 0x040fe40000010100 */
[C---:B------:R-:W-:Y:S02]  /*1cc0*/  FADD.FTZ R151, -R190.reuse, R150 ;  /* 0x00000096be977221 */ /* 0x040fe40000010100 */
[C---:B------:R-:W-:Y:S02]  /*1cd0*/  FADD.FTZ R215, -R190.reuse, R215 ;  /* 0x000000d7bed77221 */ /* 0x040fe40000010100 */
[----:B------:R-:W-:Y:S02]  /*1ce0*/  FADD.FTZ R149, -R190, R149 ;  /* 0x00000095be957221 */ /* 0x000fe40000010100 */
[----:B------:R-:W-:Y:S02]  /*1cf0*/  FFMA.FTZ R186, R0, R189, R186 ;  /* 0x000000bd00ba7223 */ /* 0x000fe400000100ba */
[----:B------:R-:W-:Y:S01]  /*1d00*/  FMUL.FTZ R190, R173, R152 ;  /* 0x00000098adbe7220 */ /* 0x000fe20000410000 */
[----:B------:R-:W-:Y:S01]  /*1d10*/  HADD2.F32 R148, -RZ, R153.H1_H1 ;  /* 0x30000099ff947230 */ /* 0x000fe20000004100 */
[----:B------:R-:W-:-:S02]  /*1d20*/  FADD.FTZ R120, R120, R213 ;  /* 0x000000d578787221 */ /* 0x000fc40000010000 */
[----:B------:R-:W-:Y:S01]  /*1d30*/  FFMA.FTZ R96, R185, R213, R96 ;  /* 0x000000d5b9607223 */ /* 0x000fe20000010060 */
[--C-:B------:R-:W-:Y:S01]  /*1d40*/  HADD2.F32 R213, -RZ, R157.reuse.H0_H0 ;  /* 0x2000009dffd57230 */ /* 0x100fe20000004100 */
[----:B------:R-:W-:Y:S02]  /*1d50*/  FFMA.FTZ R190, R165, R156, R190 ;  /* 0x0000009ca5be7223 */ /* 0x000fe400000100be */
[----:B------:R-:W-:Y:S02]  /*1d60*/  FMUL.FTZ R188, R172, R223 ;  /* 0x000000dfacbc7220 */ /* 0x000fe40000410000 */
[----:B------:R-:W-:Y:S02]  /*1d70*/  FADD.FTZ R241, R241, R186 ;  /* 0x000000baf1f17221 */ /* 0x000fe40000010000 */
[----:B------:R-:W-:Y:S01]  /*1d80*/  FFMA.FTZ R233, R185, R186, R233 ;  /* 0x000000bab9e97223 */ /* 0x000fe200000100e9 */
[----:B------:R-:W-:Y:S01]  /*1d90*/  HADD2.F32 R202, -RZ, R157.H1_H1 ;  /* 0x3000009dffca7230 */ /* 0x000fe20000004100 */
[----:B------:R-:W-:Y:S01]  /*1da0*/  FMUL.FTZ R204, R182, R199 ;  /* 0x000000c7b6cc7220 */ /* 0x000fe20000410000 */
[----:B------:R-:W-:Y:S01]  /*1db0*/  HADD2.F32 R153, -RZ, R154.H0_H0 ;  /* 0x2000009aff997230 */ /* 0x000fe20000004100 */
[----:B------:R-:W-:-:S02]  /*1dc0*/  FADD.FTZ R76, R76, R189 ;  /* 0x000000bd4c4c7221 */ /* 0x000fc40000010000 */
[----:B------:R-:W-:Y:S01]  /*1dd0*/  FFMA.FTZ R52, R185, R189, R52 ;  /* 0x000000bdb9347223 */ /* 0x000fe20000010034 */
[----:B------:R-:W-:Y:S01]  /*1de0*/  HADD2.F32 R199, -RZ, R158.H0_H0 ;  /* 0x2000009effc77230 */ /* 0x000fe20000004100 */
[----:B------:R-:W-:Y:S02]  /*1df0*/  FMUL.FTZ R189, R182, R229 ;  /* 0x000000e5b6bd7220 */ /* 0x000fe40000410000 */
[----:B------:R-:W-:Y:S02]  /*1e00*/  FFMA.FTZ R188, R164, R213, R188 ;  /* 0x000000d5a4bc7223 */ /* 0x000fe400000100bc */
[----:B------:R-:W-:Y:S02]  /*1e10*/  FMUL.FTZ R150, R175, R148 ;  /* 0x00000094af967220 */ /* 0x000fe40000410000 */
[----:B------:R-:W-:Y:S02]  /*1e20*/  FADD.FTZ R241, R241, R190 ;  /* 0x000000bef1f17221 */ /* 0x000fe40000010000 */
[----:B------:R-:W-:Y:S01]  /*1e30*/  FFMA.FTZ R233, R192, R190, R233 ;  /* 0x000000bec0e97223 */ /* 0x000fe200000100e9 */
[----:B------:R-:W-:Y:S01]  /*1e40*/  HADD2.F32 R154, -RZ, R154.H1_H1 ;  /* 0x3000009aff9a7230 */ /* 0x000fe20000004100 */
[----:B------:R-:W-:-:S02]  /*1e50*/  FADD.FTZ R123, R123, R148 ;  /* 0x000000947b7b7221 */ /* 0x000fc40000010000 */
[----:B------:R-:W-:Y:S02]  /*1e60*/  FFMA.FTZ R99, R204, R148, R99 ;  /* 0x00000094cc637223 */ /* 0x000fe40000010063 */
[----:B------:R-:W-:Y:S02]  /*1e70*/  FMUL.FTZ R201, R182, R201 ;  /* 0x000000c9b6c97220 */ /* 0x000fe40000410000 */
[----:B------:R-:W-:Y:S02]  /*1e80*/  FADD.FTZ R79, R79, R202 ;  /* 0x000000ca4f4f7221 */ /* 0x000fe40000010000 */
[-C--:B------:R-:W-:Y:S02]  /*1e90*/  FFMA.FTZ R55, R204, R202.reuse, R55 ;  /* 0x000000cacc377223 */ /* 0x080fe40000010037 */
[----:B------:R-:W-:Y:S02]  /*1ea0*/  FMUL.FTZ R148, R174, R153 ;  /* 0x00000099ae947220 */ /* 0x000fe40000410000 */
[----:B------:R-:W-:-:S02]  /*1eb0*/  FFMA.FTZ R202, R167, R202, R150 ;  /* 0x000000caa7ca7223 */ /* 0x000fc40000010096 */
[----:B------:R-:W-:Y:S02]  /*1ec0*/  FADD.FTZ R241, R241, R188 ;  /* 0x000000bcf1f17221 */ /* 0x000fe40000010000 */
[----:B------:R-:W-:Y:S01]  /*1ed0*/  FFMA.FTZ R233, R189, R188, R233 ;  /* 0x000000bcbde97223 */ /* 0x000fe200000100e9 */
[----:B------:R-:W-:Y:S01]  /*1ee0*/  HADD2.F32 R158, -RZ, R158.H1_H1 ;  /* 0x3000009eff9e7230 */ /* 0x000fe20000004100 */
[----:B------:R-:W-:Y:S02]  /*1ef0*/  FADD.FTZ R80, R80, R199 ;  /* 0x000000c750507221 */ /* 0x000fe40000010000 */
[C---:B------:R-:W-:Y:S02]  /*1f00*/  FFMA.FTZ R56, R201.reuse, R199, R56 ;  /* 0x000000c7c9387223 */ /* 0x040fe40000010038 */
[----:B------:R-:W-:Y:S02]  /*1f10*/  FADD.FTZ R124, R124, R153 ;  /* 0x000000997c7c7221 */ /* 0x000fe40000010000 */
[----:B------:R-:W-:Y:S01]  /*1f20*/  FFMA.FTZ R100, R201, R153, R100 ;  /* 0x00000099c9647223 */ /* 0x000fe20000010064 */
[----:B------:R-:W-:Y:S01]  /*1f30*/  HADD2.F32 R153, -RZ, R155.H0_H0 ;  /* 0x2000009bff997230 */ /* 0x000fe20000004100 */
[----:B------:R-:W-:-:S02]  /*1f40*/  FMUL.FTZ R214, R182, R151 ;  /* 0x00000097b6d67220 */ /* 0x000fc40000410000 */
[----:B------:R-:W-:Y:S02]  /*1f50*/  FADD.FTZ R78, R78, R213 ;  /* 0x000000d54e4e7221 */ /* 0x000fe40000010000 */
[----:B------:R-:W-:Y:S02]  /*1f60*/  FFMA.FTZ R54, R189, R213, R54 ;  /* 0x000000d5bd367223 */ /* 0x000fe40000010036 */
[----:B------:R-:W-:Y:S02]  /*1f70*/  FFMA.FTZ R199, R166, R199, R148 ;  /* 0x000000c7a6c77223 */ /* 0x000fe40000010094 */
[----:B------:R-:W-:Y:S02]  /*1f80*/  FMUL.FTZ R213, R177, R154 ;  /* 0x0000009ab1d57220 */ /* 0x000fe40000410000 */
[----:B------:R-:W-:Y:S02]  /*1f90*/  FADD.FTZ R148, R241, R202 ;  /* 0x000000caf1947221 */ /* 0x000fe40000010000 */
[----:B------:R-:W-:Y:S01]  /*1fa0*/  FFMA.FTZ R150, R204, R202, R233 ;  /* 0x000000cacc967223 */ /* 0x000fe200000100e9 */
[----:B------:R-:W-:Y:S01]  /*1fb0*/  HADD2.F32 R151, -RZ, R159.H0_H0 ;  /* 0x2000009fff977230 */ /* 0x000fe20000004100 */
[----:B------:R-:W-:-:S02]  /*1fc0*/  FADD.FTZ R125, R125, R154 ;  /* 0x0000009a7d7d7221 */ /* 0x000fc40000010000 */
[----:B------:R-:W-:Y:S01]  /*1fd0*/  FFMA.FTZ R101, R214, R154, R101 ;  /* 0x0000009ad6657223 */ /* 0x000fe20000010065 */
[----:B------:R-:W-:Y:S01]  /*1fe0*/  HADD2.F32 R154, -RZ, R155.H1_H1 ;  /* 0x3000009bff9a7230 */ /* 0x000fe20000004100 */
[----:B------:R-:W-:Y:S02]  /*1ff0*/  FFMA.FTZ R213, R169, R158, R213 ;  /* 0x0000009ea9d57223 */ /* 0x000fe400000100d5 */
[----:B------:R-:W-:Y:S02]  /*2000*/  FMUL.FTZ R216, R176, R153 ;  /* 0x00000099b0d87220 */ /* 0x000fe40000410000 */
[----:B------:R-:W-:Y:S02]  /*2010*/  FADD.FTZ R148, R148, R199 ;  /* 0x000000c794947221 */ /* 0x000fe40000010000 */
[----:B------:R-:W-:Y:S02]  /*2020*/  FFMA.FTZ R150, R201, R199, R150 ;  /* 0x000000c7c9967223 */ /* 0x000fe40000010096 */
[----:B------:R-:W-:-:S02]  /*2030*/  FADD.FTZ R121, R121, R152 ;  /* 0x0000009879797221 */ /* 0x000fc40000010000 */
[----:B------:R-:W-:Y:S01]  /*2040*/  FFMA.FTZ R97, R192, R152, R97 ;  /* 0x00000098c0617223 */ /* 0x000fe20000010061 */
[----:B------:R-:W-:Y:S01]  /*2050*/  HADD2.F32 R152, -RZ, R159.H1_H1 ;  /* 0x3000009fff987230 */ /* 0x000fe20000004100 */
[----:B------:R-:W-:Y:S02]  /*2060*/  FADD.FTZ R122, R122, R223 ;  /* 0x000000df7a7a7221 */ /* 0x000fe40000010000 */
[----:B------:R-:W-:Y:S02]  /*2070*/  FFMA.FTZ R98, R189, R223, R98 ;  /* 0x000000dfbd627223 */ /* 0x000fe40000010062 */
[C---:B------:R-:W-:Y:S02]  /*2080*/  FMUL.FTZ R228, R182.reuse, R149 ;  /* 0x00000095b6e47220 */ /* 0x040fe40000410000 */
[----:B------:R-:W-:Y:S02]  /*2090*/  FMUL.FTZ R215, R182, R215 ;  /* 0x000000d7b6d77220 */ /* 0x000fe40000410000 */
[----:B------:R-:W-:-:S02]  /*20a0*/  FFMA.FTZ R216, R168, R151, R216 ;  /* 0x00000097a8d87223 */ /* 0x000fc400000100d8 */
[----:B------:R-:W-:Y:S02]  /*20b0*/  FMUL.FTZ R223, R181, R154 ;  /* 0x0000009ab5df7220 */ /* 0x000fe40000410000 */
        /* <DEDUP_REMOVED lines=19> */
.L_x_254:
[----:B------:R-:W-:Y:S05]  /*21f0*/  BSYNC B0 ;  /* 0x0000000000007941 */ /* 0x000fea0003800000 */
.L_x_253:
        /* <DEDUP_REMOVED lines=8> */
.L_x_268:
        /* <DEDUP_REMOVED lines=18> */
.L_x_269:
        /* <DEDUP_REMOVED lines=27> */
[--C-:B------:R-:W-:Y:S01]  /*2550*/  FFMA.FTZ R151, R209, R155, R148.reuse ;  /* 0x0000009bd1977223 */ /* 0x100fe20000010094 */
[----:B------:R-:W-:Y:S01]  /*2560*/  ISETP.NE.AND.EX P0, PT, RZ, c[0x0][0x25c], PT, P0 ;  /* 0x00009700ff007a0c */ /* 0x000fe20003f05300 */
[----:B------:R-:W-:Y:S02]  /*2570*/  FADD.FTZ R149, R200, -R149 ;  /* 0x80000095c8957221 */ /* 0x000fe40000010000 */
[----:B------:R-:W-:Y:S02]  /*2580*/  FADD.FTZ R151, R226, -R151 ;  /* 0x80000097e2977221 */ /* 0x000fe40000010000 */
[----:B------:R-:W-:Y:S02]  /*2590*/  FMUL.FTZ R152, R182, R149 ;  /* 0x00000095b6987220 */ /* 0x000fe40000410000 */
[----:B------:R-:W-:Y:S01]  /*25a0*/  @P5 HADD2.F32 R149, -RZ, R128.H0_H0 ;  /* 0x20000080ff955230 */ /* 0x000fe20000004100 */
[----:B------:R-:W-:-:S02]  /*25b0*/  FFMA.FTZ R240, R210, R155, R148 ;  /* 0x0000009bd2f07223 */ /* 0x000fc40000010094 */
[----:B------:R-:W-:Y:S01]  /*25c0*/  FMUL.FTZ R156, R182, R151 ;  /* 0x00000097b69c7220 */ /* 0x000fe20000410000 */
[----:B------:R-:W-:Y:S01]  /*25d0*/  @P5 HADD2.F32 R151, -RZ, R130.H0_H0 ;  /* 0x20000082ff975230 */ /* 0x000fe20000004100 */
[----:B------:R-:W-:Y:S02]  /*25e0*/  @P5 FADD.FTZ R152, R152, R149 ;  /* 0x0000009598985221 */ /* 0x000fe40000010000 */
[----:B------:R-:W-:Y:S02]  /*25f0*/  FFMA.FTZ R149, R197, R155, R148 ;  /* 0x0000009bc5957223 */ /* 0x000fe40000010094 */
[----:B------:R-:W-:Y:S01]  /*2600*/  FADD.FTZ R159, R207, -R240 ;  /* 0x800000f0cf9f7221 */ /* 0x000fe20000010000 */
[----:B------:R-:W-:Y:S01]  /*2610*/  @P5 HADD2.F32 R240, -RZ, R129.H1_H1 ;  /* 0x30000081fff05230 */ /* 0x000fe20000004100 */
[----:B------:R-:W-:Y:S02]  /*2620*/  FADD.FTZ R149, R212, -R149 ;  /* 0x80000095d4957221 */ /* 0x000fe40000010000 */
[----:B------:R-:W-:-:S02]  /*2630*/  @P5 FADD.FTZ R156, R156, R151 ;  /* 0x000000979c9c5221 */ /* 0x000fc40000010000 */
[C---:B------:R-:W-:Y:S01]  /*2640*/  FMUL.FTZ R158, R182.reuse, R149 ;  /* 0x00000095b69e7220 */ /* 0x040fe20000410000 */
[----:B------:R-:W-:Y:S01]  /*2650*/  @P5 HADD2.F32 R149, -RZ, R129.H0_H0 ;  /* 0x20000081ff955230 */ /* 0x000fe20000004100 */
[----:B------:R-:W-:Y:S01]  /*2660*/  FMUL.FTZ R159, R182, R159 ;  /* 0x0000009fb69f7220 */ /* 0x000fe20000410000 */
[----:B------:R-:W-:Y:S01]  /*2670*/  @P0 F2FP.PACK_AB R151, RZ, R156 ;  /* 0x0000009cff97023e */ /* 0x000fe200000000ff */
[----:B------:R-:W-:Y:S02]  /*2680*/  FMUL.FTZ R156, R156, c[0x0][0x1e8] ;  /* 0x00007a009c9c7a20 */ /* 0x000fe40000410000 */
[----:B------:R-:W-:Y:S01]  /*2690*/  @P5 FADD.FTZ R158, R158, R149 ;  /* 0x000000959e9e5221 */ /* 0x000fe20000010000 */
[----:B------:R-:W-:Y:S01]  /*26a0*/  @P0 F2FP.PACK_AB R149, RZ, R152 ;  /* 0x00000098ff95023e */ /* 0x000fe200000000ff */
[----:B------:R-:W-:Y:S01]  /*26b0*/  @P5 FADD.FTZ R159, R159, R240 ;  /* 0x000000f09f9f5221 */ /* 0x000fe20000010000 */
[----:B------:R-:W-:Y:S01]  /*26c0*/  @P0 PRMT R94, R151, 0x7610, R94 ;  /* 0x00007610975e0816 */ /* 0x000fe2000000005e */
[-C--:B------:R-:W-:Y:S01]  /*26d0*/  FFMA.FTZ R240, R232, R155.reuse, R148 ;  /* 0x0000009be8f07223 */ /* 0x080fe20000010094 */
[----:B------:R-:W-:Y:S01]  /*26e0*/  @P0 F2FP.PACK_AB R150, RZ, R158 ;  /* 0x0000009eff96023e */ /* 0x000fe200000000ff */
[----:B------:R-:W-:Y:S01]  /*26f0*/  FMUL.FTZ R158, R158, c[0x0][0x1e8] ;  /* 0x00007a009e9e7a20 */ /* 0x000fe20000410000 */
[----:B------:R-:W-:Y:S01]  /*2700*/  @P0 PRMT R92, R149, 0x7610, R92 ;  /* 0x00007610955c0816 */ /* 0x000fe2000000005c */
[-CC-:B------:R-:W-:Y:S01]  /*2710*/  FFMA.FTZ R149, R224, R155.reuse, R148.reuse ;  /* 0x0000009be0957223 */ /* 0x180fe20000010094 */
[----:B------:R-:W-:Y:S01]  /*2720*/  @P0 PRMT R93, R150, 0x7610, R93 ;  /* 0x00007610965d0816 */ /* 0x000fe2000000005d */
[----:B------:R-:W-:-:S02]  /*2730*/  FFMA.FTZ R150, R198, R155, R148 ;  /* 0x0000009bc6967223 */ /* 0x000fc40000010094 */
[----:B------:R-:W-:Y:S02]  /*2740*/  FADD.FTZ R149, R222, -R149 ;  /* 0x80000095de957221 */ /* 0x000fe40000010000 */
[----:B------:R-:W-:Y:S01]  /*2750*/  FADD.FTZ R229, R195, -R150 ;  /* 0x80000096c3e57221 */ /* 0x000fe20000010000 */
[----:B------:R-:W-:Y:S01]  /*2760*/  @P5 HADD2.F32 R150, -RZ, R128.H1_H1 ;  /* 0x30000080ff965230 */ /* 0x000fe20000004100 */
[C---:B------:R-:W-:Y:S01]  /*2770*/  FMUL.FTZ R157, R182.reuse, R149 ;  /* 0x00000095b69d7220 */ /* 0x040fe20000410000 */
[----:B------:R-:W-:Y:S01]  /*2780*/  @P0 F2FP.PACK_AB R149, RZ, R159 ;  /* 0x0000009fff95023e */ /* 0x000fe200000000ff */
[----:B------:R-:W-:Y:S02]  /*2790*/  FMUL.FTZ R229, R182, R229 ;  /* 0x000000e5b6e57220 */ /* 0x000fe40000410000 */
[----:B------:R-:W-:Y:S01]  /*27a0*/  FADD.FTZ R151, R227, -R240 ;  /* 0x800000f0e3977221 */ /* 0x000fe20000010000 */
[----:B------:R-:W-:Y:S01]  /*27b0*/  @P0 PRMT R93, R93, 0x5410, R149 ;  /* 0x000054105d5d0816 */ /* 0x000fe20000000095 */
[----:B------:R-:W-:-:S02]  /*27c0*/  @P5 FADD.FTZ R229, R229, R150 ;  /* 0x00000096e5e55221 */ /* 0x000fc40000010000 */
[----:B------:R-:W-:Y:S01]  /*27d0*/  FFMA.FTZ R150, R221, R155, R148 ;  /* 0x0000009bdd967223 */ /* 0x000fe20000010094 */
[----:B------:R-:W-:Y:S01]  /*27e0*/  @P5 HADD2.F32 R148, -RZ, R130.H1_H1 ;  /* 0x30000082ff945230 */ /* 0x000fe20000004100 */
[C---:B------:R-:W-:Y:S02]  /*27f0*/  FMUL.FTZ R151, R182.reuse, R151 ;  /* 0x00000097b6977220 */ /* 0x040fe40000410000 */
[----:B------:R-:W-:Y:S01]  /*2800*/  FADD.FTZ R231, R219, -R150 ;  /* 0x80000096dbe77221 */ /* 0x000fe20000010000 */
[--C-:B------:R-:W-:Y:S01]  /*2810*/  @P5 HADD2.F32 R150, -RZ, R131.reuse.H1_H1 ;  /* 0x30000083ff965230 */ /* 0x100fe20000004100 */
[----:B------:R-:W-:Y:S01]  /*2820*/  @P5 FADD.FTZ R157, R157, R148 ;  /* 0x000000949d9d5221 */ /* 0x000fe20000010000 */
[----:B------:R-:W-:Y:S01]  /*2830*/  @P5 HADD2.F32 R148, -RZ, R131.H0_H0 ;  /* 0x20000083ff945230 */ /* 0x000fe20000004100 */
[----:B------:R-:W-:Y:S02]  /*2840*/  FMUL.FTZ R231, R182, R231 ;  /* 0x000000e7b6e77220 */ /* 0x000fe40000410000 */
[----:B------:R-:W-:Y:S01]  /*2850*/  @P5 FADD.FTZ R151, R151, R150 ;  /* 0x0000009697975221 */ /* 0x000fe20000010000 */
[----:B------:R-:W-:Y:S01]  /*2860*/  @P0 F2FP.PACK_AB R150, RZ, R157 ;  /* 0x0000009dff96023e */ /* 0x000fe200000000ff */
[----:B------:R-:W-:Y:S01]  /*2870*/  @P5 FADD.FTZ R231, R231, R148 ;  /* 0x00000094e7e75221 */ /* 0x000fe20000010000 */
[----:B------:R-:W-:Y:S01]  /*2880*/  ISETP.NE.U32.AND P5, PT, RZ, c[0x0][0x258], PT ;  /* 0x00009600ff007a0c */ /* 0x000fe20003fa5070 */
[----:B------:R-:W-:Y:S01]  /*2890*/  FMUL.FTZ R157, R157, c[0x0][0x1e8] ;  /* 0x00007a009d9d7a20 */ /* 0x000fe20000410000 */
[----:B------:R-:W-:Y:S01]  /*28a0*/  @P0 F2FP.PACK_AB R148, RZ, R229 ;  /* 0x000000e5ff94023e */ /* 0x000fe200000000ff */
[----:B------:R-:W-:Y:S01]  /*28b0*/  FMUL.FTZ R159, R159, c[0x0][0x1e8] ;  /* 0x00007a009f9f7a20 */ /* 0x000fe20000410000 */
[----:B------:R-:W-:-:S02]  /*28c0*/  ISETP.NE.AND.EX P5, PT, RZ, c[0x0][0x25c], PT, P5 ;  /* 0x00009700ff007a0c */ /* 0x000fc40003fa5350 */
[----:B------:R-:W-:Y:S01]  /*28d0*/  @P0 F2FP.PACK_AB R153, RZ, R231 ;  /* 0x000000e7ff99023e */ /* 0x000fe200000000ff */
[----:B------:R-:W-:Y:S01]  /*28e0*/  FMUL.FTZ R231, R231, c[0x0][0x1e8] ;  /* 0x00007a00e7e77a20 */ /* 0x000fe20000410000 */
[----:B------:R-:W-:Y:S02]  /*28f0*/  @P0 F2FP.PACK_AB R233, RZ, R151 ;  /* 0x00000097ffe9023e */ /* 0x000fe400000000ff */
[----:B------:R-:W-:Y:S02]  /*2900*/  @P0 PRMT R95, R153, 0x7610, R95 ;  /* 0x00007610995f0816 */ /* 0x000fe4000000005f */
[----:B------:R-:W-:Y:S02]  /*2910*/  MOV R153, 0x10 ;  /* 0x0000001000997802 */ /* 0x000fe40000000f00 */
[----:B------:R-:W-:Y:S02]  /*2920*/  @P0 PRMT R92, R92, 0x5410, R148 ;  /* 0x000054105c5c0816 */ /* 0x000fe40000000094 */
[----:B------:R-:W-:Y:S01]  /*2930*/  @P0 PRMT R94, R94, 0x5410, R150 ;  /* 0x000054105e5e0816 */ /* 0x000fe20000000096 */
[----:B------:R-:W-:Y:S01]  /*2940*/  @P5 IMAD.WIDE.U32 R148, R178, R153, c[0x0][0x258] ;  /* 0x00009600b2945625 */ /* 0x000fe200078e0099 */
[----:B------:R-:W-:-:S02]  /*2950*/  @P0 PRMT R95, R95, 0x5410, R233 ;  /* 0x000054105f5f0816 */ /* 0x000fc400000000e9 */
[----:B------:R-:W-:Y:S02]  /*2960*/  LOP3.LUT P0, RZ, R238, 0xff0000, RZ, 0xc0, !PT ;  /* 0x00ff0000eeff7812 */ /* 0x000fe4000780c0ff */
[----:B------:R-:W-:Y:S01]  /*2970*/  MOV R150, R238 ;  /* 0x000000ee00967202 */ /* 0x000fe20000000f00 */
        /* <DEDUP_REMOVED lines=8> */
[----:B------:R-:W-:Y:S01]  /*2a00*/  F2FP.PACK_AB R150, R240, R233 ;  /* 0x000000e9f096723e */ /* 0x000fe200000000ff */
[----:B------:R-:W-:Y:S01]  /*2a10*/  FMUL.FTZ R240, R152, c[0x0][0x1e8] ;  /* 0x00007a0098f07a20 */ /* 0x000fe20000410000 */
[----:B------:R-:W-:Y:S01]  /*2a20*/  FSEL R148, R159, RZ, P5 ;  /* 0x000000ff9f947208 */ /* 0x000fe20002800000 */
[----:B------:R-:W-:Y:S01]  /*2a30*/  FMUL.FTZ R233, R229, c[0x0][0x1e8] ;  /* 0x00007a00e5e97a20 */ /* 0x000fe20000410000 */
[----:B------:R-:W-:Y:S01]  /*2a40*/  LOP3.LUT P5, RZ, R238, 0xff00, RZ, 0xc0, !PT ;  /* 0x0000ff00eeff7812 */ /* 0x000fe200078ac0ff */
[----:B------:R-:W-:Y:S01]  /*2a50*/  FMUL.FTZ R229, R151, c[0x0][0x1e8] ;  /* 0x00007a0097e57a20 */ /* 0x000fe20000410000 */
[----:B------:R-:W-:-:S02]  /*2a60*/  F2FP.PACK_AB R149, R148, R149 ;  /* 0x000000959495723e */ /* 0x000fc400000000ff */
[----:B------:R-:W-:Y:S02]  /*2a70*/  FSEL R148, R240, RZ, P0 ;  /* 0x000000fff0947208 */ /* 0x000fe40000000000 */
[----:B------:R-:W-:Y:S02]  /*2a80*/  FSEL R151, R233, RZ, P5 ;  /* 0x000000ffe9977208 */ /* 0x000fe40002800000 */
[----:B------:R-:W-:Y:S02]  /*2a90*/  LOP3.LUT P0, RZ, R239, 0xff0000, RZ, 0xc0, !PT ;  /* 0x00ff0000efff7812 */ /* 0x000fe4000780c0ff */
[----:B------:R-:W-:Y:S02]  /*2aa0*/  F2FP.PACK_AB R148, R151, R148 ;  /* 0x000000949794723e */ /* 0x000fe400000000ff */
[----:B------:R-:W-:Y:S02]  /*2ab0*/  FSEL R151, R231, RZ, P0 ;  /* 0x000000ffe7977208 */ /* 0x000fe40000000000 */
[----:B------:R-:W-:-:S02]  /*2ac0*/  ISETP.NE.U32.AND P0, PT, RZ, c[0x0][0x250], PT ;  /* 0x00009400ff007a0c */ /* 0x000fc40003f05070 */
[----:B------:R-:W-:Y:S02]  /*2ad0*/  LOP3.LUT P5, RZ, R239, 0xff000000, RZ, 0xc0, !PT ;  /* 0xff000000efff7812 */ /* 0x000fe400078ac0ff */
[----:B------:R-:W-:Y:S02]  /*2ae0*/  ISETP.NE.AND.EX P0, PT, RZ, c[0x0][0x254], PT, P0 ;  /* 0x00009500ff007a0c */ /* 0x000fe40003f05300 */
[----:B------:R-:W-:-:S04]  /*2af0*/  FSEL R152, R229, RZ, P5 ;  /* 0x000000ffe5987208 */ /* 0x000fc80002800000 */
[----:B------:R-:W-:Y:S01]  /*2b00*/  F2FP.PACK_AB R151, R152, R151 ;  /* 0x000000979897723e */ /* 0x000fe200000000ff */
[----:B------:R-:W-:-:S05]  /*2b10*/  IMAD.WIDE.U32 R152, R178, R153, c[0x0][0x248] ;  /* 0x00009200b2987625 */ /* 0x000fca00078e0099 */
[----:B------:R1:W-:Y:S01]  /*2b20*/  STG.E.128 [R152.64], R148 ;  /* 0x0000009498007986 */ /* 0x0003e2000c101d04 */
[----:B0-----:R-:W-:Y:S02]  /*2b30*/  @P0 MOV R241, R246 ;  /* 0x000000f600f10202 */ /* 0x001fe40000000f00 */
        /* <DEDUP_REMOVED lines=15> */
[----:B-1----:R-:W-:Y:S02]  /*2c30*/  @P0 F2FP.PACK_AB R153, RZ, R240 ;  /* 0x000000f0ff99023e */ /* 0x002fe400000000ff */
[----:B------:R-:W-:-:S02]  /*2c40*/  @P0 F2FP.PACK_AB R158, RZ, R158 ;  /* 0x0000009eff9e023e */ /* 0x000fc400000000ff */
[----:B------:R-:W-:Y:S02]  /*2c50*/  @P0 F2FP.PACK_AB R156, RZ, R156 ;  /* 0x0000009cff9c023e */ /* 0x000fe400000000ff */
[----:B------:R-:W-:Y:S02]  /*2c60*/  @P0 FSEL R229, R229, RZ, P6 ;  /* 0x000000ffe5e50208 */ /* 0x000fe40003000000 */
[----:B------:R-:W-:Y:S02]  /*2c70*/  @P0 F2FP.PACK_AB R231, RZ, R231 ;  /* 0x000000e7ffe7023e */ /* 0x000fe400000000ff */
[----:B------:R-:W-:Y:S02]  /*2c80*/  @P0 F2FP.PACK_AB R233, RZ, R233 ;  /* 0x000000e9ffe9023e */ /* 0x000fe400000000ff */
[----:B------:R-:W-:Y:S02]  /*2c90*/  @P0 F2FP.PACK_AB R159, RZ, R159 ;  /* 0x0000009fff9f023e */ /* 0x000fe400000000ff */
[----:B------:R-:W-:-:S02]  /*2ca0*/  @P0 F2FP.PACK_AB R157, RZ, R157 ;  /* 0x0000009dff9d023e */ /* 0x000fc400000000ff */
[----:B------:R-:W-:Y:S02]  /*2cb0*/  @P0 F2FP.PACK_AB R229, RZ, R229 ;  /* 0x000000e5ffe5023e */ /* 0x000fe400000000ff */
        /* <DEDUP_REMOVED lines=12> */
.L_x_258:
[----:B------:R-:W-:Y:S05]  /*2d80*/  BSYNC B0 ;  /* 0x0000000000007941 */ /* 0x000fea0003800000 */
.L_x_257:
        /* <DEDUP_REMOVED lines=8> */
[-CC-:B------:R-:W-:Y:S01]  /*2e10*/  FFMA.FTZ R156, R205, R155.reuse, R148.reuse ;  /* 0x0000009bcd9c7223 */ /* 0x180fe20000010094 */
[----:B------:R-:W-:Y:S01]  /*2e20*/  ISETP.NE.AND.EX P0, PT, RZ, c[0x0][0x25c], PT, P0 ;  /* 0x00009700ff007a0c */ /* 0x000fe20003f05300 */
[----:B------:R-:W-:Y:S02]  /*2e30*/  FADD.FTZ R149, R184, -R149 ;  /* 0x80000095b8957221 */ /* 0x000fe40000010000 */
[----:B------:R-:W-:Y:S02]  /*2e40*/  FFMA.FTZ R150, R193, R155, R148 ;  /* 0x0000009bc1967223 */ /* 0x000fe40000010094 */
[----:B------:R-:W-:Y:S02]  /*2e50*/  FMUL.FTZ R152, R182, R149 ;  /* 0x00000095b6987220 */ /* 0x000fe40000410000 */
[----:B------:R-:W-:Y:S01]  /*2e60*/  @P5 HADD2.F32 R149, -RZ, R32.H0_H0 ;  /* 0x20000020ff955230 */ /* 0x000fe20000004100 */
[----:B------:R-:W-:Y:S01]  /*2e70*/  FADD.FTZ R151, R203, -R156 ;  /* 0x8000009ccb977221 */ /* 0x000fe20000010000 */
[----:B------:R-:W-:-:S03]  /*2e80*/  @P5 HADD2.F32 R240, -RZ, R33.H1_H1 ;  /* 0x30000021fff05230 */ /* 0x000fc60000004100 */
[----:B------:R-:W-:Y:S02]  /*2e90*/  @P5 FADD.FTZ R152, R152, R149 ;  /* 0x0000009598985221 */ /* 0x000fe40000010000 */
[----:B------:R-:W-:Y:S02]  /*2ea0*/  FADD.FTZ R149, R191, -R150 ;  /* 0x80000096bf957221 */ /* 0x000fe40000010000 */
[C---:B------:R-:W-:Y:S01]  /*2eb0*/  FMUL.FTZ R156, R182.reuse, R151 ;  /* 0x00000097b69c7220 */ /* 0x040fe20000410000 */
[----:B------:R-:W-:Y:S01]  /*2ec0*/  @P5 HADD2.F32 R151, -RZ, R34.H0_H0 ;  /* 0x20000022ff975230 */ /* 0x000fe20000004100 */
[----:B------:R-:W-:Y:S01]  /*2ed0*/  FMUL.FTZ R158, R182, R149 ;  /* 0x00000095b69e7220 */ /* 0x000fe20000410000 */
[----:B------:R-:W-:-:S03]  /*2ee0*/  @P5 HADD2.F32 R149, -RZ, R33.H0_H0 ;  /* 0x20000021ff955230 */ /* 0x000fc60000004100 */
[----:B------:R-:W-:Y:S02]  /*2ef0*/  @P5 FADD.FTZ R156, R156, R151 ;  /* 0x000000979c9c5221 */ /* 0x000fe40000010000 */
[----:B------:R-:W-:Y:S01]  /*2f00*/  @P5 FADD.FTZ R158, R158, R149 ;  /* 0x000000959e9e5221 */ /* 0x000fe20000010000 */
[----:B------:R-:W-:Y:S02]  /*2f10*/  @P0 F2FP.PACK_AB R149, RZ, R152 ;  /* 0x00000098ff95023e */ /* 0x000fe400000000ff */
[----:B------:R-:W-:Y:S01]  /*2f20*/  @P0 F2FP.PACK_AB R151, RZ, R156 ;  /* 0x0000009cff97023e */ /* 0x000fe200000000ff */
[----:B------:R-:W-:Y:S01]  /*2f30*/  FMUL.FTZ R156, R156, c[0x0][0x1e8] ;  /* 0x00007a009c9c7a20 */ /* 0x000fe20000410000 */
[----:B------:R-:W-:Y:S01]  /*2f40*/  @P0 PRMT R92, R149, 0x7610, R92 ;  /* 0x00007610955c0816 */ /* 0x000fe2000000005c */
[-C--:B------:R-:W-:Y:S01]  /*2f50*/  FFMA.FTZ R149, R196, R155.reuse, R148 ;  /* 0x0000009bc4957223 */ /* 0x080fe20000010094 */
[----:B------:R-:W-:Y:S01]  /*2f60*/  @P0 PRMT R94, R151, 0x7610, R94 ;  /* 0x00007610975e0816 */ /* 0x000fe2000000005e */
[----:B------:R-:W-:Y:S01]  /*2f70*/  FFMA.FTZ R151, R208, R155, R148 ;  /* 0x0000009bd0977223 */ /* 0x000fe20000010094 */
[----:B------:R-:W-:Y:S01]  /*2f80*/  @P0 F2FP.PACK_AB R150, RZ, R158 ;  /* 0x0000009eff96023e */ /* 0x000fe200000000ff */
[----:B------:R-:W-:-:S02]  /*2f90*/  FADD.FTZ R149, R194, -R149 ;  /* 0x80000095c2957221 */ /* 0x000fc40000010000 */
[----:B------:R-:W-:Y:S01]  /*2fa0*/  FADD.FTZ R151, R206, -R151 ;  /* 0x80000097ce977221 */ /* 0x000fe20000010000 */
[----:B------:R-:W-:Y:S01]  /*2fb0*/  @P0 PRMT R93, R150, 0x7610, R93 ;  /* 0x00007610965d0816 */ /* 0x000fe2000000005d */
[----:B------:R-:W-:Y:S01]  /*2fc0*/  FMUL.FTZ R229, R182, R149 ;  /* 0x00000095b6e57220 */ /* 0x000fe20000410000 */
[----:B------:R-:W-:Y:S01]  /*2fd0*/  @P5 HADD2.F32 R150, -RZ, R32.H1_H1 ;  /* 0x30000020ff965230 */ /* 0x000fe20000004100 */
[----:B------:R-:W-:Y:S02]  /*2fe0*/  FFMA.FTZ R149, R220, R155, R148 ;  /* 0x0000009bdc957223 */ /* 0x000fe40000010094 */
[----:B------:R-:W-:Y:S02]  /*2ff0*/  FMUL.FTZ R159, R182, R151 ;  /* 0x00000097b69f7220 */ /* 0x000fe40000410000 */
[----:B------:R-:W-:Y:S02]  /*3000*/  FADD.FTZ R149, R218, -R149 ;  /* 0x80000095da957221 */ /* 0x000fe40000010000 */
[----:B------:R-:W-:-:S02]  /*3010*/  @P5 FADD.FTZ R229, R229, R150 ;  /* 0x00000096e5e55221 */ /* 0x000fc40000010000 */
[----:B------:R-:W-:Y:S02]  /*3020*/  @P5 FADD.FTZ R159, R159, R240 ;  /* 0x000000f09f9f5221 */ /* 0x000fe40000010000 */
[-CC-:B------:R-:W-:Y:S02]  /*3030*/  FFMA.FTZ R150, R217, R155.reuse, R148.reuse ;  /* 0x0000009bd9967223 */ /* 0x180fe40000010094 */
[----:B------:R-:W-:Y:S01]  /*3040*/  FFMA.FTZ R240, R230, R155, R148 ;  /* 0x0000009be6f07223 */ /* 0x000fe20000010094 */
[----:B------:R-:W-:Y:S01]  /*3050*/  @P5 HADD2.F32 R148, -RZ, R34.H1_H1 ;  /* 0x30000022ff945230 */ /* 0x000fe20000004100 */
[C---:B------:R-:W-:Y:S01]  /*3060*/  FMUL.FTZ R157, R182.reuse, R149 ;  /* 0x00000095b69d7220 */ /* 0x040fe20000410000 */
[----:B------:R-:W-:Y:S01]  /*3070*/  @P0 F2FP.PACK_AB R149, RZ, R159 ;  /* 0x0000009fff95023e */ /* 0x000fe200000000ff */
[----:B------:R-:W-:Y:S01]  /*3080*/  FADD.FTZ R231, R211, -R150 ;  /* 0x80000096d3e77221 */ /* 0x000fe20000010000 */
[--C-:B------:R-:W-:Y:S01]  /*3090*/  @P5 HADD2.F32 R150, -RZ, R35.reuse.H1_H1 ;  /* 0x30000023ff965230 */ /* 0x100fe20000004100 */
[----:B------:R-:W-:Y:S01]  /*30a0*/  FADD.FTZ R151, R225, -R240 ;  /* 0x800000f0e1977221 */ /* 0x000fe20000010000 */
[----:B------:R-:W-:Y:S01]  /*30b0*/  @P0 PRMT R93, R93, 0x5410, R149 ;  /* 0x000054105d5d0816 */ /* 0x000fe20000000095 */
[----:B------:R-:W-:Y:S01]  /*30c0*/  @P5 FADD.FTZ R157, R157, R148 ;  /* 0x000000949d9d5221 */ /* 0x000fe20000010000 */
[----:B------:R-:W-:Y:S01]  /*30d0*/  @P5 HADD2.F32 R148, -RZ, R35.H0_H0 ;  /* 0x20000023ff945230 */ /* 0x000fe20000004100 */
[----:B------:R-:W-:-:S02]  /*30e0*/  FMUL.FTZ R231, R182, R231 ;  /* 0x000000e7b6e77220 */ /* 0x000fc40000410000 */
        /* <DEDUP_REMOVED lines=8> */
[----:B------:R-:W-:Y:S01]  /*3170*/  ISETP.NE.AND.EX P5, PT, RZ, c[0x0][0x25c], PT, P5 ;  /* 0x00009700ff007a0c */ /* 0x000fe20003fa5350 */
[----:B------:R-:W-:Y:S01]  /*3180*/  FMUL.FTZ R231, R231, c[0x0][0x1e8] ;  /* 0x00007a00e7e77a20 */ /* 0x000fe20000410000 */
[----:B------:R-:W-:Y:S01]  /*3190*/  @P0 PRMT R95, R153, 0x7610, R95 ;  /* 0x00007610995f0816 */ /* 0x000fe2000000005f */
[----:B------:R-:W-:Y:S01]  /*31a0*/  HFMA2.MMA R153, -RZ, RZ, 0, 9.5367431640625e-07 ;  /* 0x00000010ff997435 */ /* 0x000fe200000001ff */
[----:B------:R-:W-:Y:S01]  /*31b0*/  @P0 F2FP.PACK_AB R150, RZ, R157 ;  /* 0x0000009dff96023e */ /* 0x000fe200000000ff */
[----:B------:R-:W-:Y:S01]  /*31c0*/  FMUL.FTZ R157, R157, c[0x0][0x1e8] ;  /* 0x00007a009d9d7a20 */ /* 0x000fe20000410000 */
[----:B------:R-:W-:-:S02]  /*31d0*/  @P0 F2FP.PACK_AB R233, RZ, R151 ;  /* 0x00000097ffe9023e */ /* 0x000fc400000000ff */
[----:B------:R-:W-:Y:S02]  /*31e0*/  @P0 PRMT R92, R92, 0x5410, R148 ;  /* 0x000054105c5c0816 */ /* 0x000fe40000000094 */
[----:B------:R-:W-:Y:S02]  /*31f0*/  @P0 PRMT R94, R94, 0x5410, R150 ;  /* 0x000054105e5e0816 */ /* 0x000fe40000000096 */
[----:B------:R-:W-:Y:S01]  /*3200*/  @P0 PRMT R95, R95, 0x5410, R233 ;  /* 0x000054105f5f0816 */ /* 0x000fe200000000e9 */
[----:B------:R-:W-:Y:S01]  /*3210*/  @P5 IMAD.WIDE.U32 R148, R178, R153, c[0x0][0x258] ;  /* 0x00009600b2945625 */ /* 0x000fe200078e0099 */
[----:B------:R-:W-:Y:S02]  /*3220*/  LOP3.LUT P0, RZ, R236, 0xff0000, RZ, 0xc0, !PT ;  /* 0x00ff0000ecff7812 */ /* 0x000fe4000780c0ff */
[----:B------:R-:W-:Y:S02]  /*3230*/  MOV R150, R236 ;  /* 0x000000ec00967202 */ /* 0x000fe40000000f00 */
        /* <DEDUP_REMOVED lines=43> */
[----:B0-----:R-:W-:Y:S02]  /*34f0*/  @P0 F2FP.PACK_AB R153, RZ, R240 ;  /* 0x000000f0ff99023e */ /* 0x001fe400000000ff */
        /* <DEDUP_REMOVED lines=20> */
.L_x_260:
[----:B------:R-:W-:Y:S05]  /*3640*/  BSYNC B0 ;  /* 0x0000000000007941 */ /* 0x000fea0003800000 */
.L_x_259:
        /* <DEDUP_REMOVED lines=8> */
[-CC-:B------:R-:W-:Y:S01]  /*36d0*/  FFMA.FTZ R157, R189, R155.reuse, R154.reuse ;  /* 0x0000009bbd9d7223 */ /* 0x180fe2000001009a */
[----:B------:R-:W-:Y:S01]  /*36e0*/  ISETP.NE.AND.EX P0, PT, RZ, c[0x0][0x25c], PT, P0 ;  /* 0x00009700ff007a0c */ /* 0x000fe20003f05300 */
[----:B------:R-:W-:Y:S02]  /*36f0*/  FADD.FTZ R149, R186, -R149 ;  /* 0x80000095ba957221 */ /* 0x000fe40000010000 */
[----:B------:R-:W-:Y:S02]  /*3700*/  FADD.FTZ R157, R188, -R157 ;  /* 0x8000009dbc9d7221 */ /* 0x000fe40000010000 */
[--C-:B------:R-:W-:Y:S02]  /*3710*/  FFMA.FTZ R150, R201, R155, R154.reuse ;  /* 0x0000009bc9967223 */ /* 0x100fe4000001009a */
[C---:B------:R-:W-:Y:S01]  /*3720*/  FMUL.FTZ R151, R182.reuse, R149 ;  /* 0x00000095b6977220 */ /* 0x040fe20000410000 */
[----:B------:R-:W-:Y:S01]  /*3730*/  @P5 HADD2.F32 R149, -RZ, R145.H0_H0 ;  /* 0x20000091ff955230 */ /* 0x000fe20000004100 */
[----:B------:R-:W-:Y:S01]  /*3740*/  FMUL.FTZ R156, R182, R157 ;  /* 0x0000009db69c7220 */ /* 0x000fe20000410000 */
[----:B------:R-:W-:Y:S01]  /*3750*/  @P5 HADD2.F32 R148, -RZ, R144.H0_H0 ;  /* 0x20000090ff945230 */ /* 0x000fe20000004100 */
[----:B------:R-:W-:-:S02]  /*3760*/  FFMA.FTZ R153, R192, R155, R154 ;  /* 0x0000009bc0997223 */ /* 0x000fc4000001009a */
[-CC-:B------:R-:W-:Y:S02]  /*3770*/  FFMA.FTZ R159, R204, R155.reuse, R154.reuse ;  /* 0x0000009bcc9f7223 */ /* 0x180fe4000001009a */
[-CC-:B------:R-:W-:Y:S02]  /*3780*/  FFMA.FTZ R152, R214, R155.reuse, R154.reuse ;  /* 0x0000009bd6987223 */ /* 0x180fe4000001009a */
[-CC-:B------:R-:W-:Y:S02]  /*3790*/  FFMA.FTZ R229, R215, R155.reuse, R154.reuse ;  /* 0x0000009bd7e57223 */ /* 0x180fe4000001009a */
[----:B------:R-:W-:Y:S02]  /*37a0*/  FFMA.FTZ R158, R228, R155, R154 ;  /* 0x0000009be49e7223 */ /* 0x000fe4000001009a */
[----:B------:R-:W-:Y:S02]  /*37b0*/  FADD.FTZ R155, R199, -R150 ;  /* 0x80000096c79b7221 */ /* 0x000fe40000010000 */
[----:B------:R-:W-:Y:S01]  /*37c0*/  @P5 FADD.FTZ R156, R156, R149 ;  /* 0x000000959c9c5221 */ /* 0x000fe20000010000 */
[----:B------:R-:W-:Y:S01]  /*37d0*/  @P5 HADD2.F32 R149, -RZ, R146.H0_H0 ;  /* 0x20000092ff955230 */ /* 0x000fe20000004100 */
[----:B------:R-:W-:-:S02]  /*37e0*/  FMUL.FTZ R154, R182, R155 ;  /* 0x0000009bb69a7220 */ /* 0x000fc40000410000 */
[----:B------:R-:W-:Y:S02]  /*37f0*/  FADD.FTZ R153, R190, -R153 ;  /* 0x80000099be997221 */ /* 0x000fe40000010000 */
[----:B------:R-:W-:Y:S02]  /*3800*/  @P5 FADD.FTZ R154, R154, R149 ;  /* 0x000000959a9a5221 */ /* 0x000fe40000010000 */
[----:B------:R-:W-:Y:S02]  /*3810*/  FADD.FTZ R159, R202, -R159 ;  /* 0x8000009fca9f7221 */ /* 0x000fe40000010000 */
[----:B------:R-:W-:Y:S01]  /*3820*/  FADD.FTZ R155, R213, -R152 ;  /* 0x80000098d59b7221 */ /* 0x000fe20000010000 */
[----:B------:R-:W-:Y:S01]  /*3830*/  @P0 F2FP.PACK_AB R150, RZ, R154 ;  /* 0x0000009aff96023e */ /* 0x000fe200000000ff */
[----:B------:R-:W-:Y:S02]  /*3840*/  FADD.FTZ R229, R216, -R229 ;  /* 0x800000e5d8e57221 */ /* 0x000fe40000010000 */
[----:B------:R-:W-:Y:S01]  /*3850*/  @P5 FADD.FTZ R151, R151, R148 ;  /* 0x0000009497975221 */ /* 0x000fe20000010000 */
[----:B------:R-:W-:Y:S01]  /*3860*/  @P0 PRMT R94, R150, 0x7610, R94 ;  /* 0x00007610965e0816 */ /* 0x000fe2000000005e */
[----:B------:R-:W-:Y:S01]  /*3870*/  FADD.FTZ R149, R223, -R158 ;  /* 0x8000009edf957221 */ /* 0x000fe20000010000 */
[----:B------:R-:W-:Y:S01]  /*3880*/  @P5 HADD2.F32 R150, -RZ, R146.H1_H1 ;  /* 0x30000092ff965230 */ /* 0x000fe20000004100 */
[C---:B------:R-:W-:Y:S01]  /*3890*/  FMUL.FTZ R153, R182.reuse, R153 ;  /* 0x00000099b6997220 */ /* 0x040fe20000410000 */
[----:B------:R-:W-:Y:S01]  /*38a0*/  @P0 F2FP.PACK_AB R148, RZ, R151 ;  /* 0x00000097ff94023e */ /* 0x000fe200000000ff */
[C---:B------:R-:W-:Y:S01]  /*38b0*/  FMUL.FTZ R157, R182.reuse, R159 ;  /* 0x0000009fb69d7220 */ /* 0x040fe20000410000 */
[----:B------:R-:W-:Y:S01]  /*38c0*/  @P5 HADD2.F32 R159, -RZ, R147.H1_H1 ;  /* 0x30000093ff9f5230 */ /* 0x000fe20000004100 */
[----:B------:R-:W-:Y:S01]  /*38d0*/  FMUL.FTZ R155, R182, R155 ;  /* 0x0000009bb69b7220 */ /* 0x000fe20000410000 */
[----:B------:R-:W-:Y:S01]  /*38e0*/  @P0 PRMT R92, R148, 0x7610, R92 ;  /* 0x00007610945c0816 */ /* 0x000fe2000000005c */
[C---:B------:R-:W-:Y:S01]  /*38f0*/  FMUL.FTZ R152, R182.reuse, R229 ;  /* 0x000000e5b6987220 */ /* 0x040fe20000410000 */
[----:B------:R-:W-:Y:S01]  /*3900*/  @P5 HADD2.F32 R148, -RZ, R144.H1_H1 ;  /* 0x30000090ff945230 */ /* 0x000fe20000004100 */
[----:B------:R-:W-:Y:S01]  /*3910*/  FMUL.FTZ R182, R182, R149 ;  /* 0x00000095b6b67220 */ /* 0x000fe20000410000 */
[----:B------:R-:W-:Y:S01]  /*3920*/  @P0 F2FP.PACK_AB R149, RZ, R156 ;  /* 0x0000009cff95023e */ /* 0x000fe200000000ff */
[----:B------:R-:W-:-:S02]  /*3930*/  @P5 FADD.FTZ R155, R155, R150 ;  /* 0x000000969b9b5221 */ /* 0x000fc40000010000 */
[----:B------:R-:W-:Y:S01]  /*3940*/  @P5 FADD.FTZ R153, R153, R148 ;  /* 0x0000009499995221 */ /* 0x000fe20000010000 */
[----:B------:R-:W-:Y:S01]  /*3950*/  @P0 PRMT R93, R149, 0x7610, R93 ;  /* 0x00007610955d0816 */ /* 0x000fe2000000005d */
[----:B------:R-:W-:Y:S01]  /*3960*/  @P5 HADD2.F32 R149, -RZ, R147.H0_H0 ;  /* 0x20000093ff955230 */ /* 0x000fe20000004100 */
[----:B------:R-:W-:Y:S01]  /*3970*/  @P5 FADD.FTZ R182, R182, R159 ;  /* 0x0000009fb6b65221 */ /* 0x000fe20000010000 */
[----:B------:R-:W-:Y:S01]  /*3980*/  @P5 HADD2.F32 R148, -RZ, R145.H1_H1 ;  /* 0x30000091ff945230 */ /* 0x000fe20000004100 */
[----:B------:R-:W-:Y:S01]  /*3990*/  @P0 F2FP.PACK_AB R150, RZ, R155 ;  /* 0x0000009bff96023e */ /* 0x000fe200000000ff */
[----:B------:R-:W-:Y:S02]  /*39a0*/  FMUL.FTZ R154, R154, c[0x0][0x1e8] ;  /* 0x00007a009a9a7a20 */ /* 0x000fe40000410000 */
        /* <DEDUP_REMOVED lines=10> */
[----:B------:R-:W-:Y:S01]  /*3a50*/  FMUL.FTZ R182, R182, c[0x0][0x1e8] ;  /* 0x00007a00b6b67a20 */ /* 0x000fe20000410000 */
[----:B------:R-:W-:-:S02]  /*3a60*/  @P0 F2FP.PACK_AB R148, RZ, R153 ;  /* 0x00000099ff94023e */ /* 0x000fc400000000ff */
[----:B------:R-:W-:Y:S01]  /*3a70*/  @P0 PRMT R95, R95, 0x5410, R159 ;  /* 0x000054105f5f0816 */ /* 0x000fe2000000009f */
[----:B------:R-:W-:Y:S01]  /*3a80*/  HFMA2.MMA R159, -RZ, RZ, 0, 9.5367431640625e-07 ;  /* 0x00000010ff9f7435 */ /* 0x000fe200000001ff */
[----:B------:R-:W-:Y:S01]  /*3a90*/  @P0 F2FP.PACK_AB R149, RZ, R157 ;  /* 0x0000009dff95023e */ /* 0x000fe200000000ff */
[----:B------:R-:W-:Y:S01]  /*3aa0*/  FMUL.FTZ R157, R157, c[0x0][0x1e8] ;  /* 0x00007a009d9d7a20 */ /* 0x000fe20000410000 */
[----:B------:R-:W-:Y:S02]  /*3ab0*/  @P0 PRMT R92, R92, 0x5410, R148 ;  /* 0x000054105c5c0816 */ /* 0x000fe40000000094 */
[----:B------:R-:W-:Y:S02]  /*3ac0*/  @P0 PRMT R93, R93, 0x5410, R149 ;  /* 0x000054105d5d0816 */ /* 0x000fe40000000095 */
[----:B------:R-:W-:Y:S02]  /*3ad0*/  @P0 PRMT R94, R94, 0x5410, R150 ;  /* 0x000054105e5e0816 */ /* 0x000fe40000000096 */
[----:B------:R-:W-:Y:S01]  /*3ae0*/  LOP3.LUT P0, RZ, R234, 0xff0000, RZ, 0xc0, !PT ;  /* 0x00ff0000eaff7812 */ /* 0x000fe2000780c0ff */
[----:B------:R-:W-:Y:S01]  /*3af0*/  @P5 IMAD.WIDE.U32 R148, R178, R159, c[0x0][0x258] ;  /* 0x00009600b2945625 */ /* 0x000fe200078e009f */
[----:B------:R-:W-:-:S04]  /*3b00*/  MOV R150, R234 ;  /* 0x000000ea00967202 */ /* 0x000fc80000000f00 */
        /* <DEDUP_REMOVED lines=12> */
[----:B------:R-:W-:-:S02]  /*3bd0*/  LOP3.LUT P5, RZ, R234, 0xff00, RZ, 0xc0, !PT ;  /* 0x0000ff00eaff7812 */ /* 0x000fc400078ac0ff */
[----:B------:R-:W-:Y:S02]  /*3be0*/  F2FP.PACK_AB R149, R148, R149 ;  /* 0x000000959495723e */ /* 0x000fe400000000ff */
[----:B------:R-:W-:Y:S02]  /*3bf0*/  FSEL R148, R229, RZ, P0 ;  /* 0x000000ffe5947208 */ /* 0x000fe40000000000 */
[----:B------:R-:W-:Y:S02]  /*3c00*/  FSEL R151, R231, RZ, P5 ;  /* 0x000000ffe7977208 */ /* 0x000fe40002800000 */
[----:B------:R-:W-:Y:S02]  /*3c10*/  LOP3.LUT P0, RZ, R235, 0xff0000, RZ, 0xc0, !PT ;  /* 0x00ff0000ebff7812 */ /* 0x000fe4000780c0ff */
[----:B------:R-:W-:Y:S02]  /*3c20*/  F2FP.PACK_AB R148, R151, R148 ;  /* 0x000000949794723e */ /* 0x000fe400000000ff */
[----:B------:R-:W-:-:S02]  /*3c30*/  FSEL R151, R158, RZ, P0 ;  /* 0x000000ff9e977208 */ /* 0x000fc40000000000 */
[----:B------:R-:W-:Y:S02]  /*3c40*/  ISETP.NE.U32.AND P0, PT, RZ, c[0x0][0x250], PT ;  /* 0x00009400ff007a0c */ /* 0x000fe40003f05070 */
[----:B------:R-:W-:Y:S02]  /*3c50*/  LOP3.LUT P5, RZ, R235, 0xff000000, RZ, 0xc0, !PT ;  /* 0xff000000ebff7812 */ /* 0x000fe400078ac0ff */
[----:B------:R-:W-:Y:S02]  /*3c60*/  ISETP.NE.AND.EX P0, PT, RZ, c[0x0][0x254], PT, P0 ;  /* 0x00009500ff007a0c */ /* 0x000fe40003f05300 */
[----:B------:R-:W-:-:S04]  /*3c70*/  FSEL R152, R182, RZ, P5 ;  /* 0x000000ffb6987208 */ /* 0x000fc80002800000 */
[----:B------:R-:W-:Y:S01]  /*3c80*/  F2FP.PACK_AB R151, R152, R151 ;  /* 0x000000979897723e */ /* 0x000fe200000000ff */
[----:B------:R-:W-:-:S05]  /*3c90*/  IMAD.WIDE.U32 R152, R178, R159, c[0x0][0x248] ;  /* 0x00009200b2987625 */ /* 0x000fca00078e009f */
[----:B------:R0:W-:Y:S01]  /*3ca0*/  STG.E.128 [R152.64], R148 ;  /* 0x0000009498007986 */ /* 0x0001e2000c101d04 */
[----:B------:R-:W-:Y:S02]  /*3cb0*/  @P0 MOV R159, R242 ;  /* 0x000000f2009f0202 */ /* 0x000fe40000000f00 */
[C---:B------:R-:W-:Y:S02]  /*3cc0*/  @P0 LOP3.LUT P6, RZ, R242.reuse, 0xff00, RZ, 0xc0, !PT ;  /* 0x0000ff00f2ff0812 */ /* 0x040fe400078cc0ff */
        /* <DEDUP_REMOVED lines=14> */
[----:B------:R-:W-:Y:S02]  /*3db0*/  @P0 F2FP.PACK_AB R229, RZ, R229 ;  /* 0x000000e5ffe5023e */ /* 0x000fe400000000ff */
        /* <DEDUP_REMOVED lines=10> */
[----:B0-----:R-:W-:Y:S02]  /*3e60*/  @P0 LEA R148, P5, R178, c[0x0][0x250], 0x4 ;  /* 0x00009400b2940a11 */ /* 0x001fe400078a20ff */
[----:B------:R-:W-:Y:S02]  /*3e70*/  @P0 PRMT R138, R154, 0x7610, R138 ;  /* 0x000076109a8a0816 */ /* 0x000fe4000000008a */
[----:B------:R-:W-:-:S02]  /*3e80*/  @P0 PRMT R139, R158, 0x7610, R139 ;  /* 0x000076109e8b0816 */ /* 0x000fc4000000008b */
[----:B------:R-:W-:Y:S02]  /*3e90*/  @P0 LEA.HI.X R149, R178, c[0x0][0x254], RZ, 0x4, P5 ;  /* 0x00009500b2950a11 */ /* 0x000fe400028f24ff */
[----:B------:R-:W-:Y:S02]  /*3ea0*/  @P0 PRMT R136, R136, 0x5410, R159 ;  /* 0x0000541088880816 */ /* 0x000fe4000000009f */
[----:B------:R-:W-:Y:S02]  /*3eb0*/  @P0 PRMT R137, R137, 0x5410, R157 ;  /* 0x0000541089890816 */ /* 0x000fe4000000009d */
[----:B------:R-:W-:Y:S02]  /*3ec0*/  @P0 PRMT R138, R138, 0x5410, R155 ;  /* 0x000054108a8a0816 */ /* 0x000fe4000000009b */
[----:B------:R-:W-:-:S05]  /*3ed0*/  @P0 PRMT R139, R139, 0x5410, R182 ;  /* 0x000054108b8b0816 */ /* 0x000fca00000000b6 */
[----:B------:R0:W-:Y:S02]  /*3ee0*/  @P0 STG.E.128 [R148.64], R136 ;  /* 0x0000008894000986 */ /* 0x0001e4000c101d04 */
.L_x_262:
[----:B------:R-:W-:Y:S05]  /*3ef0*/  BSYNC B0 ;  /* 0x0000000000007941 */ /* 0x000fea0003800000 */
.L_x_261:
[----:B------:R-:W-:-:S04]  /*3f00*/  LOP3.LUT P0, RZ, R179, 0xff, RZ, 0xc0, !PT ;  /* 0x000000ffb3ff7812 */ /* 0x000fc8000780c0ff */
[----:B------:R-:W-:Y:S01]  /*3f10*/  SEL R179, RZ, 0x1, P0 ;  /* 0x00000001ffb37807 */ /* 0x000fe20000000000 */
[----:B0-----:R-:W-:Y:S01]  /*3f20*/  @P4 CALL.REL.NOINC `(.L_x_248) ;  /* 0x0000001000004944 */ /* 0x001fe20003c00000 */
[----:B------:R-:W-:Y:S05]  /*3f30*/  BRA `(.L_x_263) ;  /* 0xffffc90000007947 */ /* 0x000fea000383ffff */
.L_x_248:
        /* <DEDUP_REMOVED lines=22> */
.L_x_265:
[----:B------:R-:W-:Y:S05]  /*40a0*/  BSYNC B0 ;  /* 0x0000000000007941 */ /* 0x000fea0003800000 */
.L_x_264:
        /* <DEDUP_REMOVED lines=16> */
.L_x_267:
[----:B------:R-:W-:Y:S05]  /*41b0*/  BSYNC B0 ;  /* 0x0000000000007941 */ /* 0x000fea0003800000 */
.L_x_266:
        /* <DEDUP_REMOVED lines=15> */
.L_x_255:
[----:B------:R-:W-:Y:S01]  /*42b0*/  HFMA2.MMA R157, -RZ, RZ, 0, 9.5367431640625e-07 ;  /* 0x00000010ff9d7435 */ /* 0x000fe200000001ff */
[----:B------:R-:W-:-:S02]  /*42c0*/  MOV R152, R241 ;  /* 0x000000f100987202 */ /* 0x000fc40000000f00 */
[----:B------:R-:W-:Y:S02]  /*42d0*/  MOV R159, 0x1f ;  /* 0x0000001f009f7802 */ /* 0x000fe40000000f00 */
[----:B------:R-:W-:Y:S02]  /*42e0*/  MOV R240, 0xffffffff ;  /* 0xffffffff00f07802 */ /* 0x000fe40000000f00 */
[----:B------:R-:W-:Y:S02]  /*42f0*/  MOV R148, 0x4310 ;  /* 0x0000431000947802 */ /* 0x000fe40000000f00 */
[----:B-----5:R-:W-:Y:S05]  /*4300*/  CALL.REL.NOINC `($__internal_16_$__cuda_sm70_shflsync_down_p) ;  /* 0x0000046000007944 */ /* 0x020fea0003c00000 */
[----:B-1----:R-:W-:Y:S01]  /*4310*/  MOV R154, R152 ;  /* 0x00000098009a7202 */ /* 0x002fe20000000f00 */
[----:B0-----:R-:W-:Y:S05]  /*4320*/  BRA `(.L_x_268) ;  /* 0xffffdf5000007947 */ /* 0x001fea000383ffff */
.L_x_256:
[----:B------:R-:W-:Y:S01]  /*4330*/  HFMA2.MMA R157, -RZ, RZ, 0, 9.5367431640625e-07 ;  /* 0x00000010ff9d7435 */ /* 0x000fe200000001ff */
[----:B------:R-:W-:Y:S02]  /*4340*/  MOV R152, R233 ;  /* 0x000000e900987202 */ /* 0x000fe40000000f00 */
[----:B------:R-:W-:Y:S02]  /*4350*/  MOV R159, 0x1f ;  /* 0x0000001f009f7802 */ /* 0x000fe40000000f00 */
[----:B------:R-:W-:-:S02]  /*4360*/  MOV R240, 0xffffffff ;  /* 0xffffffff00f07802 */ /* 0x000fc40000000f00 */
[----:B------:R-:W-:Y:S02]  /*4370*/  MOV R148, 0x4390 ;  /* 0x0000439000947802 */ /* 0x000fe40000000f00 */
[----:B01---5:R-:W-:Y:S05]  /*4380*/  CALL.REL.NOINC `($__internal_16_$__cuda_sm70_shflsync_down_p) ;  /* 0x000003e000007944 */ /* 0x023fea0003c00000 */
[----:B------:R-:W-:Y:S01]  /*4390*/  FADD.FTZ R154, R154, R241 ;  /* 0x000000f19a9a7221 */ /* 0x000fe20000010000 */
[----:B0-----:R-:W-:Y:S01]  /*43a0*/  HFMA2.MMA R157, -RZ, RZ, 0, 4.76837158203125e-07 ;  /* 0x00000008ff9d7435 */ /* 0x001fe200000001ff */
[----:B-1----:R-:W-:Y:S01]  /*43b0*/  FADD.FTZ R233, R233, R152 ;  /* 0x00000098e9e97221 */ /* 0x002fe20000010000 */
[----:B------:R-:W-:Y:S02]  /*43c0*/  MOV R159, 0x1f ;  /* 0x0000001f009f7802 */ /* 0x000fe40000000f00 */
[----:B------:R-:W-:Y:S02]  /*43d0*/  MOV R240, 0xffffffff ;  /* 0xffffffff00f07802 */ /* 0x000fe40000000f00 */
[----:B------:R-:W-:Y:S02]  /*43e0*/  MOV R152, R154 ;  /* 0x0000009a00987202 */ /* 0x000fe40000000f00 */
[----:B------:R-:W-:Y:S02]  /*43f0*/  MOV R148, 0x4410 ;  /* 0x0000441000947802 */ /* 0x000fe40000000f00 */
[----:B------:R-:W-:Y:S05]  /*4400*/  CALL.REL.NOINC `($__internal_16_$__cuda_sm70_shflsync_down_p) ;  /* 0x0000036000007944 */ /* 0x000fea0003c00000 */
[----:B0-----:R-:W-:Y:S01]  /*4410*/  HFMA2.MMA R157, -RZ, RZ, 0, 4.76837158203125e-07 ;  /* 0x00000008ff9d7435 */ /* 0x001fe200000001ff */
[----:B-1----:R-:W-:-:S02]  /*4420*/  MOV R151, R152 ;  /* 0x0000009800977202 */ /* 0x002fc40000000f00 */
[----:B------:R-:W-:Y:S02]  /*4430*/  MOV R152, R233 ;  /* 0x000000e900987202 */ /* 0x000fe40000000f00 */
[----:B------:R-:W-:Y:S02]  /*4440*/  MOV R159, 0x1f ;  /* 0x0000001f009f7802 */ /* 0x000fe40000000f00 */
[----:B------:R-:W-:Y:S02]  /*4450*/  MOV R240, 0xffffffff ;  /* 0xffffffff00f07802 */ /* 0x000fe40000000f00 */
[----:B------:R-:W-:Y:S02]  /*4460*/  MOV R148, 0x4480 ;  /* 0x0000448000947802 */ /* 0x000fe40000000f00 */
[----:B------:R-:W-:Y:S05]  /*4470*/  CALL.REL.NOINC `($__internal_16_$__cuda_sm70_shflsync_down_p) ;  /* 0x000002f000007944 */ /* 0x000fea0003c00000 */
[----:B------:R-:W-:Y:S01]  /*4480*/  FADD.FTZ R154, R151, R154 ;  /* 0x0000009a979a7221 */ /* 0x000fe20000010000 */
[----:B0-----:R-:W-:Y:S01]  /*4490*/  HFMA2.MMA R157, -RZ, RZ, 0, 2.384185791015625e-07 ;  /* 0x00000004ff9d7435 */ /* 0x001fe200000001ff */
[----:B-1----:R-:W-:Y:S01]  /*44a0*/  FADD.FTZ R233, R233, R152 ;  /* 0x00000098e9e97221 */ /* 0x002fe20000010000 */
[----:B------:R-:W-:Y:S02]  /*44b0*/  MOV R159, 0x1f ;  /* 0x0000001f009f7802 */ /* 0x000fe40000000f00 */
[----:B------:R-:W-:-:S02]  /*44c0*/  MOV R240, 0xffffffff ;  /* 0xffffffff00f07802 */ /* 0x000fc40000000f00 */
[----:B------:R-:W-:Y:S02]  /*44d0*/  MOV R152, R154 ;  /* 0x0000009a00987202 */ /* 0x000fe40000000f00 */
[----:B------:R-:W-:Y:S02]  /*44e0*/  MOV R148, 0x4500 ;  /* 0x0000450000947802 */ /* 0x000fe40000000f00 */
[----:B------:R-:W-:Y:S05]  /*44f0*/  CALL.REL.NOINC `($__internal_16_$__cuda_sm70_shflsync_down_p) ;  /* 0x0000027000007944 */ /* 0x000fea0003c00000 */
[----:B0-----:R-:W-:Y:S01]  /*4500*/  HFMA2.MMA R157, -RZ, RZ, 0, 2.384185791015625e-07 ;  /* 0x00000004ff9d7435 */ /* 0x001fe200000001ff */
[----:B-1----:R-:W-:Y:S02]  /*4510*/  MOV R151, R152 ;  /* 0x0000009800977202 */ /* 0x002fe40000000f00 */
[----:B------:R-:W-:Y:S02]  /*4520*/  MOV R152, R233 ;  /* 0x000000e900987202 */ /* 0x000fe40000000f00 */
[----:B------:R-:W-:Y:S02]  /*4530*/  MOV R159, 0x1f ;  /* 0x0000001f009f7802 */ /* 0x000fe40000000f00 */
[----:B------:R-:W-:Y:S02]  /*4540*/  MOV R240, 0xffffffff ;  /* 0xffffffff00f07802 */ /* 0x000fe40000000f00 */
[----:B------:R-:W-:-:S02]  /*4550*/  MOV R148, 0x4570 ;  /* 0x0000457000947802 */ /* 0x000fc40000000f00 */
[----:B------:R-:W-:Y:S05]  /*4560*/  CALL.REL.NOINC `($__internal_16_$__cuda_sm70_shflsync_down_p) ;  /* 0x0000020000007944 */ /* 0x000fea0003c00000 */
[----:B------:R-:W-:Y:S01]  /*4570*/  FADD.FTZ R154, R151, R154 ;  /* 0x0000009a979a7221 */ /* 0x000fe20000010000 */
[----:B0-----:R-:W-:Y:S01]  /*4580*/  HFMA2.MMA R157, -RZ, RZ, 0, 1.1920928955078125e-07 ;  /* 0x00000002ff9d7435 */ /* 0x001fe200000001ff */
[----:B-1----:R-:W-:Y:S01]  /*4590*/  FADD.FTZ R155, R233, R152 ;  /* 0x00000098e99b7221 */ /* 0x002fe20000010000 */
[----:B------:R-:W-:-:S02]  /*45a0*/  MOV R159, 0x1f ;  /* 0x0000001f009f7802 */ /* 0x000fc40000000f00 */
[----:B------:R-:W-:Y:S02]  /*45b0*/  MOV R240, 0xffffffff ;  /* 0xffffffff00f07802 */ /* 0x000fe40000000f00 */
[----:B------:R-:W-:Y:S02]  /*45c0*/  MOV R152, R154 ;  /* 0x0000009a00987202 */ /* 0x000fe40000000f00 */
[----:B------:R-:W-:Y:S02]  /*45d0*/  MOV R148, 0x45f0 ;  /* 0x000045f000947802 */ /* 0x000fe40000000f00 */
[----:B------:R-:W-:Y:S05]  /*45e0*/  CALL.REL.NOINC `($__internal_16_$__cuda_sm70_shflsync_down_p) ;  /* 0x0000018000007944 */ /* 0x000fea0003c00000 */
[----:B0-----:R-:W-:Y:S01]  /*45f0*/  HFMA2.MMA R157, -RZ, RZ, 0, 1.1920928955078125e-07 ;  /* 0x00000002ff9d7435 */ /* 0x001fe200000001ff */
[----:B-1----:R-:W-:Y:S02]  /*4600*/  MOV R151, R152 ;  /* 0x0000009800977202 */ /* 0x002fe40000000f00 */
[----:B------:R-:W-:Y:S02]  /*4610*/  MOV R152, R155 ;  /* 0x0000009b00987202 */ /* 0x000fe40000000f00 */
[----:B------:R-:W-:Y:S02]  /*4620*/  MOV R159, 0x1f ;  /* 0x0000001f009f7802 */ /* 0x000fe40000000f00 */
[----:B------:R-:W-:-:S02]  /*4630*/  MOV R240, 0xffffffff ;  /* 0xffffffff00f07802 */ /* 0x000fc40000000f00 */
[----:B------:R-:W-:Y:S02]  /*4640*/  MOV R148, 0x4660 ;  /* 0x0000466000947802 */ /* 0x000fe40000000f00 */
[----:B------:R-:W-:Y:S05]  /*4650*/  CALL.REL.NOINC `($__internal_16_$__cuda_sm70_shflsync_down_p) ;  /* 0x0000011000007944 */ /* 0x000fea0003c00000 */
[----:B------:R-:W-:Y:S01]  /*4660*/  FADD.FTZ R153, R151, R154 ;  /* 0x0000009a97997221 */ /* 0x000fe20000010000 */
[----:B0-----:R-:W-:Y:S01]  /*4670*/  HFMA2.MMA R157, -RZ, RZ, 0, 5.9604644775390625e-08 ;  /* 0x00000001ff9d7435 */ /* 0x001fe200000001ff */
[----:B-1----:R-:W-:Y:S01]  /*4680*/  FADD.FTZ R155, R155, R152 ;  /* 0x000000989b9b7221 */ /* 0x002fe20000010000 */
[----:B------:R-:W-:Y:S02]  /*4690*/  MOV R159, 0x1f ;  /* 0x0000001f009f7802 */ /* 0x000fe40000000f00 */
[----:B------:R-:W-:Y:S02]  /*46a0*/  MOV R240, 0xffffffff ;  /* 0xffffffff00f07802 */ /* 0x000fe40000000f00 */
[----:B------:R-:W-:Y:S02]  /*46b0*/  MOV R152, R153 ;  /* 0x0000009900987202 */ /* 0x000fe40000000f00 */
[----:B------:R-:W-:Y:S02]  /*46c0*/  MOV R148, 0x46e0 ;  /* 0x000046e000947802 */ /* 0x000fe40000000f00 */
[----:B------:R-:W-:Y:S05]  /*46d0*/  CALL.REL.NOINC `($__internal_16_$__cuda_sm70_shflsync_down_p) ;  /* 0x0000009000007944 */ /* 0x000fea0003c00000 */
[----:B0-----:R-:W-:Y:S01]  /*46e0*/  HFMA2.MMA R157, -RZ, RZ, 0, 5.9604644775390625e-08 ;  /* 0x00000001ff9d7435 */ /* 0x001fe200000001ff */
[----:B-1----:R-:W-:-:S02]  /*46f0*/  MOV R156, R152 ;  /* 0x00000098009c7202 */ /* 0x002fc40000000f00 */
[----:B------:R-:W-:Y:S02]  /*4700*/  MOV R152, R155 ;  /* 0x0000009b00987202 */ /* 0x000fe40000000f00 */
[----:B------:R-:W-:Y:S02]  /*4710*/  MOV R159, 0x1f ;  /* 0x0000001f009f7802 */ /* 0x000fe40000000f00 */
[----:B------:R-:W-:Y:S02]  /*4720*/  MOV R240, 0xffffffff ;  /* 0xffffffff00f07802 */ /* 0x000fe40000000f00 */
[----:B------:R-:W-:Y:S02]  /*4730*/  MOV R148, 0x4750 ;  /* 0x0000475000947802 */ /* 0x000fe40000000f00 */
[----:B------:R-:W-:Y:S05]  /*4740*/  CALL.REL.NOINC `($__internal_16_$__cuda_sm70_shflsync_down_p) ;  /* 0x0000002000007944 */ /* 0x000fea0003c00000 */
[----:B-1----:R-:W-:Y:S01]  /*4750*/  MOV R148, R152 ;  /* 0x0000009800947202 */ /* 0x002fe20000000f00 */
[----:B0-----:R-:W-:Y:S05]  /*4760*/  BRA `(.L_x_269) ;  /* 0xffffdc3000007947 */ /* 0x001fea000383ffff */
        .weak           $__internal_16_$__cuda_sm70_shflsync_down_p
        .type           $__internal_16_$__cuda_sm70_shflsync_down_p,@function
        .size           $__internal_16_$__cuda_sm70_shflsync_down_p,(.L_x_2034 - $__internal_16_$__cuda_sm70_shflsync_down_p)
$__internal_16_$__cuda_sm70_shflsync_down_p:
[----:B------:R-:W-:Y:S01]  /*4770*/  HFMA2.MMA R149, -RZ, RZ, 0, 0 ;  /* 0x00000000ff957435 */ /* 0x000fe200000001ff */
[----:B------:R-:W-:Y:S04]  /*4780*/  WARPSYNC R240 ;  /* 0x000000f000007348 */ /* 0x000fe80003800000 */
[----:B------:R0:W1:Y:S01]  /*4790*/  SHFL.DOWN PT, R152, R152, R157, R159 ;  /* 0x0800009d98987389 */ /* 0x00006200000e009f */
[----:B------:R-:W-:Y:S05]  /*47a0*/  RET.REL.NODEC R148 `(_ZN10layer_norm31ln_parallel_residual_bwd_kernelINS_13Kernel_traitsI6__halfS2_S2_S2_fjLj3072ELj1ELj1ELj4ELj16ENS_18Kernel_traits_baseILj3072ES2_S2_S2_S2_fjLj128EEEEELb1ELb0ELb0EEEvNS_9BwdParamsE) ;  /* 0xffffb85094007950 */ /* 0x000fea0003c3ffff */
.L_x_270:
        /* <DEDUP_REMOVED lines=13> */
.L_x_2034:


//--------------------- .text._ZN10layer_norm31ln_parallel_residual_bwd_kernelINS_13Kernel_traitsI6__halfS2_S2_S2_fjLj3072ELj1ELj1ELj4ELj16ENS_18Kernel_traits_baseILj3072ES2_S2_S2_S2_fjLj128EEEEELb1ELb0ELb1EEEvNS_9BwdParamsE --------------------------
	.section	.text._ZN10layer_norm31ln_parallel_residual_bwd_kernelINS_13Kernel_traitsI6__halfS2_S2_S2_fjLj3072ELj1ELj1ELj4ELj16ENS_18Kernel_traits_baseILj3072ES2_S2_S2_S2_fjLj128EEEEELb1ELb0ELb1EEEvNS_9BwdParamsE,"ax",@progbits
	.sectioninfo	@"SHI_REGISTERS=251"
	.align	128
        .global         _ZN10layer_norm31ln_parallel_residual_bwd_kernelINS_13Kernel_traitsI6__halfS2_S2_S2_fjLj3072ELj1ELj1ELj4ELj16ENS_18Kernel_traits_baseILj3072ES2_S2_S2_S2_fjLj128EEEEELb1ELb0ELb1EEEvNS_9BwdParamsE
        .type           _ZN10layer_norm31ln_parallel_residual_bwd_kernelINS_13Kernel_traitsI6__halfS2_S2_S2_fjLj3072ELj1ELj1ELj4ELj16ENS_18Kernel_traits_baseILj3072ES2_S2_S2_S2_fjLj128EEEEELb1ELb0ELb1EEEvNS_9BwdParamsE,@function
        .size           _ZN10layer_norm31ln_parallel_residual_bwd_kernelINS_13Kernel_traitsI6__halfS2_S2_S2_fjLj3072ELj1ELj1ELj4ELj16ENS_18Kernel_traits_baseILj3072ES2_S2_S2_S2_fjLj128EEEEELb1ELb0ELb1EEEvNS_9BwdParamsE,(.L_x_2035 - _ZN10layer_norm31ln_parallel_residual_bwd_kernelINS_13Kernel_traitsI6__halfS2_S2_S2_fjLj3072ELj1ELj1ELj4ELj16ENS_18Kernel_traits_baseILj3072ES2_S2_S2_S2_fjLj128EEEEELb1ELb0ELb1EEEvNS_9BwdParamsE)
        .other          _ZN10layer_norm31ln_parallel_residual_bwd_kernelINS_13Kernel_traitsI6__halfS2_S2_S2_fjLj3072ELj1ELj1ELj4ELj16ENS_18Kernel_traits_baseILj3072ES2_S2_S2_S2_fjLj128EEEEELb1ELb0ELb1EEEvNS_9BwdParamsE,@"STO_CUDA_ENTRY STV_DEFAULT"
_ZN10layer_norm31ln_parallel_residual_bwd_kernelINS_13Kernel_traitsI6__halfS2_S2_S2_fjLj3072ELj1ELj1ELj4ELj16ENS_18Kernel_traits_baseILj3072ES2_S2_S2_S2_fjLj128EEEEELb1ELb0ELb1EEEvNS_9BwdParamsE:
.text._ZN10layer_norm31ln_parallel_residual_bwd_kernelINS_13Kernel_traitsI6__halfS2_S2_S2_fjLj3072ELj1ELj1ELj4ELj16ENS_18Kernel_traits_baseILj3072ES2_S2_S2_S2_fjLj128EEEEELb1ELb0ELb1EEEvNS_9BwdParamsE:
        /* <DEDUP_REMOVED lines=56> */
.L_x_271:
        /* <DEDUP_REMOVED lines=53> */
[----:B------:R-:W-:Y:S01]  /*06d0*/  HADD2.F32 R168, -RZ, R9.H1_H1 ;  /* 0x30000009ffa87230 */ /* 0x000fe20000004100 */
[----:B------:R-:W-:Y:S01]  /*06e0*/  CS2R R8, SRZ ;  /* 0x0000000000087805 */ /* 0x000fe2000001ff00 */
[--C-:B------:R-:W-:Y:S02]  /*06f0*/  HADD2.F32 R169, -RZ, R10.reuse.H0_H0 ;  /* 0x2000000affa97230 */ /* 0x100fe40000004100 */
[----:B------:R-:W-:Y:S02]  /*0700*/  HADD2.F32 R170, -RZ, R10.H1_H1 ;  /* 0x3000000affaa7230 */ /* 0x000fe40000004100 */
[----:B------:R-:W-:-:S02]  /*0710*/  HADD2.F32 R171, -RZ, R11.H0_H0 ;  /* 0x2000000bffab7230 */ /* 0x000fc40000004100 */
[----:B------:R-:W-:Y:S01]  /*0720*/  HADD2.F32 R172, -RZ, R11.H1_H1 ;  /* 0x3000000bffac7230 */ /* 0x000fe20000004100 */
[----:B------:R-:W-:Y:S01]  /*0730*/  CS2R R10, SRZ ;  /* 0x00000000000a7805 */ /* 0x000fe2000001ff00 */
        /* <DEDUP_REMOVED lines=10> */
[--C-:B---3--:R-:W-:Y:S02]  /*07e0*/  HADD2.F32 R181, -RZ, R16.reuse.H0_H0 ;  /* 0x20000010ffb57230 */ /* 0x108fe40000004100 */
[----:B------:R-:W-:Y:S02]  /*07f0*/  HADD2.F32 R182, -RZ, R16.H1_H1 ;  /* 0x30000010ffb67230 */ /* 0x000fe40000004100 */
[----:B------:R-:W-:-:S02]  /*0800*/  HADD2.F32 R183, -RZ, R17.H0_H0 ;  /* 0x20000011ffb77230 */ /* 0x000fc40000004100 */
[----:B------:R-:W-:Y:S01]  /*0810*/  HADD2.F32 R184, -RZ, R17.H1_H1 ;  /* 0x30000011ffb87230 */ /* 0x000fe20000004100 */
[----:B------:R-:W-:Y:S01]  /*0820*/  CS2R R16, SRZ ;  /* 0x0000000000107805 */ /* 0x000fe2000001ff00 */
[--C-:B------:R-:W-:Y:S02]  /*0830*/  HADD2.F32 R185, -RZ, R18.reuse.H0_H0 ;  /* 0x20000012ffb97230 */ /* 0x100fe40000004100 */
[----:B------:R-:W-:Y:S02]  /*0840*/  HADD2.F32 R186, -RZ, R18.H1_H1 ;  /* 0x30000012ffba7230 */ /* 0x000fe40000004100 */
[--C-:B------:R-:W-:Y:S02]  /*0850*/  HADD2.F32 R187, -RZ, R19.reuse.H0_H0 ;  /* 0x20000013ffbb7230 */ /* 0x100fe40000004100 */
[----:B------:R-:W-:Y:S01]  /*0860*/  HADD2.F32 R188, -RZ, R19.H1_H1 ;  /* 0x30000013ffbc7230 */ /* 0x000fe20000004100 */
[----:B------:R-:W-:Y:S01]  /*0870*/  CS2R R18, SRZ ;  /* 0x0000000000127805 */ /* 0x000fe2000001ff00 */
[----:B-----5:R-:W-:-:S02]  /*0880*/  HADD2.F32 R189, -RZ, R20.H0_H0 ;  /* 0x20000014ffbd7230 */ /* 0x020fc40000004100 */
        /* <DEDUP_REMOVED lines=28> */
[----:B------:R-:W-:Y:S02]  /*0a50*/  CS2R R30, SRZ ;  /* 0x00000000001e7805 */ /* 0x000fe4000001ff00 */
.L_x_276:
[----:B------:R-:W-:Y:S01]  /*0a60*/  IMAD R72, R213, c[0x0][0x168], RZ ;  /* 0x00005a00d5487a24 */ /* 0x000fe200078e02ff */
[----:B------:R-:W-:-:S02]  /*0a70*/  LOP3.LUT R74, R0, 0x7f, RZ, 0xc0, !PT ;  /* 0x0000007f004a7812 */ /* 0x000fc400078ec0ff */
[----:B------:R-:W-:Y:S02]  /*0a80*/  MOV R220, 0x10 ;  /* 0x0000001000dc7802 */ /* 0x000fe40000000f00 */
[----:B------:R-:W-:Y:S02]  /*0a90*/  SHF.R.S32.HI R73, RZ, 0x1f, R72 ;  /* 0x0000001fff497819 */ /* 0x000fe40000011448 */
[----:B------:R-:W-:Y:S02]  /*0aa0*/  MOV R100, 0x4 ;  /* 0x0000000400647802 */ /* 0x000fe40000000f00 */
[----:B------:R-:W-:-:S04]  /*0ab0*/  LEA.HI R73, R73, R72, RZ, 0x3 ;  /* 0x0000004849497211 */ /* 0x000fc800078f18ff */
[----:B------:R-:W-:Y:S01]  /*0ac0*/  LEA.HI.SX32 R215, R73, R74, 0x1d ;  /* 0x0000004a49d77211 */ /* 0x000fe200078feaff */
[----:B------:R-:W-:-:S04]  /*0ad0*/  IMAD.WIDE R90, R213, R100, c[0x0][0x1a0] ;  /* 0x00006800d55a7625 */ /* 0x000fc800078e0264 */
[----:B------:R-:W-:Y:S01]  /*0ae0*/  IMAD.WIDE.U32 R72, R215, R220, c[0x0][0x188] ;  /* 0x00006200d7487625 */ /* 0x000fe200078e00dc */
[----:B------:R0:W2:Y:S05]  /*0af0*/  LDG.E R225, [R90.64] ;  /* 0x000000045ae17981 */ /* 0x0000aa000c1e1900 */
[----:B------:R-:W3:Y:S01]  /*0b00*/  LDG.E.128 R72, [R72.64] ;  /* 0x0000000448487981 */ /* 0x000ee2000c1e1d00 */
[----:B------:R-:W-:-:S04]  /*0b10*/  IMAD.WIDE R100, R213, R100, c[0x0][0x1a8] ;  /* 0x00006a00d5647625 */ /* 0x000fc800078e0264 */
[CC--:B------:R-:W-:Y:S01]  /*0b20*/  IMAD.WIDE.U32 R80, R215.reuse, R220.reuse, c[0x0][0x210] ;  /* 0x00008400d7507625 */ /* 0x0c0fe200078e00dc */
[----:B------:R1:W4:Y:S03]  /*0b30*/  LDG.E R218, [R100.64] ;  /* 0x0000000464da7981 */ /* 0x000326000c1e1900 */
[C---:B------:R-:W-:Y:S02]  /*0b40*/  IMAD.WIDE.U32 R76, R215.reuse, R220, c[0x0][0x208] ;  /* 0x00008200d74c7625 */ /* 0x040fe400078e00dc */
[----:B------:R-:W4:Y:S04]  /*0b50*/  LDG.E.128 R80, [R80.64] ;  /* 0x0000000450507981 */ /* 0x000f28000c1e1d00 */
[----:B------:R-:W4:Y:S01]  /*0b60*/  LDG.E.128 R76, [R76.64] ;  /* 0x000000044c4c7981 */ /* 0x000f22000c1e1d00 */
[----:B------:R-:W-:-:S05]  /*0b70*/  IADD3 R216, R215, 0x80, RZ ;  /* 0x00000080d7d87810 */ /* 0x000fca0007ffe0ff */
[----:B------:R-:W-:-:S06]  /*0b80*/  IMAD.WIDE.U32 R84, R216, R220, c[0x0][0x188] ;  /* 0x00006200d8547625 */ /* 0x000fcc00078e00dc */
[----:B------:R-:W4:Y:S01]  /*0b90*/  LDG.E.128 R84, [R84.64] ;  /* 0x0000000454547981 */ /* 0x000f22000c1e1d00 */
[----:B------:R-:W-:-:S04]  /*0ba0*/  IMAD.WIDE.U32 R88, R216, R220, c[0x0][0x210] ;  /* 0x00008400d8587625 */ /* 0x000fc800078e00dc */
[----:B------:R-:W-:Y:S02]  /*0bb0*/  IMAD.WIDE.U32 R92, R216, R220, c[0x0][0x208] ;  /* 0x00008200d85c7625 */ /* 0x000fe400078e00dc */
[----:B0-----:R-:W4:Y:S04]  /*0bc0*/  LDG.E.128 R88, [R88.64] ;  /* 0x0000000458587981 */ /* 0x001f28000c1e1d00 */
[----:B------:R-:W4:Y:S01]  /*0bd0*/  LDG.E.128 R92, [R92.64] ;  /* 0x000000045c5c7981 */ /* 0x000f22000c1e1d00 */
[----:B------:R-:W-:-:S05]  /*0be0*/  IADD3 R217, R215, 0x100, RZ ;  /* 0x00000100d7d97810 */ /* 0x000fca0007ffe0ff */
[----:B------:R-:W-:-:S04]  /*0bf0*/  IMAD.WIDE.U32 R96, R217, R220, c[0x0][0x188] ;  /* 0x00006200d9607625 */ /* 0x000fc800078e00dc */
[CC--:B-1----:R-:W-:Y:S02]  /*0c00*/  IMAD.WIDE.U32 R100, R217.reuse, R220.reuse, c[0x0][0x210] ;  /* 0x00008400d9647625 */ /* 0x0c2fe400078e00dc */
[----:B------:R-:W4:Y:S02]  /*0c10*/  LDG.E.128 R96, [R96.64] ;  /* 0x0000000460607981 */ /* 0x000f24000c1e1d00 */
[----:B------:R-:W-:Y:S02]  /*0c20*/  IMAD.WIDE.U32 R104, R217, R220, c[0x0][0x208] ;  /* 0x00008200d9687625 */ /* 0x000fe400078e00dc */
[----:B------:R-:W4:Y:S04]  /*0c30*/  LDG.E.128 R100, [R100.64] ;  /* 0x0000000464647981 */ /* 0x000f28000c1e1d00 */
[----:B------:R-:W4:Y:S01]  /*0c40*/  LDG.E.128 R104, [R104.64] ;  /* 0x0000000468687981 */ /* 0x000f22000c1e1d00 */
[----:B------:R-:W-:Y:S01]  /*0c50*/  ULDC.U8 UR6, c[0x0][0x1f0] ;  /* 0x00007c0000067ab9 */ /* 0x000fe20000000000 */
[----:B------:R-:W-:-:S02]  /*0c60*/  ISETP.NE.U32.AND P1, PT, RZ, c[0x0][0x250], PT ;  /* 0x00009400ff007a0c */ /* 0x000fc40003f25070 */
[----:B------:R-:W-:Y:S02]  /*0c70*/  ISETP.NE.AND P0, PT, RZ, UR6, PT ;  /* 0x00000006ff007c0c */ /* 0x000fe4000bf05270 */
[----:B------:R-:W-:Y:S02]  /*0c80*/  ISETP.NE.AND.EX P1, PT, RZ, c[0x0][0x254], PT, P1 ;  /* 0x00009500ff007a0c */ /* 0x000fe40003f25310 */
[----:B------:R-:W-:-:S11]  /*0c90*/  MOV R232, 0x8 ;  /* 0x0000000800e87802 */ /* 0x000fd60000000f00 */
[----:B------:R-:W-:-:S04]  /*0ca0*/  @P1 IMAD.WIDE.U32 R158, R217, R232, c[0x0][0x198] ;  /* 0x00006600d99e1625 */ /* 0x000fc800078e00e8 */
[-C--:B------:R-:W-:Y:S01]  /*0cb0*/  @P1 IMAD.WIDE.U32 R154, R215, R232.reuse, c[0x0][0x198] ;  /* 0x00006600d79a1625 */ /* 0x080fe200078e00e8 */
[----:B------:R0:W5:Y:S04]  /*0cc0*/  @P1 LDG.E.64 R146, [R158.64] ;  /* 0x000000049e921981 */ /* 0x000168000c1e1b00 */
[----:B------:R1:W5:Y:S02]  /*0cd0*/  @P1 LDG.E.64 R142, [R154.64] ;  /* 0x000000049a8e1981 */ /* 0x000364000c1e1b00 */
[----:B-1----:R-:W-:-:S06]  /*0ce0*/  IMAD.WIDE.U32 R154, R216, R232, c[0x0][0x190] ;  /* 0x00006400d89a7625 */ /* 0x002fcc00078e00e8 */
[----:B------:R-:W5:Y:S01]  /*0cf0*/  LDG.E.64 R154, [R154.64] ;  /* 0x000000049a9a7981 */ /* 0x000f62000c1e1b00 */
[----:B------:R-:W-:Y:S01]  /*0d00*/  @P1 IMAD.WIDE.U32 R156, R216, R232, c[0x0][0x198] ;  /* 0x00006600d89c1625 */ /* 0x000fe200078e00e8 */
[----:B------:R-:W-:-:S04]  /*0d10*/  ISETP.NE.U32.AND P2, PT, RZ, c[0x0][0x218], PT ;  /* 0x00008600ff007a0c */ /* 0x000fc80003f45070 */
[----:B------:R1:W5:Y:S01]  /*0d20*/  @P1 LDG.E.64 R144, [R156.64] ;  /* 0x000000049c901981 */ /* 0x000362000c1e1b00 */
[----:B------:R-:W-:Y:S02]  /*0d30*/  ISETP.NE.AND.EX P2, PT, RZ, c[0x0][0x21c], PT, P2 ;  /* 0x00008700ff007a0c */ /* 0x000fe40003f45320 */
[----:B--2---:R-:W-:Y:S01]  /*0d40*/  FSEL R225, R225, RZ, !P0 ;  /* 0x000000ffe1e17208 */ /* 0x004fe20004000000 */
[--C-:B---3--:R-:W-:Y:S02]  /*0d50*/  HADD2.F32 R222, -RZ, R72.reuse.H0_H0 ;  /* 0x20000048ffde7230 */ /* 0x108fe40000004100 */
[--C-:B------:R-:W-:Y:S02]  /*0d60*/  HADD2.F32 R228, -RZ, R73.reuse.H0_H0 ;  /* 0x20000049ffe47230 */ /* 0x100fe40000004100 */
[----:B------:R-:W-:Y:S01]  /*0d70*/  HADD2.F32 R238, -RZ, R73.H1_H1 ;  /* 0x30000049ffee7230 */ /* 0x000fe20000004100 */
[----:B------:R-:W-:Y:S01]  /*0d80*/  FADD.FTZ R73, R222, -R225 ;  /* 0x800000e1de497221 */ /* 0x000fe20000010000 */
[----:B------:R-:W-:-:S03]  /*0d90*/  HADD2.F32 R226, -RZ, R72.H1_H1 ;  /* 0x30000048ffe27230 */ /* 0x000fc60000004100 */
[----:B----4-:R-:W-:Y:S02]  /*0da0*/  FMUL.FTZ R224, R218, R73 ;  /* 0x00000049dae07220 */ /* 0x010fe40000410000 */
[----:B------:R-:W-:Y:S01]  /*0db0*/  FADD.FTZ R73, -R225, R226 ;  /* 0x000000e2e1497221 */ /* 0x000fe20000010100 */
[----:B------:R-:W-:-:S03]  /*0dc0*/  HADD2.F32 R230, -RZ, R74.H1_H1 ;  /* 0x3000004affe67230 */ /* 0x000fc60000004100 */
[C---:B------:R-:W-:Y:S01]  /*0dd0*/  FMUL.FTZ R222, R218.reuse, R73 ;  /* 0x00000049dade7220 */ /* 0x040fe20000410000 */
[--C-:B------:R-:W-:Y:S01]  /*0de0*/  HADD2.F32 R231, -RZ, R81.reuse.H0_H0 ;  /* 0x20000051ffe77230 */ /* 0x100fe20000004100 */
[C---:B------:R-:W-:Y:S01]  /*0df0*/  FADD.FTZ R73, -R225.reuse, R228 ;  /* 0x000000e4e1497221 */ /* 0x040fe20000010100 */
[----:B------:R-:W-:Y:S01]  /*0e00*/  HADD2.F32 R237, -RZ, R81.H1_H1 ;  /* 0x30000051ffed7230 */ /* 0x000fe20000004100 */
[C---:B------:R-:W-:Y:S01]  /*0e10*/  FADD.FTZ R81, -R225.reuse, R230 ;  /* 0x000000e6e1517221 */ /* 0x040fe20000010100 */
[--C-:B------:R-:W-:Y:S01]  /*0e20*/  HADD2.F32 R221, -RZ, R78.reuse.H0_H0 ;  /* 0x2000004effdd7230 */ /* 0x100fe20000004100 */
[C---:B0-----:R-:W-:Y:S01]  /*0e30*/  FMUL.FTZ R158, R218.reuse, R73 ;  /* 0x00000049da9e7220 */ /* 0x041fe20000410000 */
[----:B------:R-:W-:Y:S01]  /*0e40*/  HADD2.F32 R227, -RZ, R78.H1_H1 ;  /* 0x3000004effe37230 */ /* 0x000fe20000004100 */
[----:B------:R-:W-:Y:S01]  /*0e50*/  FADD.FTZ R73, -R225, R238 ;  /* 0x000000eee1497221 */ /* 0x000fe20000010100 */
[--C-:B------:R-:W-:Y:S01]  /*0e60*/  HADD2.F32 R78, -RZ, R80.reuse.H0_H0 ;  /* 0x20000050ff4e7230 */ /* 0x100fe20000004100 */
[----:B------:R-:W-:Y:S01]  /*0e70*/  FMUL.FTZ R230, R218, R81 ;  /* 0x00000051dae67220 */ /* 0x000fe20000410000 */
[----:B------:R-:W-:Y:S01]  /*0e80*/  HADD2.F32 R233, -RZ, R80.H1_H1 ;  /* 0x30000050ffe97230 */ /* 0x000fe20000004100 */
[----:B------:R-:W-:Y:S01]  /*0e90*/  IMAD.WIDE.U32 R80, R217, R232, c[0x0][0x190] ;  /* 0x00006400d9507625 */ /* 0x000fe200078e00e8 */
[----:B------:R-:W-:-:S02]  /*0ea0*/  HADD2.F32 R235, -RZ, R82.H0_H0 ;  /* 0x20000052ffeb7230 */ /* 0x000fc40000004100 */
[----:B------:R-:W-:Y:S02]  /*0eb0*/  HADD2.F32 R239, -RZ, R82.H1_H1 ;  /* 0x30000052ffef7230 */ /* 0x000fe40000004100 */
[--C-:B------:R-:W-:Y:S01]  /*0ec0*/  HADD2.F32 R238, -RZ, R83.reuse.H0_H0 ;  /* 0x20000053ffee7230 */ /* 0x100fe20000004100 */
[----:B------:R-:W5:Y:S01]  /*0ed0*/  LDG.E.64 R80, [R80.64] ;  /* 0x0000000450507981 */ /* 0x000f62000c1e1b00 */
[----:B------:R-:W-:Y:S01]  /*0ee0*/  HADD2.F32 R241, -RZ, R83.H1_H1 ;  /* 0x30000053fff17230 */ /* 0x000fe20000004100 */
[----:B------:R-:W-:-:S06]  /*0ef0*/  IMAD.WIDE.U32 R82, R215, R232, c[0x0][0x190] ;  /* 0x00006400d7527625 */ /* 0x000fcc00078e00e8 */
[----:B------:R-:W5:Y:S01]  /*0f00*/  LDG.E.64 R82, [R82.64] ;  /* 0x0000000452527981 */ /* 0x000f62000c1e1b00 */
[--C-:B------:R-:W-:Y:S01]  /*0f10*/  HADD2.F32 R159, -RZ, R76.reuse.H0_H0 ;  /* 0x2000004cff9f7230 */ /* 0x100fe20000004100 */
[----:B------:R-:W-:Y:S01]  /*0f20*/  FMUL.FTZ R72, R173, R78 ;  /* 0x0000004ead487220 */ /* 0x000fe20000410000 */
[----:B-1----:R-:W-:-:S03]  /*0f30*/  HADD2.F32 R157, -RZ, R76.H1_H1 ;  /* 0x3000004cff9d7230 */ /* 0x002fc60000004100 */
[----:B------:R-:W-:Y:S02]  /*0f40*/  FADD.FTZ R164, R159, R164 ;  /* 0x000000a49fa47221 */ /* 0x000fe40000010000 */
[-C--:B------:R-:W-:Y:S01]  /*0f50*/  FFMA.FTZ R214, R224, R159.reuse, R214 ;  /* 0x0000009fe0d67223 */ /* 0x080fe200000100d6 */
[----:B------:R-:W-:Y:S01]  /*0f60*/  HADD2.F32 R240, -RZ, R74.H0_H0 ;  /* 0x2000004afff07230 */ /* 0x000fe20000004100 */
[----:B------:R-:W-:Y:S02]  /*0f70*/  FFMA.FTZ R159, R165, R159, R72 ;  /* 0x0000009fa59f7223 */ /* 0x000fe40000010048 */
[----:B------:R-:W-:Y:S01]  /*0f80*/  FMUL.FTZ R72, R174, R233 ;  /* 0x000000e9ae487220 */ /* 0x000fe20000410000 */
[----:B------:R-:W-:Y:S01]  /*0f90*/  HADD2.F32 R156, -RZ, R77.H0_H0 ;  /* 0x2000004dff9c7230 */ /* 0x000fe20000004100 */
[----:B------:R-:W-:Y:S01]  /*0fa0*/  FADD.FTZ R160, R157, R160 ;  /* 0x000000a09da07221 */ /* 0x000fe20000010000 */
[--C-:B------:R-:W-:Y:S01]  /*0fb0*/  HADD2.F32 R236, -RZ, R75.reuse.H0_H0 ;  /* 0x2000004bffec7230 */ /* 0x100fe20000004100 */
[-C--:B------:R-:W-:Y:S01]  /*0fc0*/  FFMA.FTZ R161, R222, R157.reuse, R161 ;  /* 0x0000009ddea17223 */ /* 0x080fe200000100a1 */
[----:B------:R-:W-:Y:S01]  /*0fd0*/  HADD2.F32 R234, -RZ, R75.H1_H1 ;  /* 0x3000004bffea7230 */ /* 0x000fe20000004100 */
[----:B------:R-:W-:-:S02]  /*0fe0*/  FFMA.FTZ R157, R166, R157, R72 ;  /* 0x0000009da69d7223 */ /* 0x000fc40000010048 */
[----:B------:R-:W-:Y:S02]  /*0ff0*/  FMUL.FTZ R72, R175, R231 ;  /* 0x000000e7af487220 */ /* 0x000fe40000410000 */
[----:B------:R-:W-:Y:S02]  /*1000*/  FADD.FTZ R75, -R225, R240 ;  /* 0x000000f0e14b7221 */ /* 0x000fe40000010100 */
[----:B------:R-:W-:Y:S02]  /*1010*/  FADD.FTZ R150, R156, R150 ;  /* 0x000000969c967221 */ /* 0x000fe40000010000 */
[-C--:B------:R-:W-:Y:S02]  /*1020*/  FFMA.FTZ R151, R158, R156.reuse, R151 ;  /* 0x0000009c9e977223 */ /* 0x080fe40000010097 */
[----:B------:R-:W-:Y:S02]  /*1030*/  FFMA.FTZ R156, R167, R156, R72 ;  /* 0x0000009ca79c7223 */ /* 0x000fe40000010048 */
[----:B------:R-:W-:-:S02]  /*1040*/  FMUL.FTZ R226, R218, R75 ;  /* 0x0000004bdae27220 */ /* 0x000fc40000410000 */
[----:B------:R-:W-:Y:S02]  /*1050*/  FMUL.FTZ R72, R177, R235 ;  /* 0x000000ebb1487220 */ /* 0x000fe40000410000 */
[----:B------:R-:W-:Y:S02]  /*1060*/  FADD.FTZ R136, R221, R136 ;  /* 0x00000088dd887221 */ /* 0x000fe40000010000 */
[----:B------:R-:W-:Y:S02]  /*1070*/  FFMA.FTZ R137, R226, R221, R137 ;  /* 0x000000dde2897223 */ /* 0x000fe40000010089 */
[----:B------:R-:W-:Y:S02]  /*1080*/  FMUL.FTZ R228, R218, R73 ;  /* 0x00000049dae47220 */ /* 0x000fe40000410000 */
[----:B------:R-:W-:Y:S02]  /*1090*/  FFMA.FTZ R221, R169, R221, R72 ;  /* 0x000000dda9dd7223 */ /* 0x000fe40000010048 */
[----:B------:R-:W-:-:S04]  /*10a0*/  @P2 IMAD.WIDE.U32 R72, R216, R220, c[0x0][0x218] ;  /* 0x00008600d8482625 */ /* 0x000fc800078e00dc */
[----:B------:R-:W-:Y:S01]  /*10b0*/  @P2 IMAD.WIDE.U32 R74, R217, R220, c[0x0][0x218] ;  /* 0x00008600d94a2625 */ /* 0x000fe200078e00dc */
[----:B------:R0:W5:Y:S01]  /*10c0*/  @P2 LDG.E.128 R56, [R72.64] ;  /* 0x0000000448382981 */ /* 0x000162000c1e1d00 */
[----:B------:R-:W-:-:S03]  /*10d0*/  HADD2.F32 R77, -RZ, R77.H1_H1 ;  /* 0x3000004dff4d7230 */ /* 0x000fc60000004100 */
[----:B------:R1:W5:Y:S01]  /*10e0*/  @P2 LDG.E.128 R60, [R74.64] ;  /* 0x000000044a3c2981 */ /* 0x000362000c1e1d00 */
[----:B------:R-:W-:Y:S01]  /*10f0*/  HADD2.F32 R229, -RZ, R79.H0_H0 ;  /* 0x2000004fffe57230 */ /* 0x000fe20000004100 */
[----:B------:R-:W-:Y:S02]  /*1100*/  FMUL.FTZ R223, R176, R237 ;  /* 0x000000edb0df7220 */ /* 0x000fe40000410000 */
[C---:B0-----:R-:W-:Y:S02]  /*1110*/  FADD.FTZ R73, -R225.reuse, R236 ;  /* 0x000000ece1497221 */ /* 0x041fe40000010100 */
[----:B-1----:R-:W-:Y:S01]  /*1120*/  FADD.FTZ R75, -R225, R234 ;  /* 0x000000eae14b7221 */ /* 0x002fe20000010100 */
[--C-:B------:R-:W-:Y:S01]  /*1130*/  HADD2.F32 R74, -RZ, R84.reuse.H0_H0 ;  /* 0x20000054ff4a7230 */ /* 0x100fe20000004100 */
[----:B------:R-:W-:Y:S01]  /*1140*/  FMUL.FTZ R234, R218, R73 ;  /* 0x00000049daea7220 */ /* 0x000fe20000410000 */
[----:B------:R-:W-:Y:S01]  /*1150*/  HADD2.F32 R84, -RZ, R84.H1_H1 ;  /* 0x30000054ff547230 */ /* 0x000fe20000004100 */
[----:B------:R-:W-:-:S02]  /*1160*/  FMUL.FTZ R72, R179, R238 ;  /* 0x000000eeb3487220 */ /* 0x000fc40000410000 */
[----:B------:R-:W-:Y:S02]  /*1170*/  FMUL.FTZ R232, R218, R75 ;  /* 0x0000004bdae87220 */ /* 0x000fe40000410000 */
[----:B------:R-:W-:Y:S02]  /*1180*/  FADD.FTZ R75, -R225, R74 ;  /* 0x0000004ae14b7221 */ /* 0x000fe40000010100 */
[----:B------:R-:W-:Y:S02]  /*1190*/  FADD.FTZ R140, R77, R140 ;  /* 0x0000008c4d8c7221 */ /* 0x000fe40000010000 */
[-C--:B------:R-:W-:Y:S02]  /*11a0*/  FFMA.FTZ R141, R228, R77.reuse, R141 ;  /* 0x0000004de48d7223 */ /* 0x080fe4000001008d */
[----:B------:R-:W-:Y:S02]  /*11b0*/  FFMA.FTZ R223, R168, R77, R223 ;  /* 0x0000004da8df7223 */ /* 0x000fe400000100df */
[----:B------:R-:W-:Y:S01]  /*11c0*/  @P2 IMAD.WIDE.U32 R76, R215, R220, c[0x0][0x218] ;  /* 0x00008600d74c2625 */ /* 0x000fe200078e00dc */
[----:B------:R-:W-:-:S03]  /*11d0*/  HADD2.F32 R73, -RZ, R88.H1_H1 ;  /* 0x30000058ff497230 */ /* 0x000fc60000004100 */
[----:B------:R-:W-:Y:S01]  /*11e0*/  FADD.FTZ R128, R229, R128 ;  /* 0x00000080e5807221 */ /* 0x000fe20000010000 */
[----:B------:R0:W5:Y:S01]  /*11f0*/  @P2 LDG.E.128 R52, [R76.64] ;  /* 0x000000044c342981 */ /* 0x000162000c1e1d00 */
[-C--:B------:R-:W-:Y:S02]  /*1200*/  FFMA.FTZ R129, R234, R229.reuse, R129 ;  /* 0x000000e5ea817223 */ /* 0x080fe40000010081 */
[----:B------:R-:W-:Y:S01]  /*1210*/  FFMA.FTZ R229, R171, R229, R72 ;  /* 0x000000e5abe57223 */ /* 0x000fe20000010048 */
[----:B------:R-:W-:Y:S01]  /*1220*/  HADD2.F32 R72, -RZ, R88.H0_H0 ;  /* 0x20000058ff487230 */ /* 0x000fe20000004100 */
[----:B------:R-:W-:Y:S02]  /*1230*/  FMUL.FTZ R236, R218, R75 ;  /* 0x0000004bdaec7220 */ /* 0x000fe40000410000 */
[----:B------:R-:W-:Y:S02]  /*1240*/  FADD.FTZ R75, -R225, R84 ;  /* 0x00000054e14b7221 */ /* 0x000fe40000010100 */
[----:B------:R-:W-:-:S02]  /*1250*/  FADD.FTZ R148, R231, R148 ;  /* 0x00000094e7947221 */ /* 0x000fc40000010000 */
[----:B------:R-:W-:Y:S01]  /*1260*/  FFMA.FTZ R149, R158, R231, R149 ;  /* 0x000000e79e957223 */ /* 0x000fe20000010095 */
[--C-:B------:R-:W-:Y:S01]  /*1270*/  HADD2.F32 R231, -RZ, R92.reuse.H0_H0 ;  /* 0x2000005cffe77230 */ /* 0x100fe20000004100 */
[----:B------:R-:W-:Y:S01]  /*1280*/  FMUL.FTZ R220, R178, R239 ;  /* 0x000000efb2dc7220 */ /* 0x000fe20000410000 */
[----:B0-----:R-:W-:Y:S01]  /*1290*/  HADD2.F32 R77, -RZ, R92.H1_H1 ;  /* 0x3000005cff4d7230 */ /* 0x001fe20000004100 */
[----:B------:R-:W-:Y:S01]  /*12a0*/  FMUL.FTZ R74, R189, R72 ;  /* 0x00000048bd4a7220 */ /* 0x000fe20000410000 */
[----:B------:R-:W-:Y:S01]  /*12b0*/  HADD2.F32 R76, -RZ, R85.H0_H0 ;  /* 0x20000055ff4c7230 */ /* 0x000fe20000004100 */
[----:B------:R-:W-:Y:S02]  /*12c0*/  FMUL.FTZ R92, R218, R75 ;  /* 0x0000004bda5c7220 */ /* 0x000fe40000410000 */
[----:B------:R-:W-:Y:S01]  /*12d0*/  FMUL.FTZ R88, R190, R73 ;  /* 0x00000049be587220 */ /* 0x000fe20000410000 */
[----:B------:R-:W-:Y:S01]  /*12e0*/  HADD2.F32 R79, -RZ, R79.H1_H1 ;  /* 0x3000004fff4f7230 */ /* 0x000fe20000004100 */
[----:B------:R-:W-:-:S02]  /*12f0*/  FADD.FTZ R132, R227, R132 ;  /* 0x00000084e3847221 */ /* 0x000fc40000010000 */
[-C--:B------:R-:W-:Y:S02]  /*1300*/  FFMA.FTZ R133, R230, R227.reuse, R133 ;  /* 0x000000e3e6857223 */ /* 0x080fe40000010085 */
[----:B------:R-:W-:Y:S02]  /*1310*/  FFMA.FTZ R220, R170, R227, R220 ;  /* 0x000000e3aadc7223 */ /* 0x000fe400000100dc */
[----:B------:R-:W-:Y:S02]  /*1320*/  FADD.FTZ R120, R231, R120 ;  /* 0x00000078e7787221 */ /* 0x000fe40000010000 */
[----:B------:R-:W-:Y:S02]  /*1330*/  FFMA.FTZ R121, R236, R231, R121 ;  /* 0x000000e7ec797223 */ /* 0x000fe40000010079 */
[----:B------:R-:W-:Y:S02]  /*1340*/  FMUL.FTZ R227, R180, R241 ;  /* 0x000000f1b4e37220 */ /* 0x000fe40000410000 */
[----:B------:R-:W-:-:S02]  /*1350*/  FADD.FTZ R162, R78, R162 ;  /* 0x000000a24ea27221 */ /* 0x000fc40000010000 */
[----:B------:R-:W-:Y:S01]  /*1360*/  FFMA.FTZ R163, R224, R78, R163 ;  /* 0x0000004ee0a37223 */ /* 0x000fe200000100a3 */
[----:B------:R-:W-:Y:S01]  /*1370*/  HADD2.F32 R78, -RZ, R85.H1_H1 ;  /* 0x30000055ff4e7230 */ /* 0x000fe20000004100 */
[----:B------:R-:W-:Y:S01]  /*1380*/  FFMA.FTZ R231, R181, R231, R74 ;  /* 0x000000e7b5e77223 */ /* 0x000fe2000001004a */
[----:B------:R-:W-:Y:S01]  /*1390*/  HADD2.F32 R74, -RZ, R89.H0_H0 ;  /* 0x20000059ff4a7230 */ /* 0x000fe20000004100 */
[----:B------:R-:W-:Y:S02]  /*13a0*/  FADD.FTZ R116, R77, R116 ;  /* 0x000000744d747221 */ /* 0x000fe40000010000 */
[-C--:B------:R-:W-:Y:S02]  /*13b0*/  FFMA.FTZ R117, R92, R77.reuse, R117 ;  /* 0x0000004d5c757223 */ /* 0x080fe40000010075 */
[----:B------:R-:W-:Y:S02]  /*13c0*/  FFMA.FTZ R88, R182, R77, R88 ;  /* 0x0000004db6587223 */ /* 0x000fe40000010058 */
[----:B------:R-:W-:Y:S01]  /*13d0*/  FADD.FTZ R77, -R225, R76 ;  /* 0x0000004ce14d7221 */ /* 0x000fe20000010100 */
[----:B------:R-:W-:Y:S01]  /*13e0*/  HADD2.F32 R76, -RZ, R93.H0_H0 ;  /* 0x2000005dff4c7230 */ /* 0x000fe20000004100 */
[----:B------:R-:W-:Y:S01]  /*13f0*/  FADD.FTZ R124, R79, R124 ;  /* 0x0000007c4f7c7221 */ /* 0x000fe20000010000 */
[----:B------:R-:W-:Y:S01]  /*1400*/  HADD2.F32 R75, -RZ, R89.H1_H1 ;  /* 0x30000059ff4b7230 */ /* 0x000fe20000004100 */
[----:B------:R-:W-:-:S02]  /*1410*/  FFMA.FTZ R125, R232, R79, R125 ;  /* 0x0000004fe87d7223 */ /* 0x000fc4000001007d */
[----:B------:R-:W-:Y:S01]  /*1420*/  FFMA.FTZ R227, R172, R79, R227 ;  /* 0x0000004face37223 */ /* 0x000fe200000100e3 */
[----:B------:R-:W-:Y:S01]  /*1430*/  HADD2.F32 R79, -RZ, R93.H1_H1 ;  /* 0x3000005dff4f7230 */ /* 0x000fe20000004100 */
[----:B------:R-:W-:Y:S02]  /*1440*/  FMUL.FTZ R240, R218, R77 ;  /* 0x0000004ddaf07220 */ /* 0x000fe40000410000 */
[----:B------:R-:W-:Y:S02]  /*1450*/  FMUL.FTZ R93, R191, R74 ;  /* 0x0000004abf5d7220 */ /* 0x000fe40000410000 */
[----:B------:R-:W-:Y:S01]  /*1460*/  FADD.FTZ R77, -R225, R78 ;  /* 0x0000004ee14d7221 */ /* 0x000fe20000010100 */
[--C-:B------:R-:W-:Y:S01]  /*1470*/  HADD2.F32 R78, -RZ, R86.reuse.H0_H0 ;  /* 0x20000056ff4e7230 */ /* 0x100fe20000004100 */
[----:B------:R-:W-:Y:S01]  /*1480*/  FADD.FTZ R126, R238, R126 ;  /* 0x0000007eee7e7221 */ /* 0x000fe20000010000 */
[----:B------:R-:W-:Y:S01]  /*1490*/  HADD2.F32 R86, -RZ, R86.H1_H1 ;  /* 0x30000056ff567230 */ /* 0x000fe20000004100 */
[----:B------:R-:W-:-:S02]  /*14a0*/  FFMA.FTZ R127, R234, R238, R127 ;  /* 0x000000eeea7f7223 */ /* 0x000fc4000001007f */
[----:B------:R-:W-:Y:S02]  /*14b0*/  FADD.FTZ R112, R76, R112 ;  /* 0x000000704c707221 */ /* 0x000fe40000010000 */
[-C--:B------:R-:W-:Y:S02]  /*14c0*/  FFMA.FTZ R113, R240, R76.reuse, R113 ;  /* 0x0000004cf0717223 */ /* 0x080fe40000010071 */
[----:B------:R-:W-:Y:S01]  /*14d0*/  FFMA.FTZ R93, R183, R76, R93 ;  /* 0x0000004cb75d7223 */ /* 0x000fe2000001005d */
[----:B------:R-:W-:Y:S01]  /*14e0*/  HADD2.F32 R76, -RZ, R90.H0_H0 ;  /* 0x2000005aff4c7230 */ /* 0x000fe20000004100 */
[----:B------:R-:W-:Y:S02]  /*14f0*/  FMUL.FTZ R238, R218, R77 ;  /* 0x0000004ddaee7220 */ /* 0x000fe40000410000 */
[----:B------:R-:W-:Y:S02]  /*1500*/  FMUL.FTZ R89, R192, R75 ;  /* 0x0000004bc0597220 */ /* 0x000fe40000410000 */
[----:B------:R-:W-:-:S02]  /*1510*/  FADD.FTZ R152, R233, R152 ;  /* 0x00000098e9987221 */ /* 0x000fc40000010000 */
[----:B------:R-:W-:Y:S02]  /*1520*/  FFMA.FTZ R153, R222, R233, R153 ;  /* 0x000000e9de997223 */ /* 0x000fe40000010099 */
[----:B------:R-:W-:Y:S01]  /*1530*/  FADD.FTZ R233, -R225, R78 ;  /* 0x0000004ee1e97221 */ /* 0x000fe20000010100 */
[--C-:B------:R-:W-:Y:S01]  /*1540*/  HADD2.F32 R78, -RZ, R94.reuse.H0_H0 ;  /* 0x2000005eff4e7230 */ /* 0x100fe20000004100 */
[----:B------:R-:W-:Y:S01]  /*1550*/  FADD.FTZ R108, R79, R108 ;  /* 0x0000006c4f6c7221 */ /* 0x000fe20000010000 */
[----:B------:R-:W-:Y:S01]  /*1560*/  HADD2.F32 R84, -RZ, R94.H1_H1 ;  /* 0x3000005eff547230 */ /* 0x000fe20000004100 */
[-C--:B------:R-:W-:Y:S01]  /*1570*/  FFMA.FTZ R109, R238, R79.reuse, R109 ;  /* 0x0000004fee6d7223 */ /* 0x080fe2000001006d */
[----:B------:R-:W-:Y:S01]  /*1580*/  HADD2.F32 R77, -RZ, R90.H1_H1 ;  /* 0x3000005aff4d7230 */ /* 0x000fe20000004100 */
[----:B------:R-:W-:Y:S02]  /*1590*/  FFMA.FTZ R89, R184, R79, R89 ;  /* 0x0000004fb8597223 */ /* 0x000fe40000010059 */
[----:B------:R-:W-:-:S02]  /*15a0*/  FADD.FTZ R79, -R225, R86 ;  /* 0x00000056e14f7221 */ /* 0x000fc40000010100 */
[----:B------:R-:W-:Y:S02]  /*15b0*/  FADD.FTZ R118, R72, R118 ;  /* 0x0000007648767221 */ /* 0x000fe40000010000 */
[----:B------:R-:W-:Y:S01]  /*15c0*/  FFMA.FTZ R119, R236, R72, R119 ;  /* 0x00000048ec777223 */ /* 0x000fe20000010077 */
[----:B------:R-:W-:Y:S01]  /*15d0*/  HADD2.F32 R72, -RZ, R87.H0_H0 ;  /* 0x20000057ff487230 */ /* 0x000fe20000004100 */
[C---:B------:R-:W-:Y:S02]  /*15e0*/  FMUL.FTZ R233, R218.reuse, R233 ;  /* 0x000000e9dae97220 */ /* 0x040fe40000410000 */
[----:B------:R-:W-:Y:S02]  /*15f0*/  FMUL.FTZ R94, R193, R76 ;  /* 0x0000004cc15e7220 */ /* 0x000fe40000410000 */
[----:B------:R-:W-:Y:S02]  /*1600*/  FMUL.FTZ R90, R218, R79 ;  /* 0x0000004fda5a7220 */ /* 0x000fe40000410000 */
[----:B------:R-:W-:-:S02]  /*1610*/  FADD.FTZ R36, R78, R36 ;  /* 0x000000244e247221 */ /* 0x000fc40000010000 */
[-C--:B------:R-:W-:Y:S02]  /*1620*/  FFMA.FTZ R48, R233, R78.reuse, R48 ;  /* 0x0000004ee9307223 */ /* 0x080fe40000010030 */
[----:B------:R-:W-:Y:S01]  /*1630*/  FFMA.FTZ R94, R185, R78, R94 ;  /* 0x0000004eb95e7223 */ /* 0x000fe2000001005e */
[----:B------:R-:W-:Y:S01]  /*1640*/  HADD2.F32 R78, -RZ, R87.H1_H1 ;  /* 0x30000057ff4e7230 */ /* 0x000fe20000004100 */
[----:B------:R-:W-:Y:S02]  /*1650*/  FMUL.FTZ R79, R194, R77 ;  /* 0x0000004dc24f7220 */ /* 0x000fe40000410000 */
[----:B------:R-:W-:Y:S02]  /*1660*/  FADD.FTZ R114, R73, R114 ;  /* 0x0000007249727221 */ /* 0x000fe40000010000 */
[----:B------:R-:W-:Y:S02]  /*1670*/  FFMA.FTZ R115, R92, R73, R115 ;  /* 0x000000495c737223 */ /* 0x000fe40000010073 */
[----:B------:R-:W-:-:S02]  /*1680*/  FADD.FTZ R110, R74, R110 ;  /* 0x0000006e4a6e7221 */ /* 0x000fc40000010000 */
[----:B------:R-:W-:Y:S01]  /*1690*/  FFMA.FTZ R111, R240, R74, R111 ;  /* 0x0000004af06f7223 */ /* 0x000fe2000001006f */
[----:B------:R-:W-:Y:S01]  /*16a0*/  HADD2.F32 R74, -RZ, R91.H0_H0 ;  /* 0x2000005bff4a7230 */ /* 0x000fe20000004100 */
[----:B------:R-:W-:Y:S01]  /*16b0*/  FADD.FTZ R73, -R225, R72 ;  /* 0x00000048e1497221 */ /* 0x000fe20000010100 */
[--C-:B------:R-:W-:Y:S01]  /*16c0*/  HADD2.F32 R72, -RZ, R95.reuse.H0_H0 ;  /* 0x2000005fff487230 */ /* 0x100fe20000004100 */
[----:B------:R-:W-:Y:S01]  /*16d0*/  FFMA.FTZ R86, R186, R84, R79 ;  /* 0x00000054ba567223 */ /* 0x000fe2000001004f */
[----:B------:R-:W-:Y:S01]  /*16e0*/  HADD2.F32 R87, -RZ, R95.H1_H1 ;  /* 0x3000005fff577230 */ /* 0x000fe20000004100 */
[----:B------:R-:W-:Y:S01]  /*16f0*/  FMUL.FTZ R95, R218, R73 ;  /* 0x00000049da5f7220 */ /* 0x000fe20000410000 */
[----:B------:R-:W-:Y:S01]  /*1700*/  HADD2.F32 R79, -RZ, R91.H1_H1 ;  /* 0x3000005bff4f7230 */ /* 0x000fe20000004100 */
[----:B------:R-:W-:Y:S02]  /*1710*/  FMUL.FTZ R91, R195, R74 ;  /* 0x0000004ac35b7220 */ /* 0x000fe40000410000 */
[----:B------:R-:W-:-:S02]  /*1720*/  FADD.FTZ R73, -R225, R78 ;  /* 0x0000004ee1497221 */ /* 0x000fc40000010100 */
[----:B------:R-:W-:Y:S02]  /*1730*/  FADD.FTZ R34, R72, R34 ;  /* 0x0000002248227221 */ /* 0x000fe40000010000 */
[-C--:B------:R-:W-:Y:S02]  /*1740*/  FFMA.FTZ R46, R95, R72.reuse, R46 ;  /* 0x000000485f2e7223 */ /* 0x080fe4000001002e */
[----:B------:R-:W-:Y:S02]  /*1750*/  FFMA.FTZ R91, R187, R72, R91 ;  /* 0x00000048bb5b7223 */ /* 0x000fe4000001005b */
[----:B------:R-:W-:Y:S02]  /*1760*/  FMUL.FTZ R242, R218, R73 ;  /* 0x00000049daf27220 */ /* 0x000fe40000410000 */
[----:B------:R-:W-:Y:S02]  /*1770*/  FMUL.FTZ R72, R196, R79 ;  /* 0x0000004fc4487220 */ /* 0x000fe40000410000 */
[----:B------:R-:W-:-:S02]  /*1780*/  FADD.FTZ R35, R87, R35 ;  /* 0x0000002357237221 */ /* 0x000fc40000010000 */
[-C--:B------:R-:W-:Y:S02]  /*1790*/  FFMA.FTZ R47, R242, R87.reuse, R47 ;  /* 0x00000057f22f7223 */ /* 0x080fe4000001002f */
[----:B------:R-:W-:Y:S01]  /*17a0*/  FFMA.FTZ R87, R188, R87, R72 ;  /* 0x00000057bc577223 */ /* 0x000fe20000010048 */
[--C-:B------:R-:W-:Y:S01]  /*17b0*/  HADD2.F32 R72, -RZ, R96.reuse.H0_H0 ;  /* 0x20000060ff487230 */ /* 0x100fe20000004100 */
[----:B------:R-:W-:Y:S01]  /*17c0*/  FADD.FTZ R37, R84, R37 ;  /* 0x0000002554257221 */ /* 0x000fe20000010000 */
[----:B------:R-:W-:Y:S01]  /*17d0*/  HADD2.F32 R96, -RZ, R96.H1_H1 ;  /* 0x30000060ff607230 */ /* 0x000fe20000004100 */
[----:B------:R-:W-:Y:S01]  /*17e0*/  FFMA.FTZ R49, R90, R84, R49 ;  /* 0x000000545a317223 */ /* 0x000fe20000010031 */
[----:B------:R-:W-:Y:S01]  /*17f0*/  HADD2.F32 R84, -RZ, R98.H0_H0 ;  /* 0x20000062ff547230 */ /* 0x000fe20000004100 */
[----:B------:R-:W-:Y:S01]  /*1800*/  FADD.FTZ R3, R76, R3 ;  /* 0x000000034c037221 */ /* 0x000fe20000010000 */
[--C-:B------:R-:W-:Y:S01]  /*1810*/  HADD2.F32 R78, -RZ, R97.reuse.H1_H1 ;  /* 0x30000061ff4e7230 */ /* 0x100fe20000004100 */
[----:B------:R-:W-:Y:S01]  /*1820*/  FFMA.FTZ R24, R233, R76, R24 ;  /* 0x0000004ce9187223 */ /* 0x000fe20000010018 */
[----:B------:R-:W-:-:S02]  /*1830*/  HADD2.F32 R76, -RZ, R97.H0_H0 ;  /* 0x20000061ff4c7230 */ /* 0x000fc40000004100 */
[----:B------:R-:W-:Y:S02]  /*1840*/  HADD2.F32 R98, -RZ, R98.H1_H1 ;  /* 0x30000062ff627230 */ /* 0x000fe40000004100 */
[--C-:B------:R-:W-:Y:S02]  /*1850*/  HADD2.F32 R244, -RZ, R99.reuse.H0_H0 ;  /* 0x20000063fff47230 */ /* 0x100fe40000004100 */
[----:B------:R-:W-:Y:S01]  /*1860*/  HADD2.F32 R246, -RZ, R99.H1_H1 ;  /* 0x30000063fff67230 */ /* 0x000fe20000004100 */
[----:B------:R-:W-:Y:S02]  /*1870*/  FADD.FTZ R134, R235, R134 ;  /* 0x00000086eb867221 */ /* 0x000fe40000010000 */
[----:B------:R-:W-:Y:S02]  /*1880*/  FFMA.FTZ R135, R226, R235, R135 ;  /* 0x000000ebe2877223 */ /* 0x000fe40000010087 */
[----:B------:R-:W-:Y:S02]  /*1890*/  FADD.FTZ R50, R75, R50 ;  /* 0x000000324b327221 */ /* 0x000fe40000010000 */
[----:B------:R-:W-:-:S02]  /*18a0*/  FFMA.FTZ R51, R238, R75, R51 ;  /* 0x0000004bee337223 */ /* 0x000fc40000010033 */
[----:B------:R-:W-:Y:S02]  /*18b0*/  FADD.FTZ R2, R77, R2 ;  /* 0x000000024d027221 */ /* 0x000fe40000010000 */
[----:B------:R-:W-:Y:S02]  /*18c0*/  FFMA.FTZ R25, R90, R77, R25 ;  /* 0x0000004d5a197223 */ /* 0x000fe40000010019 */
[----:B------:R-:W-:Y:S02]  /*18d0*/  FADD.FTZ R5, R74, R5 ;  /* 0x000000054a057221 */ /* 0x000fe40000010000 */
[----:B------:R-:W-:Y:S01]  /*18e0*/  FFMA.FTZ R22, R95, R74, R22 ;  /* 0x0000004a5f167223 */ /* 0x000fe20000010016 */
[----:B------:R-:W-:Y:S01]  /*18f0*/  HADD2.F32 R74, -RZ, R100.H0_H0 ;  /* 0x20000064ff4a7230 */ /* 0x000fe20000004100 */
[----:B------:R-:W-:Y:S02]  /*1900*/  FADD.FTZ R4, R79, R4 ;  /* 0x000000044f047221 */ /* 0x000fe40000010000 */
[----:B------:R-:W-:-:S02]  /*1910*/  FFMA.FTZ R23, R242, R79, R23 ;  /* 0x0000004ff2177223 */ /* 0x000fc40000010017 */
[C---:B------:R-:W-:Y:S02]  /*1920*/  FADD.FTZ R99, -R225.reuse, R96 ;  /* 0x00000060e1637221 */ /* 0x040fe40000010100 */
[C---:B------:R-:W-:Y:S02]  /*1930*/  FADD.FTZ R97, -R225.reuse, R72 ;  /* 0x00000048e1617221 */ /* 0x040fe40000010100 */
[C---:B------:R-:W-:Y:S02]  /*1940*/  FADD.FTZ R235, -R225.reuse, R76 ;  /* 0x0000004ce1eb7221 */ /* 0x040fe40000010100 */
[C---:B------:R-:W-:Y:S02]  /*1950*/  FADD.FTZ R85, -R225.reuse, R78 ;  /* 0x0000004ee1557221 */ /* 0x040fe40000010100 */
[C---:B------:R-:W-:Y:S02]  /*1960*/  FADD.FTZ R79, -R225.reuse, R84 ;  /* 0x00000054e14f7221 */ /* 0x040fe40000010100 */
[----:B------:R-:W-:-:S02]  /*1970*/  FADD.FTZ R77, -R225, R98 ;  /* 0x00000062e14d7221 */ /* 0x000fc40000010100 */
[C---:B------:R-:W-:Y:S02]  /*1980*/  FADD.FTZ R75, -R225.reuse, R244 ;  /* 0x000000f4e14b7221 */ /* 0x040fe40000010100 */
[----:B------:R-:W-:Y:S01]  /*1990*/  FADD.FTZ R73, -R225, R246 ;  /* 0x000000f6e1497221 */ /* 0x000fe20000010100 */
[----:B------:R-:W-:Y:S01]  /*19a0*/  HADD2.F32 R225, -RZ, R100.H1_H1 ;  /* 0x30000064ffe17230 */ /* 0x000fe20000004100 */
[C---:B------:R-:W-:Y:S01]  /*19b0*/  FMUL.FTZ R100, R218.reuse, R99 ;  /* 0x00000063da647220 */ /* 0x040fe20000410000 */
[--C-:B------:R-:W-:Y:S01]  /*19c0*/  HADD2.F32 R98, -RZ, R104.reuse.H0_H0 ;  /* 0x20000068ff627230 */ /* 0x100fe20000004100 */
[----:B------:R-:W-:Y:S01]  /*19d0*/  FMUL.FTZ R97, R218, R97 ;  /* 0x00000061da617220 */ /* 0x000fe20000410000 */
[----:B------:R-:W-:Y:S01]  /*19e0*/  HADD2.F32 R96, -RZ, R104.H1_H1 ;  /* 0x30000068ff607230 */ /* 0x000fe20000004100 */
[----:B------:R-:W-:Y:S02]  /*19f0*/  FMUL.FTZ R72, R205, R74 ;  /* 0x0000004acd487220 */ /* 0x000fe40000410000 */
[----:B------:R-:W-:-:S02]  /*1a00*/  FMUL.FTZ R99, R206, R225 ;  /* 0x000000e1ce637220 */ /* 0x000fc40000410000 */
[----:B------:R-:W-:Y:S02]  /*1a10*/  FADD.FTZ R6, R225, R6 ;  /* 0x00000006e1067221 */ /* 0x000fe40000010000 */
[----:B------:R-:W-:Y:S01]  /*1a20*/  FFMA.FTZ R21, R100, R225, R21 ;  /* 0x000000e164157223 */ /* 0x000fe20000010015 */
[--C-:B------:R-:W-:Y:S01]  /*1a30*/  HADD2.F32 R225, -RZ, R101.reuse.H1_H1 ;  /* 0x30000065ffe17230 */ /* 0x100fe20000004100 */
[----:B------:R-:W-:Y:S02]  /*1a40*/  FADD.FTZ R32, R98, R32 ;  /* 0x0000002062207221 */ /* 0x000fe40000010000 */
[-C--:B------:R-:W-:Y:S02]  /*1a50*/  FFMA.FTZ R44, R97, R98.reuse, R44 ;  /* 0x00000062612c7223 */ /* 0x080fe4000001002c */
[----:B------:R-:W-:Y:S01]  /*1a60*/  FFMA.FTZ R98, R197, R98, R72 ;  /* 0x00000062c5627223 */ /* 0x000fe20000010048 */
[----:B------:R-:W-:Y:S01]  /*1a70*/  HADD2.F32 R72, -RZ, R101.H0_H0 ;  /* 0x20000065ff487230 */ /* 0x000fe20000004100 */
[----:B------:R-:W-:-:S02]  /*1a80*/  FADD.FTZ R33, R96, R33 ;  /* 0x0000002160217221 */ /* 0x000fc40000010000 */
[-C--:B------:R-:W-:Y:S01]  /*1a90*/  FFMA.FTZ R45, R100, R96.reuse, R45 ;  /* 0x00000060642d7223 */ /* 0x080fe2000001002d */
[--C-:B------:R-:W-:Y:S01]  /*1aa0*/  HADD2.F32 R244, -RZ, R105.reuse.H0_H0 ;  /* 0x20000069fff47230 */ /* 0x100fe20000004100 */
[----:B------:R-:W-:Y:S01]  /*1ab0*/  FFMA.FTZ R96, R198, R96, R99 ;  /* 0x00000060c6607223 */ /* 0x000fe20000010063 */
[----:B------:R-:W-:Y:S01]  /*1ac0*/  HADD2.F32 R105, -RZ, R105.H1_H1 ;  /* 0x30000069ff697230 */ /* 0x000fe20000004100 */
[C---:B------:R-:W-:Y:S02]  /*1ad0*/  FMUL.FTZ R99, R218.reuse, R235 ;  /* 0x000000ebda637220 */ /* 0x040fe40000410000 */
[----:B------:R-:W-:Y:S02]  /*1ae0*/  FMUL.FTZ R104, R218, R85 ;  /* 0x00000055da687220 */ /* 0x000fe40000410000 */
[----:B------:R-:W-:Y:S02]  /*1af0*/  FMUL.FTZ R101, R208, R225 ;  /* 0x000000e1d0657220 */ /* 0x000fe40000410000 */
[----:B------:R-:W-:-:S02]  /*1b00*/  FADD.FTZ R7, R74, R7 ;  /* 0x000000074a077221 */ /* 0x000fc40000010000 */
[----:B------:R-:W-:Y:S02]  /*1b10*/  FFMA.FTZ R20, R97, R74, R20 ;  /* 0x0000004a61147223 */ /* 0x000fe40000010014 */
[-C--:B------:R-:W-:Y:S02]  /*1b20*/  FMUL.FTZ R74, R207, R72.reuse ;  /* 0x00000048cf4a7220 */ /* 0x080fe40000410000 */
[----:B------:R-:W-:Y:S02]  /*1b30*/  FADD.FTZ R9, R72, R9 ;  /* 0x0000000948097221 */ /* 0x000fe40000010000 */
[----:B------:R-:W-:Y:S01]  /*1b40*/  FFMA.FTZ R18, R99, R72, R18 ;  /* 0x0000004863127223 */ /* 0x000fe20000010012 */
[----:B------:R-:W-:Y:S01]  /*1b50*/  HADD2.F32 R72, -RZ, R102.H0_H0 ;  /* 0x20000066ff487230 */ /* 0x000fe20000004100 */
[----:B------:R-:W-:Y:S02]  /*1b60*/  FADD.FTZ R31, R105, R31 ;  /* 0x0000001f691f7221 */ /* 0x000fe40000010000 */
[----:B------:R-:W-:-:S02]  /*1b70*/  FFMA.FTZ R43, R104, R105, R43 ;  /* 0x00000069682b7223 */ /* 0x000fc4000001002b */
[----:B------:R-:W-:Y:S01]  /*1b80*/  FFMA.FTZ R101, R200, R105, R101 ;  /* 0x00000069c8657223 */ /* 0x000fe20000010065 */
[----:B------:R-:W-:Y:S01]  /*1b90*/  HADD2.F32 R246, -RZ, R106.H0_H0 ;  /* 0x2000006afff67230 */ /* 0x000fe20000004100 */
[----:B------:R-:W-:Y:S01]  /*1ba0*/  FMUL.FTZ R105, R218, R79 ;  /* 0x0000004fda697220 */ /* 0x000fe20000410000 */
[----:B------:R-:W-:Y:S01]  /*1bb0*/  HADD2.F32 R79, -RZ, R102.H1_H1 ;  /* 0x30000066ff4f7230 */ /* 0x000fe20000004100 */
[----:B------:R-:W-:Y:S02]  /*1bc0*/  FADD.FTZ R30, R244, R30 ;  /* 0x0000001ef41e7221 */ /* 0x000fe40000010000 */
[-C--:B------:R-:W-:Y:S02]  /*1bd0*/  FFMA.FTZ R42, R99, R244.reuse, R42 ;  /* 0x000000f4632a7223 */ /* 0x080fe4000001002a */
[----:B------:R-:W-:Y:S02]  /*1be0*/  FFMA.FTZ R244, R199, R244, R74 ;  /* 0x000000f4c7f47223 */ /* 0x000fe4000001004a */
[----:B------:R-:W-:Y:S01]  /*1bf0*/  FMUL.FTZ R74, R209, R72 ;  /* 0x00000048d14a7220 */ /* 0x000fe20000410000 */
[----:B------:R-:W-:Y:S01]  /*1c00*/  HADD2.F32 R106, -RZ, R106.H1_H1 ;  /* 0x3000006aff6a7230 */ /* 0x000fe20000004100 */
[----:B------:R-:W-:-:S02]  /*1c10*/  FADD.FTZ R28, R246, R28 ;  /* 0x0000001cf61c7221 */ /* 0x000fc40000010000 */
[-C--:B------:R-:W-:Y:S02]  /*1c20*/  FFMA.FTZ R40, R105, R246.reuse, R40 ;  /* 0x000000f669287223 */ /* 0x080fe40000010028 */
[----:B------:R-:W-:Y:S02]  /*1c30*/  FMUL.FTZ R102, R218, R77 ;  /* 0x0000004dda667220 */ /* 0x000fe40000410000 */
[----:B------:R-:W-:Y:S02]  /*1c40*/  FMUL.FTZ R235, R210, R79 ;  /* 0x0000004fd2eb7220 */ /* 0x000fe40000410000 */
[----:B------:R-:W-:Y:S01]  /*1c50*/  FFMA.FTZ R246, R201, R246, R74 ;  /* 0x000000f6c9f67223 */ /* 0x000fe2000001004a */
[----:B------:R-:W-:Y:S01]  /*1c60*/  HADD2.F32 R74, -RZ, R103.H0_H0 ;  /* 0x20000067ff4a7230 */ /* 0x000fe20000004100 */
[----:B------:R-:W-:Y:S02]  /*1c70*/  FADD.FTZ R29, R106, R29 ;  /* 0x0000001d6a1d7221 */ /* 0x000fe40000010000 */
[----:B------:R-:W-:-:S02]  /*1c80*/  FFMA.FTZ R41, R102, R106, R41 ;  /* 0x0000006a66297223 */ /* 0x000fc40000010029 */
[----:B------:R-:W-:Y:S01]  /*1c90*/  FFMA.FTZ R235, R202, R106, R235 ;  /* 0x0000006acaeb7223 */ /* 0x000fe200000100eb */
[----:B------:R-:W-:Y:S01]  /*1ca0*/  HADD2.F32 R106, -RZ, R107.H0_H0 ;  /* 0x2000006bff6a7230 */ /* 0x000fe20000004100 */
[----:B------:R-:W-:Y:S02]  /*1cb0*/  FADD.FTZ R8, R225, R8 ;  /* 0x00000008e1087221 */ /* 0x000fe40000010000 */
[----:B------:R-:W-:Y:S02]  /*1cc0*/  FFMA.FTZ R19, R104, R225, R19 ;  /* 0x000000e168137223 */ /* 0x000fe40000010013 */
[----:B------:R-:W-:Y:S02]  /*1cd0*/  FADD.FTZ R11, R72, R11 ;  /* 0x0000000b480b7221 */ /* 0x000fe40000010000 */
[----:B------:R-:W-:Y:S02]  /*1ce0*/  FFMA.FTZ R16, R105, R72, R16 ;  /* 0x0000004869107223 */ /* 0x000fe40000010010 */
[----:B------:R-:W-:-:S02]  /*1cf0*/  FMUL.FTZ R225, R218, R75 ;  /* 0x0000004bdae17220 */ /* 0x000fc40000410000 */
[----:B------:R-:W-:Y:S02]  /*1d00*/  FMUL.FTZ R72, R211, R74 ;  /* 0x0000004ad3487220 */ /* 0x000fe40000410000 */
[----:B------:R-:W-:Y:S02]  /*1d10*/  FADD.FTZ R26, R106, R26 ;  /* 0x0000001a6a1a7221 */ /* 0x000fe40000010000 */
[-C--:B------:R-:W-:Y:S02]  /*1d20*/  FFMA.FTZ R38, R225, R106.reuse, R38 ;  /* 0x0000006ae1267223 */ /* 0x080fe40000010026 */
[----:B------:R-:W-:Y:S02]  /*1d30*/  FFMA.FTZ R106, R203, R106, R72 ;  /* 0x0000006acb6a7223 */ /* 0x000fe40000010048 */
[----:B------:R-:W-:Y:S02]  /*1d40*/  FFMA.FTZ R72, R224, R159, RZ ;  /* 0x0000009fe0487223 */ /* 0x000fe400000100ff */
[----:B------:R-:W-:-:S02]  /*1d50*/  FADD.FTZ R13, R74, R13 ;  /* 0x0000000d4a0d7221 */ /* 0x000fc40000010000 */
[----:B------:R-:W-:Y:S02]  /*1d60*/  FFMA.FTZ R14, R225, R74, R14 ;  /* 0x0000004ae10e7223 */ /* 0x000fe4000001000e */
[----:B------:R-:W-:Y:S02]  /*1d70*/  FADD.FTZ R74, RZ, R159 ;  /* 0x0000009fff4a7221 */ /* 0x000fe40000010000 */
        /* <DEDUP_REMOVED lines=36> */
[----:B------:R-:W-:Y:S02]  /*1fc0*/  FMUL.FTZ R248, R218, R73 ;  /* 0x00000049daf87220 */ /* 0x000fe40000410000 */
[----:B------:R-:W-:Y:S02]  /*1fd0*/  FFMA.FTZ R77, R104, R101, R77 ;  /* 0x00000065684d7223 */ /* 0x000fe4000001004d */
[----:B------:R-:W-:Y:S02]  /*1fe0*/  FADD.FTZ R73, R72, R101 ;  /* 0x0000006548497221 */ /* 0x000fe40000010000 */
[----:B------:R-:W-:-:S02]  /*1ff0*/  FADD.FTZ R10, R79, R10 ;  /* 0x0000000a4f0a7221 */ /* 0x000fc40000010000 */
[----:B------:R-:W-:Y:S01]  /*2000*/  FFMA.FTZ R17, R102, R79, R17 ;  /* 0x0000004f66117223 */ /* 0x000fe20000010011 */
[----:B------:R-:W-:Y:S01]  /*2010*/  HADD2.F32 R79, -RZ, R103.H1_H1 ;  /* 0x30000067ff4f7230 */ /* 0x000fe20000004100 */
[----:B------:R-:W-:Y:S02]  /*2020*/  FFMA.FTZ R77, R105, R246, R77 ;  /* 0x000000f6694d7223 */ /* 0x000fe4000001004d */
[----:B------:R-:W-:Y:S01]  /*2030*/  FADD.FTZ R72, R73, R246 ;  /* 0x000000f649487221 */ /* 0x000fe20000010000 */
[----:B------:R-:W-:Y:S01]  /*2040*/  HADD2.F32 R107, -RZ, R107.H1_H1 ;  /* 0x3000006bff6b7230 */ /* 0x000fe20000004100 */
[----:B------:R-:W-:Y:S02]  /*2050*/  FMUL.FTZ R103, R212, R79 ;  /* 0x0000004fd4677220 */ /* 0x000fe40000410000 */
[----:B------:R-:W-:Y:S02]  /*2060*/  FFMA.FTZ R77, R102, R235, R77 ;  /* 0x000000eb664d7223 */ /* 0x000fe4000001004d */
[----:B------:R-:W-:Y:S01]  /*2070*/  FADD.FTZ R73, R72, R235 ;  /* 0x000000eb48497221 */ /* 0x000fe20000010000 */
[----:B------:R-:W-:Y:S01]  /*2080*/  IADD3 R213, R213, c[0x0][0x160], RZ ;  /* 0x00005800d5d57a10 */ /* 0x000fe20007ffe0ff */
[----:B------:R-:W-:-:S02]  /*2090*/  FFMA.FTZ R103, R204, R107, R103 ;  /* 0x0000006bcc677223 */ /* 0x000fc40000010067 */
[----:B------:R-:W-:Y:S02]  /*20a0*/  FFMA.FTZ R77, R225, R106, R77 ;  /* 0x0000006ae14d7223 */ /* 0x000fe4000001004d */
[----:B------:R-:W-:Y:S02]  /*20b0*/  FADD.FTZ R72, R73, R106 ;  /* 0x0000006a49487221 */ /* 0x000fe40000010000 */
[----:B------:R-:W-:Y:S02]  /*20c0*/  FADD.FTZ R12, R79, R12 ;  /* 0x0000000c4f0c7221 */ /* 0x000fe40000010000 */
[----:B------:R-:W-:Y:S01]  /*20d0*/  FFMA.FTZ R15, R248, R79, R15 ;  /* 0x0000004ff80f7223 */ /* 0x000fe2000001000f */
[----:B------:R-:W-:Y:S01]  /*20e0*/  LOP3.LUT P5, RZ, R0, 0x1f, RZ, 0xc0, !PT ;  /* 0x0000001f00ff7812 */ /* 0x000fe200078ac0ff */
[----:B------:R-:W-:Y:S01]  /*20f0*/  FFMA.FTZ R79, R248, R103, R77 ;  /* 0x00000067f84f7223 */ /* 0x000fe2000001004d */
[----:B------:R-:W-:Y:S01]  /*2100*/  ISETP.GE.AND P3, PT, R213, c[0x0][0x164], PT ;  /* 0x00005900d5007a0c */ /* 0x000fe20003f66270 */
        /* <DEDUP_REMOVED lines=8> */
[----:B------:R-:W-:Y:S01]  /*2190*/  FADD.FTZ R77, R72, R103 ;  /* 0x00000067484d7221 */ /* 0x000fe20000010000 */
[----:B------:R-:W-:Y:S05]  /*21a0*/  BRA.DIV ~URZ, `(.L_x_273) ;  /* 0x000022227f007947 */ /* 0x000fea000b800000 */
[----:B------:R0:W1:Y:S02]  /*21b0*/  SHFL.DOWN PT, R74, R77, 0x10, 0x1f ;  /* 0x0a001f004d4a7f89 */ /* 0x00006400000e0000 */
.L_x_277:
        /* <DEDUP_REMOVED lines=18> */
.L_x_278:
        /* <DEDUP_REMOVED lines=22> */
[----:B------:R-:W-:Y:S01]  /*2440*/  FADD.FTZ R237, R74, R237 ;  /* 0x000000ed4aed7221 */ /* 0x000fe20000010000 */
[----:B------:R-:W-:Y:S01]  /*2450*/  MOV R74, R82 ;  /* 0x00000052004a7202 */ /* 0x000fe20000000f00 */
[----:B------:R-:W-:Y:S02]  /*2460*/  FADD.FTZ R72, R75, R72 ;  /* 0x000000484b487221 */ /* 0x000fe40000010000 */
[----:B0-----:R-:W-:Y:S01]  /*2470*/  FADD.FTZ R237, R237, R76 ;  /* 0x0000004ceded7221 */ /* 0x001fe20000010000 */
[----:B------:R-:W-:Y:S01]  /*2480*/  @P2 HADD2.F32 R76, -RZ, R52.H1_H1 ;  /* 0x30000034ff4c2230 */ /* 0x000fe20000004100 */
[----:B------:R-:W-:Y:S02]  /*2490*/  FADD.FTZ R72, R72, R77 ;  /* 0x0000004d48487221 */ /* 0x000fe40000010000 */
[----:B------:R-:W-:-:S02]  /*24a0*/  FADD.FTZ R78, R78, R237 ;  /* 0x000000ed4e4e7221 */ /* 0x000fc40000010000 */
[----:B------:R-:W-:Y:S02]  /*24b0*/  FADD.FTZ R72, R79, R72 ;  /* 0x000000484f487221 */ /* 0x000fe40000010000 */
[----:B------:R-:W-:Y:S01]  /*24c0*/  FMUL.FTZ R73, R78, c[0x0][0x1e0] ;  /* 0x000078004e497a20 */ /* 0x000fe20000410000 */
[----:B------:R-:W-:Y:S01]  /*24d0*/  @P2 HADD2.F32 R78, -RZ, R54.H0_H0 ;  /* 0x20000036ff4e2230 */ /* 0x000fe20000004100 */
[----:B------:R-:W-:-:S03]  /*24e0*/  FMUL.FTZ R72, R72, c[0x0][0x1e0] ;  /* 0x0000780048487a20 */ /* 0x000fc60000410000 */
[----:B------:R-:W-:Y:S02]  /*24f0*/  FSEL R73, R73, RZ, !P0 ;  /* 0x000000ff49497208 */ /* 0x000fe40004000000 */
[----:B------:R-:W-:Y:S02]  /*2500*/  LOP3.LUT P0, RZ, R74, 0xff, RZ, 0xc0, !PT ;  /* 0x000000ff4aff7812 */ /* 0x000fe4000780c0ff */
[----:B------:R-:W-:Y:S01]  /*2510*/  @P1 MOV R74, R142 ;  /* 0x0000008e004a1202 */ /* 0x000fe20000000f00 */
[-CC-:B------:R-:W-:Y:S02]  /*2520*/  FFMA.FTZ R224, R224, R72.reuse, R73.reuse ;  /* 0x00000048e0e07223 */ /* 0x180fe40000010049 */
[-CC-:B------:R-:W-:Y:S01]  /*2530*/  FFMA.FTZ R77, R158, R72.reuse, R73.reuse ;  /* 0x000000489e4d7223 */ /* 0x180fe20000010049 */
[----:B------:R-:W-:Y:S01]  /*2540*/  @P1 LOP3.LUT P5, RZ, R74, 0xff, RZ, 0xc0, !PT ;  /* 0x000000ff4aff1812 */ /* 0x000fe200078ac0ff */
[----:B------:R-:W-:Y:S02]  /*2550*/  FFMA.FTZ R222, R222, R72, R73 ;  /* 0x00000048dede7223 */ /* 0x000fe40000010049 */
[----:B------:R-:W-:-:S02]  /*2560*/  FADD.FTZ R159, R159, -R224 ;  /* 0x800000e09f9f7221 */ /* 0x000fc40000010000 */
[----:B------:R-:W-:Y:S01]  /*2570*/  FADD.FTZ R79, R156, -R77 ;  /* 0x8000004d9c4f7221 */ /* 0x000fe20000010000 */
[----:B------:R-:W-:Y:S01]  /*2580*/  @P2 HADD2.F32 R77, -RZ, R52.H0_H0 ;  /* 0x20000034ff4d2230 */ /* 0x000fe20000004100 */
[----:B------:R-:W-:Y:S02]  /*2590*/  FADD.FTZ R75, R157, -R222 ;  /* 0x800000de9d4b7221 */ /* 0x000fe40000010000 */
[----:B------:R-:W-:Y:S02]  /*25a0*/  FMUL.FTZ R74, R218, R159 ;  /* 0x0000009fda4a7220 */ /* 0x000fe40000410000 */
[-C--:B------:R-:W-:Y:S02]  /*25b0*/  FFMA.FTZ R228, R228, R72.reuse, R73 ;  /* 0x00000048e4e47223 */ /* 0x080fe40000010049 */
[----:B------:R-:W-:Y:S02]  /*25c0*/  FMUL.FTZ R75, R218, R75 ;  /* 0x0000004bda4b7220 */ /* 0x000fe40000410000 */
[----:B------:R-:W-:Y:S01]  /*25d0*/  @P2 FADD.FTZ R74, R74, R77 ;  /* 0x0000004d4a4a2221 */ /* 0x000fe20000010000 */
[----:B------:R-:W-:Y:S01]  /*25e0*/  @P2 HADD2.F32 R77, -RZ, R53.H0_H0 ;  /* 0x20000035ff4d2230 */ /* 0x000fe20000004100 */
[----:B------:R-:W-:-:S02]  /*25f0*/  FFMA.FTZ R226, R226, R72, R73 ;  /* 0x00000048e2e27223 */ /* 0x000fc40000010049 */
[----:B------:R-:W-:Y:S02]  /*2600*/  FADD.FTZ R219, R223, -R228 ;  /* 0x800000e4dfdb7221 */ /* 0x000fe40000010000 */
[----:B------:R-:W-:Y:S01]  /*2610*/  @P2 FADD.FTZ R75, R75, R76 ;  /* 0x0000004c4b4b2221 */ /* 0x000fe20000010000 */
[----:B------:R-:W-:Y:S01]  /*2620*/  @P2 HADD2.F32 R76, -RZ, R53.H1_H1 ;  /* 0x30000035ff4c2230 */ /* 0x000fe20000004100 */
[----:B------:R-:W-:Y:S02]  /*2630*/  FMUL.FTZ R158, R218, R79 ;  /* 0x0000004fda9e7220 */ /* 0x000fe40000410000 */
[----:B------:R-:W-:Y:S02]  /*2640*/  FMUL.FTZ R156, R74, c[0x0][0x1e8] ;  /* 0x00007a004a9c7a20 */ /* 0x000fe40000410000 */
[----:B------:R-:W-:Y:S02]  /*2650*/  FADD.FTZ R159, R221, -R226 ;  /* 0x800000e2dd9f7221 */ /* 0x000fe40000010000 */
[----:B------:R-:W-:-:S02]  /*2660*/  FMUL.FTZ R219, R218, R219 ;  /* 0x000000dbdadb7220 */ /* 0x000fc40000410000 */
[----:B------:R-:W-:Y:S01]  /*2670*/  @P2 FADD.FTZ R158, R158, R77 ;  /* 0x0000004d9e9e2221 */ /* 0x000fe20000010000 */
[----:B------:R-:W-:Y:S01]  /*2680*/  FSEL R77, R156, RZ, P0 ;  /* 0x000000ff9c4d7208 */ /* 0x000fe20000000000 */
[----:B------:R-:W-:Y:S01]  /*2690*/  FMUL.FTZ R107, R75, c[0x0][0x1e8] ;  /* 0x00007a004b6b7a20 */ /* 0x000fe20000410000 */
[----:B------:R-:W-:Y:S01]  /*26a0*/  @P1 LOP3.LUT P0, RZ, R142, 0xff00, RZ, 0xc0, !PT ;  /* 0x0000ff008eff1812 */ /* 0x000fe2000780c0ff */
[----:B------:R-:W-:Y:S01]  /*26b0*/  FMUL.FTZ R159, R218, R159 ;  /* 0x0000009fda9f7220 */ /* 0x000fe20000410000 */
[----:B------:R-:W-:Y:S01]  /*26c0*/  @P1 FSEL R156, R156, RZ, P5 ;  /* 0x000000ff9c9c1208 */ /* 0x000fe20002800000 */
        /* <DEDUP_REMOVED lines=8> */
[-CC-:B------:R-:W-:Y:S01]  /*2750*/  FFMA.FTZ R234, R234, R72.reuse, R73.reuse ;  /* 0x00000048eaea7223 */ /* 0x180fe20000010049 */
[----:B------:R-:W-:Y:S01]  /*2760*/  LOP3.LUT P0, RZ, R82, 0xff000000, RZ, 0xc0, !PT ;  /* 0xff00000052ff7812 */ /* 0x000fe2000780c0ff */
[----:B------:R-:W-:Y:S01]  /*2770*/  FMUL.FTZ R82, R159, c[0x0][0x1e8] ;  /* 0x00007a009f527a20 */ /* 0x000fe20000410000 */
[----:B------:R-:W-:Y:S01]  /*2780*/  FSEL R79, R85, RZ, P5 ;  /* 0x000000ff554f7208 */ /* 0x000fe20002800000 */
[----:B------:R-:W-:Y:S01]  /*2790*/  FADD.FTZ R229, R229, -R234 ;  /* 0x800000eae5e57221 */ /* 0x000fe20000010000 */
[----:B------:R-:W-:Y:S01]  /*27a0*/  @P1 FSEL R85, R85, RZ, P6 ;  /* 0x000000ff55551208 */ /* 0x000fe20003000000 */
[-CC-:B------:R-:W-:Y:S01]  /*27b0*/  FFMA.FTZ R236, R236, R72.reuse, R73.reuse ;  /* 0x00000048ecec7223 */ /* 0x180fe20000010049 */
[----:B------:R-:W-:Y:S01]  /*27c0*/  LOP3.LUT P6, RZ, R83, 0xff, RZ, 0xc0, !PT ;  /* 0x000000ff53ff7812 */ /* 0x000fe200078cc0ff */
[----:B------:R-:W-:Y:S01]  /*27d0*/  FMUL.FTZ R234, R218, R229 ;  /* 0x000000e5daea7220 */ /* 0x000fe20000410000 */
[----:B------:R-:W-:Y:S01]  /*27e0*/  FSEL R78, R84, RZ, P0 ;  /* 0x000000ff544e7208 */ /* 0x000fe20000000000 */
[----:B------:R-:W-:Y:S01]  /*27f0*/  FADD.FTZ R231, R231, -R236 ;  /* 0x800000ece7e77221 */ /* 0x000fe20000010000 */
[----:B------:R-:W-:Y:S01]  /*2800*/  @P1 LOP3.LUT P5, RZ, R142, 0xff000000, RZ, 0xc0, !PT ;  /* 0xff0000008eff1812 */ /* 0x000fe200078ac0ff */
[-CC-:B------:R-:W-:Y:S01]  /*2810*/  FFMA.FTZ R232, R232, R72.reuse, R73.reuse ;  /* 0x00000048e8e87223 */ /* 0x180fe20000010049 */
[----:B------:R-:W-:Y:S01]  /*2820*/  @P1 LOP3.LUT P0, RZ, R143, 0xff, RZ, 0xc0, !PT ;  /* 0x000000ff8fff1812 */ /* 0x000fe2000780c0ff */
[-CC-:B------:R-:W-:Y:S01]  /*2830*/  FFMA.FTZ R223, R92, R72.reuse, R73.reuse ;  /* 0x000000485cdf7223 */ /* 0x180fe20000010049 */
[----:B------:R-:W-:Y:S01]  /*2840*/  FSEL R157, R82, RZ, P6 ;  /* 0x000000ff529d7208 */ /* 0x000fe20003000000 */
[-C--:B------:R-:W-:Y:S01]  /*2850*/  FFMA.FTZ R238, R238, R72.reuse, R73 ;  /* 0x00000048eeee7223 */ /* 0x080fe20000010049 */
[----:B------:R-:W-:Y:S01]  /*2860*/  @P1 FSEL R84, R84, RZ, P5 ;  /* 0x000000ff54541208 */ /* 0x000fe20002800000 */
[----:B------:R-:W-:Y:S01]  /*2870*/  FADD.FTZ R227, R227, -R232 ;  /* 0x800000e8e3e37221 */ /* 0x000fe20000010000 */
[----:B------:R-:W-:Y:S01]  /*2880*/  @P1 FSEL R82, R82, RZ, P0 ;  /* 0x000000ff52521208 */ /* 0x000fe20000000000 */
[----:B------:R-:W-:Y:S01]  /*2890*/  FADD.FTZ R223, R88, -R223 ;  /* 0x800000df58df7221 */ /* 0x000fe20000010000 */
[----:B------:R-:W-:Y:S01]  /*28a0*/  LOP3.LUT P5, RZ, R83, 0xff00, RZ, 0xc0, !PT ;  /* 0x0000ff0053ff7812 */ /* 0x000fe200078ac0ff */
[----:B------:R-:W-:Y:S01]  /*28b0*/  FADD.FTZ R229, R89, -R238 ;  /* 0x800000ee59e57221 */ /* 0x000fe20000010000 */
[----:B------:R-:W-:Y:S01]  /*28c0*/  LOP3.LUT P6, RZ, R83, 0xff0000, RZ, 0xc0, !PT ;  /* 0x00ff000053ff7812 */ /* 0x000fe200078cc0ff */
[-CC-:B------:R-:W-:Y:S01]  /*28d0*/  FFMA.FTZ R89, R233, R72.reuse, R73.reuse ;  /* 0x00000048e9597223 */ /* 0x180fe20000010049 */
[----:B------:R-:W-:Y:S01]  /*28e0*/  LOP3.LUT P0, RZ, R83, 0xff000000, RZ, 0xc0, !PT ;  /* 0xff00000053ff7812 */ /* 0x000fe2000780c0ff */
[----:B------:R-:W-:Y:S01]  /*28f0*/  FFMA.FTZ R83, R230, R72, R73 ;  /* 0x00000048e6537223 */ /* 0x000fe20000010049 */
[--C-:B------:R-:W-:Y:S01]  /*2900*/  @P2 HADD2.F32 R88, -RZ, R55.reuse.H1_H1 ;  /* 0x30000037ff582230 */ /* 0x100fe20000004100 */
[----:B------:R-:W-:Y:S01]  /*2910*/  FMUL.FTZ R233, R218, R227 ;  /* 0x000000e3dae97220 */ /* 0x000fe20000410000 */
[----:B------:R-:W-:Y:S01]  /*2920*/  @P1 F2FP.PACK_AB R156, RZ, R156 ;  /* 0x0000009cff9c123e */ /* 0x000fe200000000ff */
[----:B------:R-:W-:Y:S01]  /*2930*/  FADD.FTZ R83, R220, -R83 ;  /* 0x80000053dc537221 */ /* 0x000fe20000010000 */
[----:B------:R-:W-:Y:S01]  /*2940*/  @P2 HADD2.F32 R220, -RZ, R54.H1_H1 ;  /* 0x30000036ffdc2230 */ /* 0x000fe20000004100 */
[C---:B------:R-:W-:Y:S01]  /*2950*/  FMUL.FTZ R232, R218.reuse, R231 ;  /* 0x000000e7dae87220 */ /* 0x040fe20000410000 */
[----:B------:R-:W-:Y:S01]  /*2960*/  @P1 F2FP.PACK_AB R85, RZ, R85 ;  /* 0x00000055ff55123e */ /* 0x000fe200000000ff */
[----:B------:R-:W-:Y:S01]  /*2970*/  FMUL.FTZ R221, R218, R83 ;  /* 0x00000053dadd7220 */ /* 0x000fe20000410000 */
[----:B------:R-:W-:Y:S01]  /*2980*/  @P2 HADD2.F32 R83, -RZ, R55.H0_H0 ;  /* 0x20000037ff532230 */ /* 0x000fe20000004100 */
[----:B------:R-:W-:Y:S01]  /*2990*/  @P2 FADD.FTZ R233, R233, R88 ;  /* 0x00000058e9e92221 */ /* 0x000fe20000010000 */
[--C-:B------:R-:W-:Y:S01]  /*29a0*/  @P2 HADD2.F32 R88, -RZ, R57.reuse.H1_H1 ;  /* 0x30000039ff582230 */ /* 0x100fe20000004100 */
[----:B------:R-:W-:Y:S01]  /*29b0*/  @P2 FADD.FTZ R221, R221, R220 ;  /* 0x000000dcdddd2221 */ /* 0x000fe20000010000 */
[----:B------:R-:W-:Y:S01]  /*29c0*/  @P1 F2FP.PACK_AB R82, RZ, R82 ;  /* 0x00000052ff52123e */ /* 0x000fe200000000ff */
[----:B------:R-:W-:Y:S01]  /*29d0*/  @P2 FADD.FTZ R234, R234, R83 ;  /* 0x00000053eaea2221 */ /* 0x000fe20000010000 */
[----:B------:R-:W-:Y:S01]  /*29e0*/  MOV R83, R154 ;  /* 0x0000009a00537202 */ /* 0x000fe20000000f00 */
[----:B------:R-:W-:Y:S01]  /*29f0*/  FMUL.FTZ R220, R221, c[0x0][0x1e8] ;  /* 0x00007a00dddc7a20 */ /* 0x000fe20000410000 */
[----:B------:R-:W-:Y:S01]  /*2a00*/  @P1 F2FP.PACK_AB R107, RZ, R107 ;  /* 0x0000006bff6b123e */ /* 0x000fe200000000ff */
[----:B------:R-:W-:Y:S01]  /*2a10*/  FMUL.FTZ R224, R234, c[0x0][0x1e8] ;  /* 0x00007a00eae07a20 */ /* 0x000fe20000410000 */
[----:B------:R-:W-:Y:S01]  /*2a20*/  @P1 F2FP.PACK_AB R84, RZ, R84 ;  /* 0x00000054ff54123e */ /* 0x000fe200000000ff */
[----:B------:R-:W-:Y:S01]  /*2a30*/  FADD.FTZ R227, R94, -R89 ;  /* 0x800000595ee37221 */ /* 0x000fe20000010000 */
[----:B------:R-:W-:Y:S01]  /*2a40*/  FSEL R236, R220, RZ, P5 ;  /* 0x000000ffdcec7208 */ /* 0x000fe20002800000 */
[----:B------:R-:W-:Y:S01]  /*2a50*/  FFMA.FTZ R240, R240, R72, R73 ;  /* 0x00000048f0f07223 */ /* 0x000fe20000010049 */
[----:B------:R-:W-:Y:S01]  /*2a60*/  @P1 LOP3.LUT P5, RZ, R143, 0xff00, RZ, 0xc0, !PT ;  /* 0x0000ff008fff1812 */ /* 0x000fe200078ac0ff */
[----:B------:R-:W-:Y:S01]  /*2a70*/  FMUL.FTZ R231, R233, c[0x0][0x1e8] ;  /* 0x00007a00e9e77a20 */ /* 0x000fe20000410000 */
[----:B------:R-:W-:Y:S01]  /*2a80*/  FSEL R237, R224, RZ, P6 ;  /* 0x000000ffe0ed7208 */ /* 0x000fe20003000000 */
[--C-:B------:R-:W-:Y:S01]  /*2a90*/  @P2 HADD2.F32 R89, -RZ, R56.reuse.H1_H1 ;  /* 0x30000038ff592230 */ /* 0x100fe20000004100 */
[----:B------:R-:W-:Y:S01]  /*2aa0*/  @P1 FSEL R220, R220, RZ, P5 ;  /* 0x000000ffdcdc1208 */ /* 0x000fe20002800000 */
[C---:B------:R-:W-:Y:S01]  /*2ab0*/  FMUL.FTZ R226, R218.reuse, R227 ;  /* 0x000000e3dae27220 */ /* 0x040fe20000410000 */
[----:B------:R-:W-:Y:S01]  /*2ac0*/  LOP3.LUT P5, RZ, R83, 0xff, RZ, 0xc0, !PT ;  /* 0x000000ff53ff7812 */ /* 0x000fe200078ac0ff */
[----:B------:R-:W-:Y:S01]  /*2ad0*/  FADD.FTZ R93, R93, -R240 ;  /* 0x800000f05d5d7221 */ /* 0x000fe20000010000 */
[----:B------:R-:W-:Y:S01]  /*2ae0*/  @P1 LOP3.LUT P6, RZ, R143, 0xff0000, RZ, 0xc0, !PT ;  /* 0x00ff00008fff1812 */ /* 0x000fe200078cc0ff */
[----:B------:R-:W-:Y:S01]  /*2af0*/  FMUL.FTZ R230, R218, R223 ;  /* 0x000000dfdae67220 */ /* 0x000fe20000410000 */
[----:B------:R-:W-:Y:S01]  /*2b00*/  @P1 MOV R83, R144 ;  /* 0x0000009000531202 */ /* 0x000fe20000000f00 */
[----:B------:R-:W-:Y:S01]  /*2b10*/  @P2 HADD2.F32 R223, -RZ, R57.H0_H0 ;  /* 0x20000039ffdf2230 */ /* 0x000fe20000004100 */
[----:B------:R-:W-:Y:S01]  /*2b20*/  @P1 FSEL R224, R224, RZ, P6 ;  /* 0x000000ffe0e01208 */ /* 0x000fe20003000000 */
[C---:B------:R-:W-:Y:S01]  /*2b30*/  FMUL.FTZ R229, R218.reuse, R229 ;  /* 0x000000e5dae57220 */ /* 0x040fe20000410000 */
[----:B------:R-:W-:Y:S01]  /*2b40*/  @P1 LOP3.LUT P6, RZ, R83, 0xff, RZ, 0xc0, !PT ;  /* 0x000000ff53ff1812 */ /* 0x000fe200078cc0ff */
[----:B------:R-:W-:Y:S01]  /*2b50*/  @P2 HADD2.F32 R83, -RZ, R56.H0_H0 ;  /* 0x20000038ff532230 */ /* 0x000fe20000004100 */
[----:B------:R-:W-:Y:S01]  /*2b60*/  FSEL R238, R231, RZ, P0 ;  /* 0x000000ffe7ee7208 */ /* 0x000fe20000000000 */
[----:B------:R-:W-:Y:S01]  /*2b70*/  FMUL.FTZ R228, R218, R93 ;  /* 0x0000005ddae47220 */ /* 0x000fe20000410000 */
[----:B------:R-:W-:Y:S01]  /*2b80*/  @P1 LOP3.LUT P0, RZ, R143, 0xff000000, RZ, 0xc0, !PT ;  /* 0xff0000008fff1812 */ /* 0x000fe2000780c0ff */
[----:B------:R-:W-:Y:S01]  /*2b90*/  @P2 FADD.FTZ R230, R230, R89 ;  /* 0x00000059e6e62221 */ /* 0x000fe20000010000 */
[----:B------:R-:W-:Y:S01]  /*2ba0*/  @P1 F2FP.PACK_AB R224, RZ, R224 ;  /* 0x000000e0ffe0123e */ /* 0x000fe200000000ff */
[----:B------:R-:W-:Y:S01]  /*2bb0*/  @P2 FADD.FTZ R232, R232, R83 ;  /* 0x00000053e8e82221 */ /* 0x000fe20000010000 */
[----:B------:R-:W-:Y:S01]  /*2bc0*/  @P2 HADD2.F32 R83, -RZ, R58.H0_H0 ;  /* 0x2000003aff532230 */ /* 0x000fe20000004100 */
[----:B------:R-:W-:Y:S01]  /*2bd0*/  @P2 FADD.FTZ R229, R229, R88 ;  /* 0x00000058e5e52221 */ /* 0x000fe20000010000 */
[----:B------:R-:W-:Y:S01]  /*2be0*/  @P1 FSEL R231, R231, RZ, P0 ;  /* 0x000000ffe7e71208 */ /* 0x000fe20000000000 */
[----:B------:R-:W-:Y:S01]  /*2bf0*/  @P2 FADD.FTZ R228, R228, R223 ;  /* 0x000000dfe4e42221 */ /* 0x000fe20000010000 */
[----:B------:R-:W-:Y:S01]  /*2c00*/  LOP3.LUT P0, RZ, R154, 0xff00, RZ, 0xc0, !PT ;  /* 0x0000ff009aff7812 */ /* 0x000fe2000780c0ff */
[----:B------:R-:W-:Y:S01]  /*2c10*/  @P2 FADD.FTZ R226, R226, R83 ;  /* 0x00000053e2e22221 */ /* 0x000fe20000010000 */
[----:B------:R-:W-:Y:S01]  /*2c20*/  @P1 F2FP.PACK_AB R220, RZ, R220 ;  /* 0x000000dcffdc123e */ /* 0x000fe200000000ff */
[----:B------:R-:W-:Y:S01]  /*2c30*/  FMUL.FTZ R83, R232, c[0x0][0x1e8] ;  /* 0x00007a00e8537a20 */ /* 0x000fe20000410000 */
[----:B------:R-:W-:Y:S01]  /*2c40*/  @P1 F2FP.PACK_AB R231, RZ, R231 ;  /* 0x000000e7ffe7123e */ /* 0x000fe200000000ff */
[----:B------:R-:W-:Y:S01]  /*2c50*/  FMUL.FTZ R88, R230, c[0x0][0x1e8] ;  /* 0x00007a00e6587a20 */ /* 0x000fe20000410000 */
[----:B------:R-:W-:Y:S01]  /*2c60*/  @P1 PRMT R68, R156, 0x7610, R68 ;  /* 0x000076109c441816 */ /* 0x000fe20000000044 */
[----:B------:R-:W-:Y:S01]  /*2c70*/  FMUL.FTZ R89, R228, c[0x0][0x1e8] ;  /* 0x00007a00e4597a20 */ /* 0x000fe20000410000 */
[----:B------:R-:W-:Y:S01]  /*2c80*/  FSEL R94, R83, RZ, P5 ;  /* 0x000000ff535e7208 */ /* 0x000fe20002800000 */
[----:B------:R-:W-:Y:S01]  /*2c90*/  FMUL.FTZ R92, R229, c[0x0][0x1e8] ;  /* 0x00007a00e55c7a20 */ /* 0x000fe20000410000 */
[----:B------:R-:W-:Y:S01]  /*2ca0*/  @P1 LOP3.LUT P5, RZ, R144, 0xff00, RZ, 0xc0, !PT ;  /* 0x0000ff0090ff1812 */ /* 0x000fe200078ac0ff */
[----:B------:R-:W-:Y:S01]  /*2cb0*/  FMUL.FTZ R93, R226, c[0x0][0x1e8] ;  /* 0x00007a00e25d7a20 */ /* 0x000fe20000410000 */
[----:B------:R-:W-:Y:S01]  /*2cc0*/  @P1 FSEL R83, R83, RZ, P6 ;  /* 0x000000ff53531208 */ /* 0x000fe20003000000 */
[-CC-:B------:R-:W-:Y:S01]  /*2cd0*/  FFMA.FTZ R242, R242, R72.reuse, R73.reuse ;  /* 0x00000048f2f27223 */ /* 0x180fe20000010049 */
[----:B------:R-:W-:Y:S01]  /*2ce0*/  LOP3.LUT P6, RZ, R154, 0xff0000, RZ, 0xc0, !PT ;  /* 0x00ff00009aff7812 */ /* 0x000fe200078cc0ff */
[-CC-:B------:R-:W-:Y:S01]  /*2cf0*/  FFMA.FTZ R239, R100, R72.reuse, R73.reuse ;  /* 0x0000004864ef7223 */ /* 0x180fe20000010049 */
[----:B------:R-:W-:Y:S01]  /*2d00*/  FSEL R223, R88, RZ, P0 ;  /* 0x000000ff58df7208 */ /* 0x000fe20000000000 */
        /* <DEDUP_REMOVED lines=8> */
[----:B------:R-:W-:Y:S01]  /*2d90*/  FFMA.FTZ R225, R225, R72, R73 ;  /* 0x00000048e1e17223 */ /* 0x000fe20000010049 */
[----:B------:R-:W-:Y:S01]  /*2da0*/  @P1 FSEL R89, R89, RZ, P0 ;  /* 0x000000ff59591208 */ /* 0x000fe20000000000 */
[----:B------:R-:W-:Y:S01]  /*2db0*/  FADD.FTZ R235, R235, -R102 ;  /* 0x80000066ebeb7221 */ /* 0x000fe20000010000 */
[----:B------:R-:W-:Y:S01]  /*2dc0*/  LOP3.LUT P0, RZ, R155, 0xff, RZ, 0xc0, !PT ;  /* 0x000000ff9bff7812 */ /* 0x000fe2000780c0ff */
[----:B------:R-:W-:Y:S01]  /*2dd0*/  FADD.FTZ R87, R87, -R242 ;  /* 0x800000f257577221 */ /* 0x000fe20000010000 */
[----:B------:R-:W-:Y:S01]  /*2de0*/  FSEL R227, R92, RZ, P5 ;  /* 0x000000ff5ce37208 */ /* 0x000fe20002800000 */
[----:B------:R-:W-:Y:S01]  /*2df0*/  FADD.FTZ R225, R106, -R225 ;  /* 0x800000e16ae17221 */ /* 0x000fe20000010000 */
[----:B------:R-:W-:-:S02]  /*2e00*/  @P1 LOP3.LUT P6, RZ, R144, 0xff000000, RZ, 0xc0, !PT ;  /* 0xff00000090ff1812 */ /* 0x000fc400078cc0ff */
[----:B------:R-:W-:Y:S02]  /*2e10*/  @P1 LOP3.LUT P5, RZ, R145, 0xff, RZ, 0xc0, !PT ;  /* 0x000000ff91ff1812 */ /* 0x000fe400078ac0ff */
[C---:B------:R-:W-:Y:S02]  /*2e20*/  FSEL R222, R93.reuse, RZ, P0 ;  /* 0x000000ff5dde7208 */ /* 0x040fe40000000000 */
[----:B------:R-:W-:Y:S02]  /*2e30*/  @P1 FSEL R92, R92, RZ, P6 ;  /* 0x000000ff5c5c1208 */ /* 0x000fe40003000000 */
[----:B------:R-:W-:Y:S02]  /*2e40*/  @P1 FSEL R93, R93, RZ, P5 ;  /* 0x000000ff5d5d1208 */ /* 0x000fe40002800000 */
[C---:B------:R-:W-:Y:S02]  /*2e50*/  LOP3.LUT P6, RZ, R155.reuse, 0xff00, RZ, 0xc0, !PT ;  /* 0x0000ff009bff7812 */ /* 0x040fe400078cc0ff */
[----:B------:R-:W-:-:S02]  /*2e60*/  LOP3.LUT P0, RZ, R155, 0xff0000, RZ, 0xc0, !PT ;  /* 0x00ff00009bff7812 */ /* 0x000fc4000780c0ff */
[----:B------:R-:W-:Y:S01]  /*2e70*/  LOP3.LUT P5, RZ, R155, 0xff000000, RZ, 0xc0, !PT ;  /* 0xff0000009bff7812 */ /* 0x000fe200078ac0ff */
[-C--:B------:R-:W-:Y:S01]  /*2e80*/  FFMA.FTZ R155, R90, R72.reuse, R73 ;  /* 0x000000485a9b7223 */ /* 0x080fe20000010049 */
[----:B------:R-:W-:Y:S01]  /*2e90*/  @P1 PRMT R69, R85, 0x7610, R69 ;  /* 0x0000761055451816 */ /* 0x000fe20000000045 */
[-CC-:B------:R-:W-:Y:S01]  /*2ea0*/  FFMA.FTZ R90, R95, R72.reuse, R73.reuse ;  /* 0x000000485f5a7223 */ /* 0x180fe20000010049 */
[----:B------:R-:W-:Y:S01]  /*2eb0*/  @P1 PRMT R70, R82, 0x7610, R70 ;  /* 0x0000761052461816 */ /* 0x000fe20000000046 */
[-C--:B------:R-:W-:Y:S01]  /*2ec0*/  FFMA.FTZ R95, R97, R72.reuse, R73 ;  /* 0x00000048615f7223 */ /* 0x080fe20000010049 */
[----:B------:R-:W-:Y:S01]  /*2ed0*/  @P1 PRMT R71, R224, 0x7610, R71 ;  /* 0x00007610e0471816 */ /* 0x000fe20000000047 */
[----:B------:R-:W-:Y:S01]  /*2ee0*/  FADD.FTZ R155, R86, -R155 ;  /* 0x8000009b569b7221 */ /* 0x000fe20000010000 */
[--C-:B------:R-:W-:Y:S01]  /*2ef0*/  @P2 HADD2.F32 R86, -RZ, R59.reuse.H0_H0 ;  /* 0x2000003bff562230 */ /* 0x100fe20000004100 */
[----:B------:R-:W-:Y:S01]  /*2f00*/  FFMA.FTZ R72, R248, R72, R73 ;  /* 0x00000048f8487223 */ /* 0x000fe20000010049 */
[----:B------:R-:W-:Y:S01]  /*2f10*/  @P1 PRMT R68, R68, 0x5410, R107 ;  /* 0x0000541044441816 */ /* 0x000fe2000000006b */
[----:B------:R-:W-:Y:S01]  /*2f20*/  FADD.FTZ R73, R98, -R95 ;  /* 0x8000005f62497221 */ /* 0x000fe20000010000 */
[----:B------:R-:W-:Y:S01]  /*2f30*/  @P2 HADD2.F32 R95, -RZ, R58.H1_H1 ;  /* 0x3000003aff5f2230 */ /* 0x000fe20000004100 */
[----:B------:R-:W-:Y:S01]  /*2f40*/  FMUL.FTZ R100, R218, R155 ;  /* 0x0000009bda647220 */ /* 0x000fe20000410000 */
[----:B------:R-:W-:Y:S01]  /*2f50*/  @P1 PRMT R69, R69, 0x5410, R84 ;  /* 0x0000541045451816 */ /* 0x000fe20000000054 */
[----:B------:R-:W-:Y:S01]  /*2f60*/  FADD.FTZ R97, R91, -R90 ;  /* 0x8000005a5b617221 */ /* 0x000fe20000010000 */
[----:B------:R-:W-:Y:S01]  /*2f70*/  MOV R90, R80 ;  /* 0x00000050005a7202 */ /* 0x000fe20000000f00 */
[----:B------:R-:W-:Y:S01]  /*2f80*/  @P2 FADD.FTZ R100, R100, R95 ;  /* 0x0000005f64642221 */ /* 0x000fe20000010000 */
[----:B------:R-:W-:Y:S01]  /*2f90*/  @P1 PRMT R70, R70, 0x5410, R220 ;  /* 0x0000541046461816 */ /* 0x000fe200000000dc */
[----:B------:R-:W-:Y:S01]  /*2fa0*/  FADD.FTZ R95, R101, -R104 ;  /* 0x80000068655f7221 */ /* 0x000fe20000010000 */
[----:B------:R-:W-:Y:S01]  /*2fb0*/  @P1 PRMT R71, R71, 0x5410, R231 ;  /* 0x0000541047471816 */ /* 0x000fe200000000e7 */
[----:B------:R-:W-:Y:S01]  /*2fc0*/  FMUL.FTZ R101, R218, R97 ;  /* 0x00000061da657220 */ /* 0x000fe20000410000 */
[----:B------:R-:W-:Y:S01]  /*2fd0*/  @P1 F2FP.PACK_AB R83, RZ, R83 ;  /* 0x00000053ff53123e */ /* 0x000fe200000000ff */
[----:B------:R-:W-:Y:S01]  /*2fe0*/  FADD.FTZ R155, R244, -R99 ;  /* 0x80000063f49b7221 */ /* 0x000fe20000010000 */
[----:B------:R-:W-:Y:S01]  /*2ff0*/  @P2 HADD2.F32 R99, -RZ, R59.H1_H1 ;  /* 0x3000003bff632230 */ /* 0x000fe20000004100 */
[----:B------:R-:W-:Y:S01]  /*3000*/  @P2 FADD.FTZ R101, R101, R86 ;  /* 0x0000005665652221 */ /* 0x000fe20000010000 */
[----:B------:R-:W-:Y:S01]  /*3010*/  @P1 F2FP.PACK_AB R89, RZ, R89 ;  /* 0x00000059ff59123e */ /* 0x000fe200000000ff */
[----:B------:R-:W-:Y:S01]  /*3020*/  FMUL.FTZ R104, R218, R87 ;  /* 0x00000057da687220 */ /* 0x000fe20000410000 */
[----:B------:R-:W-:Y:S01]  /*3030*/  @P1 F2FP.PACK_AB R93, RZ, R93 ;  /* 0x0000005dff5d123e */ /* 0x000fe200000000ff */
[----:B------:R-:W-:Y:S01]  /*3040*/  FMUL.FTZ R102, R101, c[0x0][0x1e8] ;  /* 0x00007a0065667a20 */ /* 0x000fe20000410000 */
[----:B------:R-:W-:Y:S01]  /*3050*/  @P1 F2FP.PACK_AB R88, RZ, R88 ;  /* 0x00000058ff58123e */ /* 0x000fe200000000ff */
[----:B------:R-:W-:Y:S01]  /*3060*/  @P2 FADD.FTZ R104, R104, R99 ;  /* 0x0000006368682221 */ /* 0x000fe20000010000 */
[----:B------:R-:W-:Y:S01]  /*3070*/  @P1 F2FP.PACK_AB R92, RZ, R92 ;  /* 0x0000005cff5c123e */ /* 0x000fe200000000ff */
[----:B------:R-:W-:Y:S01]  /*3080*/  FADD.FTZ R91, R96, -R239 ;  /* 0x800000ef605b7221 */ /* 0x000fe20000010000 */
[----:B------:R-:W-:Y:S01]  /*3090*/  FSEL R106, R102, RZ, P0 ;  /* 0x000000ff666a7208 */ /* 0x000fe20000000000 */
[----:B------:R-:W-:Y:S01]  /*30a0*/  FMUL.FTZ R96, R100, c[0x0][0x1e8] ;  /* 0x00007a0064607a20 */ /* 0x000fe20000410000 */
[----:B------:R-:W-:Y:S01]  /*30b0*/  @P1 LOP3.LUT P0, RZ, R145, 0xff0000, RZ, 0xc0, !PT ;  /* 0x00ff000091ff1812 */ /* 0x000fe2000780c0ff */
[----:B------:R-:W-:-:S02]  /*30c0*/  FADD.FTZ R97, R246, -R105 ;  /* 0x80000069f6617221 */ /* 0x000fc40000010000 */
[----:B------:R-:W-:Y:S01]  /*30d0*/  FADD.FTZ R103, R103, -R72 ;  /* 0x8000004867677221 */ /* 0x000fe20000010000 */
[----:B------:R-:W-:Y:S01]  /*30e0*/  @P1 FSEL R99, R102, RZ, P0 ;  /* 0x000000ff66631208 */ /* 0x000fe20000000000 */
[C---:B------:R-:W-:Y:S01]  /*30f0*/  FMUL.FTZ R87, R218.reuse, R91 ;  /* 0x0000005bda577220 */ /* 0x040fe20000410000 */
[----:B------:R-:W-:Y:S01]  /*3100*/  ISETP.NE.U32.AND P0, PT, RZ, c[0x0][0x258], PT ;  /* 0x00009600ff007a0c */ /* 0x000fe20003f05070 */
[----:B------:R-:W-:Y:S01]  /*3110*/  FMUL.FTZ R91, R218, R97 ;  /* 0x00000061da5b7220 */ /* 0x000fe20000410000 */
[----:B------:R-:W-:Y:S01]  /*3120*/  FSEL R105, R96, RZ, P6 ;  /* 0x000000ff60697208 */ /* 0x000fe20003000000 */
[C---:B------:R-:W-:Y:S01]  /*3130*/  FMUL.FTZ R98, R218.reuse, R73 ;  /* 0x00000049da627220 */ /* 0x040fe20000410000 */
[----:B------:R-:W-:Y:S01]  /*3140*/  ISETP.NE.AND.EX P0, PT, RZ, c[0x0][0x25c], PT, P0 ;  /* 0x00009700ff007a0c */ /* 0x000fe20003f05300 */
[C---:B------:R-:W-:Y:S01]  /*3150*/  FMUL.FTZ R95, R218.reuse, R95 ;  /* 0x0000005fda5f7220 */ /* 0x040fe20000410000 */
[----:B------:R-:W-:Y:S01]  /*3160*/  @P1 LOP3.LUT P6, RZ, R145, 0xff00, RZ, 0xc0, !PT ;  /* 0x0000ff0091ff1812 */ /* 0x000fe200078cc0ff */
[----:B------:R-:W-:Y:S01]  /*3170*/  FMUL.FTZ R97, R218, R235 ;  /* 0x000000ebda617220 */ /* 0x000fe20000410000 */
[----:B------:R-:W-:Y:S01]  /*3180*/  @P2 HADD2.F32 R73, -RZ, R60.H0_H0 ;  /* 0x2000003cff492230 */ /* 0x000fe20000004100 */
[----:B------:R-:W-:Y:S01]  /*3190*/  @P1 F2FP.PACK_AB R99, RZ, R99 ;  /* 0x00000063ff63123e */ /* 0x000fe200000000ff */
[--C-:B------:R-:W-:Y:S01]  /*31a0*/  @P2 HADD2.F32 R102, -RZ, R62.reuse.H1_H1 ;  /* 0x3000003eff662230 */ /* 0x100fe20000004100 */
[----:B------:R-:W-:Y:S01]  /*31b0*/  @P1 FSEL R86, R96, RZ, P6 ;  /* 0x000000ff60561208 */ /* 0x000fe20003000000 */
[----:B------:R-:W-:Y:S01]  /*31c0*/  FMUL.FTZ R96, R218, R155 ;  /* 0x0000009bda607220 */ /* 0x000fe20000410000 */
[----:B------:R-:W-:Y:S01]  /*31d0*/  LOP3.LUT P6, RZ, R90, 0xff, RZ, 0xc0, !PT ;  /* 0x000000ff5aff7812 */ /* 0x000fe200078cc0ff */
[C---:B------:R-:W-:Y:S01]  /*31e0*/  FMUL.FTZ R90, R218.reuse, R225 ;  /* 0x000000e1da5a7220 */ /* 0x040fe20000410000 */
[--C-:B------:R-:W-:Y:S01]  /*31f0*/  @P2 HADD2.F32 R72, -RZ, R61.reuse.H1_H1 ;  /* 0x3000003dff482230 */ /* 0x100fe20000004100 */
[----:B------:R-:W-:Y:S01]  /*3200*/  FMUL.FTZ R218, R218, R103 ;  /* 0x00000067dada7220 */ /* 0x000fe20000410000 */
[----:B------:R-:W-:Y:S01]  /*3210*/  @P2 HADD2.F32 R103, -RZ, R61.H0_H0 ;  /* 0x2000003dff672230 */ /* 0x000fe20000004100 */
[----:B------:R-:W-:Y:S01]  /*3220*/  @P0 F2FP.PACK_AB R74, RZ, R74 ;  /* 0x0000004aff4a023e */ /* 0x000fe200000000ff */
[----:B------:R-:W-:Y:S01]  /*3230*/  @P2 FADD.FTZ R98, R98, R73 ;  /* 0x0000004962622221 */ /* 0x000fe20000010000 */
[----:B------:R-:W-:Y:S01]  /*3240*/  @P0 F2FP.PACK_AB R159, RZ, R159 ;  /* 0x0000009fff9f023e */ /* 0x000fe200000000ff */
[----:B------:R-:W-:Y:S01]  /*3250*/  @P2 FADD.FTZ R97, R97, R102 ;  /* 0x0000006661612221 */ /* 0x000fe20000010000 */
[----:B------:R-:W-:Y:S01]  /*3260*/  @P0 PRMT R64, R74, 0x7610, R64 ;  /* 0x000076104a400816 */ /* 0x000fe20000000040 */
[----:B------:R-:W-:Y:S01]  /*3270*/  @P2 FADD.FTZ R96, R96, R103 ;  /* 0x0000006760602221 */ /* 0x000fe20000010000 */
[----:B------:R-:W-:Y:S01]  /*3280*/  @P0 F2FP.PACK_AB R103, RZ, R75 ;  /* 0x0000004bff67023e */ /* 0x000fe200000000ff */
[----:B------:R-:W-:Y:S01]  /*3290*/  HFMA2.MMA R102, -RZ, RZ, 0, 9.5367431640625e-07 ;  /* 0x00000010ff667435 */ /* 0x000fe200000001ff */
[----:B------:R-:W-:Y:S01]  /*32a0*/  F2FP.PACK_AB R75, R238, R237 ;  /* 0x000000edee4b723e */ /* 0x000fe200000000ff */
[----:B------:R-:W-:Y:S01]  /*32b0*/  FMUL.FTZ R237, R104, c[0x0][0x1e8] ;  /* 0x00007a0068ed7a20 */ /* 0x000fe20000410000 */
[----:B------:R-:W-:Y:S01]  /*32c0*/  @P0 PRMT R64, R64, 0x5410, R103 ;  /* 0x0000541040400816 */ /* 0x000fe20000000067 */
[----:B------:R-:W-:Y:S01]  /*32d0*/  FMUL.FTZ R103, R98, c[0x0][0x1e8] ;  /* 0x00007a0062677a20 */ /* 0x000fe20000410000 */
[----:B------:R-:W-:Y:S01]  /*32e0*/  @P0 F2FP.PACK_AB R221, RZ, R221 ;  /* 0x000000ddffdd023e */ /* 0x000fe200000000ff */
[----:B------:R-:W-:Y:S01]  /*32f0*/  @P2 FADD.FTZ R95, R95, R72 ;  /* 0x000000485f5f2221 */ /* 0x000fe20000010000 */
[----:B------:R-:W-:Y:S01]  /*3300*/  @P0 PRMT R66, R159, 0x7610, R66 ;  /* 0x000076109f420816 */ /* 0x000fe20000000042 */
[----:B------:R-:W-:Y:S01]  /*3310*/  @P2 HADD2.F32 R73, -RZ, R63.H0_H0 ;  /* 0x2000003fff492230 */ /* 0x000fe20000004100 */
[----:B------:R-:W-:Y:S01]  /*3320*/  @P0 F2FP.PACK_AB R158, RZ, R158 ;  /* 0x0000009eff9e023e */ /* 0x000fe200000000ff */
[----:B------:R-:W-:Y:S01]  /*3330*/  @P2 HADD2.F32 R72, -RZ, R62.H0_H0 ;  /* 0x2000003eff482230 */ /* 0x000fe20000004100 */
[----:B------:R-:W-:Y:S01]  /*3340*/  @P0 F2FP.PACK_AB R234, RZ, R234 ;  /* 0x000000eaffea023e */ /* 0x000fe200000000ff */
[----:B------:R-:W-:Y:S01]  /*3350*/  FMUL.FTZ R155, R95, c[0x0][0x1e8] ;  /* 0x00007a005f9b7a20 */ /* 0x000fe20000410000 */
[----:B------:R-:W-:Y:S01]  /*3360*/  @P0 PRMT R66, R66, 0x5410, R221 ;  /* 0x0000541042420816 */ /* 0x000fe200000000dd */
[----:B------:R-:W-:Y:S01]  /*3370*/  @P2 FADD.FTZ R90, R90, R73 ;  /* 0x000000495a5a2221 */ /* 0x000fe20000010000 */
[----:B------:R-:W-:Y:S01]  /*3380*/  FSEL R239, R237, RZ, P5 ;  /* 0x000000ffedef7208 */ /* 0x000fe20002800000 */
[----:B------:R-:W-:Y:S01]  /*3390*/  @P2 FADD.FTZ R91, R91, R72 ;  /* 0x000000485b5b2221 */ /* 0x000fe20000010000 */
[----:B------:R-:W-:Y:S01]  /*33a0*/  FSEL R221, R103, RZ, P6 ;  /* 0x000000ff67dd7208 */ /* 0x000fe20003000000 */
[----:B------:R-:W-:Y:S01]  /*33b0*/  FMUL.FTZ R159, R97, c[0x0][0x1e8] ;  /* 0x00007a00619f7a20 */ /* 0x000fe20000410000 */
[----:B------:R-:W-:-:S02]  /*33c0*/  @P0 F2FP.PACK_AB R219, RZ, R219 ;  /* 0x000000dbffdb023e */ /* 0x000fc400000000ff */
[----:B------:R-:W-:Y:S02]  /*33d0*/  @P0 F2FP.PACK_AB R233, RZ, R233 ;  /* 0x000000e9ffe9023e */ /* 0x000fe400000000ff */
[----:B------:R-:W-:Y:S01]  /*33e0*/  @P0 PRMT R65, R158, 0x7610, R65 ;  /* 0x000076109e410816 */ /* 0x000fe20000000041 */
[----:B------:R-:W-:Y:S01]  /*33f0*/  FMUL.FTZ R158, R91, c[0x0][0x1e8] ;  /* 0x00007a005b9e7a20 */ /* 0x000fe20000410000 */
[----:B------:R-:W-:Y:S02]  /*3400*/  @P0 PRMT R67, R234, 0x7610, R67 ;  /* 0x00007610ea430816 */ /* 0x000fe40000000043 */
[----:B------:R-:W-:Y:S02]  /*3410*/  @P1 LOP3.LUT P5, RZ, R145, 0xff000000, RZ, 0xc0, !PT ;  /* 0xff00000091ff1812 */ /* 0x000fe400078ac0ff */
[----:B------:R-:W-:Y:S02]  /*3420*/  LOP3.LUT P6, RZ, R80, 0xff000000, RZ, 0xc0, !PT ;  /* 0xff00000050ff7812 */ /* 0x000fe400078cc0ff */
[----:B------:R-:W-:Y:S01]  /*3430*/  F2FP.PACK_AB R74, R236, R157 ;  /* 0x0000009dec4a723e */ /* 0x000fe200000000ff */
[----:B------:R-:W-:Y:S01]  /*3440*/  FMUL.FTZ R157, R96, c[0x0][0x1e8] ;  /* 0x00007a00609d7a20 */ /* 0x000fe20000410000 */
[----:B------:R-:W-:Y:S01]  /*3450*/  F2FP.PACK_AB R73, R78, R79 ;  /* 0x0000004f4e49723e */ /* 0x000fe200000000ff */
[----:B------:R-:W-:Y:S01]  /*3460*/  @P0 IMAD.WIDE.U32 R78, R215, R102, c[0x0][0x258] ;  /* 0x00009600d74e0625 */ /* 0x000fe200078e0066 */
[----:B------:R-:W-:-:S02]  /*3470*/  F2FP.PACK_AB R72, R76, R77 ;  /* 0x0000004d4c48723e */ /* 0x000fc400000000ff */
[----:B------:R-:W-:Y:S01]  /*3480*/  @P0 PRMT R65, R65, 0x5410, R219 ;  /* 0x0000541041410816 */ /* 0x000fe200000000db */
[----:B------:R-:W-:Y:S01]  /*3490*/  IMAD.WIDE.U32 R76, R215, R102, c[0x0][0x248] ;  /* 0x00009200d74c7625 */ /* 0x000fe200078e0066 */
[----:B------:R-:W-:Y:S02]  /*34a0*/  @P0 PRMT R67, R67, 0x5410, R233 ;  /* 0x0000541043430816 */ /* 0x000fe400000000e9 */
[----:B------:R-:W-:Y:S01]  /*34b0*/  @P1 FSEL R237, R237, RZ, P5 ;  /* 0x000000ffeded1208 */ /* 0x000fe20002800000 */
[----:B------:R-:W-:Y:S01]  /*34c0*/  FMUL.FTZ R219, R90, c[0x0][0x1e8] ;  /* 0x00007a005adb7a20 */ /* 0x000fe20000410000 */
[----:B------:R-:W-:Y:S01]  /*34d0*/  FSEL R225, R155, RZ, P6 ;  /* 0x000000ff9be17208 */ /* 0x000fe20003000000 */
[----:B------:R0:W-:Y:S01]  /*34e0*/  @P0 STG.E.128 [R78.64], R64 ;  /* 0x000000404e000986 */ /* 0x0001e2000c101d04 */
[----:B------:R-:W-:Y:S02]  /*34f0*/  LOP3.LUT P5, RZ, R80, 0xff0000, RZ, 0xc0, !PT ;  /* 0x00ff000050ff7812 */ /* 0x000fe400078ac0ff */
[----:B------:R-:W-:Y:S01]  /*3500*/  LOP3.LUT P6, RZ, R81, 0xff00, RZ, 0xc0, !PT ;  /* 0x0000ff0051ff7812 */ /* 0x000fe200078cc0ff */
[----:B------:R1:W-:Y:S01]  /*3510*/  STG.E.128 [R76.64], R72 ;  /* 0x000000484c007986 */ /* 0x0003e2000c101d04 */
[----:B------:R-:W-:-:S02]  /*3520*/  FSEL R234, R157, RZ, P5 ;  /* 0x000000ff9dea7208 */ /* 0x000fc40002800000 */
[----:B------:R-:W-:Y:S02]  /*3530*/  FSEL R233, R159, RZ, P6 ;  /* 0x000000ff9fe97208 */ /* 0x000fe40003000000 */
[----:B------:R-:W-:Y:S02]  /*3540*/  @P0 F2FP.PACK_AB R232, RZ, R232 ;  /* 0x000000e8ffe8023e */ /* 0x000fe400000000ff */
[----:B------:R-:W-:Y:S02]  /*3550*/  @P0 F2FP.PACK_AB R228, RZ, R228 ;  /* 0x000000e4ffe4023e */ /* 0x000fe400000000ff */
[----:B------:R-:W-:Y:S02]  /*3560*/  @P0 F2FP.PACK_AB R226, RZ, R226 ;  /* 0x000000e2ffe2023e */ /* 0x000fe400000000ff */
[----:B------:R-:W-:Y:S02]  /*3570*/  @P0 F2FP.PACK_AB R101, RZ, R101 ;  /* 0x00000065ff65023e */ /* 0x000fe400000000ff */
[C---:B------:R-:W-:Y:S01]  /*3580*/  LOP3.LUT P5, RZ, R81.reuse, 0xff, RZ, 0xc0, !PT ;  /* 0x000000ff51ff7812 */ /* 0x040fe200078ac0ff */
[----:B0-----:R-:W-:Y:S01]  /*3590*/  @P0 IMAD.WIDE.U32 R78, R216, R102, c[0x0][0x258] ;  /* 0x00009600d84e0625 */ /* 0x001fe200078e0066 */
[----:B------:R-:W-:-:S02]  /*35a0*/  LOP3.LUT P6, RZ, R81, 0xff0000, RZ, 0xc0, !PT ;  /* 0x00ff000051ff7812 */ /* 0x000fc400078cc0ff */
[----:B------:R-:W-:Y:S01]  /*35b0*/  @P0 F2FP.PACK_AB R230, RZ, R230 ;  /* 0x000000e6ffe6023e */ /* 0x000fe200000000ff */
[----:B-1----:R-:W-:Y:S01]  /*35c0*/  @P2 HADD2.F32 R74, -RZ, R60.H1_H1 ;  /* 0x3000003cff4a2230 */ /* 0x002fe20000004100 */
[----:B------:R-:W-:Y:S01]  /*35d0*/  @P1 MOV R72, R146 ;  /* 0x0000009200481202 */ /* 0x000fe20000000f00 */
[----:B------:R-:W-:Y:S01]  /*35e0*/  @P2 HADD2.F32 R73, -RZ, R63.H1_H1 ;  /* 0x3000003fff492230 */ /* 0x000fe20000004100 */
[----:B------:R-:W-:Y:S02]  /*35f0*/  @P0 F2FP.PACK_AB R229, RZ, R229 ;  /* 0x000000e5ffe5023e */ /* 0x000fe400000000ff */
[----:B------:R-:W-:Y:S01]  /*3600*/  @P0 F2FP.PACK_AB R100, RZ, R100 ;  /* 0x00000064ff64023e */ /* 0x000fe200000000ff */
[----:B------:R-:W-:Y:S01]  /*3610*/  @P2 FADD.FTZ R87, R87, R74 ;  /* 0x0000004a57572221 */ /* 0x000fe20000010000 */
[----:B------:R-:W-:Y:S01]  /*3620*/  @P0 F2FP.PACK_AB R104, RZ, R104 ;  /* 0x00000068ff68023e */ /* 0x000fe200000000ff */
[----:B------:R-:W-:Y:S01]  /*3630*/  @P2 FADD.FTZ R218, R218, R73 ;  /* 0x00000049dada2221 */ /* 0x000fe20000010000 */
        /* <DEDUP_REMOVED lines=30> */
[----:B------:R-:W-:Y:S01]  /*3820*/  @P1 PRMT R68, R83, 0x7610, R68 ;  /* 0x0000761053441816 */ /* 0x000fe20000000044 */
[----:B-1----:R-:W-:Y:S01]  /*3830*/  @P0 IMAD.WIDE.U32 R78, R217, R102, c[0x0][0x258] ;  /* 0x00009600d94e0625 */ /* 0x002fe200078e0066 */
[----:B------:R-:W-:-:S02]  /*3840*/  @P1 PRMT R69, R89, 0x7610, R69 ;  /* 0x0000761059451816 */ /* 0x000fc40000000045 */
[----:B------:R-:W-:Y:S02]  /*3850*/  @P1 PRMT R70, R93, 0x7610, R70 ;  /* 0x000076105d461816 */ /* 0x000fe40000000046 */
[----:B------:R-:W-:Y:S02]  /*3860*/  @P1 PRMT R71, R99, 0x7610, R71 ;  /* 0x0000761063471816 */ /* 0x000fe40000000047 */
[----:B------:R-:W-:Y:S02]  /*3870*/  @P0 F2FP.PACK_AB R95, RZ, R95 ;  /* 0x0000005fff5f023e */ /* 0x000fe400000000ff */
[----:B--2---:R-:W-:Y:S01]  /*3880*/  @P0 F2FP.PACK_AB R77, RZ, R87 ;  /* 0x00000057ff4d023e */ /* 0x004fe200000000ff */
[----:B------:R-:W-:Y:S01]  /*3890*/  FMUL.FTZ R87, R87, c[0x0][0x1e8] ;  /* 0x00007a0057577a20 */ /* 0x000fe20000410000 */
[----:B------:R-:W-:Y:S02]  /*38a0*/  @P0 F2FP.PACK_AB R97, RZ, R97 ;  /* 0x00000061ff61023e */ /* 0x000fe400000000ff */
[----:B------:R-:W-:Y:S01]  /*38b0*/  @P0 F2FP.PACK_AB R82, RZ, R218 ;  /* 0x000000daff52023e */ /* 0x000fe200000000ff */
        /* <DEDUP_REMOVED lines=17> */
[----:B------:R-:W-:Y:S02]  /*39d0*/  @P1 LOP3.LUT P0, RZ, R146, 0xff00, RZ, 0xc0, !PT ;  /* 0x0000ff0092ff1812 */ /* 0x000fe4000780c0ff */
[----:B------:R-:W-:Y:S02]  /*39e0*/  FSEL R74, R218, RZ, P6 ;  /* 0x000000ffda4a7208 */ /* 0x000fe40003000000 */
[----:B------:R-:W-:Y:S02]  /*39f0*/  IADD3 R215, R215, 0x100, RZ ;  /* 0x00000100d7d77810 */ /* 0x000fe40007ffe0ff */
[----:B------:R-:W-:Y:S02]  /*3a00*/  @P1 LOP3.LUT P6, RZ, R146, 0xff000000, RZ, 0xc0, !PT ;  /* 0xff00000092ff1812 */ /* 0x000fe400078cc0ff */
[----:B------:R-:W-:Y:S01]  /*3a10*/  @P1 FSEL R157, R157, RZ, P5 ;  /* 0x000000ff9d9d1208 */ /* 0x000fe20002800000 */
[----:B------:R-:W-:Y:S01]  /*3a20*/  IMAD.WIDE.U32 R76, R102, R215, c[0x0][0x248] ;  /* 0x00009200664c7625 */ /* 0x000fe200078e00d7 */
[----:B0-----:R-:W-:-:S02]  /*3a30*/  @P1 FSEL R80, R87, RZ, P0 ;  /* 0x000000ff57501208 */ /* 0x001fc40000000000 */
[C---:B------:R-:W-:Y:S02]  /*3a40*/  @P1 LOP3.LUT P0, RZ, R147.reuse, 0xff, RZ, 0xc0, !PT ;  /* 0x000000ff93ff1812 */ /* 0x040fe4000780c0ff */
[----:B------:R-:W-:Y:S02]  /*3a50*/  @P1 LOP3.LUT P5, RZ, R147, 0xff0000, RZ, 0xc0, !PT ;  /* 0x00ff000093ff1812 */ /* 0x000fe400078ac0ff */
[----:B------:R-:W-:Y:S02]  /*3a60*/  F2FP.PACK_AB R75, R74, R235 ;  /* 0x000000eb4a4b723e */ /* 0x000fe400000000ff */
[----:B------:R-:W-:Y:S02]  /*3a70*/  F2FP.PACK_AB R74, R233, R236 ;  /* 0x000000ece94a723e */ /* 0x000fe400000000ff */
[----:B------:R-:W-:Y:S02]  /*3a80*/  F2FP.PACK_AB R73, R225, R234 ;  /* 0x000000eae149723e */ /* 0x000fe400000000ff */
[----:B------:R-:W-:-:S02]  /*3a90*/  F2FP.PACK_AB R72, R72, R221 ;  /* 0x000000dd4848723e */ /* 0x000fc400000000ff */
[----:B------:R-:W-:Y:S02]  /*3aa0*/  @P1 FSEL R103, R103, RZ, P2 ;  /* 0x000000ff67671208 */ /* 0x000fe40001000000 */
[----:B------:R-:W-:Y:S01]  /*3ab0*/  @P1 FSEL R155, R155, RZ, P6 ;  /* 0x000000ff9b9b1208 */ /* 0x000fe20003000000 */
[----:B------:R0:W-:Y:S01]  /*3ac0*/  STG.E.128 [R76.64], R72 ;  /* 0x000000484c007986 */ /* 0x0001e2000c101d04 */
[C---:B------:R-:W-:Y:S02]  /*3ad0*/  @P1 LOP3.LUT P2, RZ, R147.reuse, 0xff00, RZ, 0xc0, !PT ;  /* 0x0000ff0093ff1812 */ /* 0x040fe4000784c0ff */
[----:B------:R-:W-:Y:S02]  /*3ae0*/  @P1 LOP3.LUT P6, RZ, R147, 0xff000000, RZ, 0xc0, !PT ;  /* 0xff00000093ff1812 */ /* 0x000fe400078cc0ff */
[----:B------:R-:W-:Y:S02]  /*3af0*/  @P1 FSEL R158, R158, RZ, P0 ;  /* 0x000000ff9e9e1208 */ /* 0x000fe40000000000 */
[----:B------:R-:W-:-:S02]  /*3b00*/  @P1 FSEL R219, R219, RZ, P5 ;  /* 0x000000ffdbdb1208 */ /* 0x000fc40002800000 */
[----:B------:R-:W-:Y:S02]  /*3b10*/  @P1 F2FP.PACK_AB R103, RZ, R103 ;  /* 0x00000067ff67123e */ /* 0x000fe400000000ff */
[----:B------:R-:W-:Y:S02]  /*3b20*/  @P1 F2FP.PACK_AB R157, RZ, R157 ;  /* 0x0000009dff9d123e */ /* 0x000fe400000000ff */
[----:B------:R-:W-:Y:S02]  /*3b30*/  @P1 FSEL R159, R159, RZ, P2 ;  /* 0x000000ff9f9f1208 */ /* 0x000fe40001000000 */
[----:B------:R-:W-:Y:S02]  /*3b40*/  @P1 F2FP.PACK_AB R158, RZ, R158 ;  /* 0x0000009eff9e123e */ /* 0x000fe400000000ff */
[----:B------:R-:W-:Y:S02]  /*3b50*/  @P1 F2FP.PACK_AB R219, RZ, R219 ;  /* 0x000000dbffdb123e */ /* 0x000fe400000000ff */
[----:B0-----:R-:W-:-:S02]  /*3b60*/  @P1 FSEL R72, R218, RZ, P6 ;  /* 0x000000ffda481208 */ /* 0x001fc40003000000 */
[----:B------:R-:W-:Y:S02]  /*3b70*/  @P1 F2FP.PACK_AB R80, RZ, R80 ;  /* 0x00000050ff50123e */ /* 0x000fe400000000ff */
[----:B------:R-:W-:Y:S02]  /*3b80*/  @P1 F2FP.PACK_AB R155, RZ, R155 ;  /* 0x0000009bff9b123e */ /* 0x000fe400000000ff */
[----:B------:R-:W-:Y:S02]  /*3b90*/  @P1 F2FP.PACK_AB R159, RZ, R159 ;  /* 0x0000009fff9f123e */ /* 0x000fe400000000ff */
[----:B------:R-:W-:Y:S01]  /*3ba0*/  @P1 F2FP.PACK_AB R74, RZ, R72 ;  /* 0x00000048ff4a123e */ /* 0x000fe200000000ff */
[----:B------:R-:W-:Y:S01]  /*3bb0*/  @P1 IMAD.WIDE.U32 R72, R217, R102, c[0x0][0x250] ;  /* 0x00009400d9481625 */ /* 0x000fe200078e0066 */
[----:B------:R-:W-:Y:S02]  /*3bc0*/  @P1 PRMT R68, R103, 0x7610, R68 ;  /* 0x0000761067441816 */ /* 0x000fe40000000044 */
[----:B------:R-:W-:-:S02]  /*3bd0*/  @P1 PRMT R69, R157, 0x7610, R69 ;  /* 0x000076109d451816 */ /* 0x000fc40000000045 */
[----:B------:R-:W-:Y:S02]  /*3be0*/  @P1 PRMT R70, R158, 0x7610, R70 ;  /* 0x000076109e461816 */ /* 0x000fe40000000046 */
[----:B------:R-:W-:Y:S02]  /*3bf0*/  @P1 PRMT R71, R219, 0x7610, R71 ;  /* 0x00007610db471816 */ /* 0x000fe40000000047 */
[----:B------:R-:W-:Y:S02]  /*3c00*/  @P1 PRMT R68, R68, 0x5410, R80 ;  /* 0x0000541044441816 */ /* 0x000fe40000000050 */
[----:B------:R-:W-:Y:S02]  /*3c10*/  @P1 PRMT R69, R69, 0x5410, R155 ;  /* 0x0000541045451816 */ /* 0x000fe4000000009b */
[----:B------:R-:W-:Y:S02]  /*3c20*/  @P1 PRMT R70, R70, 0x5410, R159 ;  /* 0x0000541046461816 */ /* 0x000fe4000000009f */
[----:B------:R-:W-:-:S02]  /*3c30*/  @P1 PRMT R71, R71, 0x5410, R74 ;  /* 0x0000541047471816 */ /* 0x000fc4000000004a */
[----:B------:R-:W-:-:S03]  /*3c40*/  SEL R219, RZ, 0x1, P4 ;  /* 0x00000001ffdb7807 */ /* 0x000fc60002000000 */
[----:B------:R0:W-:Y:S02]  /*3c50*/  @P1 STG.E.128 [R72.64], R68 ;  /* 0x0000004448001986 */ /* 0x0001e4000c101d04 */
[----:B0-----:R-:W-:Y:S01]  /*3c60*/  @P3 CALL.REL.NOINC `(.L_x_275) ;  /* 0x0000001000003944 */ /* 0x001fe20003c00000 */
[----:B------:R-:W-:Y:S05]  /*3c70*/  BRA `(.L_x_276) ;  /* 0xffffcde000007947 */ /* 0x000fea000383ffff */
.L_x_275:
        /* <DEDUP_REMOVED lines=82> */
.L_x_272:
[----:B------:R-:W0:Y:S01]  /*41a0*/  S2UR UR6, SR_CTAID.X ;  /* 0x00000000000679c3 */ /* 0x000e220000002500 */
[----:B------:R-:W-:Y:S01]  /*41b0*/  HFMA2.MMA R9, -RZ, RZ, 0, 1.9073486328125e-06 ;  /* 0x00000020ff097435 */ /* 0x000fe200000001ff */
[----:B------:R-:W-:-:S02]  /*41c0*/  LOP3.LUT R3, R0, 0x7f, RZ, 0xc0, !PT ;  /* 0x0000007f00037812 */ /* 0x000fc400078ec0ff */
        /* <DEDUP_REMOVED lines=32> */
.L_x_273:
[----:B------:R-:W-:Y:S01]  /*43d0*/  HFMA2.MMA R76, -RZ, RZ, 0, 9.5367431640625e-07 ;  /* 0x00000010ff4c7435 */ /* 0x000fe200000001ff */
[----:B------:R-:W-:-:S02]  /*43e0*/  MOV R75, R77 ;  /* 0x0000004d004b7202 */ /* 0x000fc40000000f00 */
[----:B------:R-:W-:Y:S02]  /*43f0*/  MOV R78, 0x1f ;  /* 0x0000001f004e7802 */ /* 0x000fe40000000f00 */
[----:B------:R-:W-:Y:S02]  /*4400*/  MOV R85, 0xffffffff ;  /* 0xffffffff00557802 */ /* 0x000fe40000000f00 */
[----:B------:R-:W-:Y:S02]  /*4410*/  MOV R72, 0x4430 ;  /* 0x0000443000487802 */ /* 0x000fe40000000f00 */
[----:B-----5:R-:W-:Y:S05]  /*4420*/  CALL.REL.NOINC `($__internal_17_$__cuda_sm70_shflsync_down_p) ;  /* 0x0000046000007944 */ /* 0x020fea0003c00000 */
[----:B-1----:R-:W-:Y:S01]  /*4430*/  MOV R74, R75 ;  /* 0x0000004b004a7202 */ /* 0x002fe20000000f00 */
[----:B0-----:R-:W-:Y:S05]  /*4440*/  BRA `(.L_x_277) ;  /* 0xffffdd7000007947 */ /* 0x001fea000383ffff */
.L_x_274:
[----:B------:R-:W-:Y:S01]  /*4450*/  HFMA2.MMA R76, -RZ, RZ, 0, 9.5367431640625e-07 ;  /* 0x00000010ff4c7435 */ /* 0x000fe200000001ff */
[----:B------:R-:W-:Y:S02]  /*4460*/  MOV R75, R79 ;  /* 0x0000004f004b7202 */ /* 0x000fe40000000f00 */
[----:B------:R-:W-:Y:S02]  /*4470*/  MOV R78, 0x1f ;  /* 0x0000001f004e7802 */ /* 0x000fe40000000f00 */
[----:B------:R-:W-:-:S02]  /*4480*/  MOV R85, 0xffffffff ;  /* 0xffffffff00557802 */ /* 0x000fc40000000f00 */
[----:B------:R-:W-:Y:S02]  /*4490*/  MOV R72, 0x44b0 ;  /* 0x000044b000487802 */ /* 0x000fe40000000f00 */
[----:B01---5:R-:W-:Y:S05]  /*44a0*/  CALL.REL.NOINC `($__internal_17_$__cuda_sm70_shflsync_down_p) ;  /* 0x000003e000007944 */ /* 0x023fea0003c00000 */
[----:B------:R-:W-:Y:S01]  /*44b0*/  FADD.FTZ R77, R77, R74 ;  /* 0x0000004a4d4d7221 */ /* 0x000fe20000010000 */
[----:B0-----:R-:W-:Y:S01]  /*44c0*/  HFMA2.MMA R76, -RZ, RZ, 0, 4.76837158203125e-07 ;  /* 0x00000008ff4c7435 */ /* 0x001fe200000001ff */
[----:B-1----:R-:W-:Y:S01]  /*44d0*/  FADD.FTZ R84, R79, R75 ;  /* 0x0000004b4f547221 */ /* 0x002fe20000010000 */
[----:B------:R-:W-:Y:S02]  /*44e0*/  MOV R78, 0x1f ;  /* 0x0000001f004e7802 */ /* 0x000fe40000000f00 */
[----:B------:R-:W-:Y:S02]  /*44f0*/  MOV R85, 0xffffffff ;  /* 0xffffffff00557802 */ /* 0x000fe40000000f00 */
[----:B------:R-:W-:Y:S02]  /*4500*/  MOV R75, R77 ;  /* 0x0000004d004b7202 */ /* 0x000fe40000000f00 */
[----:B------:R-:W-:Y:S02]  /*4510*/  MOV R72, 0x4530 ;  /* 0x0000453000487802 */ /* 0x000fe40000000f00 */
[----:B------:R-:W-:Y:S05]  /*4520*/  CALL.REL.NOINC `($__internal_17_$__cuda_sm70_shflsync_down_p) ;  /* 0x0000036000007944 */ /* 0x000fea0003c00000 */
[----:B0-----:R-:W-:Y:S01]  /*4530*/  HFMA2.MMA R76, -RZ, RZ, 0, 4.76837158203125e-07 ;  /* 0x00000008ff4c7435 */ /* 0x001fe200000001ff */
[----:B-1----:R-:W-:-:S02]  /*4540*/  MOV R74, R75 ;  /* 0x0000004b004a7202 */ /* 0x002fc40000000f00 */
[----:B------:R-:W-:Y:S02]  /*4550*/  MOV R75, R84 ;  /* 0x00000054004b7202 */ /* 0x000fe40000000f00 */
[----:B------:R-:W-:Y:S02]  /*4560*/  MOV R78, 0x1f ;  /* 0x0000001f004e7802 */ /* 0x000fe40000000f00 */
[----:B------:R-:W-:Y:S02]  /*4570*/  MOV R85, 0xffffffff ;  /* 0xffffffff00557802 */ /* 0x000fe40000000f00 */
[----:B------:R-:W-:Y:S02]  /*4580*/  MOV R72, 0x45a0 ;  /* 0x000045a000487802 */ /* 0x000fe40000000f00 */
[----:B------:R-:W-:Y:S05]  /*4590*/  CALL.REL.NOINC `($__internal_17_$__cuda_sm70_shflsync_down_p) ;  /* 0x000002f000007944 */ /* 0x000fea0003c00000 */
[----:B------:R-:W-:Y:S01]  /*45a0*/  FADD.FTZ R77, R74, R77 ;  /* 0x0000004d4a4d7221 */ /* 0x000fe20000010000 */
[----:B0-----:R-:W-:Y:S01]  /*45b0*/  HFMA2.MMA R76, -RZ, RZ, 0, 2.384185791015625e-07 ;  /* 0x00000004ff4c7435 */ /* 0x001fe200000001ff */
[----:B-1----:R-:W-:Y:S01]  /*45c0*/  FADD.FTZ R84, R84, R75 ;  /* 0x0000004b54547221 */ /* 0x002fe20000010000 */
[----:B------:R-:W-:Y:S02]  /*45d0*/  MOV R78, 0x1f ;  /* 0x0000001f004e7802 */ /* 0x000fe40000000f00 */
[----:B------:R-:W-:-:S02]  /*45e0*/  MOV R85, 0xffffffff ;  /* 0xffffffff00557802 */ /* 0x000fc40000000f00 */
[----:B------:R-:W-:Y:S02]  /*45f0*/  MOV R75, R77 ;  /* 0x0000004d004b7202 */ /* 0x000fe40000000f00 */
[----:B------:R-:W-:Y:S02]  /*4600*/  MOV R72, 0x4620 ;  /* 0x0000462000487802 */ /* 0x000fe40000000f00 */
[----:B------:R-:W-:Y:S05]  /*4610*/  CALL.REL.NOINC `($__internal_17_$__cuda_sm70_shflsync_down_p) ;  /* 0x0000027000007944 */ /* 0x000fea0003c00000 */
[----:B0-----:R-:W-:Y:S01]  /*4620*/  HFMA2.MMA R76, -RZ, RZ, 0, 2.384185791015625e-07 ;  /* 0x00000004ff4c7435 */ /* 0x001fe200000001ff */
[----:B-1----:R-:W-:Y:S02]  /*4630*/  MOV R74, R75 ;  /* 0x0000004b004a7202 */ /* 0x002fe40000000f00 */
[----:B------:R-:W-:Y:S02]  /*4640*/  MOV R75, R84 ;  /* 0x00000054004b7202 */ /* 0x000fe40000000f00 */
[----:B------:R-:W-:Y:S02]  /*4650*/  MOV R78, 0x1f ;  /* 0x0000001f004e7802 */ /* 0x000fe40000000f00 */
[----:B------:R-:W-:Y:S02]  /*4660*/  MOV R85, 0xffffffff ;  /* 0xffffffff00557802 */ /* 0x000fe40000000f00 */
[----:B------:R-:W-:-:S02]  /*4670*/  MOV R72, 0x4690 ;  /* 0x0000469000487802 */ /* 0x000fc40000000f00 */
[----:B------:R-:W-:Y:S05]  /*4680*/  CALL.REL.NOINC `($__internal_17_$__cuda_sm70_shflsync_down_p) ;  /* 0x0000020000007944 */ /* 0x000fea0003c00000 */
[----:B------:R-:W-:Y:S01]  /*4690*/  FADD.FTZ R77, R74, R77 ;  /* 0x0000004d4a4d7221 */ /* 0x000fe20000010000 */
[----:B0-----:R-:W-:Y:S01]  /*46a0*/  HFMA2.MMA R76, -RZ, RZ, 0, 1.1920928955078125e-07 ;  /* 0x00000002ff4c7435 */ /* 0x001fe200000001ff */
[----:B-1----:R-:W-:Y:S01]  /*46b0*/  FADD.FTZ R84, R84, R75 ;  /* 0x0000004b54547221 */ /* 0x002fe20000010000 */
[----:B------:R-:W-:-:S02]  /*46c0*/  MOV R78, 0x1f ;  /* 0x0000001f004e7802 */ /* 0x000fc40000000f00 */
[----:B------:R-:W-:Y:S02]  /*46d0*/  MOV R85, 0xffffffff ;  /* 0xffffffff00557802 */ /* 0x000fe40000000f00 */
[----:B------:R-:W-:Y:S02]  /*46e0*/  MOV R75, R77 ;  /* 0x0000004d004b7202 */ /* 0x000fe40000000f00 */
[----:B------:R-:W-:Y:S02]  /*46f0*/  MOV R72, 0x4710 ;  /* 0x0000471000487802 */ /* 0x000fe40000000f00 */
[----:B------:R-:W-:Y:S05]  /*4700*/  CALL.REL.NOINC `($__internal_17_$__cuda_sm70_shflsync_down_p) ;  /* 0x0000018000007944 */ /* 0x000fea0003c00000 */
[----:B0-----:R-:W-:Y:S01]  /*4710*/  HFMA2.MMA R76, -RZ, RZ, 0, 1.1920928955078125e-07 ;  /* 0x00000002ff4c7435 */ /* 0x001fe200000001ff */
[----:B-1----:R-:W-:Y:S02]  /*4720*/  MOV R74, R75 ;  /* 0x0000004b004a7202 */ /* 0x002fe40000000f00 */
[----:B------:R-:W-:Y:S02]  /*4730*/  MOV R75, R84 ;  /* 0x00000054004b7202 */ /* 0x000fe40000000f00 */
[----:B------:R-:W-:Y:S02]  /*4740*/  MOV R78, 0x1f ;  /* 0x0000001f004e7802 */ /* 0x000fe40000000f00 */
[----:B------:R-:W-:-:S02]  /*4750*/  MOV R85, 0xffffffff ;  /* 0xffffffff00557802 */ /* 0x000fc40000000f00 */
[----:B------:R-:W-:Y:S02]  /*4760*/  MOV R72, 0x4780 ;  /* 0x0000478000487802 */ /* 0x000fe40000000f00 */
[----:B------:R-:W-:Y:S05]  /*4770*/  CALL.REL.NOINC `($__internal_17_$__cuda_sm70_shflsync_down_p) ;  /* 0x0000011000007944 */ /* 0x000fea0003c00000 */
[----:B------:R-:W-:Y:S01]  /*4780*/  FADD.FTZ R77, R74, R77 ;  /* 0x0000004d4a4d7221 */ /* 0x000fe20000010000 */
[----:B0-----:R-:W-:Y:S01]  /*4790*/  HFMA2.MMA R76, -RZ, RZ, 0, 5.9604644775390625e-08 ;  /* 0x00000001ff4c7435 */ /* 0x001fe200000001ff */
[----:B-1----:R-:W-:Y:S01]  /*47a0*/  FADD.FTZ R79, R84, R75 ;  /* 0x0000004b544f7221 */ /* 0x002fe20000010000 */
[----:B------:R-:W-:Y:S02]  /*47b0*/  MOV R78, 0x1f ;  /* 0x0000001f004e7802 */ /* 0x000fe40000000f00 */
[----:B------:R-:W-:Y:S02]  /*47c0*/  MOV R85, 0xffffffff ;  /* 0xffffffff00557802 */ /* 0x000fe40000000f00 */
[----:B------:R-:W-:Y:S02]  /*47d0*/  MOV R75, R77 ;  /* 0x0000004d004b7202 */ /* 0x000fe40000000f00 */
[----:B------:R-:W-:Y:S02]  /*47e0*/  MOV R72, 0x4800 ;  /* 0x0000480000487802 */ /* 0x000fe40000000f00 */
[----:B------:R-:W-:Y:S05]  /*47f0*/  CALL.REL.NOINC `($__internal_17_$__cuda_sm70_shflsync_down_p) ;  /* 0x0000009000007944 */ /* 0x000fea0003c00000 */
[----:B0-----:R-:W-:Y:S01]  /*4800*/  HFMA2.MMA R76, -RZ, RZ, 0, 5.9604644775390625e-08 ;  /* 0x00000001ff4c7435 */ /* 0x001fe200000001ff */
[----:B-1----:R-:W-:-:S02]  /*4810*/  MOV R84, R75 ;  /* 0x0000004b00547202 */ /* 0x002fc40000000f00 */
[----:B------:R-:W-:Y:S02]  /*4820*/  MOV R75, R79 ;  /* 0x0000004f004b7202 */ /* 0x000fe40000000f00 */
[----:B------:R-:W-:Y:S02]  /*4830*/  MOV R78, 0x1f ;  /* 0x0000001f004e7802 */ /* 0x000fe40000000f00 */
[----:B------:R-:W-:Y:S02]  /*4840*/  MOV R85, 0xffffffff ;  /* 0xffffffff00557802 */ /* 0x000fe40000000f00 */
[----:B------:R-:W-:Y:S02]  /*4850*/  MOV R72, 0x4870 ;  /* 0x0000487000487802 */ /* 0x000fe40000000f00 */
[----:B------:R-:W-:Y:S05]  /*4860*/  CALL.REL.NOINC `($__internal_17_$__cuda_sm70_shflsync_down_p) ;  /* 0x0000002000007944 */ /* 0x000fea0003c00000 */
[----:B-1----:R-:W-:Y:S01]  /*4870*/  MOV R72, R75 ;  /* 0x0000004b00487202 */ /* 0x002fe20000000f00 */
[----:B0-----:R-:W-:Y:S05]  /*4880*/  BRA `(.L_x_278) ;  /* 0xffffda5000007947 */ /* 0x001fea000383ffff */
        .weak           $__internal_17_$__cuda_sm70_shflsync_down_p
        .type           $__internal_17_$__cuda_sm70_shflsync_down_p,@function
        .size           $__internal_17_$__cuda_sm70_shflsync_down_p,(.L_x_2035 - $__internal_17_$__cuda_sm70_shflsync_down_p)
$__internal_17_$__cuda_sm70_shflsync_down_p:
[----:B------:R-:W-:Y:S01]  /*4890*/  HFMA2.MMA R73, -RZ, RZ, 0, 0 ;  /* 0x00000000ff497435 */ /* 0x000fe200000001ff */
[----:B------:R-:W-:Y:S04]  /*48a0*/  WARPSYNC R85 ;  /* 0x0000005500007348 */ /* 0x000fe80003800000 */
[----:B------:R0:W1:Y:S01]  /*48b0*/  SHFL.DOWN PT, R75, R75, R76, R78 ;  /* 0x0800004c4b4b7389 */ /* 0x00006200000e004e */
[----:B------:R-:W-:Y:S05]  /*48c0*/  RET.REL.NODEC R72 `(_ZN10layer_norm31ln_parallel_residual_bwd_kernelINS_13Kernel_traitsI6__halfS2_S2_S2_fjLj3072ELj1ELj1ELj4ELj16ENS_18Kernel_traits_baseILj3072ES2_S2_S2_S2_fjLj128EEEEELb1ELb0ELb1EEEvNS_9BwdParamsE) ;  /* 0xffffb73048007950 */ /* 0x000fea0003c3ffff */
.L_x_279:
        /* <DEDUP_REMOVED lines=11> */
.L_x_2035:


//--------------------- .text._ZN10layer_norm22ln_bwd_finalize_kernelINS_22Kernel_traits_finalizeILj3072E6__halfS2_S2_S2_fjLb0ELj1024ELj4ENS_18Kernel_traits_baseILj3072ES2_S2_S2_S2_fjLj1024EEEEELb0ELb0EEEvNS_9BwdParamsE --------------------------
	.section	.text._ZN10layer_norm22ln_bwd_finalize_kernelINS_22Kernel_traits_finalizeILj3072E6__halfS2_S2_S2_fjLb0ELj1024ELj4ENS_18Kernel_traits_baseILj3072ES2_S2_S2_S2_fjLj1024EEEEELb0ELb0EEEvNS_9BwdParamsE,"ax",@progbits
	.sectioninfo	@"SHI_REGISTERS=30"
	.align	128
        .global         _ZN10layer_norm22ln_bwd_finalize_kernelINS_22Kernel_traits_finalizeILj3072E6__halfS2_S2_S2_fjLb0ELj1024ELj4ENS_18Kernel_traits_baseILj3072ES2_S2_S2_S2_fjLj1024EEEEELb0ELb0EEEvNS_9BwdParamsE
        .type           _ZN10layer_norm22ln_bwd_finalize_kernelINS_22Kernel_traits_finalizeILj3072E6__halfS2_S2_S2_fjLb0ELj1024ELj4ENS_18Kernel_traits_baseILj3072ES2_S2_S2_S2_fjLj1024EEEEELb0ELb0EEEvNS_9BwdParamsE,@function
        .size           _ZN10layer_norm22ln_bwd_finalize_kernelINS_22Kernel_traits_finalizeILj3072E6__halfS2_S2_S2_fjLb0ELj1024ELj4ENS_18Kernel_traits_baseILj3072ES2_S2_S2_S2_fjLj1024EEEEELb0ELb0EEEvNS_9BwdParamsE,(.L_x_2036 - _ZN10layer_norm22ln_bwd_finalize_kernelINS_22Kernel_traits_finalizeILj3072E6__halfS2_S2_S2_fjLb0ELj1024ELj4ENS_18Kernel_traits_baseILj3072ES2_S2_S2_S2_fjLj1024EEEEELb0ELb0EEEvNS_9BwdParamsE)
        .other          _ZN10layer_norm22ln_bwd_finalize_kernelINS_22Kernel_traits_finalizeILj3072E6__halfS2_S2_S2_fjLb0ELj1024ELj4ENS_18Kernel_traits_baseILj3072ES2_S2_S2_S2_fjLj1024EEEEELb0ELb0EEEvNS_9BwdParamsE,@"STO_CUDA_ENTRY STV_DEFAULT"
_ZN10layer_norm22ln_bwd_finalize_kernelINS_22Kernel_traits_finalizeILj3072E6__halfS2_S2_S2_fjLb0ELj1024ELj4ENS_18Kernel_traits_baseILj3072ES2_S2_S2_S2_fjLj1024EEEEELb0ELb0EEEvNS_9BwdParamsE:
.text._ZN10layer_norm22ln_bwd_finalize_kernelINS_22Kernel_traits_finalizeILj3072E6__halfS2_S2_S2_fjLb0ELj1024ELj4ENS_18Kernel_traits_baseILj3072ES2_S2_S2_S2_fjLj1024EEEEELb0ELb0EEEvNS_9BwdParamsE:
        /* <DEDUP_REMOVED lines=19> */
.L_x_293:
        /* <DEDUP_REMOVED lines=28> */
.L_x_284:
        /* <DEDUP_REMOVED lines=35> */
.L_x_283:
[----:B------:R-:W-:Y:S05]  /*0520*/  BSYNC B1 ;  /* 0x0000000000017941 */ /* 0x000fea0003800000 */
.L_x_282:
        /* <DEDUP_REMOVED lines=23> */
.L_x_286:
[----:B------:R-:W-:Y:S05]  /*06a0*/  BSYNC B1 ;  /* 0x0000000000017941 */ /* 0x000fea0003800000 */
.L_x_285:
        /* <DEDUP_REMOVED lines=11> */
.L_x_287:
[----:B------:R-:W-:Y:S05]  /*0760*/  BSYNC B1 ;  /* 0x0000000000017941 */ /* 0x000fea0003800000 */
.L_x_281:
[----:B------:R-:W-:Y:S05]  /*0770*/  BSYNC B0 ;  /* 0x0000000000007941 */ /* 0x000fea0003800000 */
.L_x_280:
        /* <DEDUP_REMOVED lines=11> */
.L_x_294:
        /* <DEDUP_REMOVED lines=18> */
.L_x_295:
[----:B---3--:R-:W-:Y:S02]  /*0950*/  FADD.FTZ R4, R4, R9 ;  /* 0x0000000904047221 */ /* 0x008fe40000010000 */
[----:B-12---:R-:W-:-:S03]  /*0960*/  FADD.FTZ R6, R5, R6 ;  /* 0x0000000605067221 */ /* 0x006fc60000010000 */
[----:B------:R1:W-:Y:S04]  /*0970*/  @!P1 STS [R17.X4+0x2000], R4 ;  /* 0x0020000411009388 */ /* 0x0003e80000004800 */
[----:B------:R1:W-:Y:S02]  /*0980*/  @!P1 STS [R17.X4+0x2080], R6 ;  /* 0x0020800611009388 */ /* 0x0003e40000004800 */
.L_x_288:
        /* <DEDUP_REMOVED lines=12> */
[----:B0-----:R-:W-:Y:S01]  /*0a50*/  F2FP.PACK_AB R7, R5, R4 ;  /* 0x000000040507723e */ /* 0x001fe200000000ff */
[----:B------:R-:W-:Y:S01]  /*0a60*/  IMAD.WIDE.U32 R4, R19, R10, c[0x0][0x260] ;  /* 0x0000980013047625 */ /* 0x000fe200078e000a */
[----:B-1----:R-:W-:-:S03]  /*0a70*/  F2FP.PACK_AB R9, R9, R8 ;  /* 0x000000080909723e */ /* 0x002fc600000000ff */
[----:B------:R0:W-:Y:S04]  /*0a80*/  STG.E [R2.64], R7 ;  /* 0x0000000702007986 */ /* 0x0001e8000c101904 */
[----:B------:R0:W-:Y:S02]  /*0a90*/  STG.E [R4.64], R9 ;  /* 0x0000000904007986 */ /* 0x0001e4000c101904 */
.L_x_292:
[----:B------:R-:W-:Y:S05]  /*0aa0*/  BSYNC B0 ;  /* 0x0000000000007941 */ /* 0x000fea0003800000 */
.L_x_291:
[C---:B------:R-:W-:Y:S02]  /*0ab0*/  ISETP.GT.U32.AND P1, PT, R18.reuse, -0xc01, PT ;  /* 0xfffff3ff1200780c */ /* 0x040fe40003f24070 */
[----:B------:R-:W-:Y:S02]  /*0ac0*/  IADD3 R18, R18, 0xc00, RZ ;  /* 0x00000c0012127810 */ /* 0x000fe40007ffe0ff */
[----:B------:R-:W-:-:S09]  /*0ad0*/  IADD3 R19, R19, 0x600, RZ ;  /* 0x0000060013137810 */ /* 0x000fd20007ffe0ff */
[----:B01----:R-:W-:Y:S05]  /*0ae0*/  @P1 BRA `(.L_x_293) ;  /* 0xfffff64000001947 */ /* 0x003fea000383ffff */
[----:B------:R-:W-:Y:S05]  /*0af0*/  EXIT ;  /* 0x000000000000794d */ /* 0x000fea0003800000 */
.L_x_289:
[----:B--2---:R-:W-:Y:S01]  /*0b00*/  IMAD.MOV.U32 R9, RZ, RZ, R5 ;  /* 0x000000ffff097224 */ /* 0x004fe200078e0005 */
[----:B------:R-:W-:Y:S01]  /*0b10*/  MOV R8, 0x1 ;  /* 0x0000000100087802 */ /* 0x000fe20000000f00 */
[----:B------:R-:W-:Y:S01]  /*0b20*/  IMAD.MOV.U32 R7, RZ, RZ, 0x1f ;  /* 0x0000001fff077424 */ /* 0x000fe200078e00ff */
[----:B------:R-:W-:Y:S02]  /*0b30*/  MOV R10, 0xffffffff ;  /* 0xffffffff000a7802 */ /* 0x000fe40000000f00 */
[----:B------:R-:W-:Y:S02]  /*0b40*/  MOV R2, 0xb60 ;  /* 0x00000b6000027802 */ /* 0x000fe40000000f00 */
[----:B01----:R-:W-:Y:S05]  /*0b50*/  CALL.REL.NOINC `($__internal_18_$__cuda_sm70_shflsync_bfly_p) ;  /* 0x000003b000007944 */ /* 0x003fea0003c00000 */
[----:B-1----:R-:W-:Y:S01]  /*0b60*/  IMAD.MOV.U32 R2, RZ, RZ, R7 ;  /* 0x000000ffff027224 */ /* 0x002fe200078e0007 */
[----:B0-----:R-:W-:Y:S05]  /*0b70*/  BRA `(.L_x_294) ;  /* 0xfffffcb000007947 */ /* 0x001fea000383ffff */
.L_x_290:
[----:B------:R-:W-:Y:S01]  /*0b80*/  HFMA2.MMA R8, -RZ, RZ, 0, 1.1920928955078125e-07 ;  /* 0x00000002ff087435 */ /* 0x000fe200000001ff */
[----:B------:R-:W-:Y:S01]  /*0b90*/  IMAD.MOV.U32 R7, RZ, RZ, 0x1f ;  /* 0x0000001fff077424 */ /* 0x000fe200078e00ff */
[----:B------:R-:W-:Y:S02]  /*0ba0*/  MOV R10, 0xffffffff ;  /* 0xffffffff000a7802 */ /* 0x000fe40000000f00 */
[----:B------:R-:W-:-:S02]  /*0bb0*/  MOV R2, 0xbd0 ;  /* 0x00000bd000027802 */ /* 0x000fc40000000f00 */
[----:B012---:R-:W-:Y:S05]  /*0bc0*/  CALL.REL.NOINC `($__internal_18_$__cuda_sm70_shflsync_bfly_p) ;  /* 0x0000034000007944 */ /* 0x007fea0003c00000 */
[----:B01----:R-:W-:Y:S01]  /*0bd0*/  FADD.FTZ R9, R9, R7 ;  /* 0x0000000709097221 */ /* 0x003fe20000010000 */
[----:B------:R-:W-:Y:S01]  /*0be0*/  HFMA2.MMA R7, -RZ, RZ, 0, 1.847743988037109375e-06 ;  /* 0x0000001fff077435 */ /* 0x000fe200000001ff */
[----:B------:R-:W-:Y:S01]  /*0bf0*/  IMAD.MOV.U32 R8, RZ, RZ, 0x4 ;  /* 0x00000004ff087424 */ /* 0x000fe200078e00ff */
[----:B------:R-:W-:Y:S01]  /*0c00*/  MOV R2, 0xc30 ;  /* 0x00000c3000027802 */ /* 0x000fe20000000f00 */
[----:B------:R-:W-:-:S03]  /*0c10*/  IMAD.MOV.U32 R10, RZ, RZ, -0x1 ;  /* 0xffffffffff0a7424 */ /* 0x000fc600078e00ff */
[----:B------:R-:W-:Y:S05]  /*0c20*/  CALL.REL.NOINC `($__internal_18_$__cuda_sm70_shflsync_bfly_p) ;  /* 0x000002e000007944 */ /* 0x000fea0003c00000 */
[----:B01----:R-:W-:Y:S01]  /*0c30*/  FADD.FTZ R9, R9, R7 ;  /* 0x0000000709097221 */ /* 0x003fe20000010000 */
[----:B------:R-:W-:Y:S01]  /*0c40*/  HFMA2.MMA R7, -RZ, RZ, 0, 1.847743988037109375e-06 ;  /* 0x0000001fff077435 */ /* 0x000fe200000001ff */
[----:B------:R-:W-:Y:S01]  /*0c50*/  MOV R8, 0x8 ;  /* 0x0000000800087802 */ /* 0x000fe20000000f00 */
[----:B------:R-:W-:Y:S01]  /*0c60*/  IMAD.MOV.U32 R10, RZ, RZ, -0x1 ;  /* 0xffffffffff0a7424 */ /* 0x000fe200078e00ff */
[----:B------:R-:W-:-:S03]  /*0c70*/  MOV R2, 0xc90 ;  /* 0x00000c9000027802 */ /* 0x000fc60000000f00 */
[----:B------:R-:W-:Y:S05]  /*0c80*/  CALL.REL.NOINC `($__internal_18_$__cuda_sm70_shflsync_bfly_p) ;  /* 0x0000028000007944 */ /* 0x000fea0003c00000 */
[----:B-1----:R-:W-:Y:S01]  /*0c90*/  FADD.FTZ R6, R9, R7 ;  /* 0x0000000709067221 */ /* 0x002fe20000010000 */
[----:B------:R-:W-:Y:S01]  /*0ca0*/  HFMA2.MMA R7, -RZ, RZ, 0, 1.847743988037109375e-06 ;  /* 0x0000001fff077435 */ /* 0x000fe200000001ff */
[----:B0-----:R-:W-:Y:S01]  /*0cb0*/  MOV R8, 0x10 ;  /* 0x0000001000087802 */ /* 0x001fe20000000f00 */
[----:B------:R-:W-:Y:S01]  /*0cc0*/  IMAD.MOV.U32 R10, RZ, RZ, -0x1 ;  /* 0xffffffffff0a7424 */ /* 0x000fe200078e00ff */
[----:B------:R-:W-:-:S02]  /*0cd0*/  MOV R2, 0xd00 ;  /* 0x00000d0000027802 */ /* 0x000fc40000000f00 */
[----:B------:R-:W-:Y:S02]  /*0ce0*/  MOV R9, R6 ;  /* 0x0000000600097202 */ /* 0x000fe40000000f00 */
[----:B------:R-:W-:Y:S05]  /*0cf0*/  CALL.REL.NOINC `($__internal_18_$__cuda_sm70_shflsync_bfly_p) ;  /* 0x0000021000007944 */ /* 0x000fea0003c00000 */
[----:B0-----:R-:W-:Y:S01]  /*0d00*/  HFMA2.MMA R8, -RZ, RZ, 0, 5.9604644775390625e-08 ;  /* 0x00000001ff087435 */ /* 0x001fe200000001ff */
[----:B-1----:R-:W-:Y:S01]  /*0d10*/  MOV R5, R7 ;  /* 0x0000000700057202 */ /* 0x002fe20000000f00 */
[----:B------:R-:W-:Y:S01]  /*0d20*/  IMAD.MOV.U32 R9, RZ, RZ, R4 ;  /* 0x000000ffff097224 */ /* 0x000fe200078e0004 */
[----:B------:R-:W-:Y:S01]  /*0d30*/  MOV R7, 0x1f ;  /* 0x0000001f00077802 */ /* 0x000fe20000000f00 */
[----:B------:R-:W-:Y:S01]  /*0d40*/  IMAD.MOV.U32 R10, RZ, RZ, -0x1 ;  /* 0xffffffffff0a7424 */ /* 0x000fe200078e00ff */
[----:B------:R-:W-:Y:S02]  /*0d50*/  MOV R2, 0xd70 ;  /* 0x00000d7000027802 */ /* 0x000fe40000000f00 */
[----:B------:R-:W-:Y:S05]  /*0d60*/  CALL.REL.NOINC `($__internal_18_$__cuda_sm70_shflsync_bfly_p) ;  /* 0x000001a000007944 */ /* 0x000fea0003c00000 */
[----:B0-----:R-:W-:Y:S01]  /*0d70*/  HFMA2.MMA R8, -RZ, RZ, 0, 1.1920928955078125e-07 ;  /* 0x00000002ff087435 */ /* 0x001fe200000001ff */
[----:B-1----:R-:W-:Y:S01]  /*0d80*/  FADD.FTZ R9, R4, R7 ;  /* 0x0000000704097221 */ /* 0x002fe20000010000 */
[----:B------:R-:W-:Y:S01]  /*0d90*/  MOV R7, 0x1f ;  /* 0x0000001f00077802 */ /* 0x000fe20000000f00 */
[----:B------:R-:W-:Y:S01]  /*0da0*/  IMAD.MOV.U32 R10, RZ, RZ, -0x1 ;  /* 0xffffffffff0a7424 */ /* 0x000fe200078e00ff */
[----:B------:R-:W-:Y:S02]  /*0db0*/  MOV R2, 0xdd0 ;  /* 0x00000dd000027802 */ /* 0x000fe40000000f00 */
[----:B------:R-:W-:Y:S05]  /*0dc0*/  CALL.REL.NOINC `($__internal_18_$__cuda_sm70_shflsync_bfly_p) ;  /* 0x0000014000007944 */ /* 0x000fea0003c00000 */
[----:B0-----:R-:W-:Y:S01]  /*0dd0*/  HFMA2.MMA R8, -RZ, RZ, 0, 2.384185791015625e-07 ;  /* 0x00000004ff087435 */ /* 0x001fe200000001ff */
[----:B-1----:R-:W-:Y:S01]  /*0de0*/  FADD.FTZ R9, R9, R7 ;  /* 0x0000000709097221 */ /* 0x002fe20000010000 */
[----:B------:R-:W-:Y:S01]  /*0df0*/  MOV R7, 0x1f ;  /* 0x0000001f00077802 */ /* 0x000fe20000000f00 */
[----:B------:R-:W-:Y:S01]  /*0e00*/  IMAD.MOV.U32 R10, RZ, RZ, -0x1 ;  /* 0xffffffffff0a7424 */ /* 0x000fe200078e00ff */
[----:B------:R-:W-:-:S02]  /*0e10*/  MOV R2, 0xe30 ;  /* 0x00000e3000027802 */ /* 0x000fc40000000f00 */
[----:B------:R-:W-:Y:S05]  /*0e20*/  CALL.REL.NOINC `($__internal_18_$__cuda_sm70_shflsync_bfly_p) ;  /* 0x000000e000007944 */ /* 0x000fea0003c00000 */
[----:B0-----:R-:W-:Y:S01]  /*0e30*/  HFMA2.MMA R8, -RZ, RZ, 0, 4.76837158203125e-07 ;  /* 0x00000008ff087435 */ /* 0x001fe200000001ff */
[----:B-1----:R-:W-:Y:S01]  /*0e40*/  FADD.FTZ R9, R9, R7 ;  /* 0x0000000709097221 */ /* 0x002fe20000010000 */
[----:B------:R-:W-:Y:S01]  /*0e50*/  MOV R7, 0x1f ;  /* 0x0000001f00077802 */ /* 0x000fe20000000f00 */
[----:B------:R-:W-:Y:S01]  /*0e60*/  IMAD.MOV.U32 R10, RZ, RZ, -0x1 ;  /* 0xffffffffff0a7424 */ /* 0x000fe200078e00ff */
[----:B------:R-:W-:-:S02]  /*0e70*/  MOV R2, 0xe90 ;  /* 0x00000e9000027802 */ /* 0x000fc40000000f00 */
[----:B------:R-:W-:Y:S05]  /*0e80*/  CALL.REL.NOINC `($__internal_18_$__cuda_sm70_shflsync_bfly_p) ;  /* 0x0000008000007944 */ /* 0x000fea0003c00000 */
[----:B0-----:R-:W-:Y:S01]  /*0e90*/  HFMA2.MMA R8, -RZ, RZ, 0, 9.5367431640625e-07 ;  /* 0x00000010ff087435 */ /* 0x001fe200000001ff */
[----:B-1----:R-:W-:Y:S01]  /*0ea0*/  FADD.FTZ R9, R9, R7 ;  /* 0x0000000709097221 */ /* 0x002fe20000010000 */
[----:B------:R-:W-:Y:S01]  /*0eb0*/  MOV R7, 0x1f ;  /* 0x0000001f00077802 */ /* 0x000fe20000000f00 */
[----:B------:R-:W-:Y:S01]  /*0ec0*/  IMAD.MOV.U32 R10, RZ, RZ, -0x1 ;  /* 0xffffffffff0a7424 */ /* 0x000fe200078e00ff */
[----:B------:R-:W-:-:S02]  /*0ed0*/  MOV R2, 0xef0 ;  /* 0x00000ef000027802 */ /* 0x000fc40000000f00 */
[----:B------:R-:W-:Y:S05]  /*0ee0*/  CALL.REL.NOINC `($__internal_18_$__cuda_sm70_shflsync_bfly_p) ;  /* 0x0000002000007944 */ /* 0x000fea0003c00000 */
[----:B-1----:R-:W-:Y:S01]  /*0ef0*/  MOV R4, R7 ;  /* 0x0000000700047202 */ /* 0x002fe20000000f00 */
[----:B0-----:R-:W-:Y:S05]  /*0f00*/  BRA `(.L_x_295) ;  /* 0xfffffa4000007947 */ /* 0x001fea000383ffff */
        .weak           $__internal_18_$__cuda_sm70_shflsync_bfly_p
        .type           $__internal_18_$__cuda_sm70_shflsync_bfly_p,@function
        .size           $__internal_18_$__cuda_sm70_shflsync_bfly_p,(.L_x_2036 - $__internal_18_$__cuda_sm70_shflsync_bfly_p)
$__internal_18_$__cuda_sm70_shflsync_bfly_p:
[----:B------:R-:W-:Y:S01]  /*0f10*/  HFMA2.MMA R3, -RZ, RZ, 0, 0 ;  /* 0x00000000ff037435 */ /* 0x000fe200000001ff */
[----:B------:R-:W-:Y:S04]  /*0f20*/  WARPSYNC R10 ;  /* 0x0000000a00007348 */ /* 0x000fe80003800000 */
[----:B------:R0:W1:Y:S01]  /*0f30*/  SHFL.BFLY PT, R7, R9, R8, R7 ;  /* 0x0c00000809077389 */ /* 0x00006200000e0007 */
[----:B------:R-:W-:Y:S05]  /*0f40*/  RET.REL.NODEC R2 `(_ZN10layer_norm22ln_bwd_finalize_kernelINS_22Kernel_traits_finalizeILj3072E6__halfS2_S2_S2_fjLb0ELj1024ELj4ENS_18Kernel_traits_baseILj3072ES2_S2_S2_S2_fjLj1024EEEEELb0ELb0EEEvNS_9BwdParamsE) ;  /* 0xfffff0b002007950 */ /* 0x000fea0003c3ffff */
.L_x_296:
        /* <DEDUP_REMOVED lines=11> */
.L_x_2036:


//--------------------- .text._ZN10layer_norm40ln_parallel_residual_bwd_finalize_kernelINS_22Kernel_traits_finalizeILj3072E6__halfS2_S2_S2_fjLb0ELj1024ELj4ENS_18Kernel_traits_baseILj3072ES2_S2_S2_S2_fjLj1024EEEEELb0EEEvNS_9BwdParamsE --------------------------
	.section	.text._ZN10layer_norm40ln_parallel_residual_bwd_finalize_kernelINS_22Kernel_traits_finalizeILj3072E6__halfS2_S2_S2_fjLb0ELj1024ELj4ENS_18Kernel_traits_baseILj3072ES2_S2_S2_S2_fjLj1024EEEEELb0EEEvNS_9BwdParamsE,"ax",@progbits
	.sectioninfo	@"SHI_REGISTERS=32"
	.align	128
        .global         _ZN10layer_norm40ln_parallel_residual_bwd_finalize_kernelINS_22Kernel_traits_finalizeILj3072E6__halfS2_S2_S2_fjLb0ELj1024ELj4ENS_18Kernel_traits_baseILj3072ES2_S2_S2_S2_fjLj1024EEEEELb0EEEvNS_9BwdParamsE
        .type           _ZN10layer_norm40ln_parallel_residual_bwd_finalize_kernelINS_22Kernel_traits_finalizeILj3072E6__halfS2_S2_S2_fjLb0ELj1024ELj4ENS_18Kernel_traits_baseILj3072ES2_S2_S2_S2_fjLj1024EEEEELb0EEEvNS_9BwdParamsE,@function
        .size           _ZN10layer_norm40ln_parallel_residual_bwd_finalize_kernelINS_22Kernel_traits_finalizeILj3072E6__halfS2_S2_S2_fjLb0ELj1024ELj4ENS_18Kernel_traits_baseILj3072ES2_S2_S2_S2_fjLj1024EEEEELb0EEEvNS_9BwdParamsE,(.L_x_2037 - _ZN10layer_norm40ln_parallel_residual_bwd_finalize_kernelINS_22Kernel_traits_finalizeILj3072E6__halfS2_S2_S2_fjLb0ELj1024ELj4ENS_18Kernel_traits_baseILj3072ES2_S2_S2_S2_fjLj1024EEEEELb0EEEvNS_9BwdParamsE)
        .other          _ZN10layer_norm40ln_parallel_residual_bwd_finalize_kernelINS_22Kernel_traits_finalizeILj3072E6__halfS2_S2_S2_fjLb0ELj1024ELj4ENS_18Kernel_traits_baseILj3072ES2_S2_S2_S2_fjLj1024EEEEELb0EEEvNS_9BwdParamsE,@"STO_CUDA_ENTRY STV_DEFAULT"
_ZN10layer_norm40ln_parallel_residual_bwd_finalize_kernelINS_22Kernel_traits_finalizeILj3072E6__halfS2_S2_S2_fjLb0ELj1024ELj4ENS_18Kernel_traits_baseILj3072ES2_S2_S2_S2_fjLj1024EEEEELb0EEEvNS_9BwdParamsE:
.text._ZN10layer_norm40ln_parallel_residual_bwd_finalize_kernelINS_22Kernel_traits_finalizeILj3072E6__halfS2_S2_S2_fjLb0ELj1024ELj4ENS_18Kernel_traits_baseILj3072ES2_S2_S2_S2_fjLj1024EEEEELb0EEEvNS_9BwdParamsE:
        /* <DEDUP_REMOVED lines=19> */
.L_x_311:
        /* <DEDUP_REMOVED lines=36> */
.L_x_301:
        /* <DEDUP_REMOVED lines=59> */
.L_x_300:
[----:B------:R-:W-:Y:S05]  /*0720*/  BSYNC B1 ;  /* 0x0000000000017941 */ /* 0x000fea0003800000 */
.L_x_299:
        /* <DEDUP_REMOVED lines=35> */
.L_x_303:
[----:B------:R-:W-:Y:S05]  /*0960*/  BSYNC B1 ;  /* 0x0000000000017941 */ /* 0x000fea0003800000 */
.L_x_302:
        /* <DEDUP_REMOVED lines=17> */
.L_x_304:
[----:B------:R-:W-:Y:S05]  /*0a80*/  BSYNC B1 ;  /* 0x0000000000017941 */ /* 0x000fea0003800000 */
.L_x_298:
[----:B------:R-:W-:Y:S05]  /*0a90*/  BSYNC B0 ;  /* 0x0000000000007941 */ /* 0x000fea0003800000 */
.L_x_297:
        /* <DEDUP_REMOVED lines=14> */
.L_x_312:
        /* <DEDUP_REMOVED lines=36> */
.L_x_313:
        /* <DEDUP_REMOVED lines=11> */
.L_x_305:
        /* <DEDUP_REMOVED lines=13> */
[----:B0-----:R-:W-:Y:S01]  /*0f40*/  F2FP.PACK_AB R23, R9, R8 ;  /* 0x000000080917723e */ /* 0x001fe200000000ff */
[----:B------:R-:W-:Y:S01]  /*0f50*/  IMAD.WIDE.U32 R8, R5, R18, c[0x0][0x268] ;  /* 0x00009a0005087625 */ /* 0x000fe200078e0012 */
[----:B-1----:R-:W-:-:S03]  /*0f60*/  F2FP.PACK_AB R17, R13, R12 ;  /* 0x0000000c0d11723e */ /* 0x002fc600000000ff */
[----:B------:R-:W-:Y:S01]  /*0f70*/  IMAD.WIDE.U32 R12, R5, R18, c[0x0][0x278] ;  /* 0x00009e00050c7625 */ /* 0x000fe200078e0012 */
[----:B--2---:R-:W-:-:S03]  /*0f80*/  F2FP.PACK_AB R21, R11, R10 ;  /* 0x0000000a0b15723e */ /* 0x004fc600000000ff */
[----:B------:R-:W-:Y:S01]  /*0f90*/  IMAD.WIDE.U32 R10, R5, R18, c[0x0][0x260] ;  /* 0x00009800050a7625 */ /* 0x000fe200078e0012 */
[----:B------:R0:W-:Y:S01]  /*0fa0*/  STG.E [R8.64], R17 ;  /* 0x0000001108007986 */ /* 0x0001e2000c101904 */
[----:B---3--:R-:W-:Y:S02]  /*0fb0*/  F2FP.PACK_AB R19, R15, R14 ;  /* 0x0000000e0f13723e */ /* 0x008fe400000000ff */
[----:B------:R-:W-:-:S03]  /*0fc0*/  IMAD.WIDE.U32 R14, R5, R18, c[0x0][0x270] ;  /* 0x00009c00050e7625 */ /* 0x000fc600078e0012 */
[----:B------:R0:W-:Y:S04]  /*0fd0*/  STG.E [R10.64], R19 ;  /* 0x000000130a007986 */ /* 0x0001e8000c101904 */
[----:B------:R0:W-:Y:S04]  /*0fe0*/  STG.E [R12.64], R21 ;  /* 0x000000150c007986 */ /* 0x0001e8000c101904 */
[----:B------:R0:W-:Y:S02]  /*0ff0*/  STG.E [R14.64], R23 ;  /* 0x000000170e007986 */ /* 0x0001e4000c101904 */
.L_x_309:
[----:B------:R-:W-:Y:S05]  /*1000*/  BSYNC B0 ;  /* 0x0000000000007941 */ /* 0x000fea0003800000 */
.L_x_308:
[C---:B------:R-:W-:Y:S02]  /*1010*/  ISETP.GT.U32.AND P1, PT, R4.reuse, -0xc01, PT ;  /* 0xfffff3ff0400780c */ /* 0x040fe40003f24070 */
[----:B------:R-:W-:-:S02]  /*1020*/  IADD3 R4, R4, 0xc00, RZ ;  /* 0x00000c0004047810 */ /* 0x000fc40007ffe0ff */
[----:B------:R-:W-:-:S09]  /*1030*/  IADD3 R5, R5, 0x600, RZ ;  /* 0x0000060005057810 */ /* 0x000fd20007ffe0ff */
[----:B0-----:R-:W-:Y:S01]  /*1040*/  @!P1 CALL.REL.NOINC `(.L_x_310) ;  /* 0x0000001000009944 */ /* 0x001fe20003c00000 */
[----:B------:R-:W-:Y:S05]  /*1050*/  BRA `(.L_x_311) ;  /* 0xfffff0d000007947 */ /* 0x000fea000383ffff */
.L_x_310:
[----:B------:R-:W-:Y:S05]  /*1060*/  EXIT ;  /* 0x000000000000794d */ /* 0x000fea0003800000 */
.L_x_306:
[----:B------:R-:W-:Y:S01]  /*1070*/  HFMA2.MMA R17, -RZ, RZ, 0, 1.847743988037109375e-06 ;  /* 0x0000001fff117435 */ /* 0x000fe200000001ff */
[----:B----4-:R-:W-:Y:S01]  /*1080*/  IMAD.MOV.U32 R19, RZ, RZ, R12 ;  /* 0x000000ffff137224 */ /* 0x010fe200078e000c */
[----:B------:R-:W-:Y:S02]  /*1090*/  MOV R16, 0x1 ;  /* 0x0000000100107802 */ /* 0x000fe40000000f00 */
[----:B------:R-:W-:Y:S02]  /*10a0*/  MOV R14, 0xffffffff ;  /* 0xffffffff000e7802 */ /* 0x000fe40000000f00 */
[----:B------:R-:W-:Y:S02]  /*10b0*/  MOV R8, 0x10d0 ;  /* 0x000010d000087802 */ /* 0x000fe40000000f00 */
[----:B0123--:R-:W-:Y:S05]  /*10c0*/  CALL.REL.NOINC `($__internal_19_$__cuda_sm70_shflsync_bfly_p) ;  /* 0x000007b000007944 */ /* 0x00ffea0003c00000 */
[----:B01----:R-:W-:Y:S05]  /*10d0*/  BRA `(.L_x_312) ;  /* 0xfffffaa000007947 */ /* 0x003fea000383ffff */
.L_x_307:
[----:B------:R-:W-:Y:S01]  /*10e0*/  HFMA2.MMA R16, -RZ, RZ, 0, 1.1920928955078125e-07 ;  /* 0x00000002ff107435 */ /* 0x000fe200000001ff */
[----:B------:R-:W-:Y:S01]  /*10f0*/  IMAD.MOV.U32 R19, RZ, RZ, R12 ;  /* 0x000000ffff137224 */ /* 0x000fe200078e000c */
[----:B------:R-:W-:Y:S02]  /*1100*/  MOV R17, 0x1f ;  /* 0x0000001f00117802 */ /* 0x000fe40000000f00 */
[----:B------:R-:W-:-:S02]  /*1110*/  MOV R14, 0xffffffff ;  /* 0xffffffff000e7802 */ /* 0x000fc40000000f00 */
[----:B------:R-:W-:Y:S02]  /*1120*/  MOV R8, 0x1140 ;  /* 0x0000114000087802 */ /* 0x000fe40000000f00 */
[----:B-123--:R-:W-:Y:S05]  /*1130*/  CALL.REL.NOINC `($__internal_19_$__cuda_sm70_shflsync_bfly_p) ;  /* 0x0000074000007944 */ /* 0x00efea0003c00000 */
[----:B0-----:R-:W-:Y:S01]  /*1140*/  HFMA2.MMA R17, -RZ, RZ, 0, 1.847743988037109375e-06 ;  /* 0x0000001fff117435 */ /* 0x001fe200000001ff */
[----:B-1----:R-:W-:Y:S01]  /*1150*/  FADD.FTZ R19, R12, R14 ;  /* 0x0000000e0c137221 */ /* 0x002fe20000010000 */
[----:B------:R-:W-:Y:S01]  /*1160*/  MOV R14, 0xffffffff ;  /* 0xffffffff000e7802 */ /* 0x000fe20000000f00 */
[----:B------:R-:W-:Y:S01]  /*1170*/  IMAD.MOV.U32 R16, RZ, RZ, 0x4 ;  /* 0x00000004ff107424 */ /* 0x000fe200078e00ff */
[----:B------:R-:W-:Y:S02]  /*1180*/  MOV R8, 0x11a0 ;  /* 0x000011a000087802 */ /* 0x000fe40000000f00 */
[----:B------:R-:W-:Y:S05]  /*1190*/  CALL.REL.NOINC `($__internal_19_$__cuda_sm70_shflsync_bfly_p) ;  /* 0x000006e000007944 */ /* 0x000fea0003c00000 */
[----:B0-----:R-:W-:Y:S01]  /*11a0*/  HFMA2.MMA R16, -RZ, RZ, 0, 4.76837158203125e-07 ;  /* 0x00000008ff107435 */ /* 0x001fe200000001ff */
[----:B-1----:R-:W-:Y:S01]  /*11b0*/  FADD.FTZ R19, R19, R14 ;  /* 0x0000000e13137221 */ /* 0x002fe20000010000 */
[----:B------:R-:W-:Y:S01]  /*11c0*/  MOV R14, 0xffffffff ;  /* 0xffffffff000e7802 */ /* 0x000fe20000000f00 */
[----:B------:R-:W-:Y:S01]  /*11d0*/  IMAD.MOV.U32 R17, RZ, RZ, 0x1f ;  /* 0x0000001fff117424 */ /* 0x000fe200078e00ff */
[----:B------:R-:W-:Y:S02]  /*11e0*/  MOV R8, 0x1200 ;  /* 0x0000120000087802 */ /* 0x000fe40000000f00 */
[----:B------:R-:W-:Y:S05]  /*11f0*/  CALL.REL.NOINC `($__internal_19_$__cuda_sm70_shflsync_bfly_p) ;  /* 0x0000068000007944 */ /* 0x000fea0003c00000 */
[----:B-1----:R-:W-:Y:S01]  /*1200*/  FADD.FTZ R12, R19, R14 ;  /* 0x0000000e130c7221 */ /* 0x002fe20000010000 */
[----:B0-----:R-:W-:Y:S01]  /*1210*/  HFMA2.MMA R16, -RZ, RZ, 0, 9.5367431640625e-07 ;  /* 0x00000010ff107435 */ /* 0x001fe200000001ff */
[----:B------:R-:W-:Y:S01]  /*1220*/  MOV R17, 0x1f ;  /* 0x0000001f00117802 */ /* 0x000fe20000000f00 */
[----:B------:R-:W-:Y:S01]  /*1230*/  IMAD.MOV.U32 R14, RZ, RZ, -0x1 ;  /* 0xffffffffff0e7424 */ /* 0x000fe200078e00ff */
[----:B------:R-:W-:-:S02]  /*1240*/  MOV R8, 0x1270 ;  /* 0x0000127000087802 */ /* 0x000fc40000000f00 */
[----:B------:R-:W-:Y:S02]  /*1250*/  MOV R19, R12 ;  /* 0x0000000c00137202 */ /* 0x000fe40000000f00 */
[----:B------:R-:W-:Y:S05]  /*1260*/  CALL.REL.NOINC `($__internal_19_$__cuda_sm70_shflsync_bfly_p) ;  /* 0x0000061000007944 */ /* 0x000fea0003c00000 */
[----:B0-----:R-:W-:Y:S01]  /*1270*/  HFMA2.MMA R17, -RZ, RZ, 0, 1.847743988037109375e-06 ;  /* 0x0000001fff117435 */ /* 0x001fe200000001ff */
[----:B-1----:R-:W-:Y:S01]  /*1280*/  MOV R15, R14 ;  /* 0x0000000e000f7202 */ /* 0x002fe20000000f00 */
[----:B------:R-:W-:Y:S01]  /*1290*/  IMAD.MOV.U32 R16, RZ, RZ, 0x1 ;  /* 0x00000001ff107424 */ /* 0x000fe200078e00ff */
[----:B------:R-:W-:Y:S02]  /*12a0*/  MOV R19, R13 ;  /* 0x0000000d00137202 */ /* 0x000fe40000000f00 */
[----:B------:R-:W-:Y:S02]  /*12b0*/  MOV R14, 0xffffffff ;  /* 0xffffffff000e7802 */ /* 0x000fe40000000f00 */
[----:B------:R-:W-:Y:S02]  /*12c0*/  MOV R8, 0x12e0 ;  /* 0x000012e000087802 */ /* 0x000fe40000000f00 */
[----:B------:R-:W-:Y:S05]  /*12d0*/  CALL.REL.NOINC `($__internal_19_$__cuda_sm70_shflsync_bfly_p) ;  /* 0x000005a000007944 */ /* 0x000fea0003c00000 */
[----:B0-----:R-:W-:Y:S01]  /*12e0*/  HFMA2.MMA R16, -RZ, RZ, 0, 1.1920928955078125e-07 ;  /* 0x00000002ff107435 */ /* 0x001fe200000001ff */
[----:B-1----:R-:W-:Y:S01]  /*12f0*/  FADD.FTZ R19, R13, R14 ;  /* 0x0000000e0d137221 */ /* 0x002fe20000010000 */
[----:B------:R-:W-:Y:S01]  /*1300*/  MOV R14, 0xffffffff ;  /* 0xffffffff000e7802 */ /* 0x000fe20000000f00 */
[----:B------:R-:W-:Y:S01]  /*1310*/  IMAD.MOV.U32 R17, RZ, RZ, 0x1f ;  /* 0x0000001fff117424 */ /* 0x000fe200078e00ff */
[----:B------:R-:W-:-:S02]  /*1320*/  MOV R8, 0x1340 ;  /* 0x0000134000087802 */ /* 0x000fc40000000f00 */
[----:B------:R-:W-:Y:S05]  /*1330*/  CALL.REL.NOINC `($__internal_19_$__cuda_sm70_shflsync_bfly_p) ;  /* 0x0000054000007944 */ /* 0x000fea0003c00000 */
[----:B0-----:R-:W-:Y:S01]  /*1340*/  HFMA2.MMA R16, -RZ, RZ, 0, 2.384185791015625e-07 ;  /* 0x00000004ff107435 */ /* 0x001fe200000001ff */
[----:B-1----:R-:W-:Y:S01]  /*1350*/  FADD.FTZ R19, R19, R14 ;  /* 0x0000000e13137221 */ /* 0x002fe20000010000 */
[----:B------:R-:W-:Y:S01]  /*1360*/  MOV R17, 0x1f ;  /* 0x0000001f00117802 */ /* 0x000fe20000000f00 */
[----:B------:R-:W-:Y:S01]  /*1370*/  IMAD.MOV.U32 R14, RZ, RZ, -0x1 ;  /* 0xffffffffff0e7424 */ /* 0x000fe200078e00ff */
[----:B------:R-:W-:-:S02]  /*1380*/  MOV R8, 0x13a0 ;  /* 0x000013a000087802 */ /* 0x000fc40000000f00 */
[----:B------:R-:W-:Y:S05]  /*1390*/  CALL.REL.NOINC `($__internal_19_$__cuda_sm70_shflsync_bfly_p) ;  /* 0x000004e000007944 */ /* 0x000fea0003c00000 */
[----:B0-----:R-:W-:Y:S01]  /*13a0*/  HFMA2.MMA R16, -RZ, RZ, 0, 4.76837158203125e-07 ;  /* 0x00000008ff107435 */ /* 0x001fe200000001ff */
[----:B-1----:R-:W-:Y:S01]  /*13b0*/  FADD.FTZ R19, R19, R14 ;  /* 0x0000000e13137221 */ /* 0x002fe20000010000 */
[----:B------:R-:W-:-:S02]  /*13c0*/  MOV R17, 0x1f ;  /* 0x0000001f00117802 */ /* 0x000fc40000000f00 */
[----:B------:R-:W-:Y:S02]  /*13d0*/  MOV R14, 0xffffffff ;  /* 0xffffffff000e7802 */ /* 0x000fe40000000f00 */
[----:B------:R-:W-:Y:S02]  /*13e0*/  MOV R8, 0x1400 ;  /* 0x0000140000087802 */ /* 0x000fe40000000f00 */
[----:B------:R-:W-:Y:S05]  /*13f0*/  CALL.REL.NOINC `($__internal_19_$__cuda_sm70_shflsync_bfly_p) ;  /* 0x0000048000007944 */ /* 0x000fea0003c00000 */
[----:B-1----:R-:W-:Y:S01]  /*1400*/  FADD.FTZ R13, R19, R14 ;  /* 0x0000000e130d7221 */ /* 0x002fe20000010000 */
[----:B0-----:R-:W-:Y:S01]  /*1410*/  HFMA2.MMA R17, -RZ, RZ, 0, 1.847743988037109375e-06 ;  /* 0x0000001fff117435 */ /* 0x001fe200000001ff */
[----:B------:R-:W-:Y:S01]  /*1420*/  IMAD.MOV.U32 R16, RZ, RZ, 0x10 ;  /* 0x00000010ff107424 */ /* 0x000fe200078e00ff */
[----:B------:R-:W-:Y:S02]  /*1430*/  MOV R14, 0xffffffff ;  /* 0xffffffff000e7802 */ /* 0x000fe40000000f00 */
[----:B------:R-:W-:Y:S02]  /*1440*/  MOV R19, R13 ;  /* 0x0000000d00137202 */ /* 0x000fe40000000f00 */
[----:B------:R-:W-:Y:S02]  /*1450*/  MOV R8, 0x1470 ;  /* 0x0000147000087802 */ /* 0x000fe40000000f00 */
[----:B------:R-:W-:Y:S05]  /*1460*/  CALL.REL.NOINC `($__internal_19_$__cuda_sm70_shflsync_bfly_p) ;  /* 0x0000041000007944 */ /* 0x000fea0003c00000 */
[----:B0-----:R-:W-:Y:S01]  /*1470*/  HFMA2.MMA R16, -RZ, RZ, 0, 5.9604644775390625e-08 ;  /* 0x00000001ff107435 */ /* 0x001fe200000001ff */
[----:B-1----:R-:W-:Y:S01]  /*1480*/  IMAD.MOV.U32 R18, RZ, RZ, R14 ;  /* 0x000000ffff127224 */ /* 0x002fe200078e000e */
[----:B------:R-:W-:Y:S01]  /*1490*/  MOV R19, R11 ;  /* 0x0000000b00137202 */ /* 0x000fe20000000f00 */
[----:B------:R-:W-:Y:S01]  /*14a0*/  IMAD.MOV.U32 R14, RZ, RZ, -0x1 ;  /* 0xffffffffff0e7424 */ /* 0x000fe200078e00ff */
[----:B------:R-:W-:-:S02]  /*14b0*/  MOV R17, 0x1f ;  /* 0x0000001f00117802 */ /* 0x000fc40000000f00 */
[----:B------:R-:W-:Y:S02]  /*14c0*/  MOV R8, 0x14e0 ;  /* 0x000014e000087802 */ /* 0x000fe40000000f00 */
[----:B------:R-:W-:Y:S05]  /*14d0*/  CALL.REL.NOINC `($__internal_19_$__cuda_sm70_shflsync_bfly_p) ;  /* 0x000003a000007944 */ /* 0x000fea0003c00000 */
[----:B0-----:R-:W-:Y:S01]  /*14e0*/  HFMA2.MMA R16, -RZ, RZ, 0, 1.1920928955078125e-07 ;  /* 0x00000002ff107435 */ /* 0x001fe200000001ff */
[----:B-1----:R-:W-:Y:S01]  /*14f0*/  FADD.FTZ R19, R11, R14 ;  /* 0x0000000e0b137221 */ /* 0x002fe20000010000 */
[----:B------:R-:W-:Y:S02]  /*1500*/  MOV R17, 0x1f ;  /* 0x0000001f00117802 */ /* 0x000fe40000000f00 */
[----:B------:R-:W-:Y:S02]  /*1510*/  MOV R14, 0xffffffff ;  /* 0xffffffff000e7802 */ /* 0x000fe40000000f00 */
[----:B------:R-:W-:Y:S02]  /*1520*/  MOV R8, 0x1540 ;  /* 0x0000154000087802 */ /* 0x000fe40000000f00 */
[----:B------:R-:W-:Y:S05]  /*1530*/  CALL.REL.NOINC `($__internal_19_$__cuda_sm70_shflsync_bfly_p) ;  /* 0x0000034000007944 */ /* 0x000fea0003c00000 */
[----:B0-----:R-:W-:Y:S01]  /*1540*/  HFMA2.MMA R17, -RZ, RZ, 0, 1.847743988037109375e-06 ;  /* 0x0000001fff117435 */ /* 0x001fe200000001ff */
[----:B-1----:R-:W-:Y:S01]  /*1550*/  FADD.FTZ R19, R19, R14 ;  /* 0x0000000e13137221 */ /* 0x002fe20000010000 */
[----:B------:R-:W-:Y:S01]  /*1560*/  MOV R14, 0xffffffff ;  /* 0xffffffff000e7802 */ /* 0x000fe20000000f00 */
[----:B------:R-:W-:Y:S01]  /*1570*/  IMAD.MOV.U32 R16, RZ, RZ, 0x4 ;  /* 0x00000004ff107424 */ /* 0x000fe200078e00ff */
[----:B------:R-:W-:-:S02]  /*1580*/  MOV R8, 0x15a0 ;  /* 0x000015a000087802 */ /* 0x000fc40000000f00 */
[----:B------:R-:W-:Y:S05]  /*1590*/  CALL.REL.NOINC `($__internal_19_$__cuda_sm70_shflsync_bfly_p) ;  /* 0x000002e000007944 */ /* 0x000fea0003c00000 */
[----:B0-----:R-:W-:Y:S01]  /*15a0*/  HFMA2.MMA R16, -RZ, RZ, 0, 4.76837158203125e-07 ;  /* 0x00000008ff107435 */ /* 0x001fe200000001ff */
[----:B-1----:R-:W-:Y:S01]  /*15b0*/  FADD.FTZ R19, R19, R14 ;  /* 0x0000000e13137221 */ /* 0x002fe20000010000 */
[----:B------:R-:W-:Y:S01]  /*15c0*/  MOV R14, 0xffffffff ;  /* 0xffffffff000e7802 */ /* 0x000fe20000000f00 */
[----:B------:R-:W-:Y:S01]  /*15d0*/  IMAD.MOV.U32 R17, RZ, RZ, 0x1f ;  /* 0x0000001fff117424 */ /* 0x000fe200078e00ff */
[----:B------:R-:W-:-:S02]  /*15e0*/  MOV R8, 0x1600 ;  /* 0x0000160000087802 */ /* 0x000fc40000000f00 */
        /* <DEDUP_REMOVED lines=33> */
[----:B0-----:R-:W-:Y:S01]  /*1800*/  HFMA2.MMA R17, -RZ, RZ, 0, 1.847743988037109375e-06 ;  /* 0x0000001fff117435 */ /* 0x001fe200000001ff */
[----:B-1----:R-:W-:Y:S01]  /*1810*/  FADD.FTZ R19, R19, R14 ;  /* 0x0000000e13137221 */ /* 0x002fe20000010000 */
[----:B------:R-:W-:Y:S01]  /*1820*/  MOV R14, 0xffffffff ;  /* 0xffffffff000e7802 */ /* 0x000fe20000000f00 */
[----:B------:R-:W-:Y:S01]  /*1830*/  IMAD.MOV.U32 R16, RZ, RZ, 0x10 ;  /* 0x00000010ff107424 */ /* 0x000fe200078e00ff */
[----:B------:R-:W-:Y:S02]  /*1840*/  MOV R8, 0x1860 ;  /* 0x0000186000087802 */ /* 0x000fe40000000f00 */
[----:B------:R-:W-:Y:S05]  /*1850*/  CALL.REL.NOINC `($__internal_19_$__cuda_sm70_shflsync_bfly_p) ;  /* 0x0000002000007944 */ /* 0x000fea0003c00000 */
[----:B-1----:R-:W-:Y:S01]  /*1860*/  MOV R8, R14 ;  /* 0x0000000e00087202 */ /* 0x002fe20000000f00 */
[----:B0-----:R-:W-:Y:S05]  /*1870*/  BRA `(.L_x_313) ;  /* 0xfffff54000007947 */ /* 0x001fea000383ffff */
        .weak           $__internal_19_$__cuda_sm70_shflsync_bfly_p
        .type           $__internal_19_$__cuda_sm70_shflsync_bfly_p,@function
        .size           $__internal_19_$__cuda_sm70_shflsync_bfly_p,(.L_x_2037 - $__internal_19_$__cuda_sm70_shflsync_bfly_p)
$__internal_19_$__cuda_sm70_shflsync_bfly_p:
[----:B------:R-:W-:Y:S01]  /*1880*/  HFMA2.MMA R9, -RZ, RZ, 0, 0 ;  /* 0x00000000ff097435 */ /* 0x000fe200000001ff */
[----:B------:R-:W-:Y:S04]  /*1890*/  WARPSYNC R14 ;  /* 0x0000000e00007348 */ /* 0x000fe80003800000 */
[----:B------:R0:W1:Y:S01]  /*18a0*/  SHFL.BFLY PT, R14, R19, R16, R17 ;  /* 0x0c000010130e7389 */ /* 0x00006200000e0011 */
[----:B------:R-:W-:Y:S05]  /*18b0*/  RET.REL.NODEC R8 `(_ZN10layer_norm40ln_parallel_residual_bwd_finalize_kernelINS_22Kernel_traits_finalizeILj3072E6__halfS2_S2_S2_fjLb0ELj1024ELj4ENS_18Kernel_traits_baseILj3072ES2_S2_S2_S2_fjLj1024EEEEELb0EEEvNS_9BwdParamsE) ;  /* 0xffffe74008007950 */ /* 0x000fea0003c3ffff */
.L_x_314:
        /* <DEDUP_REMOVED lines=12> */
.L_x_2037:


//--------------------- .text._ZN10layer_norm31ln_parallel_residual_bwd_kernelINS_13Kernel_traitsI6__halfS2_S2_S2_fjLj3072ELj1ELj1ELj4ELj16ENS_18Kernel_traits_baseILj3072ES2_S2_S2_S2_fjLj128EEEEELb1ELb1ELb0EEEvNS_9BwdParamsE --------------------------
	.section	.text._ZN10layer_norm31ln_parallel_residual_bwd_kernelINS_13Kernel_traitsI6__halfS2_S2_S2_fjLj3072ELj1ELj1ELj4ELj16ENS_18Kernel_traits_baseILj3072ES2_S2_S2_S2_fjLj128EEEEELb1ELb1ELb0EEEvNS_9BwdParamsE,"ax",@progbits
	.sectioninfo	@"SHI_REGISTERS=188"
	.align	128
        .global         _ZN10layer_norm31ln_parallel_residual_bwd_kernelINS_13Kernel_traitsI6__halfS2_S2_S2_fjLj3072ELj1ELj1ELj4ELj16ENS_18Kernel_traits_baseILj3072ES2_S2_S2_S2_fjLj128EEEEELb1ELb1ELb0EEEvNS_9BwdParamsE
        .type           _ZN10layer_norm31ln_parallel_residual_bwd_kernelINS_13Kernel_traitsI6__halfS2_S2_S2_fjLj3072ELj1ELj1ELj4ELj16ENS_18Kernel_traits_baseILj3072ES2_S2_S2_S2_fjLj128EEEEELb1ELb1ELb0EEEvNS_9BwdParamsE,@function
        .size           _ZN10layer_norm31ln_parallel_residual_bwd_kernelINS_13Kernel_traitsI6__halfS2_S2_S2_fjLj3072ELj1ELj1ELj4ELj16ENS_18Kernel_traits_baseILj3072ES2_S2_S2_S2_fjLj128EEEEELb1ELb1ELb0EEEvNS_9BwdParamsE,(.L_x_2038 - _ZN10layer_norm31ln_parallel_residual_bwd_kernelINS_13Kernel_traitsI6__halfS2_S2_S2_fjLj3072ELj1ELj1ELj4ELj16ENS_18Kernel_traits_baseILj3072ES2_S2_S2_S2_fjLj128EEEEELb1ELb1ELb0EEEvNS_9BwdParamsE)
        .other          _ZN10layer_norm31ln_parallel_residual_bwd_kernelINS_13Kernel_traitsI6__halfS2_S2_S2_fjLj3072ELj1ELj1ELj4ELj16ENS_18Kernel_traits_baseILj3072ES2_S2_S2_S2_fjLj128EEEEELb1ELb1ELb0EEEvNS_9BwdParamsE,@"STO_CUDA_ENTRY STV_DEFAULT"
_ZN10layer_norm31ln_parallel_residual_bwd_kernelINS_13Kernel_traitsI6__halfS2_S2_S2_fjLj3072ELj1ELj1ELj4ELj16ENS_18Kernel_traits_baseILj3072ES2_S2_S2_S2_fjLj128EEEEELb1ELb1ELb0EEEvNS_9BwdParamsE:
.text._ZN10layer_norm31ln_parallel_residual_bwd_kernelINS_13Kernel_traitsI6__halfS2_S2_S2_fjLj3072ELj1ELj1ELj4ELj16ENS_18Kernel_traits_baseILj3072ES2_S2_S2_S2_fjLj128EEEEELb1ELb1ELb0EEEvNS_9BwdParamsE:
        /* <DEDUP_REMOVED lines=53> */
[--C-:B-----5:R-:W-:Y:S01]  /*0350*/  HADD2.F32 R0, -RZ, R8.reuse.H0_H0 ;  /* 0x20000008ff007230 */ /* 0x120fe20000004100 */
[----:B------:R-:W-:Y:S01]  /*0360*/  IMAD.MOV.U32 R114, RZ, RZ, 0x1 ;  /* 0x00000001ff727424 */ /* 0x000fe200078e00ff */
        /* <DEDUP_REMOVED lines=23> */
.L_x_330:
        /* <DEDUP_REMOVED lines=10> */
[----:B------:R-:W-:-:S02]  /*0580*/  SHF.R.S32.HI R77, RZ, 0x1f, R76 ;  /* 0x0000001fff4d7819 */ /* 0x000fc4000001144c */
[----:B------:R-:W-:Y:S02]  /*0590*/  MOV R165, RZ ;  /* 0x000000ff00a57202 */ /* 0x000fe40000000f00 */
[----:B------:R-:W-:Y:S02]  /*05a0*/  LEA.HI R77, R77, R76, RZ, 0x3 ;  /* 0x0000004c4d4d7211 */ /* 0x000fe400078f18ff */
[----:B------:R-:W-:Y:S02]  /*05b0*/  LOP3.LUT R76, R169, 0x7f, RZ, 0xc0, !PT ;  /* 0x0000007fa94c7812 */ /* 0x000fe400078ec0ff */
[----:B------:R-:W-:Y:S02]  /*05c0*/  IADD3 R113, R113, c[0x0][0x160], RZ ;  /* 0x0000580071717a10 */ /* 0x000fe40007ffe0ff */
[----:B------:R-:W-:Y:S02]  /*05d0*/  LEA.HI.SX32 R115, R77, R76, 0x1d ;  /* 0x0000004c4d737211 */ /* 0x000fe400078feaff */
[----:B0-----:R-:W-:-:S02]  /*05e0*/  P2R R73, PR, RZ, 0x1 ;  /* 0x00000001ff497803 */ /* 0x001fc40000000000 */
[----:B------:R-:W-:Y:S02]  /*05f0*/  MOV R168, R115 ;  /* 0x0000007300a87202 */ /* 0x000fe40000000f00 */
        /* <DEDUP_REMOVED lines=8> */
[C---:B------:R-:W-:Y:S02]  /*0680*/  SHF.L.U32 R152, R115.reuse, 0x3, RZ ;  /* 0x0000000373987819 */ /* 0x040fe400000006ff */
[----:B------:R-:W-:Y:S02]  /*0690*/  SHF.L.U64.HI R149, R115, 0x3, RZ ;  /* 0x0000000373957819 */ /* 0x000fe400000102ff */
[----:B------:R-:W-:Y:S02]  /*06a0*/  IADD3 R2, P1, R152, c[0x0][0x190], RZ ;  /* 0x0000640098027a10 */ /* 0x000fe40007f3e0ff */
[----:B------:R-:W-:-:S02]  /*06b0*/  ISETP.NE.U32.AND P0, PT, RZ, c[0x0][0x250], PT ;  /* 0x00009400ff007a0c */ /* 0x000fc40003f05070 */
[----:B------:R-:W-:Y:S02]  /*06c0*/  IADD3.X R3, R149, c[0x0][0x194], RZ, P1, !PT ;  /* 0x0000650095037a10 */ /* 0x000fe40000ffe4ff */
[----:B------:R-:W-:-:S04]  /*06d0*/  ISETP.NE.AND.EX P0, PT, RZ, c[0x0][0x254], PT, P0 ;  /* 0x00009500ff007a0c */ /* 0x000fc80003f05300 */
[----:B------:R-:W5:Y:S09]  /*06e0*/  LDG.E.64 R2, [R2.64] ;  /* 0x0000000402027981 */ /* 0x000f72000c1e1b00 */
        /* <DEDUP_REMOVED lines=8> */
[----:B------:R-:W-:Y:S01]  /*0770*/  IADD3 R168, R115, 0x80, RZ ;  /* 0x0000008073a87810 */ /* 0x000fe20007ffe0ff */
[--C-:B--2---:R-:W-:Y:S02]  /*0780*/  HADD2.F32 R149, -RZ, R72.reuse.H0_H0 ;  /* 0x20000048ff957230 */ /* 0x104fe40000004100 */
[--C-:B------:R-:W-:Y:S02]  /*0790*/  HADD2.F32 R157, -RZ, R73.reuse.H0_H0 ;  /* 0x20000049ff9d7230 */ /* 0x100fe40000004100 */
[----:B------:R-:W-:Y:S01]  /*07a0*/  HADD2.F32 R159, -RZ, R73.H1_H1 ;  /* 0x30000049ff9f7230 */ /* 0x000fe20000004100 */
[----:B------:R-:W-:Y:S01]  /*07b0*/  FADD.FTZ R149, -R164, R149 ;  /* 0x00000095a4957221 */ /* 0x000fe20000010100 */
[----:B------:R-:W-:Y:S02]  /*07c0*/  HADD2.F32 R155, -RZ, R72.H1_H1 ;  /* 0x30000048ff9b7230 */ /* 0x000fe40000004100 */
[--C-:B---3--:R-:W-:Y:S01]  /*07d0*/  HADD2.F32 R73, -RZ, R76.reuse.H0_H0 ;  /* 0x2000004cff497230 */ /* 0x108fe20000004100 */
[----:B-----5:R-:W-:Y:S01]  /*07e0*/  FMUL.FTZ R149, R116, R149 ;  /* 0x0000009574957220 */ /* 0x020fe20000410000 */
[----:B------:R-:W-:Y:S01]  /*07f0*/  HADD2.F32 R76, -RZ, R76.H1_H1 ;  /* 0x3000004cff4c7230 */ /* 0x000fe20000004100 */
[----:B0-----:R-:W-:-:S02]  /*0800*/  FADD.FTZ R153, -R164, R157 ;  /* 0x0000009da4997221 */ /* 0x001fc40000010100 */
[----:B------:R-:W-:Y:S02]  /*0810*/  FADD.FTZ R155, -R164, R155 ;  /* 0x0000009ba49b7221 */ /* 0x000fe40000010100 */
[-C--:B------:R-:W-:Y:S01]  /*0820*/  FMUL.FTZ R152, R0, R73.reuse ;  /* 0x0000004900987220 */ /* 0x080fe20000410000 */
[----:B------:R-:W-:Y:S01]  /*0830*/  HADD2.F32 R161, -RZ, R74.H0_H0 ;  /* 0x2000004affa17230 */ /* 0x000fe20000004100 */
[----:B------:R-:W-:Y:S01]  /*0840*/  FADD.FTZ R32, R32, R73 ;  /* 0x0000004920207221 */ /* 0x000fe20000010000 */
[----:B------:R-:W-:Y:S01]  /*0850*/  HADD2.F32 R156, -RZ, R77.H0_H0 ;  /* 0x2000004dff9c7230 */ /* 0x000fe20000004100 */
[----:B------:R-:W-:Y:S02]  /*0860*/  FFMA.FTZ R56, R149, R73, R56 ;  /* 0x0000004995387223 */ /* 0x000fe40000010038 */
[C---:B------:R-:W-:Y:S02]  /*0870*/  FMUL.FTZ R153, R116.reuse, R153 ;  /* 0x0000009974997220 */ /* 0x040fe40000410000 */
[----:B-1----:R-:W-:-:S02]  /*0880*/  FMUL.FTZ R150, R116, R155 ;  /* 0x0000009b74967220 */ /* 0x002fc40000410000 */
[----:B------:R-:W-:Y:S02]  /*0890*/  FMUL.FTZ R151, R90, R76 ;  /* 0x0000004c5a977220 */ /* 0x000fe40000410000 */
[----:B------:R-:W-:Y:S02]  /*08a0*/  FADD.FTZ R72, RZ, R152 ;  /* 0x00000098ff487221 */ /* 0x000fe40000010000 */
[----:B------:R-:W-:Y:S01]  /*08b0*/  FFMA.FTZ R73, R149, R152, RZ ;  /* 0x0000009895497223 */ /* 0x000fe200000100ff */
[--C-:B------:R-:W-:Y:S01]  /*08c0*/  HADD2.F32 R165, -RZ, R75.reuse.H0_H0 ;  /* 0x2000004bffa57230 */ /* 0x100fe20000004100 */
[----:B------:R-:W-:Y:S01]  /*08d0*/  FADD.FTZ R34, R34, R156 ;  /* 0x0000009c22227221 */ /* 0x000fe20000010000 */
[----:B------:R-:W-:Y:S01]  /*08e0*/  HADD2.F32 R167, -RZ, R75.H1_H1 ;  /* 0x3000004bffa77230 */ /* 0x000fe20000004100 */
[----:B------:R-:W-:Y:S01]  /*08f0*/  FADD.FTZ R155, -R164, R161 ;  /* 0x000000a1a49b7221 */ /* 0x000fe20000010100 */
[----:B------:R-:W-:Y:S01]  /*0900*/  HADD2.F32 R77, -RZ, R77.H1_H1 ;  /* 0x3000004dff4d7230 */ /* 0x000fe20000004100 */
[----:B------:R-:W-:-:S02]  /*0910*/  FFMA.FTZ R58, R153, R156, R58 ;  /* 0x0000009c993a7223 */ /* 0x000fc4000001003a */
[----:B------:R-:W-:Y:S02]  /*0920*/  FADD.FTZ R159, -R164, R159 ;  /* 0x0000009fa49f7221 */ /* 0x000fe40000010100 */
[----:B------:R-:W-:Y:S02]  /*0930*/  FMUL.FTZ R156, R91, R156 ;  /* 0x0000009c5b9c7220 */ /* 0x000fe40000410000 */
[----:B------:R-:W-:Y:S02]  /*0940*/  FADD.FTZ R75, R72, R151 ;  /* 0x00000097484b7221 */ /* 0x000fe40000010000 */
[----:B------:R-:W-:Y:S01]  /*0950*/  FFMA.FTZ R73, R150, R151, R73 ;  /* 0x0000009796497223 */ /* 0x000fe20000010049 */
[----:B------:R-:W-:Y:S01]  /*0960*/  HADD2.F32 R158, -RZ, R78.H0_H0 ;  /* 0x2000004eff9e7230 */ /* 0x000fe20000004100 */
[C---:B------:R-:W-:Y:S01]  /*0970*/  FMUL.FTZ R155, R116.reuse, R155 ;  /* 0x0000009b749b7220 */ /* 0x040fe20000410000 */
[----:B------:R-:W-:Y:S01]  /*0980*/  HADD2.F32 R163, -RZ, R74.H1_H1 ;  /* 0x3000004affa37230 */ /* 0x000fe20000004100 */
[----:B------:R-:W-:-:S02]  /*0990*/  FMUL.FTZ R154, R116, R159 ;  /* 0x0000009f749a7220 */ /* 0x000fc40000410000 */
[----:B------:R-:W-:Y:S02]  /*09a0*/  FMUL.FTZ R157, R92, R77 ;  /* 0x0000004d5c9d7220 */ /* 0x000fe40000410000 */
[----:B------:R-:W-:Y:S02]  /*09b0*/  FADD.FTZ R72, R75, R156 ;  /* 0x0000009c4b487221 */ /* 0x000fe40000010000 */
[----:B------:R-:W-:Y:S01]  /*09c0*/  FFMA.FTZ R73, R153, R156, R73 ;  /* 0x0000009c99497223 */ /* 0x000fe20000010049 */
[----:B------:R-:W-:Y:S01]  /*09d0*/  HADD2.F32 R78, -RZ, R78.H1_H1 ;  /* 0x3000004eff4e7230 */ /* 0x000fe20000004100 */
[----:B------:R-:W-:Y:S02]  /*09e0*/  FADD.FTZ R28, R28, R158 ;  /* 0x0000009e1c1c7221 */ /* 0x000fe40000010000 */
[----:B------:R-:W-:Y:S02]  /*09f0*/  FFMA.FTZ R52, R155, R158, R52 ;  /* 0x0000009e9b347223 */ /* 0x000fe40000010034 */
[----:B------:R-:W-:-:S02]  /*0a00*/  FADD.FTZ R161, -R164, R165 ;  /* 0x000000a5a4a17221 */ /* 0x000fc40000010100 */
[----:B------:R-:W-:Y:S02]  /*0a10*/  FMUL.FTZ R158, R93, R158 ;  /* 0x0000009e5d9e7220 */ /* 0x000fe40000410000 */
[----:B------:R-:W-:Y:S02]  /*0a20*/  FADD.FTZ R163, -R164, R163 ;  /* 0x000000a3a4a37221 */ /* 0x000fe40000010100 */
[----:B------:R-:W-:Y:S02]  /*0a30*/  FADD.FTZ R75, R72, R157 ;  /* 0x0000009d484b7221 */ /* 0x000fe40000010000 */
[----:B------:R-:W-:Y:S01]  /*0a40*/  FFMA.FTZ R73, R154, R157, R73 ;  /* 0x0000009d9a497223 */ /* 0x000fe20000010049 */
[----:B------:R-:W-:Y:S01]  /*0a50*/  HADD2.F32 R162, -RZ, R79.H0_H0 ;  /* 0x2000004fffa27230 */ /* 0x000fe20000004100 */
[C---:B------:R-:W-:Y:S02]  /*0a60*/  FMUL.FTZ R161, R116.reuse, R161 ;  /* 0x000000a174a17220 */ /* 0x040fe40000410000 */
[----:B------:R-:W-:-:S02]  /*0a70*/  FMUL.FTZ R160, R116, R163 ;  /* 0x000000a374a07220 */ /* 0x000fc40000410000 */
[----:B------:R-:W-:Y:S02]  /*0a80*/  FMUL.FTZ R159, R94, R78 ;  /* 0x0000004e5e9f7220 */ /* 0x000fe40000410000 */
[----:B------:R-:W-:Y:S02]  /*0a90*/  FADD.FTZ R72, R75, R158 ;  /* 0x0000009e4b487221 */ /* 0x000fe40000010000 */
[----:B------:R-:W-:Y:S01]  /*0aa0*/  FFMA.FTZ R73, R155, R158, R73 ;  /* 0x0000009e9b497223 */ /* 0x000fe20000010049 */
[----:B------:R-:W-:Y:S01]  /*0ab0*/  HADD2.F32 R79, -RZ, R79.H1_H1 ;  /* 0x3000004fff4f7230 */ /* 0x000fe20000004100 */
        /* <DEDUP_REMOVED lines=20> */
.L_x_317:
[----:B-1----:R-:W-:Y:S05]  /*0c00*/  BSYNC B0 ;  /* 0x0000000000007941 */ /* 0x002fea0003800000 */
.L_x_316:
        /* <DEDUP_REMOVED lines=24> */
[--C-:B--2---:R-:W-:Y:S02]  /*0d90*/  HADD2.F32 R125, -RZ, R76.reuse.H1_H1 ;  /* 0x3000004cff7d7230 */ /* 0x104fe40000004100 */
[----:B------:R-:W-:Y:S02]  /*0da0*/  HADD2.F32 R117, -RZ, R76.H0_H0 ;  /* 0x2000004cff757230 */ /* 0x000fe40000004100 */
[--C-:B------:R-:W-:Y:S01]  /*0db0*/  HADD2.F32 R127, -RZ, R77.reuse.H0_H0 ;  /* 0x2000004dff7f7230 */ /* 0x100fe20000004100 */
[C---:B------:R-:W-:Y:S01]  /*0dc0*/  FADD.FTZ R125, -R164.reuse, R125 ;  /* 0x0000007da47d7221 */ /* 0x040fe20000010100 */
[----:B------:R-:W-:Y:S01]  /*0dd0*/  HADD2.F32 R77, -RZ, R77.H1_H1 ;  /* 0x3000004dff4d7230 */ /* 0x000fe20000004100 */
[----:B------:R-:W-:Y:S01]  /*0de0*/  FADD.FTZ R117, -R164, R117 ;  /* 0x00000075a4757221 */ /* 0x000fe20000010100 */
[--C-:B---3--:R-:W-:Y:S01]  /*0df0*/  HADD2.F32 R76, -RZ, R72.reuse.H0_H0 ;  /* 0x20000048ff4c7230 */ /* 0x108fe20000004100 */
[----:B-----5:R-:W-:Y:S01]  /*0e00*/  FMUL.FTZ R118, R116, R125 ;  /* 0x0000007d74767220 */ /* 0x020fe20000410000 */
[----:B------:R-:W-:Y:S01]  /*0e10*/  HADD2.F32 R72, -RZ, R72.H1_H1 ;  /* 0x30000048ff487230 */ /* 0x000fe20000004100 */
[----:B0-----:R-:W-:-:S02]  /*0e20*/  FADD.FTZ R123, -R164, R127 ;  /* 0x0000007fa47b7221 */ /* 0x001fc40000010100 */
[----:B------:R-:W-:Y:S01]  /*0e30*/  FADD.FTZ R77, -R164, R77 ;  /* 0x0000004da44d7221 */ /* 0x000fe20000010100 */
[--C-:B------:R-:W-:Y:S01]  /*0e40*/  HADD2.F32 R124, -RZ, R73.reuse.H0_H0 ;  /* 0x20000049ff7c7230 */ /* 0x100fe20000004100 */
[----:B------:R-:W-:Y:S02]  /*0e50*/  FMUL.FTZ R117, R116, R117 ;  /* 0x0000007574757220 */ /* 0x000fe40000410000 */
[----:B-1----:R-:W-:Y:S01]  /*0e60*/  FMUL.FTZ R120, R97, R76 ;  /* 0x0000004c61787220 */ /* 0x002fe20000410000 */
[----:B------:R-:W-:Y:S01]  /*0e70*/  HADD2.F32 R129, -RZ, R78.H0_H0 ;  /* 0x2000004eff817230 */ /* 0x000fe20000004100 */
[----:B------:R-:W-:Y:S01]  /*0e80*/  FADD.FTZ R25, R25, R72 ;  /* 0x0000004819197221 */ /* 0x000fe20000010000 */
[----:B------:R-:W-:Y:S01]  /*0e90*/  HADD2.F32 R73, -RZ, R73.H1_H1 ;  /* 0x30000049ff497230 */ /* 0x000fe20000004100 */
[-C--:B------:R-:W-:Y:S02]  /*0ea0*/  FFMA.FTZ R49, R118, R72.reuse, R49 ;  /* 0x0000004876317223 */ /* 0x080fe40000010031 */
[----:B------:R-:W-:-:S02]  /*0eb0*/  FMUL.FTZ R121, R98, R72 ;  /* 0x0000004862797220 */ /* 0x000fc40000410000 */
[C---:B------:R-:W-:Y:S02]  /*0ec0*/  FMUL.FTZ R123, R116.reuse, R123 ;  /* 0x0000007b747b7220 */ /* 0x040fe40000410000 */
[----:B------:R-:W-:Y:S01]  /*0ed0*/  FMUL.FTZ R122, R116, R77 ;  /* 0x0000004d747a7220 */ /* 0x000fe20000410000 */
[----:B------:R-:W-:Y:S01]  /*0ee0*/  HADD2.F32 R131, -RZ, R78.H1_H1 ;  /* 0x3000004eff837230 */ /* 0x000fe20000004100 */
        /* <DEDUP_REMOVED lines=11> */
[----:B------:R-:W-:Y:S01]  /*0fa0*/  HADD2.F32 R133, -RZ, R79.H0_H0 ;  /* 0x2000004fff857230 */ /* 0x000fe20000004100 */
[----:B------:R-:W-:Y:S01]  /*0fb0*/  FADD.FTZ R131, -R164, R131 ;  /* 0x00000083a4837221 */ /* 0x000fe20000010100 */
[--C-:B------:R-:W-:Y:S01]  /*0fc0*/  HADD2.F32 R126, -RZ, R74.reuse.H0_H0 ;  /* 0x2000004aff7e7230 */ /* 0x100fe20000004100 */
[C---:B------:R-:W-:Y:S02]  /*0fd0*/  FMUL.FTZ R125, R116.reuse, R125 ;  /* 0x0000007d747d7220 */ /* 0x040fe40000410000 */
[----:B------:R-:W-:Y:S02]  /*0fe0*/  FADD.FTZ R72, R73, R124 ;  /* 0x0000007c49487221 */ /* 0x000fe40000010000 */
[----:B------:R-:W-:Y:S01]  /*0ff0*/  FFMA.FTZ R167, R123, R124, R167 ;  /* 0x0000007c7ba77223 */ /* 0x000fe200000100a7 */
[----:B------:R-:W-:Y:S01]  /*1000*/  HADD2.F32 R74, -RZ, R74.H1_H1 ;  /* 0x3000004aff4a7230 */ /* 0x000fe20000004100 */
[----:B------:R-:W-:-:S02]  /*1010*/  FMUL.FTZ R128, R116, R131 ;  /* 0x0000008374807220 */ /* 0x000fc40000410000 */
[----:B------:R-:W-:Y:S02]  /*1020*/  FADD.FTZ R20, R20, R126 ;  /* 0x0000007e14147221 */ /* 0x000fe40000010000 */
[-C--:B------:R-:W-:Y:S02]  /*1030*/  FFMA.FTZ R44, R125, R126.reuse, R44 ;  /* 0x0000007e7d2c7223 */ /* 0x080fe4000001002c */
[----:B------:R-:W-:Y:S02]  /*1040*/  FADD.FTZ R131, -R164, R133 ;  /* 0x00000085a4837221 */ /* 0x000fe40000010100 */
[----:B------:R-:W-:Y:S02]  /*1050*/  FMUL.FTZ R126, R101, R126 ;  /* 0x0000007e657e7220 */ /* 0x000fe40000410000 */
[----:B------:R-:W-:Y:S02]  /*1060*/  FADD.FTZ R73, R72, R127 ;  /* 0x0000007f48497221 */ /* 0x000fe40000010000 */
[----:B------:R-:W-:Y:S01]  /*1070*/  FFMA.FTZ R167, R122, R127, R167 ;  /* 0x0000007f7aa77223 */ /* 0x000fe200000100a7 */
[----:B------:R-:W-:Y:S01]  /*1080*/  HADD2.F32 R130, -RZ, R75.H0_H0 ;  /* 0x2000004bff827230 */ /* 0x000fe20000004100 */
[----:B------:R-:W-:Y:S01]  /*1090*/  FMUL.FTZ R131, R116, R131 ;  /* 0x0000008374837220 */ /* 0x000fe20000410000 */
[----:B------:R-:W-:Y:S01]  /*10a0*/  HADD2.F32 R79, -RZ, R79.H1_H1 ;  /* 0x3000004fff4f7230 */ /* 0x000fe20000004100 */
[----:B------:R-:W-:-:S02]  /*10b0*/  FMUL.FTZ R129, R102, R74 ;  /* 0x0000004a66817220 */ /* 0x000fc40000410000 */
[----:B------:R-:W-:Y:S02]  /*10c0*/  FADD.FTZ R72, R73, R126 ;  /* 0x0000007e49487221 */ /* 0x000fe40000010000 */
[----:B------:R-:W-:Y:S01]  /*10d0*/  FFMA.FTZ R167, R125, R126, R167 ;  /* 0x0000007e7da77223 */ /* 0x000fe200000100a7 */
[----:B------:R-:W-:Y:S01]  /*10e0*/  HADD2.F32 R78, -RZ, R75.H1_H1 ;  /* 0x3000004bff4e7230 */ /* 0x000fe20000004100 */
        /* <DEDUP_REMOVED lines=18> */
.L_x_319:
[----:B------:R-:W-:Y:S05]  /*1210*/  BSYNC B0 ;  /* 0x0000000000007941 */ /* 0x000fea0003800000 */
.L_x_318:
[----:B------:R-:W-:Y:S01]  /*1220*/  BSSY B0, `(.L_x_320) ;  /* 0x000005f000007945 */ /* 0x000fe20003800000 */
[----:B------:R-:W-:Y:S05]  /*1230*/  @!P3 BRA `(.L_x_321) ;  /* 0x000005d00000b947 */ /* 0x000fea0003800000 */
[----:B------:R-:W-:Y:S01]  /*1240*/  ISETP.NE.U32.AND P0, PT, RZ, c[0x0][0x250], PT ;  /* 0x00009400ff007a0c */ /* 0x000fe20003f05070 */
[C---:B------:R-:W-:Y:S01]  /*1250*/  IMAD.SHL.U32 R136, R168.reuse, 0x8, RZ ;  /* 0x00000008a8887824 */ /* 0x040fe200078e00ff */
[C---:B------:R-:W-:Y:S02]  /*1260*/  LEA R76, P1, R168.reuse, c[0x0][0x188], 0x4 ;  /* 0x00006200a84c7a11 */ /* 0x040fe400078220ff */
[----:B------:R-:W-:Y:S02]  /*1270*/  ISETP.NE.AND.EX P0, PT, RZ, c[0x0][0x254], PT, P0 ;  /* 0x00009500ff007a0c */ /* 0x000fe40003f05300 */
[----:B------:R-:W-:Y:S02]  /*1280*/  LEA.HI.X R77, R168, c[0x0][0x18c], RZ, 0x4, P1 ;  /* 0x00006300a84d7a11 */ /* 0x000fe400008f24ff */
[----:B------:R-:W-:-:S02]  /*1290*/  SHF.R.U32.HI R72, RZ, 0x1d, R168 ;  /* 0x0000001dff487819 */ /* 0x000fc400000116a8 */
[----:B------:R-:W-:Y:S02]  /*12a0*/  IADD3 R88, P1, R136, c[0x0][0x190], RZ ;  /* 0x0000640088587a10 */ /* 0x000fe40007f3e0ff */
[----:B------:R-:W-:Y:S01]  /*12b0*/  MOV R73, 0x10 ;  /* 0x0000001000497802 */ /* 0x000fe20000000f00 */
[----:B------:R-:W2:Y:S01]  /*12c0*/  LDG.E.128 R76, [R76.64] ;  /* 0x000000044c4c7981 */ /* 0x000ea2000c1e1d00 */
        /* <DEDUP_REMOVED lines=8> */
[----:B------:R-:W0:Y:S10]  /*1350*/  LDG.E.128 R72, [R72.64] ;  /* 0x0000000448487981 */ /* 0x000e34000c1e1d00 */
[----:B------:R-:W-:-:S04]  /*1360*/  @P1 LEA R134, P6, R168, c[0x0][0x218], 0x4 ;  /* 0x00008600a8861a11 */ /* 0x000fc800078c20ff */
[----:B------:R-:W-:-:S05]  /*1370*/  @P1 LEA.HI.X R135, R168, c[0x0][0x21c], RZ, 0x4, P6 ;  /* 0x00008700a8871a11 */ /* 0x000fca00030f24ff */
[----:B------:R1:W5:Y:S01]  /*1380*/  @P1 LDG.E.128 R60, [R134.64] ;  /* 0x00000004863c1981 */ /* 0x000362000c1e1d00 */
[--C-:B--2---:R-:W-:Y:S02]  /*1390*/  HADD2.F32 R119, -RZ, R76.reuse.H0_H0 ;  /* 0x2000004cff777230 */ /* 0x104fe40000004100 */
[----:B------:R-:W-:-:S03]  /*13a0*/  HADD2.F32 R139, -RZ, R76.H1_H1 ;  /* 0x3000004cff8b7230 */ /* 0x000fc60000004100 */
[C---:B------:R-:W-:Y:S01]  /*13b0*/  FADD.FTZ R119, -R164.reuse, R119 ;  /* 0x00000077a4777221 */ /* 0x040fe20000010100 */
[--C-:B------:R-:W-:Y:S01]  /*13c0*/  HADD2.F32 R141, -RZ, R77.reuse.H0_H0 ;  /* 0x2000004dff8d7230 */ /* 0x100fe20000004100 */
[----:B------:R-:W-:Y:S01]  /*13d0*/  FADD.FTZ R139, -R164, R139 ;  /* 0x0000008ba48b7221 */ /* 0x000fe20000010100 */
[----:B------:R-:W-:Y:S01]  /*13e0*/  HADD2.F32 R143, -RZ, R77.H1_H1 ;  /* 0x3000004dff8f7230 */ /* 0x000fe20000004100 */
[----:B-----5:R-:W-:Y:S02]  /*13f0*/  FMUL.FTZ R119, R116, R119 ;  /* 0x0000007774777220 */ /* 0x020fe40000410000 */
[C---:B-1----:R-:W-:Y:S01]  /*1400*/  FADD.FTZ R135, -R164.reuse, R141 ;  /* 0x0000008da4877221 */ /* 0x042fe20000010100 */
[--C-:B0-----:R-:W-:Y:S01]  /*1410*/  HADD2.F32 R136, -RZ, R72.reuse.H0_H0 ;  /* 0x20000048ff887230 */ /* 0x101fe20000004100 */
[----:B------:R-:W-:Y:S01]  /*1420*/  FADD.FTZ R143, -R164, R143 ;  /* 0x0000008fa48f7221 */ /* 0x000fe20000010100 */
[----:B------:R-:W-:Y:S01]  /*1430*/  HADD2.F32 R72, -RZ, R72.H1_H1 ;  /* 0x30000048ff487230 */ /* 0x000fe20000004100 */
[----:B------:R-:W-:-:S02]  /*1440*/  FMUL.FTZ R134, R116, R139 ;  /* 0x0000008b74867220 */ /* 0x000fc40000410000 */
[----:B------:R-:W-:Y:S02]  /*1450*/  FADD.FTZ R16, R16, R136 ;  /* 0x0000008810107221 */ /* 0x000fe40000010000 */
[-C--:B------:R-:W-:Y:S01]  /*1460*/  FFMA.FTZ R40, R119, R136.reuse, R40 ;  /* 0x0000008877287223 */ /* 0x080fe20000010028 */
[--C-:B------:R-:W-:Y:S01]  /*1470*/  HADD2.F32 R140, -RZ, R73.reuse.H0_H0 ;  /* 0x20000049ff8c7230 */ /* 0x100fe20000004100 */
[----:B------:R-:W-:Y:S01]  /*1480*/  FMUL.FTZ R136, R105, R136 ;  /* 0x0000008869887220 */ /* 0x000fe20000410000 */
[----:B------:R-:W-:Y:S01]  /*1490*/  HADD2.F32 R77, -RZ, R78.H0_H0 ;  /* 0x2000004eff4d7230 */ /* 0x000fe20000004100 */
[----:B------:R-:W-:Y:S01]  /*14a0*/  FADD.FTZ R17, R17, R72 ;  /* 0x0000004811117221 */ /* 0x000fe20000010000 */
[----:B------:R-:W-:Y:S01]  /*14b0*/  HADD2.F32 R73, -RZ, R73.H1_H1 ;  /* 0x30000049ff497230 */ /* 0x000fe20000004100 */
[----:B------:R-:W-:Y:S02]  /*14c0*/  FMUL.FTZ R135, R116, R135 ;  /* 0x0000008774877220 */ /* 0x000fe40000410000 */
[----:B------:R-:W-:-:S02]  /*14d0*/  FFMA.FTZ R41, R134, R72, R41 ;  /* 0x0000004886297223 */ /* 0x000fc40000010029 */
[----:B------:R-:W-:Y:S02]  /*14e0*/  FMUL.FTZ R137, R106, R72 ;  /* 0x000000486a897220 */ /* 0x000fe40000410000 */
[----:B------:R-:W-:Y:S02]  /*14f0*/  FMUL.FTZ R138, R116, R143 ;  /* 0x0000008f748a7220 */ /* 0x000fe40000410000 */
[----:B------:R-:W-:Y:S02]  /*1500*/  FADD.FTZ R72, R165, R136 ;  /* 0x00000088a5487221 */ /* 0x000fe40000010000 */
[----:B------:R-:W-:Y:S02]  /*1510*/  FFMA.FTZ R167, R119, R136, R167 ;  /* 0x0000008877a77223 */ /* 0x000fe400000100a7 */
[----:B------:R-:W-:Y:S02]  /*1520*/  FADD.FTZ R77, -R164, R77 ;  /* 0x0000004da44d7221 */ /* 0x000fe40000010100 */
[----:B------:R-:W-:-:S02]  /*1530*/  FADD.FTZ R18, R18, R140 ;  /* 0x0000008c12127221 */ /* 0x000fc40000010000 */
[-C--:B------:R-:W-:Y:S02]  /*1540*/  FFMA.FTZ R42, R135, R140.reuse, R42 ;  /* 0x0000008c872a7223 */ /* 0x080fe4000001002a */
[----:B------:R-:W-:Y:S02]  /*1550*/  FADD.FTZ R19, R19, R73 ;  /* 0x0000004913137221 */ /* 0x000fe40000010000 */
[-C--:B------:R-:W-:Y:S02]  /*1560*/  FFMA.FTZ R43, R138, R73.reuse, R43 ;  /* 0x000000498a2b7223 */ /* 0x080fe4000001002b */
[----:B------:R-:W-:Y:S01]  /*1570*/  FMUL.FTZ R139, R108, R73 ;  /* 0x000000496c8b7220 */ /* 0x000fe20000410000 */
[----:B------:R-:W-:Y:S01]  /*1580*/  HADD2.F32 R145, -RZ, R78.H1_H1 ;  /* 0x3000004eff917230 */ /* 0x000fe20000004100 */
[----:B------:R-:W-:Y:S02]  /*1590*/  FMUL.FTZ R140, R107, R140 ;  /* 0x0000008c6b8c7220 */ /* 0x000fe40000410000 */
[----:B------:R-:W-:-:S02]  /*15a0*/  FADD.FTZ R73, R72, R137 ;  /* 0x0000008948497221 */ /* 0x000fc40000010000 */
[----:B------:R-:W-:Y:S01]  /*15b0*/  FFMA.FTZ R167, R134, R137, R167 ;  /* 0x0000008986a77223 */ /* 0x000fe200000100a7 */
[----:B------:R-:W-:Y:S01]  /*15c0*/  HADD2.F32 R147, -RZ, R79.H0_H0 ;  /* 0x2000004fff937230 */ /* 0x000fe20000004100 */
[----:B------:R-:W-:Y:S01]  /*15d0*/  FMUL.FTZ R141, R116, R77 ;  /* 0x0000004d748d7220 */ /* 0x000fe20000410000 */
[--C-:B------:R-:W-:Y:S01]  /*15e0*/  HADD2.F32 R142, -RZ, R74.reuse.H0_H0 ;  /* 0x2000004aff8e7230 */ /* 0x100fe20000004100 */
[----:B------:R-:W-:Y:S02]  /*15f0*/  FADD.FTZ R72, R73, R140 ;  /* 0x0000008c49487221 */ /* 0x000fe40000010000 */
[----:B------:R-:W-:Y:S01]  /*1600*/  FFMA.FTZ R167, R135, R140, R167 ;  /* 0x0000008c87a77223 */ /* 0x000fe200000100a7 */
[----:B------:R-:W-:Y:S01]  /*1610*/  HADD2.F32 R74, -RZ, R74.H1_H1 ;  /* 0x3000004aff4a7230 */ /* 0x000fe20000004100 */
[C---:B------:R-:W-:Y:S02]  /*1620*/  FADD.FTZ R145, -R164.reuse, R145 ;  /* 0x00000091a4917221 */ /* 0x040fe40000010100 */
[----:B------:R-:W-:-:S02]  /*1630*/  FADD.FTZ R147, -R164, R147 ;  /* 0x00000093a4937221 */ /* 0x000fc40000010100 */
[----:B------:R-:W-:Y:S02]  /*1640*/  FADD.FTZ R12, R12, R142 ;  /* 0x0000008e0c0c7221 */ /* 0x000fe40000010000 */
[-C--:B------:R-:W-:Y:S02]  /*1650*/  FFMA.FTZ R36, R141, R142.reuse, R36 ;  /* 0x0000008e8d247223 */ /* 0x080fe40000010024 */
        /* <DEDUP_REMOVED lines=27> */
.L_x_321:
[----:B------:R-:W-:Y:S05]  /*1810*/  BSYNC B0 ;  /* 0x0000000000007941 */ /* 0x000fea0003800000 */
.L_x_320:
[----:B------:R-:W-:Y:S02]  /*1820*/  SHF.R.U32.HI R74, RZ, 0x5, R169 ;  /* 0x00000005ff4a7819 */ /* 0x000fe400000116a9 */
[----:B------:R-:W-:Y:S02]  /*1830*/  LOP3.LUT P1, RZ, R169, 0x1f, RZ, 0xc0, !PT ;  /* 0x0000001fa9ff7812 */ /* 0x000fe4000782c0ff */
[----:B------:R-:W-:Y:S02]  /*1840*/  LOP3.LUT R171, R74, 0x7fffffc, RZ, 0xc0, !PT ;  /* 0x07fffffc4aab7812 */ /* 0x000fe400078ec0ff */
[----:B------:R-:W-:Y:S02]  /*1850*/  ISETP.GE.AND P0, PT, R113, c[0x0][0x164], PT ;  /* 0x0000590071007a0c */ /* 0x000fe40003f06270 */
[----:B------:R-:W-:Y:S01]  /*1860*/  @!P2 IADD3 R171, R171, 0x4, RZ ;  /* 0x00000004ababa810 */ /* 0x000fe20007ffe0ff */
[----:B------:R-:W-:Y:S08]  /*1870*/  BRA.DIV ~URZ, `(.L_x_322) ;  /* 0x00001ec27f007947 */ /* 0x000ff0000b800000 */
[----:B------:R0:W1:Y:S02]  /*1880*/  SHFL.DOWN PT, R76, R165, 0x10, 0x1f ;  /* 0x0a001f00a54c7f89 */ /* 0x00006400000e0000 */
.L_x_331:
        /* <DEDUP_REMOVED lines=18> */
.L_x_332:
        /* <DEDUP_REMOVED lines=22> */
[----:B------:R-:W-:Y:S01]  /*1b10*/  HFMA2.MMA R182, -RZ, RZ, 0, 9.5367431640625e-07 ;  /* 0x00000010ffb67435 */ /* 0x000fe200000001ff */
[----:B------:R-:W-:Y:S02]  /*1b20*/  ISETP.NE.AND P6, PT, R170, RZ, PT ;  /* 0x000000ffaa00720c */ /* 0x000fe40003fc5270 */
[----:B------:R-:W-:Y:S02]  /*1b30*/  ISETP.NE.AND.EX P2, PT, RZ, c[0x0][0x21c], PT, P2 ;  /* 0x00008700ff007a0c */ /* 0x000fe40003f45320 */
[----:B------:R-:W-:-:S05]  /*1b40*/  FSEL R179, R164, RZ, !P6 ;  /* 0x000000ffa4b37208 */ /* 0x000fca0007000000 */
[-CC-:B------:R-:W-:Y:S02]  /*1b50*/  FFMA.FTZ R73, R149, R168.reuse, R179.reuse ;  /* 0x000000a895497223 */ /* 0x180fe400000100b3 */
[----:B------:R-:W-:Y:S02]  /*1b60*/  FFMA.FTZ R77, R153, R168, R179 ;  /* 0x000000a8994d7223 */ /* 0x000fe400000100b3 */
[----:B------:R-:W-:Y:S02]  /*1b70*/  FADD.FTZ R73, R152, -R73 ;  /* 0x8000004998497221 */ /* 0x000fe40000010000 */
[----:B------:R-:W-:Y:S01]  /*1b80*/  @P2 HADD2.F32 R72, -RZ, R8.H0_H0 ;  /* 0x20000008ff482230 */ /* 0x000fe20000004100 */
[----:B------:R-:W-:Y:S02]  /*1b90*/  FADD.FTZ R77, R156, -R77 ;  /* 0x8000004d9c4d7221 */ /* 0x000fe40000010000 */
[C---:B-----5:R-:W-:Y:S02]  /*1ba0*/  FMUL.FTZ R73, R116.reuse, R73 ;  /* 0x0000004974497220 */ /* 0x060fe40000410000 */
[----:B------:R-:W-:-:S02]  /*1bb0*/  FMUL.FTZ R77, R116, R77 ;  /* 0x0000004d744d7220 */ /* 0x000fc40000410000 */
[----:B------:R-:W-:Y:S01]  /*1bc0*/  @P2 FADD.FTZ R73, R73, R72 ;  /* 0x0000004849492221 */ /* 0x000fe20000010000 */
[----:B------:R-:W-:Y:S01]  /*1bd0*/  MOV R72, R2 ;  /* 0x0000000200487202 */ /* 0x000fe20000000f00 */
[-C--:B------:R-:W-:Y:S02]  /*1be0*/  FFMA.FTZ R173, R155, R168.reuse, R179 ;  /* 0x000000a89bad7223 */ /* 0x080fe400000100b3 */
[----:B------:R-:W-:Y:S01]  /*1bf0*/  FMUL.FTZ R165, R73, c[0x0][0x1e8] ;  /* 0x00007a0049a57a20 */ /* 0x000fe20000410000 */
[----:B------:R-:W-:Y:S01]  /*1c00*/  LOP3.LUT P1, RZ, R72, 0xff, RZ, 0xc0, !PT ;  /* 0x000000ff48ff7812 */ /* 0x000fe2000782c0ff */
[----:B------:R-:W-:Y:S02]  /*1c10*/  FADD.FTZ R173, R158, -R173 ;  /* 0x800000ad9ead7221 */ /* 0x000fe40000010000 */
[----:B------:R-:W-:Y:S01]  /*1c20*/  FFMA.FTZ R177, R161, R168, R179 ;  /* 0x000000a8a1b17223 */ /* 0x000fe200000100b3 */
[----:B------:R-:W-:Y:S01]  /*1c30*/  FSEL R78, R165, RZ, P1 ;  /* 0x000000ffa54e7208 */ /* 0x000fe20000800000 */
[----:B------:R-:W-:Y:S01]  /*1c40*/  FMUL.FTZ R173, R116, R173 ;  /* 0x000000ad74ad7220 */ /* 0x000fe20000410000 */
[----:B------:R-:W-:Y:S01]  /*1c50*/  ISETP.NE.U32.AND P1, PT, RZ, c[0x0][0x250], PT ;  /* 0x00009400ff007a0c */ /* 0x000fe20003f25070 */
[----:B------:R-:W-:-:S03]  /*1c60*/  FADD.FTZ R177, R162, -R177 ;  /* 0x800000b1a2b17221 */ /* 0x000fc60000010000 */
[----:B------:R-:W-:Y:S01]  /*1c70*/  ISETP.NE.AND.EX P1, PT, RZ, c[0x0][0x254], PT, P1 ;  /* 0x00009500ff007a0c */ /* 0x000fe20003f25310 */
[----:B------:R-:W-:-:S12]  /*1c80*/  FMUL.FTZ R177, R116, R177 ;  /* 0x000000b174b17220 */ /* 0x000fd80000410000 */
[----:B------:R-:W-:-:S05]  /*1c90*/  @P1 IMAD.MOV.U32 R72, RZ, RZ, R80 ;  /* 0x000000ffff481224 */ /* 0x000fca00078e0050 */
[----:B------:R-:W-:Y:S01]  /*1ca0*/  @P1 LOP3.LUT P6, RZ, R72, 0xff, RZ, 0xc0, !PT ;  /* 0x000000ff48ff1812 */ /* 0x000fe200078cc0ff */
[----:B------:R-:W-:-:S03]  /*1cb0*/  FFMA.FTZ R72, R150, R168, R179 ;  /* 0x000000a896487223 */ /* 0x000fc600000100b3 */
[----:B------:R-:W-:Y:S01]  /*1cc0*/  @P1 FSEL R165, R165, RZ, P6 ;  /* 0x000000ffa5a51208 */ /* 0x000fe20003000000 */
[----:B------:R-:W-:Y:S01]  /*1cd0*/  FADD.FTZ R75, R151, -R72 ;  /* 0x80000048974b7221 */ /* 0x000fe20000010000 */
[----:B------:R-:W-:Y:S01]  /*1ce0*/  @P2 HADD2.F32 R72, -RZ, R8.H1_H1 ;  /* 0x30000008ff482230 */ /* 0x000fe20000004100 */
[----:B------:R-:W-:Y:S02]  /*1cf0*/  LOP3.LUT P6, RZ, R2, 0xff00, RZ, 0xc0, !PT ;  /* 0x0000ff0002ff7812 */ /* 0x000fe400078cc0ff */
[----:B------:R-:W-:Y:S01]  /*1d00*/  FMUL.FTZ R75, R116, R75 ;  /* 0x0000004b744b7220 */ /* 0x000fe20000410000 */
[----:B------:R-:W-:-:S03]  /*1d10*/  @P1 F2FP.PACK_AB R165, RZ, R165 ;  /* 0x000000a5ffa5123e */ /* 0x000fc600000000ff */
[----:B------:R-:W-:Y:S01]  /*1d20*/  @P2 FADD.FTZ R75, R75, R72 ;  /* 0x000000484b4b2221 */ /* 0x000fe20000010000 */
[--C-:B------:R-:W-:Y:S01]  /*1d30*/  @P2 HADD2.F32 R72, -RZ, R9.reuse.H0_H0 ;  /* 0x20000009ff482230 */ /* 0x100fe20000004100 */
[----:B------:R-:W-:Y:S02]  /*1d40*/  @P1 PRMT R68, R165, 0x7610, R68 ;  /* 0x00007610a5441816 */ /* 0x000fe40000000044 */
[----:B------:R-:W-:Y:S02]  /*1d50*/  FMUL.FTZ R167, R75, c[0x0][0x1e8] ;  /* 0x00007a004ba77a20 */ /* 0x000fe40000410000 */
[----:B------:R-:W-:Y:S02]  /*1d60*/  @P2 FADD.FTZ R77, R77, R72 ;  /* 0x000000484d4d2221 */ /* 0x000fe40000010000 */
[----:B------:R-:W-:Y:S01]  /*1d70*/  FFMA.FTZ R72, R154, R168, R179 ;  /* 0x000000a89a487223 */ /* 0x000fe200000100b3 */
[----:B------:R-:W-:Y:S01]  /*1d80*/  FSEL R181, R167, RZ, P6 ;  /* 0x000000ffa7b57208 */ /* 0x000fe20003000000 */
[----:B------:R-:W-:Y:S01]  /*1d90*/  FMUL.FTZ R171, R77, c[0x0][0x1e8] ;  /* 0x00007a004dab7a20 */ /* 0x000fe20000410000 */
[----:B------:R-:W-:Y:S01]  /*1da0*/  @P1 LOP3.LUT P6, RZ, R80, 0xff00, RZ, 0xc0, !PT ;  /* 0x0000ff0050ff1812 */ /* 0x000fe200078cc0ff */
[----:B------:R-:W-:Y:S01]  /*1db0*/  FADD.FTZ R79, R157, -R72 ;  /* 0x800000489d4f7221 */ /* 0x000fe20000010000 */
[----:B------:R-:W-:-:S02]  /*1dc0*/  @P2 HADD2.F32 R72, -RZ, R9.H1_H1 ;  /* 0x30000009ff482230 */ /* 0x000fc40000004100 */
[----:B------:R-:W-:Y:S01]  /*1dd0*/  @P1 FSEL R167, R167, RZ, P6 ;  /* 0x000000ffa7a71208 */ /* 0x000fe20003000000 */
[----:B------:R-:W-:Y:S01]  /*1de0*/  FMUL.FTZ R79, R116, R79 ;  /* 0x0000004f744f7220 */ /* 0x000fe20000410000 */
[----:B------:R-:W-:Y:S02]  /*1df0*/  LOP3.LUT P6, RZ, R2, 0xff0000, RZ, 0xc0, !PT ;  /* 0x00ff000002ff7812 */ /* 0x000fe400078cc0ff */
[----:B------:R-:W-:Y:S01]  /*1e00*/  @P1 F2FP.PACK_AB R167, RZ, R167 ;  /* 0x000000a7ffa7123e */ /* 0x000fe200000000ff */
[----:B------:R-:W-:Y:S01]  /*1e10*/  @P2 FADD.FTZ R79, R79, R72 ;  /* 0x000000484f4f2221 */ /* 0x000fe20000010000 */
[--C-:B------:R-:W-:Y:S01]  /*1e20*/  @P2 HADD2.F32 R72, -RZ, R10.reuse.H0_H0 ;  /* 0x2000000aff482230 */ /* 0x100fe20000004100 */
[----:B------:R-:W-:Y:S02]  /*1e30*/  FSEL R76, R171, RZ, P6 ;  /* 0x000000ffab4c7208 */ /* 0x000fe40003000000 */
[----:B------:R-:W-:Y:S01]  /*1e40*/  @P1 LOP3.LUT P6, RZ, R80, 0xff0000, RZ, 0xc0, !PT ;  /* 0x00ff000050ff1812 */ /* 0x000fe200078cc0ff */
[----:B------:R-:W-:Y:S01]  /*1e50*/  FMUL.FTZ R172, R79, c[0x0][0x1e8] ;  /* 0x00007a004fac7a20 */ /* 0x000fe20000410000 */
[----:B------:R-:W-:Y:S01]  /*1e60*/  @P1 PRMT R68, R68, 0x5410, R167 ;  /* 0x0000541044441816 */ /* 0x000fe200000000a7 */
[----:B------:R-:W-:Y:S01]  /*1e70*/  @P2 FADD.FTZ R173, R173, R72 ;  /* 0x00000048adad2221 */ /* 0x000fe20000010000 */
[----:B------:R-:W-:Y:S01]  /*1e80*/  @P1 FSEL R171, R171, RZ, P6 ;  /* 0x000000ffabab1208 */ /* 0x000fe20003000000 */
[----:B------:R-:W-:Y:S01]  /*1e90*/  FFMA.FTZ R72, R160, R168, R179 ;  /* 0x000000a8a0487223 */ /* 0x000fe200000100b3 */
[----:B------:R-:W-:Y:S01]  /*1ea0*/  LOP3.LUT P6, RZ, R2, 0xff000000, RZ, 0xc0, !PT ;  /* 0xff00000002ff7812 */ /* 0x000fe200078cc0ff */
[----:B------:R-:W-:Y:S01]  /*1eb0*/  FMUL.FTZ R174, R173, c[0x0][0x1e8] ;  /* 0x00007a00adae7a20 */ /* 0x000fe20000410000 */
[----:B------:R-:W-:Y:S01]  /*1ec0*/  @P1 F2FP.PACK_AB R171, RZ, R171 ;  /* 0x000000abffab123e */ /* 0x000fe200000000ff */
[----:B------:R-:W-:Y:S01]  /*1ed0*/  FADD.FTZ R175, R159, -R72 ;  /* 0x800000489faf7221 */ /* 0x000fe20000010000 */
[----:B------:R-:W-:Y:S01]  /*1ee0*/  @P2 HADD2.F32 R72, -RZ, R10.H1_H1 ;  /* 0x3000000aff482230 */ /* 0x000fe20000004100 */
[----:B------:R-:W-:-:S02]  /*1ef0*/  FSEL R183, R172, RZ, P6 ;  /* 0x000000ffacb77208 */ /* 0x000fc40003000000 */
[----:B------:R-:W-:Y:S01]  /*1f00*/  FMUL.FTZ R175, R116, R175 ;  /* 0x000000af74af7220 */ /* 0x000fe20000410000 */
[----:B------:R-:W-:Y:S02]  /*1f10*/  @P1 LOP3.LUT P6, RZ, R80, 0xff000000, RZ, 0xc0, !PT ;  /* 0xff00000050ff1812 */ /* 0x000fe400078cc0ff */
[----:B------:R-:W-:Y:S01]  /*1f20*/  @P1 PRMT R69, R171, 0x7610, R69 ;  /* 0x00007610ab451816 */ /* 0x000fe20000000045 */
[----:B------:R-:W-:Y:S01]  /*1f30*/  @P2 FADD.FTZ R175, R175, R72 ;  /* 0x00000048afaf2221 */ /* 0x000fe20000010000 */
[--C-:B------:R-:W-:Y:S01]  /*1f40*/  @P2 HADD2.F32 R72, -RZ, R11.reuse.H0_H0 ;  /* 0x2000000bff482230 */ /* 0x100fe20000004100 */
[----:B------:R-:W-:Y:S02]  /*1f50*/  @P1 FSEL R172, R172, RZ, P6 ;  /* 0x000000ffacac1208 */ /* 0x000fe40003000000 */
[----:B------:R-:W-:Y:S01]  /*1f60*/  FMUL.FTZ R176, R175, c[0x0][0x1e8] ;  /* 0x00007a00afb07a20 */ /* 0x000fe20000410000 */
[----:B------:R-:W-:Y:S01]  /*1f70*/  LOP3.LUT P6, RZ, R3, 0xff, RZ, 0xc0, !PT ;  /* 0x000000ff03ff7812 */ /* 0x000fe200078cc0ff */
[----:B------:R-:W-:Y:S01]  /*1f80*/  @P2 FADD.FTZ R177, R177, R72 ;  /* 0x00000048b1b12221 */ /* 0x000fe20000010000 */
[----:B------:R-:W-:Y:S01]  /*1f90*/  @P1 F2FP.PACK_AB R172, RZ, R172 ;  /* 0x000000acffac123e */ /* 0x000fe200000000ff */
[----:B------:R-:W-:Y:S01]  /*1fa0*/  FFMA.FTZ R72, R166, R168, R179 ;  /* 0x000000a8a6487223 */ /* 0x000fe200000100b3 */
[----:B------:R-:W-:Y:S01]  /*1fb0*/  FSEL R74, R174, RZ, P6 ;  /* 0x000000ffae4a7208 */ /* 0x000fe20003000000 */
[----:B------:R-:W-:Y:S01]  /*1fc0*/  FMUL.FTZ R178, R177, c[0x0][0x1e8] ;  /* 0x00007a00b1b27a20 */ /* 0x000fe20000410000 */
[----:B------:R-:W-:Y:S01]  /*1fd0*/  @P1 LOP3.LUT P6, RZ, R81, 0xff, RZ, 0xc0, !PT ;  /* 0x000000ff51ff1812 */ /* 0x000fe200078cc0ff */
[----:B------:R-:W-:Y:S01]  /*1fe0*/  FADD.FTZ R179, R163, -R72 ;  /* 0x80000048a3b37221 */ /* 0x000fe20000010000 */
[----:B------:R-:W-:Y:S01]  /*1ff0*/  @P2 HADD2.F32 R72, -RZ, R11.H1_H1 ;  /* 0x3000000bff482230 */ /* 0x000fe20000004100 */
[----:B------:R-:W-:-:S02]  /*2000*/  @P1 PRMT R69, R69, 0x5410, R172 ;  /* 0x0000541045451816 */ /* 0x000fc400000000ac */
[----:B------:R-:W-:Y:S01]  /*2010*/  FMUL.FTZ R179, R116, R179 ;  /* 0x000000b374b37220 */ /* 0x000fe20000410000 */
[----:B------:R-:W-:Y:S02]  /*2020*/  @P1 FSEL R174, R174, RZ, P6 ;  /* 0x000000ffaeae1208 */ /* 0x000fe40003000000 */
[----:B------:R-:W-:Y:S01]  /*2030*/  LOP3.LUT P6, RZ, R3, 0xff00, RZ, 0xc0, !PT ;  /* 0x0000ff0003ff7812 */ /* 0x000fe200078cc0ff */
[----:B------:R-:W-:Y:S01]  /*2040*/  @P2 FADD.FTZ R179, R179, R72 ;  /* 0x00000048b3b32221 */ /* 0x000fe20000010000 */
[----:B------:R-:W-:Y:S02]  /*2050*/  ISETP.NE.U32.AND P2, PT, RZ, c[0x0][0x258], PT ;  /* 0x00009600ff007a0c */ /* 0x000fe40003f45070 */
[----:B------:R-:W-:Y:S02]  /*2060*/  FSEL R185, R176, RZ, P6 ;  /* 0x000000ffb0b97208 */ /* 0x000fe40003000000 */
[----:B------:R-:W-:Y:S02]  /*2070*/  ISETP.NE.AND.EX P2, PT, RZ, c[0x0][0x25c], PT, P2 ;  /* 0x00009700ff007a0c */ /* 0x000fe40003f45320 */
[----:B------:R-:W-:-:S02]  /*2080*/  @P1 LOP3.LUT P6, RZ, R81, 0xff00, RZ, 0xc0, !PT ;  /* 0x0000ff0051ff1812 */ /* 0x000fc400078cc0ff */
[----:B------:R-:W-:Y:S02]  /*2090*/  F2FP.PACK_AB R74, R185, R74 ;  /* 0x0000004ab94a723e */ /* 0x000fe400000000ff */
[----:B------:R-:W-:Y:S02]  /*20a0*/  @P1 FSEL R176, R176, RZ, P6 ;  /* 0x000000ffb0b01208 */ /* 0x000fe40003000000 */
[----:B------:R-:W-:Y:S02]  /*20b0*/  LOP3.LUT P6, RZ, R3, 0xff0000, RZ, 0xc0, !PT ;  /* 0x00ff000003ff7812 */ /* 0x000fe400078cc0ff */
[----:B------:R-:W-:Y:S02]  /*20c0*/  @P1 F2FP.PACK_AB R174, RZ, R174 ;  /* 0x000000aeffae123e */ /* 0x000fe400000000ff */
[----:B------:R-:W-:Y:S02]  /*20d0*/  FSEL R180, R178, RZ, P6 ;  /* 0x000000ffb2b47208 */ /* 0x000fe40003000000 */
[----:B------:R-:W-:-:S02]  /*20e0*/  @P2 F2FP.PACK_AB R173, RZ, R173 ;  /* 0x000000adffad223e */ /* 0x000fc400000000ff */
[----:B------:R-:W-:Y:S02]  /*20f0*/  @P2 F2FP.PACK_AB R73, RZ, R73 ;  /* 0x00000049ff49223e */ /* 0x000fe400000000ff */
[----:B------:R-:W-:Y:S02]  /*2100*/  @P2 F2FP.PACK_AB R77, RZ, R77 ;  /* 0x0000004dff4d223e */ /* 0x000fe400000000ff */
[----:B------:R-:W-:Y:S02]  /*2110*/  @P2 F2FP.PACK_AB R177, RZ, R177 ;  /* 0x000000b1ffb1223e */ /* 0x000fe400000000ff */
[----:B------:R-:W-:Y:S02]  /*2120*/  @P2 F2FP.PACK_AB R175, RZ, R175 ;  /* 0x000000afffaf223e */ /* 0x000fe400000000ff */
[----:B------:R-:W-:Y:S02]  /*2130*/  @P2 PRMT R66, R173, 0x7610, R66 ;  /* 0x00007610ad422816 */ /* 0x000fe40000000042 */
[----:B------:R-:W-:-:S02]  /*2140*/  @P2 F2FP.PACK_AB R75, RZ, R75 ;  /* 0x0000004bff4b223e */ /* 0x000fc400000000ff */
[----:B------:R-:W-:Y:S02]  /*2150*/  @P2 F2FP.PACK_AB R79, RZ, R79 ;  /* 0x0000004fff4f223e */ /* 0x000fe400000000ff */
[----:B------:R-:W-:Y:S02]  /*2160*/  @P2 F2FP.PACK_AB R72, RZ, R179 ;  /* 0x000000b3ff48223e */ /* 0x000fe400000000ff */
        /* <DEDUP_REMOVED lines=9> */
[----:B------:R-:W-:Y:S02]  /*2200*/  F2FP.PACK_AB R73, R183, R76 ;  /* 0x0000004cb749723e */ /* 0x000fe400000000ff */
[----:B------:R-:W-:Y:S02]  /*2210*/  FSEL R75, R175, RZ, P2 ;  /* 0x000000ffaf4b7208 */ /* 0x000fe40001000000 */
[----:B------:R-:W-:-:S02]  /*2220*/  ISETP.NE.U32.AND P2, PT, RZ, c[0x0][0x258], PT ;  /* 0x00009600ff007a0c */ /* 0x000fc40003f45070 */
[----:B------:R-:W-:Y:S01]  /*2230*/  F2FP.PACK_AB R72, R181, R78 ;  /* 0x0000004eb548723e */ /* 0x000fe200000000ff */
[----:B------:R-:W-:Y:S01]  /*2240*/  IMAD.WIDE.U32 R78, R115, R182, c[0x0][0x248] ;  /* 0x00009200734e7625 */ /* 0x000fe200078e00b6 */
[----:B------:R-:W-:Y:S02]  /*2250*/  ISETP.NE.AND.EX P2, PT, RZ, c[0x0][0x25c], PT, P2 ;  /* 0x00009700ff007a0c */ /* 0x000fe40003f45320 */
[----:B------:R-:W-:Y:S02]  /*2260*/  F2FP.PACK_AB R75, R75, R180 ;  /* 0x000000b44b4b723e */ /* 0x000fe400000000ff */
[----:B------:R-:W-:Y:S02]  /*2270*/  @P1 F2FP.PACK_AB R176, RZ, R176 ;  /* 0x000000b0ffb0123e */ /* 0x000fe400000000ff */
[----:B------:R-:W-:-:S04]  /*2280*/  @P1 PRMT R70, R174, 0x7610, R70 ;  /* 0x00007610ae461816 */ /* 0x000fc80000000046 */
[----:B------:R-:W-:-:S03]  /*2290*/  @P1 PRMT R70, R70, 0x5410, R176 ;  /* 0x0000541046461816 */ /* 0x000fc600000000b0 */
[----:B------:R-:W-:-:S05]  /*22a0*/  @P2 IMAD.WIDE.U32 R76, R115, R182, c[0x0][0x258] ;  /* 0x00009600734c2625 */ /* 0x000fca00078e00b6 */
[----:B------:R-:W-:Y:S01]  /*22b0*/  @P2 STG.E.128 [R76.64], R64 ;  /* 0x000000404c002986 */ /* 0x000fe2000c101d04 */
[----:B------:R-:W-:-:S03]  /*22c0*/  @P1 LOP3.LUT P2, RZ, R81, 0xff0000, RZ, 0xc0, !PT ;  /* 0x00ff000051ff1812 */ /* 0x000fc6000784c0ff */
[----:B------:R0:W-:Y:S01]  /*22d0*/  STG.E.128 [R78.64], R72 ;  /* 0x000000484e007986 */ /* 0x0001e2000c101d04 */
[----:B------:R-:W-:Y:S02]  /*22e0*/  @P1 FSEL R173, R178, RZ, P2 ;  /* 0x000000ffb2ad1208 */ /* 0x000fe40001000000 */
[----:B------:R-:W-:Y:S02]  /*22f0*/  @P1 LOP3.LUT P2, RZ, R81, 0xff000000, RZ, 0xc0, !PT ;  /* 0xff00000051ff1812 */ /* 0x000fe4000784c0ff */
[----:B------:R-:W-:Y:S02]  /*2300*/  @P1 F2FP.PACK_AB R173, RZ, R173 ;  /* 0x000000adffad123e */ /* 0x000fe400000000ff */
[----:B------:R-:W-:Y:S02]  /*2310*/  @P1 FSEL R175, R175, RZ, P2 ;  /* 0x000000ffafaf1208 */ /* 0x000fe40001000000 */
[----:B------:R-:W-:Y:S02]  /*2320*/  @P1 PRMT R71, R173, 0x7610, R71 ;  /* 0x00007610ad471816 */ /* 0x000fe40000000047 */
[----:B------:R-:W-:-:S04]  /*2330*/  @P1 F2FP.PACK_AB R175, RZ, R175 ;  /* 0x000000afffaf123e */ /* 0x000fc800000000ff */
[----:B------:R-:W-:Y:S02]  /*2340*/  @P1 PRMT R71, R71, 0x5410, R175 ;  /* 0x0000541047471816 */ /* 0x000fe400000000af */
[----:B0-----:R-:W-:-:S04]  /*2350*/  @P1 LEA R72, P2, R115, c[0x0][0x250], 0x4 ;  /* 0x0000940073481a11 */ /* 0x001fc800078420ff */
[C---:B------:R-:W-:Y:S02]  /*2360*/  @P1 LEA.HI.X R73, R115.reuse, c[0x0][0x254], RZ, 0x4, P2 ;  /* 0x0000950073491a11 */ /* 0x040fe400010f24ff */
[----:B------:R-:W-:-:S03]  /*2370*/  IADD3 R115, R115, 0x80, RZ ;  /* 0x0000008073737810 */ /* 0x000fc60007ffe0ff */
[----:B------:R0:W-:Y:S04]  /*2380*/  @P1 STG.E.128 [R72.64], R68 ;  /* 0x0000004448001986 */ /* 0x0001e8000c101d04 */
.L_x_325:
[----:B------:R-:W-:Y:S05]  /*2390*/  BSYNC B0 ;  /* 0x0000000000007941 */ /* 0x000fea0003800000 */
.L_x_324:
        /* <DEDUP_REMOVED lines=10> */
[----:B------:R-:W-:Y:S01]  /*2440*/  @P2 HADD2.F32 R72, -RZ, R4.H0_H0 ;  /* 0x20000004ff482230 */ /* 0x000fe20000004100 */
        /* <DEDUP_REMOVED lines=16> */
[----:B------:R-:W-:-:S04]  /*2550*/  @P1 MOV R72, R82 ;  /* 0x0000005200481202 */ /* 0x000fc80000000f00 */
        /* <DEDUP_REMOVED lines=31> */
[-CC-:B------:R-:W-:Y:S01]  /*2750*/  FFMA.FTZ R72, R128, R168.reuse, R179.reuse ;  /* 0x000000a880487223 */ /* 0x180fe200000100b3 */
[----:B------:R-:W-:Y:S01]  /*2760*/  LOP3.LUT P6, RZ, R84, 0xff000000, RZ, 0xc0, !PT ;  /* 0xff00000054ff7812 */ /* 0x000fe200078cc0ff */
[----:B------:R-:W-:Y:S01]  /*2770*/  FFMA.FTZ R179, R133, R168, R179 ;  /* 0x000000a885b37223 */ /* 0x000fe200000100b3 */
[----:B------:R-:W-:Y:S01]  /*2780*/  @P1 F2FP.PACK_AB R171, RZ, R171 ;  /* 0x000000abffab123e */ /* 0x000fe200000000ff */
[----:B------:R-:W-:Y:S01]  /*2790*/  FADD.FTZ R175, R129, -R72 ;  /* 0x8000004881af7221 */ /* 0x000fe20000010000 */
[----:B------:R-:W-:Y:S01]  /*27a0*/  @P2 HADD2.F32 R72, -RZ, R6.H1_H1 ;  /* 0x30000006ff482230 */ /* 0x000fe20000004100 */
[----:B------:R-:W-:Y:S01]  /*27b0*/  FADD.FTZ R179, R132, -R179 ;  /* 0x800000b384b37221 */ /* 0x000fe20000010000 */
[----:B------:R-:W-:Y:S01]  /*27c0*/  FSEL R183, R172, RZ, P6 ;  /* 0x000000ffacb77208 */ /* 0x000fe20003000000 */
[----:B------:R-:W-:Y:S01]  /*27d0*/  FMUL.FTZ R175, R116, R175 ;  /* 0x000000af74af7220 */ /* 0x000fe20000410000 */
[----:B------:R-:W-:Y:S01]  /*27e0*/  @P1 LOP3.LUT P6, RZ, R82, 0xff000000, RZ, 0xc0, !PT ;  /* 0xff00000052ff1812 */ /* 0x000fe200078cc0ff */
[----:B------:R-:W-:Y:S01]  /*27f0*/  FMUL.FTZ R179, R116, R179 ;  /* 0x000000b374b37220 */ /* 0x000fe20000410000 */
[----:B------:R-:W-:Y:S01]  /*2800*/  @P1 PRMT R69, R171, 0x7610, R69 ;  /* 0x00007610ab451816 */ /* 0x000fe20000000045 */
[----:B------:R-:W-:Y:S01]  /*2810*/  @P2 FADD.FTZ R175, R175, R72 ;  /* 0x00000048afaf2221 */ /* 0x000fe20000010000 */
[--C-:B------:R-:W-:Y:S01]  /*2820*/  @P2 HADD2.F32 R72, -RZ, R7.reuse.H0_H0 ;  /* 0x20000007ff482230 */ /* 0x100fe20000004100 */
[----:B------:R-:W-:Y:S01]  /*2830*/  FMUL.FTZ R174, R173, c[0x0][0x1e8] ;  /* 0x00007a00adae7a20 */ /* 0x000fe20000410000 */
[----:B------:R-:W-:Y:S01]  /*2840*/  @P1 FSEL R172, R172, RZ, P6 ;  /* 0x000000ffacac1208 */ /* 0x000fe20003000000 */
[----:B------:R-:W-:Y:S01]  /*2850*/  FMUL.FTZ R176, R175, c[0x0][0x1e8] ;  /* 0x00007a00afb07a20 */ /* 0x000fe20000410000 */
[----:B------:R-:W-:Y:S01]  /*2860*/  LOP3.LUT P6, RZ, R85, 0xff, RZ, 0xc0, !PT ;  /* 0x000000ff55ff7812 */ /* 0x000fe200078cc0ff */
[----:B------:R-:W-:Y:S01]  /*2870*/  @P2 FADD.FTZ R177, R177, R72 ;  /* 0x00000048b1b12221 */ /* 0x000fe20000010000 */
[----:B------:R-:W-:Y:S01]  /*2880*/  @P2 HADD2.F32 R72, -RZ, R7.H1_H1 ;  /* 0x30000007ff482230 */ /* 0x000fe20000004100 */
[----:B------:R-:W-:-:S02]  /*2890*/  @P1 F2FP.PACK_AB R172, RZ, R172 ;  /* 0x000000acffac123e */ /* 0x000fc400000000ff */
[----:B------:R-:W-:Y:S01]  /*28a0*/  FMUL.FTZ R178, R177, c[0x0][0x1e8] ;  /* 0x00007a00b1b27a20 */ /* 0x000fe20000410000 */
[C---:B------:R-:W-:Y:S01]  /*28b0*/  FSEL R74, R174.reuse, RZ, P6 ;  /* 0x000000ffae4a7208 */ /* 0x040fe20003000000 */
[----:B------:R-:W-:Y:S01]  /*28c0*/  @P2 FADD.FTZ R179, R179, R72 ;  /* 0x00000048b3b32221 */ /* 0x000fe20000010000 */
[----:B------:R-:W-:Y:S02]  /*28d0*/  ISETP.NE.U32.AND P2, PT, RZ, c[0x0][0x258], PT ;  /* 0x00009600ff007a0c */ /* 0x000fe40003f45070 */
[----:B------:R-:W-:Y:S02]  /*28e0*/  @P1 LOP3.LUT P6, RZ, R83, 0xff, RZ, 0xc0, !PT ;  /* 0x000000ff53ff1812 */ /* 0x000fe400078cc0ff */
[----:B------:R-:W-:Y:S02]  /*28f0*/  ISETP.NE.AND.EX P2, PT, RZ, c[0x0][0x25c], PT, P2 ;  /* 0x00009700ff007a0c */ /* 0x000fe40003f45320 */
[----:B------:R-:W-:Y:S02]  /*2900*/  @P1 FSEL R174, R174, RZ, P6 ;  /* 0x000000ffaeae1208 */ /* 0x000fe40003000000 */
[----:B------:R-:W-:-:S02]  /*2910*/  LOP3.LUT P6, RZ, R85, 0xff00, RZ, 0xc0, !PT ;  /* 0x0000ff0055ff7812 */ /* 0x000fc400078cc0ff */
[----:B------:R-:W-:Y:S02]  /*2920*/  @P1 F2FP.PACK_AB R174, RZ, R174 ;  /* 0x000000aeffae123e */ /* 0x000fe400000000ff */
[----:B------:R-:W-:Y:S02]  /*2930*/  FSEL R185, R176, RZ, P6 ;  /* 0x000000ffb0b97208 */ /* 0x000fe40003000000 */
[----:B------:R-:W-:Y:S02]  /*2940*/  @P1 LOP3.LUT P6, RZ, R83, 0xff00, RZ, 0xc0, !PT ;  /* 0x0000ff0053ff1812 */ /* 0x000fe400078cc0ff */
[----:B------:R-:W-:Y:S02]  /*2950*/  F2FP.PACK_AB R74, R185, R74 ;  /* 0x0000004ab94a723e */ /* 0x000fe400000000ff */
[----:B------:R-:W-:Y:S02]  /*2960*/  @P2 F2FP.PACK_AB R173, RZ, R173 ;  /* 0x000000adffad223e */ /* 0x000fe400000000ff */
[----:B------:R-:W-:-:S02]  /*2970*/  @P2 F2FP.PACK_AB R73, RZ, R73 ;  /* 0x00000049ff49223e */ /* 0x000fc400000000ff */
[----:B------:R-:W-:Y:S02]  /*2980*/  @P2 F2FP.PACK_AB R77, RZ, R77 ;  /* 0x0000004dff4d223e */ /* 0x000fe400000000ff */
[----:B------:R-:W-:Y:S02]  /*2990*/  @P2 F2FP.PACK_AB R177, RZ, R177 ;  /* 0x000000b1ffb1223e */ /* 0x000fe400000000ff */
[----:B------:R-:W-:Y:S02]  /*29a0*/  @P2 F2FP.PACK_AB R175, RZ, R175 ;  /* 0x000000afffaf223e */ /* 0x000fe400000000ff */
[----:B------:R-:W-:Y:S02]  /*29b0*/  @P2 PRMT R66, R173, 0x7610, R66 ;  /* 0x00007610ad422816 */ /* 0x000fe40000000042 */
[----:B------:R-:W-:Y:S02]  /*29c0*/  @P2 F2FP.PACK_AB R75, RZ, R75 ;  /* 0x0000004bff4b223e */ /* 0x000fe400000000ff */
[----:B------:R-:W-:-:S02]  /*29d0*/  @P2 F2FP.PACK_AB R79, RZ, R79 ;  /* 0x0000004fff4f223e */ /* 0x000fc400000000ff */
        /* <DEDUP_REMOVED lines=13> */
[----:B------:R-:W-:Y:S02]  /*2ab0*/  @P1 FSEL R176, R176, RZ, P6 ;  /* 0x000000ffb0b01208 */ /* 0x000fe40003000000 */
[----:B------:R-:W-:Y:S02]  /*2ac0*/  ISETP.NE.AND.EX P2, PT, RZ, c[0x0][0x25c], PT, P2 ;  /* 0x00009700ff007a0c */ /* 0x000fe40003f45320 */
[----:B------:R-:W-:Y:S02]  /*2ad0*/  LOP3.LUT P6, RZ, R85, 0xff0000, RZ, 0xc0, !PT ;  /* 0x00ff000055ff7812 */ /* 0x000fe400078cc0ff */
[----:B------:R-:W-:Y:S01]  /*2ae0*/  F2FP.PACK_AB R72, R181, R78 ;  /* 0x0000004eb548723e */ /* 0x000fe200000000ff */
[----:B------:R-:W-:Y:S01]  /*2af0*/  IMAD.WIDE.U32 R78, R115, R182, c[0x0][0x248] ;  /* 0x00009200734e7625 */ /* 0x000fe200078e00b6 */
[----:B------:R-:W-:Y:S02]  /*2b00*/  FSEL R180, R178, RZ, P6 ;  /* 0x000000ffb2b47208 */ /* 0x000fe40003000000 */
[----:B------:R-:W-:-:S02]  /*2b10*/  @P1 F2FP.PACK_AB R176, RZ, R176 ;  /* 0x000000b0ffb0123e */ /* 0x000fc400000000ff */
[----:B------:R-:W-:Y:S02]  /*2b20*/  F2FP.PACK_AB R75, R75, R180 ;  /* 0x000000b44b4b723e */ /* 0x000fe400000000ff */
[----:B------:R-:W-:Y:S01]  /*2b30*/  @P1 PRMT R70, R174, 0x7610, R70 ;  /* 0x00007610ae461816 */ /* 0x000fe20000000046 */
[----:B------:R-:W-:Y:S01]  /*2b40*/  @P2 IMAD.WIDE.U32 R76, R115, R182, c[0x0][0x258] ;  /* 0x00009600734c2625 */ /* 0x000fe200078e00b6 */
[----:B------:R-:W-:Y:S02]  /*2b50*/  @P1 PRMT R69, R69, 0x5410, R172 ;  /* 0x0000541045451816 */ /* 0x000fe400000000ac */
[----:B------:R-:W-:Y:S02]  /*2b60*/  @P1 PRMT R70, R70, 0x5410, R176 ;  /* 0x0000541046461816 */ /* 0x000fe400000000b0 */
        /* <DEDUP_REMOVED lines=14> */
.L_x_327:
[----:B------:R-:W-:Y:S05]  /*2c50*/  BSYNC B0 ;  /* 0x0000000000007941 */ /* 0x000fea0003800000 */
.L_x_326:
        /* <DEDUP_REMOVED lines=11> */
[----:B------:R-:W-:Y:S01]  /*2d10*/  @P1 HADD2.F32 R72, -RZ, R60.H0_H0 ;  /* 0x2000003cff481230 */ /* 0x000fe20000004100 */
[----:B------:R-:W-:Y:S01]  /*2d20*/  FADD.FTZ R75, R137, -R74 ;  /* 0x8000004a894b7221 */ /* 0x000fe20000010000 */
[--C-:B------:R-:W-:Y:S01]  /*2d30*/  @P1 HADD2.F32 R74, -RZ, R61.reuse.H0_H0 ;  /* 0x2000003dff4a1230 */ /* 0x100fe20000004100 */
[C---:B-----5:R-:W-:Y:S01]  /*2d40*/  FMUL.FTZ R73, R116.reuse, R73 ;  /* 0x0000004974497220 */ /* 0x060fe20000410000 */
[----:B------:R-:W-:Y:S01]  /*2d50*/  @P1 HADD2.F32 R76, -RZ, R61.H1_H1 ;  /* 0x3000003dff4c1230 */ /* 0x000fe20000004100 */
[----:B------:R-:W-:Y:S01]  /*2d60*/  FFMA.FTZ R77, R135, R168, R173 ;  /* 0x000000a8874d7223 */ /* 0x000fe200000100ad */
[----:B------:R-:W-:Y:S01]  /*2d70*/  @P1 HADD2.F32 R175, -RZ, R63.H1_H1 ;  /* 0x3000003fffaf1230 */ /* 0x000fe20000004100 */
[----:B------:R-:W-:Y:S01]  /*2d80*/  @P1 FADD.FTZ R73, R73, R72 ;  /* 0x0000004849491221 */ /* 0x000fe20000010000 */
[----:B------:R-:W-:Y:S01]  /*2d90*/  MOV R72, R88 ;  /* 0x0000005800487202 */ /* 0x000fe20000000f00 */
[----:B------:R-:W-:-:S02]  /*2da0*/  FMUL.FTZ R75, R116, R75 ;  /* 0x0000004b744b7220 */ /* 0x000fc40000410000 */
[----:B------:R-:W-:Y:S01]  /*2db0*/  FMUL.FTZ R164, R73, c[0x0][0x1e8] ;  /* 0x00007a0049a47a20 */ /* 0x000fe20000410000 */
[----:B------:R-:W-:Y:S01]  /*2dc0*/  LOP3.LUT P6, RZ, R72, 0xff, RZ, 0xc0, !PT ;  /* 0x000000ff48ff7812 */ /* 0x000fe200078cc0ff */
[----:B------:R-:W-:Y:S02]  /*2dd0*/  @P2 IMAD.MOV.U32 R72, RZ, RZ, R86 ;  /* 0x000000ffff482224 */ /* 0x000fe400078e0056 */
[----:B------:R-:W-:Y:S01]  /*2de0*/  FADD.FTZ R77, R140, -R77 ;  /* 0x8000004d8c4d7221 */ /* 0x000fe20000010000 */
[----:B------:R-:W-:Y:S01]  /*2df0*/  FSEL R78, R164, RZ, P6 ;  /* 0x000000ffa44e7208 */ /* 0x000fe20003000000 */
[-CC-:B------:R-:W-:Y:S01]  /*2e00*/  FFMA.FTZ R165, R141, R168.reuse, R173.reuse ;  /* 0x000000a88da57223 */ /* 0x180fe200000100ad */
[----:B------:R-:W-:Y:S01]  /*2e10*/  @P2 LOP3.LUT P6, RZ, R72, 0xff, RZ, 0xc0, !PT ;  /* 0x000000ff48ff2812 */ /* 0x000fe200078cc0ff */
[----:B------:R-:W-:Y:S02]  /*2e20*/  FFMA.FTZ R72, R138, R168, R173 ;  /* 0x000000a88a487223 */ /* 0x000fe400000100ad */
[----:B------:R-:W-:Y:S01]  /*2e30*/  FMUL.FTZ R77, R116, R77 ;  /* 0x0000004d744d7220 */ /* 0x000fe20000410000 */
[----:B------:R-:W-:Y:S01]  /*2e40*/  @P2 FSEL R164, R164, RZ, P6 ;  /* 0x000000ffa4a42208 */ /* 0x000fe20003000000 */
[----:B------:R-:W-:Y:S01]  /*2e50*/  FADD.FTZ R79, R139, -R72 ;  /* 0x800000488b4f7221 */ /* 0x000fe20000010000 */
[----:B------:R-:W-:Y:S01]  /*2e60*/  @P1 HADD2.F32 R72, -RZ, R60.H1_H1 ;  /* 0x3000003cff481230 */ /* 0x000fe20000004100 */
[----:B------:R-:W-:Y:S01]  /*2e70*/  @P1 FADD.FTZ R77, R77, R74 ;  /* 0x0000004a4d4d1221 */ /* 0x000fe20000010000 */
[----:B------:R-:W-:Y:S01]  /*2e80*/  LOP3.LUT P6, RZ, R88, 0xff00, RZ, 0xc0, !PT ;  /* 0x0000ff0058ff7812 */ /* 0x000fe200078cc0ff */
[----:B------:R-:W-:Y:S01]  /*2e90*/  FMUL.FTZ R79, R116, R79 ;  /* 0x0000004f744f7220 */ /* 0x000fe20000410000 */
[----:B------:R-:W-:Y:S01]  /*2ea0*/  @P2 F2FP.PACK_AB R164, RZ, R164 ;  /* 0x000000a4ffa4223e */ /* 0x000fe200000000ff */
[----:B------:R-:W-:Y:S01]  /*2eb0*/  @P1 FADD.FTZ R75, R75, R72 ;  /* 0x000000484b4b1221 */ /* 0x000fe20000010000 */
[----:B------:R-:W-:Y:S01]  /*2ec0*/  @P1 HADD2.F32 R72, -RZ, R62.H0_H0 ;  /* 0x2000003eff481230 */ /* 0x000fe20000004100 */
[----:B------:R-:W-:Y:S01]  /*2ed0*/  FADD.FTZ R165, R142, -R165 ;  /* 0x800000a58ea57221 */ /* 0x000fe20000010000 */
[----:B------:R-:W-:Y:S01]  /*2ee0*/  @P2 PRMT R68, R164, 0x7610, R68 ;  /* 0x00007610a4442816 */ /* 0x000fe20000000044 */
[----:B------:R-:W-:-:S02]  /*2ef0*/  FMUL.FTZ R172, R75, c[0x0][0x1e8] ;  /* 0x00007a004bac7a20 */ /* 0x000fc40000410000 */
[----:B------:R-:W-:Y:S02]  /*2f00*/  FFMA.FTZ R74, R144, R168, R173 ;  /* 0x000000a8904a7223 */ /* 0x000fe400000100ad */
[----:B------:R-:W-:Y:S01]  /*2f10*/  FMUL.FTZ R174, R77, c[0x0][0x1e8] ;  /* 0x00007a004dae7a20 */ /* 0x000fe20000410000 */
[----:B------:R-:W-:Y:S01]  /*2f20*/  FSEL R177, R172, RZ, P6 ;  /* 0x000000ffacb17208 */ /* 0x000fe20003000000 */
[----:B------:R-:W-:Y:S01]  /*2f30*/  @P1 FADD.FTZ R79, R79, R76 ;  /* 0x0000004c4f4f1221 */ /* 0x000fe20000010000 */
[----:B------:R-:W-:Y:S01]  /*2f40*/  LOP3.LUT P6, RZ, R88, 0xff0000, RZ, 0xc0, !PT ;  /* 0x00ff000058ff7812 */ /* 0x000fe200078cc0ff */
[----:B------:R-:W-:Y:S02]  /*2f50*/  FMUL.FTZ R165, R116, R165 ;  /* 0x000000a574a57220 */ /* 0x000fe40000410000 */
[----:B------:R-:W-:Y:S01]  /*2f60*/  FADD.FTZ R167, R143, -R74 ;  /* 0x8000004a8fa77221 */ /* 0x000fe20000010000 */
[----:B------:R-:W-:Y:S01]  /*2f70*/  FSEL R176, R174, RZ, P6 ;  /* 0x000000ffaeb07208 */ /* 0x000fe20003000000 */
[----:B------:R-:W-:Y:S01]  /*2f80*/  @P1 FADD.FTZ R165, R165, R72 ;  /* 0x00000048a5a51221 */ /* 0x000fe20000010000 */
[----:B------:R-:W-:Y:S01]  /*2f90*/  @P1 HADD2.F32 R72, -RZ, R62.H1_H1 ;  /* 0x3000003eff481230 */ /* 0x000fe20000004100 */
[----:B------:R-:W-:Y:S01]  /*2fa0*/  FMUL.FTZ R178, R79, c[0x0][0x1e8] ;  /* 0x00007a004fb27a20 */ /* 0x000fe20000410000 */
[----:B------:R-:W-:Y:S01]  /*2fb0*/  LOP3.LUT P6, RZ, R88, 0xff000000, RZ, 0xc0, !PT ;  /* 0xff00000058ff7812 */ /* 0x000fe200078cc0ff */
[----:B------:R-:W-:-:S02]  /*2fc0*/  FMUL.FTZ R167, R116, R167 ;  /* 0x000000a774a77220 */ /* 0x000fc40000410000 */
[----:B------:R-:W-:Y:S01]  /*2fd0*/  FMUL.FTZ R180, R165, c[0x0][0x1e8] ;  /* 0x00007a00a5b47a20 */ /* 0x000fe20000410000 */
[----:B------:R-:W-:Y:S01]  /*2fe0*/  FSEL R179, R178, RZ, P6 ;  /* 0x000000ffb2b37208 */ /* 0x000fe20003000000 */
[-CC-:B------:R-:W-:Y:S01]  /*2ff0*/  FFMA.FTZ R171, R145, R168.reuse, R173.reuse ;  /* 0x000000a891ab7223 */ /* 0x180fe200000100ad */
[----:B------:R-:W-:Y:S01]  /*3000*/  LOP3.LUT P6, RZ, R89, 0xff, RZ, 0xc0, !PT ;  /* 0x000000ff59ff7812 */ /* 0x000fe200078cc0ff */
[----:B------:R-:W-:Y:S01]  /*3010*/  @P1 FADD.FTZ R167, R167, R72 ;  /* 0x00000048a7a71221 */ /* 0x000fe20000010000 */
[----:B------:R-:W-:Y:S01]  /*3020*/  @P1 HADD2.F32 R72, -RZ, R63.H0_H0 ;  /* 0x2000003fff481230 */ /* 0x000fe20000004100 */
[----:B------:R-:W-:Y:S01]  /*3030*/  FFMA.FTZ R168, R148, R168, R173 ;  /* 0x000000a894a87223 */ /* 0x000fe200000100ad */
[----:B------:R-:W-:Y:S01]  /*3040*/  FSEL R74, R180, RZ, P6 ;  /* 0x000000ffb44a7208 */ /* 0x000fe20003000000 */
[----:B------:R-:W-:Y:S01]  /*3050*/  FADD.FTZ R171, R146, -R171 ;  /* 0x800000ab92ab7221 */ /* 0x000fe20000010000 */
[----:B------:R-:W-:Y:S01]  /*3060*/  LOP3.LUT P6, RZ, R89, 0xff00, RZ, 0xc0, !PT ;  /* 0x0000ff0059ff7812 */ /* 0x000fe200078cc0ff */
[----:B------:R-:W-:-:S02]  /*3070*/  FMUL.FTZ R181, R167, c[0x0][0x1e8] ;  /* 0x00007a00a7b57a20 */ /* 0x000fc40000410000 */
[----:B------:R-:W-:Y:S02]  /*3080*/  FADD.FTZ R173, R147, -R168 ;  /* 0x800000a893ad7221 */ /* 0x000fe40000010000 */
[C---:B------:R-:W-:Y:S01]  /*3090*/  FMUL.FTZ R171, R116.reuse, R171 ;  /* 0x000000ab74ab7220 */ /* 0x040fe20000410000 */
[----:B------:R-:W-:Y:S01]  /*30a0*/  FSEL R183, R181, RZ, P6 ;  /* 0x000000ffb5b77208 */ /* 0x000fe20003000000 */
[----:B------:R-:W-:Y:S01]  /*30b0*/  FMUL.FTZ R116, R116, R173 ;  /* 0x000000ad74747220 */ /* 0x000fe20000410000 */
[----:B------:R-:W-:Y:S01]  /*30c0*/  ISETP.NE.U32.AND P6, PT, RZ, c[0x0][0x258], PT ;  /* 0x00009600ff007a0c */ /* 0x000fe20003fc5070 */
[----:B------:R-:W-:Y:S01]  /*30d0*/  @P1 FADD.FTZ R171, R171, R72 ;  /* 0x00000048abab1221 */ /* 0x000fe20000010000 */
[----:B------:R-:W-:Y:S01]  /*30e0*/  F2FP.PACK_AB R72, R177, R78 ;  /* 0x0000004eb148723e */ /* 0x000fe200000000ff */
[----:B------:R-:W-:Y:S01]  /*30f0*/  @P1 FADD.FTZ R116, R116, R175 ;  /* 0x000000af74741221 */ /* 0x000fe20000010000 */
[----:B------:R-:W-:Y:S01]  /*3100*/  ISETP.NE.AND.EX P6, PT, RZ, c[0x0][0x25c], PT, P6 ;  /* 0x00009700ff007a0c */ /* 0x000fe20003fc5360 */
[----:B------:R-:W-:Y:S01]  /*3110*/  FMUL.FTZ R168, R171, c[0x0][0x1e8] ;  /* 0x00007a00aba87a20 */ /* 0x000fe20000410000 */
[----:B------:R-:W-:Y:S01]  /*3120*/  LOP3.LUT P1, RZ, R89, 0xff0000, RZ, 0xc0, !PT ;  /* 0x00ff000059ff7812 */ /* 0x000fe2000782c0ff */
[----:B------:R-:W-:Y:S01]  /*3130*/  FMUL.FTZ R175, R116, c[0x0][0x1e8] ;  /* 0x00007a0074af7a20 */ /* 0x000fe20000410000 */
[----:B------:R-:W-:-:S02]  /*3140*/  F2FP.PACK_AB R74, R183, R74 ;  /* 0x0000004ab74a723e */ /* 0x000fc400000000ff */
[----:B------:R-:W-:Y:S02]  /*3150*/  FSEL R173, R168, RZ, P1 ;  /* 0x000000ffa8ad7208 */ /* 0x000fe40000800000 */
[----:B------:R-:W-:-:S04]  /*3160*/  LOP3.LUT P1, RZ, R89, 0xff000000, RZ, 0xc0, !PT ;  /* 0xff00000059ff7812 */ /* 0x000fc8000782c0ff */
[----:B------:R-:W-:Y:S02]  /*3170*/  FSEL R182, R175, RZ, P1 ;  /* 0x000000ffafb67208 */ /* 0x000fe40000800000 */
[----:B------:R-:W-:Y:S02]  /*3180*/  ISETP.NE.U32.AND P1, PT, RZ, c[0x0][0x258], PT ;  /* 0x00009600ff007a0c */ /* 0x000fe40003f25070 */
[----:B------:R-:W-:Y:S02]  /*3190*/  @P6 F2FP.PACK_AB R73, RZ, R73 ;  /* 0x00000049ff49623e */ /* 0x000fe400000000ff */
[----:B------:R-:W-:Y:S02]  /*31a0*/  ISETP.NE.AND.EX P1, PT, RZ, c[0x0][0x25c], PT, P1 ;  /* 0x00009700ff007a0c */ /* 0x000fe40003f25310 */
[----:B------:R-:W-:Y:S02]  /*31b0*/  @P6 PRMT R64, R73, 0x7610, R64 ;  /* 0x0000761049406816 */ /* 0x000fe40000000040 */
[----:B------:R-:W-:Y:S01]  /*31c0*/  F2FP.PACK_AB R73, R179, R176 ;  /* 0x000000b0b349723e */ /* 0x000fe200000000ff */
[----:B------:R-:W-:Y:S01]  /*31d0*/  HFMA2.MMA R176, -RZ, RZ, 0, 9.5367431640625e-07 ;  /* 0x00000010ffb07435 */ /* 0x000fe200000001ff */
[----:B------:R-:W-:-:S02]  /*31e0*/  @P6 F2FP.PACK_AB R77, RZ, R77 ;  /* 0x0000004dff4d623e */ /* 0x000fc400000000ff */
[----:B------:R-:W-:Y:S02]  /*31f0*/  @P6 F2FP.PACK_AB R165, RZ, R165 ;  /* 0x000000a5ffa5623e */ /* 0x000fe400000000ff */
[----:B------:R-:W-:Y:S02]  /*3200*/  @P6 F2FP.PACK_AB R171, RZ, R171 ;  /* 0x000000abffab623e */ /* 0x000fe400000000ff */
[----:B------:R-:W-:Y:S02]  /*3210*/  @P6 F2FP.PACK_AB R76, RZ, R75 ;  /* 0x0000004bff4c623e */ /* 0x000fe400000000ff */
[----:B------:R-:W-:Y:S02]  /*3220*/  @P6 F2FP.PACK_AB R79, RZ, R79 ;  /* 0x0000004fff4f623e */ /* 0x000fe400000000ff */
[----:B------:R-:W-:Y:S02]  /*3230*/  @P6 F2FP.PACK_AB R167, RZ, R167 ;  /* 0x000000a7ffa7623e */ /* 0x000fe400000000ff */
[----:B------:R-:W-:-:S02]  /*3240*/  @P6 F2FP.PACK_AB R116, RZ, R116 ;  /* 0x00000074ff74623e */ /* 0x000fc400000000ff */
[----:B------:R-:W-:Y:S02]  /*3250*/  @P6 PRMT R65, R77, 0x7610, R65 ;  /* 0x000076104d416816 */ /* 0x000fe40000000041 */
        /* <DEDUP_REMOVED lines=9> */
[----:B------:R-:W-:Y:S01]  /*32f0*/  F2FP.PACK_AB R75, R182, R173 ;  /* 0x000000adb64b723e */ /* 0x000fe200000000ff */
[----:B------:R0:W-:Y:S01]  /*3300*/  @P1 STG.E.128 [R76.64], R64 ;  /* 0x000000404c001986 */ /* 0x0001e2000c101d04 */
[----:B------:R-:W-:Y:S02]  /*3310*/  @P2 LOP3.LUT P1, RZ, R86, 0xff0000, RZ, 0xc0, !PT ;  /* 0x00ff000056ff2812 */ /* 0x000fe4000782c0ff */
[----:B------:R-:W-:Y:S01]  /*3320*/  @P2 FSEL R116, R172, RZ, P6 ;  /* 0x000000ffac742208 */ /* 0x000fe20003000000 */
[----:B------:R1:W-:Y:S01]  /*3330*/  STG.E.128 [R78.64], R72 ;  /* 0x000000484e007986 */ /* 0x0003e2000c101d04 */
[----:B------:R-:W-:Y:S02]  /*3340*/  @P2 LOP3.LUT P6, RZ, R86, 0xff000000, RZ, 0xc0, !PT ;  /* 0xff00000056ff2812 */ /* 0x000fe400078cc0ff */
[----:B------:R-:W-:-:S02]  /*3350*/  @P2 FSEL R165, R174, RZ, P1 ;  /* 0x000000ffaea52208 */ /* 0x000fc40000800000 */
[C---:B------:R-:W-:Y:S02]  /*3360*/  @P2 LOP3.LUT P1, RZ, R87.reuse, 0xff, RZ, 0xc0, !PT ;  /* 0x000000ff57ff2812 */ /* 0x040fe4000782c0ff */
[----:B------:R-:W-:Y:S02]  /*3370*/  @P2 FSEL R167, R178, RZ, P6 ;  /* 0x000000ffb2a72208 */ /* 0x000fe40003000000 */
[----:B------:R-:W-:Y:S02]  /*3380*/  @P2 LOP3.LUT P6, RZ, R87, 0xff00, RZ, 0xc0, !PT ;  /* 0x0000ff0057ff2812 */ /* 0x000fe400078cc0ff */
[----:B------:R-:W-:Y:S02]  /*3390*/  @P2 F2FP.PACK_AB R165, RZ, R165 ;  /* 0x000000a5ffa5223e */ /* 0x000fe400000000ff */
[----:B------:R-:W-:Y:S02]  /*33a0*/  @P2 F2FP.PACK_AB R116, RZ, R116 ;  /* 0x00000074ff74223e */ /* 0x000fe400000000ff */
[----:B0-----:R-:W-:-:S02]  /*33b0*/  @P2 FSEL R76, R180, RZ, P1 ;  /* 0x000000ffb44c2208 */ /* 0x001fc40000800000 */
[----:B------:R-:W-:Y:S02]  /*33c0*/  @P2 LOP3.LUT P1, RZ, R87, 0xff0000, RZ, 0xc0, !PT ;  /* 0x00ff000057ff2812 */ /* 0x000fe4000782c0ff */
[----:B-1----:R-:W-:Y:S02]  /*33d0*/  @P2 FSEL R72, R181, RZ, P6 ;  /* 0x000000ffb5482208 */ /* 0x002fe40003000000 */
[----:B------:R-:W-:Y:S02]  /*33e0*/  @P2 LOP3.LUT P6, RZ, R87, 0xff000000, RZ, 0xc0, !PT ;  /* 0xff00000057ff2812 */ /* 0x000fe400078cc0ff */
[----:B------:R-:W-:Y:S02]  /*33f0*/  @P2 FSEL R73, R168, RZ, P1 ;  /* 0x000000ffa8492208 */ /* 0x000fe40000800000 */
[----:B------:R-:W-:Y:S02]  /*3400*/  @P2 FSEL R75, R175, RZ, P6 ;  /* 0x000000ffaf4b2208 */ /* 0x000fe40003000000 */
[----:B------:R-:W-:-:S02]  /*3410*/  @P2 F2FP.PACK_AB R76, RZ, R76 ;  /* 0x0000004cff4c223e */ /* 0x000fc400000000ff */
[----:B------:R-:W-:Y:S02]  /*3420*/  @P2 F2FP.PACK_AB R73, RZ, R73 ;  /* 0x00000049ff49223e */ /* 0x000fe400000000ff */
[----:B------:R-:W-:Y:S02]  /*3430*/  @P2 F2FP.PACK_AB R74, RZ, R72 ;  /* 0x00000048ff4a223e */ /* 0x000fe400000000ff */
[----:B------:R-:W-:Y:S02]  /*3440*/  @P2 F2FP.PACK_AB R167, RZ, R167 ;  /* 0x000000a7ffa7223e */ /* 0x000fe400000000ff */
[----:B------:R-:W-:Y:S02]  /*3450*/  @P2 F2FP.PACK_AB R75, RZ, R75 ;  /* 0x0000004bff4b223e */ /* 0x000fe400000000ff */
        /* <DEDUP_REMOVED lines=10> */
.L_x_329:
[----:B------:R-:W-:Y:S05]  /*3500*/  BSYNC B0 ;  /* 0x0000000000007941 */ /* 0x000fea0003800000 */
.L_x_328:
[----:B------:R-:W-:-:S04]  /*3510*/  LOP3.LUT P1, RZ, R114, 0xff, RZ, 0xc0, !PT ;  /* 0x000000ff72ff7812 */ /* 0x000fc8000782c0ff */
[----:B------:R-:W-:Y:S01]  /*3520*/  SEL R114, RZ, 0x1, P1 ;  /* 0x00000001ff727807 */ /* 0x000fe20000800000 */
[----:B0----5:R-:W-:Y:S01]  /*3530*/  @P0 CALL.REL.NOINC `(.L_x_315) ;  /* 0x0000001000000944 */ /* 0x021fe20003c00000 */
[----:B------:R-:W-:Y:S05]  /*3540*/  BRA `(.L_x_330) ;  /* 0xffffcf9000007947 */ /* 0x000fea000383ffff */
.L_x_315:
[----:B0-----:R-:W0:Y:S01]  /*3550*/  S2UR UR6, SR_CTAID.X ;  /* 0x00000000000679c3 */ /* 0x001e220000002500 */
[----:B------:R-:W0:Y:S01]  /*3560*/  S2R R2, SR_TID.X ;  /* 0x0000000000027919 */ /* 0x000e220000002100 */
[----:B------:R-:W-:Y:S01]  /*3570*/  @P5 IMAD.MOV.U32 R5, RZ, RZ, 0x20 ;  /* 0x00000020ff055424 */ /* 0x000fe200078e00ff */
[----:B-----5:R-:W-:Y:S02]  /*3580*/  @P4 MOV R9, 0x20 ;  /* 0x0000002000094802 */ /* 0x020fe40000000f00 */
        /* <DEDUP_REMOVED lines=27> */
.L_x_322:
[----:B------:R-:W-:Y:S01]  /*3740*/  HFMA2.MMA R168, -RZ, RZ, 0, 1.847743988037109375e-06 ;  /* 0x0000001fffa87435 */ /* 0x000fe200000001ff */
[----:B------:R-:W-:Y:S01]  /*3750*/  MOV R78, R165 ;  /* 0x000000a5004e7202 */ /* 0x000fe20000000f00 */
[----:B------:R-:W-:Y:S01]  /*3760*/  IMAD.MOV.U32 R173, RZ, RZ, 0x10 ;  /* 0x00000010ffad7424 */ /* 0x000fe200078e00ff */
[----:B------:R-:W-:Y:S01]  /*3770*/  MOV R72, 0x37a0 ;  /* 0x000037a000487802 */ /* 0x000fe20000000f00 */
[----:B------:R-:W-:-:S02]  /*3780*/  IMAD.MOV.U32 R175, RZ, RZ, -0x1 ;  /* 0xffffffffffaf7424 */ /* 0x000fc400078e00ff */
[----:B-----5:R-:W-:Y:S05]  /*3790*/  CALL.REL.NOINC `($__internal_20_$__cuda_sm70_shflsync_down_p) ;  /* 0x0000046000007944 */ /* 0x020fea0003c00000 */
[----:B-1----:R-:W-:Y:S01]  /*37a0*/  MOV R76, R78 ;  /* 0x0000004e004c7202 */ /* 0x002fe20000000f00 */
[----:B0-----:R-:W-:Y:S05]  /*37b0*/  BRA `(.L_x_331) ;  /* 0xffffe0d000007947 */ /* 0x001fea000383ffff */
.L_x_323:
[----:B------:R-:W-:Y:S01]  /*37c0*/  HFMA2.MMA R173, -RZ, RZ, 0, 9.5367431640625e-07 ;  /* 0x00000010ffad7435 */ /* 0x000fe200000001ff */
[----:B------:R-:W-:Y:S01]  /*37d0*/  IMAD.MOV.U32 R78, RZ, RZ, R167 ;  /* 0x000000ffff4e7224 */ /* 0x000fe200078e00a7 */
[----:B------:R-:W-:Y:S01]  /*37e0*/  MOV R175, 0xffffffff ;  /* 0xffffffff00af7802 */ /* 0x000fe20000000f00 */
[----:B------:R-:W-:Y:S01]  /*37f0*/  IMAD.MOV.U32 R168, RZ, RZ, 0x1f ;  /* 0x0000001fffa87424 */ /* 0x000fe200078e00ff */
[----:B------:R-:W-:-:S02]  /*3800*/  MOV R72, 0x3820 ;  /* 0x0000382000487802 */ /* 0x000fc40000000f00 */
[----:B01---5:R-:W-:Y:S05]  /*3810*/  CALL.REL.NOINC `($__internal_20_$__cuda_sm70_shflsync_down_p) ;  /* 0x000003e000007944 */ /* 0x023fea0003c00000 */
[----:B------:R-:W-:Y:S01]  /*3820*/  FADD.FTZ R76, R76, R165 ;  /* 0x000000a54c4c7221 */ /* 0x000fe20000010000 */
[----:B0-----:R-:W-:Y:S01]  /*3830*/  HFMA2.MMA R168, -RZ, RZ, 0, 1.847743988037109375e-06 ;  /* 0x0000001fffa87435 */ /* 0x001fe200000001ff */
[----:B-1----:R-:W-:Y:S01]  /*3840*/  FADD.FTZ R167, R167, R78 ;  /* 0x0000004ea7a77221 */ /* 0x002fe20000010000 */
[----:B------:R-:W-:Y:S01]  /*3850*/  MOV R72, 0x38a0 ;  /* 0x000038a000487802 */ /* 0x000fe20000000f00 */
[----:B------:R-:W-:Y:S01]  /*3860*/  IMAD.MOV.U32 R173, RZ, RZ, 0x8 ;  /* 0x00000008ffad7424 */ /* 0x000fe200078e00ff */
[----:B------:R-:W-:Y:S01]  /*3870*/  MOV R78, R76 ;  /* 0x0000004c004e7202 */ /* 0x000fe20000000f00 */
[----:B------:R-:W-:-:S02]  /*3880*/  IMAD.MOV.U32 R175, RZ, RZ, -0x1 ;  /* 0xffffffffffaf7424 */ /* 0x000fc400078e00ff */
[----:B------:R-:W-:Y:S05]  /*3890*/  CALL.REL.NOINC `($__internal_20_$__cuda_sm70_shflsync_down_p) ;  /* 0x0000036000007944 */ /* 0x000fea0003c00000 */
[----:B0-----:R-:W-:Y:S01]  /*38a0*/  HFMA2.MMA R168, -RZ, RZ, 0, 1.847743988037109375e-06 ;  /* 0x0000001fffa87435 */ /* 0x001fe200000001ff */
[----:B-1----:R-:W-:Y:S01]  /*38b0*/  IMAD.MOV.U32 R75, RZ, RZ, R78 ;  /* 0x000000ffff4b7224 */ /* 0x002fe200078e004e */
[----:B------:R-:W-:Y:S01]  /*38c0*/  MOV R78, R167 ;  /* 0x000000a7004e7202 */ /* 0x000fe20000000f00 */
[----:B------:R-:W-:Y:S01]  /*38d0*/  IMAD.MOV.U32 R173, RZ, RZ, 0x8 ;  /* 0x00000008ffad7424 */ /* 0x000fe200078e00ff */
[----:B------:R-:W-:Y:S01]  /*38e0*/  MOV R72, 0x3910 ;  /* 0x0000391000487802 */ /* 0x000fe20000000f00 */
[----:B------:R-:W-:-:S02]  /*38f0*/  IMAD.MOV.U32 R175, RZ, RZ, -0x1 ;  /* 0xffffffffffaf7424 */ /* 0x000fc400078e00ff */
[----:B------:R-:W-:Y:S05]  /*3900*/  CALL.REL.NOINC `($__internal_20_$__cuda_sm70_shflsync_down_p) ;  /* 0x000002f000007944 */ /* 0x000fea0003c00000 */
[----:B------:R-:W-:Y:S01]  /*3910*/  FADD.FTZ R76, R75, R76 ;  /* 0x0000004c4b4c7221 */ /* 0x000fe20000010000 */
[----:B0-----:R-:W-:Y:S01]  /*3920*/  HFMA2.MMA R168, -RZ, RZ, 0, 1.847743988037109375e-06 ;  /* 0x0000001fffa87435 */ /* 0x001fe200000001ff */
[----:B-1----:R-:W-:Y:S01]  /*3930*/  FADD.FTZ R167, R167, R78 ;  /* 0x0000004ea7a77221 */ /* 0x002fe20000010000 */
[----:B------:R-:W-:Y:S01]  /*3940*/  MOV R173, 0x4 ;  /* 0x0000000400ad7802 */ /* 0x000fe20000000f00 */
[----:B------:R-:W-:Y:S01]  /*3950*/  IMAD.MOV.U32 R175, RZ, RZ, -0x1 ;  /* 0xffffffffffaf7424 */ /* 0x000fe200078e00ff */
[----:B------:R-:W-:-:S02]  /*3960*/  MOV R78, R76 ;  /* 0x0000004c004e7202 */ /* 0x000fc40000000f00 */
[----:B------:R-:W-:Y:S02]  /*3970*/  MOV R72, 0x3990 ;  /* 0x0000399000487802 */ /* 0x000fe40000000f00 */
[----:B------:R-:W-:Y:S05]  /*3980*/  CALL.REL.NOINC `($__internal_20_$__cuda_sm70_shflsync_down_p) ;  /* 0x0000027000007944 */ /* 0x000fea0003c00000 */
[----:B0-----:R-:W-:Y:S01]  /*3990*/  HFMA2.MMA R173, -RZ, RZ, 0, 2.384185791015625e-07 ;  /* 0x00000004ffad7435 */ /* 0x001fe200000001ff */
[----:B-1----:R-:W-:Y:S01]  /*39a0*/  MOV R75, R78 ;  /* 0x0000004e004b7202 */ /* 0x002fe20000000f00 */
[----:B------:R-:W-:Y:S01]  /*39b0*/  IMAD.MOV.U32 R78, RZ, RZ, R167 ;  /* 0x000000ffff4e7224 */ /* 0x000fe200078e00a7 */
[----:B------:R-:W-:Y:S01]  /*39c0*/  MOV R168, 0x1f ;  /* 0x0000001f00a87802 */ /* 0x000fe20000000f00 */
[----:B------:R-:W-:Y:S01]  /*39d0*/  IMAD.MOV.U32 R175, RZ, RZ, -0x1 ;  /* 0xffffffffffaf7424 */ /* 0x000fe200078e00ff */
[----:B------:R-:W-:Y:S02]  /*39e0*/  MOV R72, 0x3a00 ;  /* 0x00003a0000487802 */ /* 0x000fe40000000f00 */
[----:B------:R-:W-:Y:S05]  /*39f0*/  CALL.REL.NOINC `($__internal_20_$__cuda_sm70_shflsync_down_p) ;  /* 0x0000020000007944 */ /* 0x000fea0003c00000 */
[----:B------:R-:W-:Y:S01]  /*3a00*/  FADD.FTZ R76, R75, R76 ;  /* 0x0000004c4b4c7221 */ /* 0x000fe20000010000 */
[----:B0-----:R-:W-:Y:S01]  /*3a10*/  HFMA2.MMA R173, -RZ, RZ, 0, 1.1920928955078125e-07 ;  /* 0x00000002ffad7435 */ /* 0x001fe200000001ff */
[----:B-1----:R-:W-:Y:S01]  /*3a20*/  FADD.FTZ R79, R167, R78 ;  /* 0x0000004ea74f7221 */ /* 0x002fe20000010000 */
[----:B------:R-:W-:Y:S01]  /*3a30*/  MOV R168, 0x1f ;  /* 0x0000001f00a87802 */ /* 0x000fe20000000f00 */
[----:B------:R-:W-:Y:S01]  /*3a40*/  IMAD.MOV.U32 R175, RZ, RZ, -0x1 ;  /* 0xffffffffffaf7424 */ /* 0x000fe200078e00ff */
[----:B------:R-:W-:-:S02]  /*3a50*/  MOV R78, R76 ;  /* 0x0000004c004e7202 */ /* 0x000fc40000000f00 */
[----:B------:R-:W-:Y:S02]  /*3a60*/  MOV R72, 0x3a80 ;  /* 0x00003a8000487802 */ /* 0x000fe40000000f00 */
[----:B------:R-:W-:Y:S05]  /*3a70*/  CALL.REL.NOINC `($__internal_20_$__cuda_sm70_shflsync_down_p) ;  /* 0x0000018000007944 */ /* 0x000fea0003c00000 */
[----:B0-----:R-:W-:Y:S01]  /*3a80*/  HFMA2.MMA R173, -RZ, RZ, 0, 1.1920928955078125e-07 ;  /* 0x00000002ffad7435 */ /* 0x001fe200000001ff */
[----:B-1----:R-:W-:Y:S01]  /*3a90*/  MOV R75, R78 ;  /* 0x0000004e004b7202 */ /* 0x002fe20000000f00 */
[----:B------:R-:W-:Y:S01]  /*3aa0*/  IMAD.MOV.U32 R78, RZ, RZ, R79 ;  /* 0x000000ffff4e7224 */ /* 0x000fe200078e004f */
[----:B------:R-:W-:Y:S01]  /*3ab0*/  MOV R168, 0x1f ;  /* 0x0000001f00a87802 */ /* 0x000fe20000000f00 */
[----:B------:R-:W-:Y:S01]  /*3ac0*/  IMAD.MOV.U32 R175, RZ, RZ, -0x1 ;  /* 0xffffffffffaf7424 */ /* 0x000fe200078e00ff */
[----:B------:R-:W-:Y:S02]  /*3ad0*/  MOV R72, 0x3af0 ;  /* 0x00003af000487802 */ /* 0x000fe40000000f00 */
[----:B------:R-:W-:Y:S05]  /*3ae0*/  CALL.REL.NOINC `($__internal_20_$__cuda_sm70_shflsync_down_p) ;  /* 0x0000011000007944 */ /* 0x000fea0003c00000 */
[----:B------:R-:W-:Y:S01]  /*3af0*/  FADD.FTZ R77, R75, R76 ;  /* 0x0000004c4b4d7221 */ /* 0x000fe20000010000 */
[----:B0-----:R-:W-:Y:S01]  /*3b00*/  HFMA2.MMA R173, -RZ, RZ, 0, 5.9604644775390625e-08 ;  /* 0x00000001ffad7435 */ /* 0x001fe200000001ff */
[----:B-1----:R-:W-:Y:S01]  /*3b10*/  FADD.FTZ R79, R79, R78 ;  /* 0x0000004e4f4f7221 */ /* 0x002fe20000010000 */
[----:B------:R-:W-:Y:S01]  /*3b20*/  MOV R168, 0x1f ;  /* 0x0000001f00a87802 */ /* 0x000fe20000000f00 */
[----:B------:R-:W-:Y:S01]  /*3b30*/  IMAD.MOV.U32 R175, RZ, RZ, -0x1 ;  /* 0xffffffffffaf7424 */ /* 0x000fe200078e00ff */
[----:B------:R-:W-:-:S02]  /*3b40*/  MOV R78, R77 ;  /* 0x0000004d004e7202 */ /* 0x000fc40000000f00 */
[----:B------:R-:W-:Y:S02]  /*3b50*/  MOV R72, 0x3b70 ;  /* 0x00003b7000487802 */ /* 0x000fe40000000f00 */
[----:B------:R-:W-:Y:S05]  /*3b60*/  CALL.REL.NOINC `($__internal_20_$__cuda_sm70_shflsync_down_p) ;  /* 0x0000009000007944 */ /* 0x000fea0003c00000 */
[----:B0-----:R-:W-:Y:S01]  /*3b70*/  HFMA2.MMA R173, -RZ, RZ, 0, 5.9604644775390625e-08 ;  /* 0x00000001ffad7435 */ /* 0x001fe200000001ff */
[----:B-1----:R-:W-:Y:S01]  /*3b80*/  MOV R164, R78 ;  /* 0x0000004e00a47202 */ /* 0x002fe20000000f00 */
[----:B------:R-:W-:Y:S01]  /*3b90*/  IMAD.MOV.U32 R78, RZ, RZ, R79 ;  /* 0x000000ffff4e7224 */ /* 0x000fe200078e004f */
[----:B------:R-:W-:Y:S01]  /*3ba0*/  MOV R168, 0x1f ;  /* 0x0000001f00a87802 */ /* 0x000fe20000000f00 */
[----:B------:R-:W-:Y:S01]  /*3bb0*/  IMAD.MOV.U32 R175, RZ, RZ, -0x1 ;  /* 0xffffffffffaf7424 */ /* 0x000fe200078e00ff */
[----:B------:R-:W-:Y:S02]  /*3bc0*/  MOV R72, 0x3be0 ;  /* 0x00003be000487802 */ /* 0x000fe40000000f00 */
[----:B------:R-:W-:Y:S05]  /*3bd0*/  CALL.REL.NOINC `($__internal_20_$__cuda_sm70_shflsync_down_p) ;  /* 0x0000002000007944 */ /* 0x000fea0003c00000 */
[----:B-1----:R-:W-:Y:S01]  /*3be0*/  MOV R72, R78 ;  /* 0x0000004e00487202 */ /* 0x002fe20000000f00 */
[----:B0-----:R-:W-:Y:S05]  /*3bf0*/  BRA `(.L_x_332) ;  /* 0xffffddb000007947 */ /* 0x001fea000383ffff */
        .weak           $__internal_20_$__cuda_sm70_shflsync_down_p
        .type           $__internal_20_$__cuda_sm70_shflsync_down_p,@function
        .size           $__internal_20_$__cuda_sm70_shflsync_down_p,(.L_x_2038 - $__internal_20_$__cuda_sm70_shflsync_down_p)
$__internal_20_$__cuda_sm70_shflsync_down_p:
[----:B------:R-:W-:Y:S01]  /*3c00*/  HFMA2.MMA R73, -RZ, RZ, 0, 0 ;  /* 0x00000000ff497435 */ /* 0x000fe200000001ff */
[----:B------:R-:W-:Y:S04]  /*3c10*/  WARPSYNC R175 ;  /* 0x000000af00007348 */ /* 0x000fe80003800000 */
[----:B------:R0:W1:Y:S01]  /*3c20*/  SHFL.DOWN PT, R78, R78, R173, R168 ;  /* 0x080000ad4e4e7389 */ /* 0x00006200000e00a8 */
[----:B------:R-:W-:Y:S05]  /*3c30*/  RET.REL.NODEC R72 `(_ZN10layer_norm31ln_parallel_residual_bwd_kernelINS_13Kernel_traitsI6__halfS2_S2_S2_fjLj3072ELj1ELj1ELj4ELj16ENS_18Kernel_traits_baseILj3072ES2_S2_S2_S2_fjLj128EEEEELb1ELb1ELb0EEEvNS_9BwdParamsE) ;  /* 0xffffc3c048007950 */ /* 0x000fea0003c3ffff */
.L_x_333:
        /* <DEDUP_REMOVED lines=12> */
.L_x_2038:


//--------------------- .text._ZN10layer_norm22ln_bwd_finalize_kernelINS_22Kernel_traits_finalizeILj3072E6__halfS2_S2_S2_fjLb0ELj1024ELj4ENS_18Kernel_traits_baseILj3072ES2_S2_S2_S2_fjLj1024EEEEELb0ELb1EEEvNS_9BwdParamsE --------------------------
	.section	.text._ZN10layer_norm22ln_bwd_finalize_kernelINS_22Kernel_traits_finalizeILj3072E6__halfS2_S2_S2_fjLb0ELj1024ELj4ENS_18Kernel_traits_baseILj3072ES2_S2_S2_S2_fjLj1024EEEEELb0ELb1EEEvNS_9BwdParamsE,"ax",@progbits
	.sectioninfo	@"SHI_REGISTERS=32"
	.align	128
        .global         _ZN10layer_norm22ln_bwd_finalize_kernelINS_22Kernel_traits_finalizeILj3072E6__halfS2_S2_S2_fjLb0ELj1024ELj4ENS_18Kernel_traits_baseILj3072ES2_S2_S2_S2_fjLj1024EEEEELb0ELb1EEEvNS_9BwdParamsE
        .type           _ZN10layer_norm22ln_bwd_finalize_kernelINS_22Kernel_traits_finalizeILj3072E6__halfS2_S2_S2_fjLb0ELj1024ELj4ENS_18Kernel_traits_baseILj3072ES2_S2_S2_S2_fjLj1024EEEEELb0ELb1EEEvNS_9BwdParamsE,@function
        .size           _ZN10layer_norm22ln_bwd_finalize_kernelINS_22Kernel_traits_finalizeILj3072E6__halfS2_S2_S2_fjLb0ELj1024ELj4ENS_18Kernel_traits_baseILj3072ES2_S2_S2_S2_fjLj1024EEEEELb0ELb1EEEvNS_9BwdParamsE,(.L_x_2039 - _ZN10layer_norm22ln_bwd_finalize_kernelINS_22Kernel_traits_finalizeILj3072E6__halfS2_S2_S2_fjLb0ELj1024ELj4ENS_18Kernel_traits_baseILj3072ES2_S2_S2_S2_fjLj1024EEEEELb0ELb1EEEvNS_9BwdParamsE)
        .other          _ZN10layer_norm22ln_bwd_finalize_kernelINS_22Kernel_traits_finalizeILj3072E6__halfS2_S2_S2_fjLb0ELj1024ELj4ENS_18Kernel_traits_baseILj3072ES2_S2_S2_S2_fjLj1024EEEEELb0ELb1EEEvNS_9BwdParamsE,@"STO_CUDA_ENTRY STV_DEFAULT"
_ZN10layer_norm22ln_bwd_finalize_kernelINS_22Kernel_traits_finalizeILj3072E6__halfS2_S2_S2_fjLb0ELj1024ELj4ENS_18Kernel_traits_baseILj3072ES2_S2_S2_S2_fjLj1024EEEEELb0ELb1EEEvNS_9BwdParamsE:
.text._ZN10layer_norm22ln_bwd_finalize_kernelINS_22Kernel_traits_finalizeILj3072E6__halfS2_S2_S2_fjLb0ELj1024ELj4ENS_18Kernel_traits_baseILj3072ES2_S2_S2_S2_fjLj1024EEEEELb0ELb1EEEvNS_9BwdParamsE:
        /* <DEDUP_REMOVED lines=19> */
.L_x_346:
        /* <DEDUP_REMOVED lines=27> */
.L_x_338:
        /* <DEDUP_REMOVED lines=35> */
.L_x_337:
[----:B------:R-:W-:Y:S05]  /*0510*/  BSYNC B1 ;  /* 0x0000000000017941 */ /* 0x000fea0003800000 */
.L_x_336:
        /* <DEDUP_REMOVED lines=23> */
.L_x_340:
[----:B------:R-:W-:Y:S05]  /*0690*/  BSYNC B1 ;  /* 0x0000000000017941 */ /* 0x000fea0003800000 */
.L_x_339:
        /* <DEDUP_REMOVED lines=10> */
.L_x_335:
[----:B------:R-:W-:Y:S05]  /*0740*/  BSYNC B0 ;  /* 0x0000000000007941 */ /* 0x000fea0003800000 */
.L_x_334:
        /* <DEDUP_REMOVED lines=11> */
.L_x_347:
        /* <DEDUP_REMOVED lines=18> */
.L_x_348:
[----:B------:R-:W-:Y:S01]  /*0920*/  @!P1 SHF.R.U32.HI R2, RZ, 0x3, R0 ;  /* 0x00000003ff029819 */ /* 0x000fe20000011600 */
[----:B---3--:R-:W-:Y:S02]  /*0930*/  FADD.FTZ R5, R5, R10 ;  /* 0x0000000a05057221 */ /* 0x008fe40000010000 */
[----:B--2---:R-:W-:Y:S01]  /*0940*/  FADD.FTZ R7, R7, R4 ;  /* 0x0000000407077221 */ /* 0x004fe20000010000 */
[----:B------:R-:W-:-:S05]  /*0950*/  @!P1 LOP3.LUT R2, R2, 0x1ffffffc, RZ, 0xc0, !PT ;  /* 0x1ffffffc02029812 */ /* 0x000fca00078ec0ff */
[----:B------:R2:W-:Y:S04]  /*0960*/  @!P1 STS [R2+0x2000], R5 ;  /* 0x0020000502009388 */ /* 0x0005e80000000800 */
[----:B------:R2:W-:Y:S02]  /*0970*/  @!P1 STS [R2+0x2080], R7 ;  /* 0x0020800702009388 */ /* 0x0005e40000000800 */
.L_x_341:
[----:B0-----:R-:W-:Y:S01]  /*0980*/  WARPSYNC 0xffffffff ;  /* 0xffffffff00007948 */ /* 0x001fe20003800000 */
[----:B------:R-:W-:Y:S06]  /*0990*/  BAR.SYNC.DEFER_BLOCKING 0x0 ;  /* 0x0000000000007b1d */ /* 0x000fec0000010000 */
[----:B------:R-:W-:Y:S01]  /*09a0*/  BSSY B0, `(.L_x_344) ;  /* 0x000000b000007945 */ /* 0x000fe20003800000 */
[----:B------:R-:W-:Y:S05]  /*09b0*/  @!P0 BRA `(.L_x_345) ;  /* 0x0000009000008947 */ /* 0x000fea0003800000 */
[----:B--2---:R-:W0:Y:S01]  /*09c0*/  LDS.64 R2, [R16.X8+0x2000] ;  /* 0x0020000010027984 */ /* 0x004e220000008a00 */
[----:B------:R-:W-:-:S03]  /*09d0*/  HFMA2.MMA R6, -RZ, RZ, 0, 2.384185791015625e-07 ;  /* 0x00000004ff067435 */ /* 0x000fc600000001ff */
[----:B-1----:R-:W1:Y:S01]  /*09e0*/  LDS.64 R4, [R16.X8+0x2080] ;  /* 0x0020800010047984 */ /* 0x002e620000008a00 */
[----:B0-----:R-:W-:-:S06]  /*09f0*/  F2FP.PACK_AB R7, R3, R2 ;  /* 0x000000020307723e */ /* 0x001fcc00000000ff */
[----:B------:R-:W-:Y:S01]  /*0a00*/  IMAD.WIDE.U32 R2, R19, R6, c[0x0][0x268] ;  /* 0x00009a0013027625 */ /* 0x000fe200078e0006 */
[----:B-1----:R-:W-:-:S03]  /*0a10*/  F2FP.PACK_AB R9, R5, R4 ;  /* 0x000000040509723e */ /* 0x002fc600000000ff */
[----:B------:R-:W-:Y:S01]  /*0a20*/  IMAD.WIDE.U32 R4, R19, R6, c[0x0][0x260] ;  /* 0x0000980013047625 */ /* 0x000fe200078e0006 */
[----:B------:R0:W-:Y:S04]  /*0a30*/  STG.E [R2.64], R7 ;  /* 0x0000000702007986 */ /* 0x0001e8000c101904 */
[----:B------:R0:W-:Y:S02]  /*0a40*/  STG.E [R4.64], R9 ;  /* 0x0000000904007986 */ /* 0x0001e4000c101904 */
.L_x_345:
[----:B------:R-:W-:Y:S05]  /*0a50*/  BSYNC B0 ;  /* 0x0000000000007941 */ /* 0x000fea0003800000 */
.L_x_344:
[C---:B------:R-:W-:Y:S02]  /*0a60*/  ISETP.GT.U32.AND P1, PT, R18.reuse, -0xc01, PT ;  /* 0xfffff3ff1200780c */ /* 0x040fe40003f24070 */
[----:B------:R-:W-:Y:S02]  /*0a70*/  IADD3 R18, R18, 0xc00, RZ ;  /* 0x00000c0012127810 */ /* 0x000fe40007ffe0ff */
[----:B------:R-:W-:-:S09]  /*0a80*/  IADD3 R19, R19, 0x600, RZ ;  /* 0x0000060013137810 */ /* 0x000fd20007ffe0ff */
[----:B012---:R-:W-:Y:S05]  /*0a90*/  @P1 BRA `(.L_x_346) ;  /* 0xfffff69000001947 */ /* 0x007fea000383ffff */
[----:B------:R-:W-:Y:S05]  /*0aa0*/  EXIT ;  /* 0x000000000000794d */ /* 0x000fea0003800000 */
.L_x_342:
[----:B--2---:R-:W-:Y:S01]  /*0ab0*/  IMAD.MOV.U32 R10, RZ, RZ, R4 ;  /* 0x000000ffff0a7224 */ /* 0x004fe200078e0004 */
[----:B------:R-:W-:Y:S01]  /*0ac0*/  MOV R9, 0x1 ;  /* 0x0000000100097802 */ /* 0x000fe20000000f00 */
[----:B------:R-:W-:Y:S01]  /*0ad0*/  IMAD.MOV.U32 R6, RZ, RZ, 0x1f ;  /* 0x0000001fff067424 */ /* 0x000fe200078e00ff */
[----:B------:R-:W-:Y:S02]  /*0ae0*/  MOV R11, 0xffffffff ;  /* 0xffffffff000b7802 */ /* 0x000fe40000000f00 */
[----:B------:R-:W-:Y:S02]  /*0af0*/  MOV R2, 0xb10 ;  /* 0x00000b1000027802 */ /* 0x000fe40000000f00 */
[----:B01----:R-:W-:Y:S05]  /*0b00*/  CALL.REL.NOINC `($__internal_21_$__cuda_sm70_shflsync_bfly_p) ;  /* 0x000003c000007944 */ /* 0x003fea0003c00000 */
[----:B-1----:R-:W-:Y:S01]  /*0b10*/  IMAD.MOV.U32 R3, RZ, RZ, R6 ;  /* 0x000000ffff037224 */ /* 0x002fe200078e0006 */
[----:B0-----:R-:W-:Y:S05]  /*0b20*/  BRA `(.L_x_347) ;  /* 0xfffffcd000007947 */ /* 0x001fea000383ffff */
.L_x_343:
[----:B------:R-:W-:Y:S01]  /*0b30*/  HFMA2.MMA R6, -RZ, RZ, 0, 1.847743988037109375e-06 ;  /* 0x0000001fff067435 */ /* 0x000fe200000001ff */
[----:B------:R-:W-:Y:S01]  /*0b40*/  MOV R10, R13 ;  /* 0x0000000d000a7202 */ /* 0x000fe20000000f00 */
[----:B------:R-:W-:Y:S01]  /*0b50*/  IMAD.MOV.U32 R9, RZ, RZ, 0x2 ;  /* 0x00000002ff097424 */ /* 0x000fe200078e00ff */
[----:B------:R-:W-:Y:S01]  /*0b60*/  MOV R2, 0xb90 ;  /* 0x00000b9000027802 */ /* 0x000fe20000000f00 */
[----:B------:R-:W-:-:S02]  /*0b70*/  IMAD.MOV.U32 R11, RZ, RZ, -0x1 ;  /* 0xffffffffff0b7424 */ /* 0x000fc400078e00ff */
[----:B012---:R-:W-:Y:S05]  /*0b80*/  CALL.REL.NOINC `($__internal_21_$__cuda_sm70_shflsync_bfly_p) ;  /* 0x0000034000007944 */ /* 0x007fea0003c00000 */
[----:B01----:R-:W-:Y:S01]  /*0b90*/  FADD.FTZ R10, R13, R6 ;  /* 0x000000060d0a7221 */ /* 0x003fe20000010000 */
[----:B------:R-:W-:Y:S01]  /*0ba0*/  HFMA2.MMA R6, -RZ, RZ, 0, 1.847743988037109375e-06 ;  /* 0x0000001fff067435 */ /* 0x000fe200000001ff */
[----:B------:R-:W-:Y:S01]  /*0bb0*/  MOV R9, 0x4 ;  /* 0x0000000400097802 */ /* 0x000fe20000000f00 */
[----:B------:R-:W-:Y:S01]  /*0bc0*/  IMAD.MOV.U32 R11, RZ, RZ, -0x1 ;  /* 0xffffffffff0b7424 */ /* 0x000fe200078e00ff */
[----:B------:R-:W-:-:S03]  /*0bd0*/  MOV R2, 0xbf0 ;  /* 0x00000bf000027802 */ /* 0x000fc60000000f00 */
[----:B------:R-:W-:Y:S05]  /*0be0*/  CALL.REL.NOINC `($__internal_21_$__cuda_sm70_shflsync_bfly_p) ;  /* 0x000002e000007944 */ /* 0x000fea0003c00000 */
[----:B01----:R-:W-:Y:S01]  /*0bf0*/  FADD.FTZ R10, R10, R6 ;  /* 0x000000060a0a7221 */ /* 0x003fe20000010000 */
[----:B------:R-:W-:Y:S01]  /*0c00*/  HFMA2.MMA R6, -RZ, RZ, 0, 1.847743988037109375e-06 ;  /* 0x0000001fff067435 */ /* 0x000fe200000001ff */
[----:B------:R-:W-:Y:S01]  /*0c10*/  MOV R9, 0x8 ;  /* 0x0000000800097802 */ /* 0x000fe20000000f00 */
[----:B------:R-:W-:Y:S01]  /*0c20*/  IMAD.MOV.U32 R11, RZ, RZ, -0x1 ;  /* 0xffffffffff0b7424 */ /* 0x000fe200078e00ff */
[----:B------:R-:W-:-:S03]  /*0c30*/  MOV R2, 0xc50 ;  /* 0x00000c5000027802 */ /* 0x000fc60000000f00 */
[----:B------:R-:W-:Y:S05]  /*0c40*/  CALL.REL.NOINC `($__internal_21_$__cuda_sm70_shflsync_bfly_p) ;  /* 0x0000028000007944 */ /* 0x000fea0003c00000 */
[----:B-1----:R-:W-:Y:S01]  /*0c50*/  FADD.FTZ R4, R10, R6 ;  /* 0x000000060a047221 */ /* 0x002fe20000010000 */
[----:B------:R-:W-:Y:S01]  /*0c60*/  HFMA2.MMA R6, -RZ, RZ, 0, 1.847743988037109375e-06 ;  /* 0x0000001fff067435 */ /* 0x000fe200000001ff */
[----:B0-----:R-:W-:Y:S01]  /*0c70*/  MOV R9, 0x10 ;  /* 0x0000001000097802 */ /* 0x001fe20000000f00 */
[----:B------:R-:W-:Y:S01]  /*0c80*/  IMAD.MOV.U32 R11, RZ, RZ, -0x1 ;  /* 0xffffffffff0b7424 */ /* 0x000fe200078e00ff */
[----:B------:R-:W-:-:S02]  /*0c90*/  MOV R2, 0xcc0 ;  /* 0x00000cc000027802 */ /* 0x000fc40000000f00 */
[----:B------:R-:W-:Y:S02]  /*0ca0*/  MOV R10, R4 ;  /* 0x00000004000a7202 */ /* 0x000fe40000000f00 */
[----:B------:R-:W-:Y:S05]  /*0cb0*/  CALL.REL.NOINC `($__internal_21_$__cuda_sm70_shflsync_bfly_p) ;  /* 0x0000021000007944 */ /* 0x000fea0003c00000 */
[----:B0-----:R-:W-:Y:S01]  /*0cc0*/  HFMA2.MMA R9, -RZ, RZ, 0, 5.9604644775390625e-08 ;  /* 0x00000001ff097435 */ /* 0x001fe200000001ff */
[----:B-1----:R-:W-:Y:S01]  /*0cd0*/  MOV R7, R6 ;  /* 0x0000000600077202 */ /* 0x002fe20000000f00 */
[----:B------:R-:W-:Y:S01]  /*0ce0*/  IMAD.MOV.U32 R10, RZ, RZ, R5 ;  /* 0x000000ffff0a7224 */ /* 0x000fe200078e0005 */
[----:B------:R-:W-:Y:S01]  /*0cf0*/  MOV R6, 0x1f ;  /* 0x0000001f00067802 */ /* 0x000fe20000000f00 */
[----:B------:R-:W-:Y:S01]  /*0d00*/  IMAD.MOV.U32 R11, RZ, RZ, -0x1 ;  /* 0xffffffffff0b7424 */ /* 0x000fe200078e00ff */
[----:B------:R-:W-:Y:S02]  /*0d10*/  MOV R2, 0xd30 ;  /* 0x00000d3000027802 */ /* 0x000fe40000000f00 */
[----:B------:R-:W-:Y:S05]  /*0d20*/  CALL.REL.NOINC `($__internal_21_$__cuda_sm70_shflsync_bfly_p) ;  /* 0x000001a000007944 */ /* 0x000fea0003c00000 */
[----:B0-----:R-:W-:Y:S01]  /*0d30*/  HFMA2.MMA R9, -RZ, RZ, 0, 1.1920928955078125e-07 ;  /* 0x00000002ff097435 */ /* 0x001fe200000001ff */
[----:B-1----:R-:W-:Y:S01]  /*0d40*/  FADD.FTZ R10, R5, R6 ;  /* 0x00000006050a7221 */ /* 0x002fe20000010000 */
[----:B------:R-:W-:Y:S01]  /*0d50*/  MOV R6, 0x1f ;  /* 0x0000001f00067802 */ /* 0x000fe20000000f00 */
[----:B------:R-:W-:Y:S01]  /*0d60*/  IMAD.MOV.U32 R11, RZ, RZ, -0x1 ;  /* 0xffffffffff0b7424 */ /* 0x000fe200078e00ff */
[----:B------:R-:W-:Y:S02]  /*0d70*/  MOV R2, 0xd90 ;  /* 0x00000d9000027802 */ /* 0x000fe40000000f00 */
[----:B------:R-:W-:Y:S05]  /*0d80*/  CALL.REL.NOINC `($__internal_21_$__cuda_sm70_shflsync_bfly_p) ;  /* 0x0000014000007944 */ /* 0x000fea0003c00000 */
[----:B0-----:R-:W-:Y:S01]  /*0d90*/  HFMA2.MMA R9, -RZ, RZ, 0, 2.384185791015625e-07 ;  /* 0x00000004ff097435 */ /* 0x001fe200000001ff */
[----:B-1----:R-:W-:Y:S01]  /*0da0*/  FADD.FTZ R10, R10, R6 ;  /* 0x000000060a0a7221 */ /* 0x002fe20000010000 */
[----:B------:R-:W-:Y:S01]  /*0db0*/  MOV R6, 0x1f ;  /* 0x0000001f00067802 */ /* 0x000fe20000000f00 */
[----:B------:R-:W-:Y:S01]  /*0dc0*/  IMAD.MOV.U32 R11, RZ, RZ, -0x1 ;  /* 0xffffffffff0b7424 */ /* 0x000fe200078e00ff */
[----:B------:R-:W-:-:S02]  /*0dd0*/  MOV R2, 0xdf0 ;  /* 0x00000df000027802 */ /* 0x000fc40000000f00 */
[----:B------:R-:W-:Y:S05]  /*0de0*/  CALL.REL.NOINC `($__internal_21_$__cuda_sm70_shflsync_bfly_p) ;  /* 0x000000e000007944 */ /* 0x000fea0003c00000 */
[----:B0-----:R-:W-:Y:S01]  /*0df0*/  HFMA2.MMA R9, -RZ, RZ, 0, 4.76837158203125e-07 ;  /* 0x00000008ff097435 */ /* 0x001fe200000001ff */
[----:B-1----:R-:W-:Y:S01]  /*0e00*/  FADD.FTZ R10, R10, R6 ;  /* 0x000000060a0a7221 */ /* 0x002fe20000010000 */
[----:B------:R-:W-:Y:S01]  /*0e10*/  MOV R6, 0x1f ;  /* 0x0000001f00067802 */ /* 0x000fe20000000f00 */
[----:B------:R-:W-:Y:S01]  /*0e20*/  IMAD.MOV.U32 R11, RZ, RZ, -0x1 ;  /* 0xffffffffff0b7424 */ /* 0x000fe200078e00ff */
[----:B------:R-:W-:-:S02]  /*0e30*/  MOV R2, 0xe50 ;  /* 0x00000e5000027802 */ /* 0x000fc40000000f00 */
[----:B------:R-:W-:Y:S05]  /*0e40*/  CALL.REL.NOINC `($__internal_21_$__cuda_sm70_shflsync_bfly_p) ;  /* 0x0000008000007944 */ /* 0x000fea0003c00000 */
[----:B0-----:R-:W-:Y:S01]  /*0e50*/  HFMA2.MMA R9, -RZ, RZ, 0, 9.5367431640625e-07 ;  /* 0x00000010ff097435 */ /* 0x001fe200000001ff */
[----:B-1----:R-:W-:Y:S01]  /*0e60*/  FADD.FTZ R10, R10, R6 ;  /* 0x000000060a0a7221 */ /* 0x002fe20000010000 */
[----:B------:R-:W-:Y:S01]  /*0e70*/  MOV R6, 0x1f ;  /* 0x0000001f00067802 */ /* 0x000fe20000000f00 */
[----:B------:R-:W-:Y:S01]  /*0e80*/  IMAD.MOV.U32 R11, RZ, RZ, -0x1 ;  /* 0xffffffffff0b7424 */ /* 0x000fe200078e00ff */
[----:B------:R-:W-:-:S02]  /*0e90*/  MOV R2, 0xeb0 ;  /* 0x00000eb000027802 */ /* 0x000fc40000000f00 */
[----:B------:R-:W-:Y:S05]  /*0ea0*/  CALL.REL.NOINC `($__internal_21_$__cuda_sm70_shflsync_bfly_p) ;  /* 0x0000002000007944 */ /* 0x000fea0003c00000 */
[----:B-1----:R-:W-:Y:S01]  /*0eb0*/  MOV R5, R6 ;  /* 0x0000000600057202 */ /* 0x002fe20000000f00 */
[----:B0-----:R-:W-:Y:S05]  /*0ec0*/  BRA `(.L_x_348) ;  /* 0xfffffa5000007947 */ /* 0x001fea000383ffff */
        .weak           $__internal_21_$__cuda_sm70_shflsync_bfly_p
        .type           $__internal_21_$__cuda_sm70_shflsync_bfly_p,@function
        .size           $__internal_21_$__cuda_sm70_shflsync_bfly_p,(.L_x_2039 - $__internal_21_$__cuda_sm70_shflsync_bfly_p)
$__internal_21_$__cuda_sm70_shflsync_bfly_p:
[----:B------:R-:W-:Y:S01]  /*0ed0*/  HFMA2.MMA R3, -RZ, RZ, 0, 0 ;  /* 0x00000000ff037435 */ /* 0x000fe200000001ff */
[----:B------:R-:W-:Y:S04]  /*0ee0*/  WARPSYNC R11 ;  /* 0x0000000b00007348 */ /* 0x000fe80003800000 */
[----:B------:R0:W1:Y:S01]  /*0ef0*/  SHFL.BFLY PT, R6, R10, R9, R6 ;  /* 0x0c0000090a067389 */ /* 0x00006200000e0006 */
[----:B------:R-:W-:Y:S05]  /*0f00*/  RET.REL.NODEC R2 `(_ZN10layer_norm22ln_bwd_finalize_kernelINS_22Kernel_traits_finalizeILj3072E6__halfS2_S2_S2_fjLb0ELj1024ELj4ENS_18Kernel_traits_baseILj3072ES2_S2_S2_S2_fjLj1024EEEEELb0ELb1EEEvNS_9BwdParamsE) ;  /* 0xfffff0f002007950 */ /* 0x000fea0003c3ffff */
.L_x_349:
        /* <DEDUP_REMOVED lines=15> */
.L_x_2039:


//--------------------- .text._ZN10layer_norm40ln_parallel_residual_bwd_finalize_kernelINS_22Kernel_traits_finalizeILj3072E6__halfS2_S2_S2_fjLb0ELj1024ELj4ENS_18Kernel_traits_baseILj3072ES2_S2_S2_S2_fjLj1024EEEEELb1EEEvNS_9BwdParamsE --------------------------
	.section	.text._ZN10layer_norm40ln_parallel_residual_bwd_finalize_kernelINS_22Kernel_traits_finalizeILj3072E6__halfS2_S2_S2_fjLb0ELj1024ELj4ENS_18Kernel_traits_baseILj3072ES2_S2_S2_S2_fjLj1024EEEEELb1EEEvNS_9BwdParamsE,"ax",@progbits
	.sectioninfo	@"SHI_REGISTERS=32"
	.align	128
        .global         _ZN10layer_norm40ln_parallel_residual_bwd_finalize_kernelINS_22Kernel_traits_finalizeILj3072E6__halfS2_S2_S2_fjLb0ELj1024ELj4ENS_18Kernel_traits_baseILj3072ES2_S2_S2_S2_fjLj1024EEEEELb1EEEvNS_9BwdParamsE
        .type           _ZN10layer_norm40ln_parallel_residual_bwd_finalize_kernelINS_22Kernel_traits_finalizeILj3072E6__halfS2_S2_S2_fjLb0ELj1024ELj4ENS_18Kernel_traits_baseILj3072ES2_S2_S2_S2_fjLj1024EEEEELb1EEEvNS_9BwdParamsE,@function
        .size           _ZN10layer_norm40ln_parallel_residual_bwd_finalize_kernelINS_22Kernel_traits_finalizeILj3072E6__halfS2_S2_S2_fjLb0ELj1024ELj4ENS_18Kernel_traits_baseILj3072ES2_S2_S2_S2_fjLj1024EEEEELb1EEEvNS_9BwdParamsE,(.L_x_2040 - _ZN10layer_norm40ln_parallel_residual_bwd_finalize_kernelINS_22Kernel_traits_finalizeILj3072E6__halfS2_S2_S2_fjLb0ELj1024ELj4ENS_18Kernel_traits_baseILj3072ES2_S2_S2_S2_fjLj1024EEEEELb1EEEvNS_9BwdParamsE)
        .other          _ZN10layer_norm40ln_parallel_residual_bwd_finalize_kernelINS_22Kernel_traits_finalizeILj3072E6__halfS2_S2_S2_fjLb0ELj1024ELj4ENS_18Kernel_traits_baseILj3072ES2_S2_S2_S2_fjLj1024EEEEELb1EEEvNS_9BwdParamsE,@"STO_CUDA_ENTRY STV_DEFAULT"
_ZN10layer_norm40ln_parallel_residual_bwd_finalize_kernelINS_22Kernel_traits_finalizeILj3072E6__halfS2_S2_S2_fjLb0ELj1024ELj4ENS_18Kernel_traits_baseILj3072ES2_S2_S2_S2_fjLj1024EEEEELb1EEEvNS_9BwdParamsE:
.text._ZN10layer_norm40ln_parallel_residual_bwd_finalize_kernelINS_22Kernel_traits_finalizeILj3072E6__halfS2_S2_S2_fjLb0ELj1024ELj4ENS_18Kernel_traits_baseILj3072ES2_S2_S2_S2_fjLj1024EEEEELb1EEEvNS_9BwdParamsE:
        /* <DEDUP_REMOVED lines=19> */
.L_x_363:
        /* <DEDUP_REMOVED lines=37> */
.L_x_354:
        /* <DEDUP_REMOVED lines=59> */
.L_x_353:
[----:B------:R-:W-:Y:S05]  /*0730*/  BSYNC B1 ;  /* 0x0000000000017941 */ /* 0x000fea0003800000 */
.L_x_352:
        /* <DEDUP_REMOVED lines=35> */
.L_x_356:
[----:B------:R-:W-:Y:S05]  /*0970*/  BSYNC B1 ;  /* 0x0000000000017941 */ /* 0x000fea0003800000 */
.L_x_355:
        /* <DEDUP_REMOVED lines=16> */
.L_x_351:
[----:B------:R-:W-:Y:S05]  /*0a80*/  BSYNC B0 ;  /* 0x0000000000007941 */ /* 0x000fea0003800000 */
.L_x_350:
        /* <DEDUP_REMOVED lines=14> */
.L_x_364:
        /* <DEDUP_REMOVED lines=36> */
.L_x_365:
        /* <DEDUP_REMOVED lines=11> */
.L_x_357:
        /* <DEDUP_REMOVED lines=23> */
.L_x_361:
[----:B------:R-:W-:Y:S05]  /*0fd0*/  BSYNC B0 ;  /* 0x0000000000007941 */ /* 0x000fea0003800000 */
.L_x_360:
[C---:B------:R-:W-:Y:S02]  /*0fe0*/  ISETP.GT.U32.AND P1, PT, R4.reuse, -0xc01, PT ;  /* 0xfffff3ff0400780c */ /* 0x040fe40003f24070 */
[----:B------:R-:W-:-:S02]  /*0ff0*/  IADD3 R4, R4, 0xc00, RZ ;  /* 0x00000c0004047810 */ /* 0x000fc40007ffe0ff */
[----:B------:R-:W-:-:S09]  /*1000*/  IADD3 R5, R5, 0x600, RZ ;  /* 0x0000060005057810 */ /* 0x000fd20007ffe0ff */
[----:B0-----:R-:W-:Y:S01]  /*1010*/  @!P1 CALL.REL.NOINC `(.L_x_362) ;  /* 0x0000001000009944 */ /* 0x001fe20003c00000 */
[----:B------:R-:W-:Y:S05]  /*1020*/  BRA `(.L_x_363) ;  /* 0xfffff10000007947 */ /* 0x000fea000383ffff */
.L_x_362:
[----:B------:R-:W-:Y:S05]  /*1030*/  EXIT ;  /* 0x000000000000794d */ /* 0x000fea0003800000 */
.L_x_358:
[----:B------:R-:W-:Y:S01]  /*1040*/  HFMA2.MMA R17, -RZ, RZ, 0, 1.847743988037109375e-06 ;  /* 0x0000001fff117435 */ /* 0x000fe200000001ff */
[----:B----4-:R-:W-:Y:S01]  /*1050*/  MOV R19, R12 ;  /* 0x0000000c00137202 */ /* 0x010fe20000000f00 */
[----:B------:R-:W-:Y:S01]  /*1060*/  IMAD.MOV.U32 R16, RZ, RZ, 0x1 ;  /* 0x00000001ff107424 */ /* 0x000fe200078e00ff */
[----:B------:R-:W-:Y:S02]  /*1070*/  MOV R14, 0xffffffff ;  /* 0xffffffff000e7802 */ /* 0x000fe40000000f00 */
[----:B------:R-:W-:Y:S02]  /*1080*/  MOV R8, 0x10a0 ;  /* 0x000010a000087802 */ /* 0x000fe40000000f00 */
[----:B0123--:R-:W-:Y:S05]  /*1090*/  CALL.REL.NOINC `($__internal_22_$__cuda_sm70_shflsync_bfly_p) ;  /* 0x000007b000007944 */ /* 0x00ffea0003c00000 */
[----:B01----:R-:W-:Y:S05]  /*10a0*/  BRA `(.L_x_364) ;  /* 0xfffffac000007947 */ /* 0x003fea000383ffff */
.L_x_359:
[----:B------:R-:W-:Y:S01]  /*10b0*/  HFMA2.MMA R17, -RZ, RZ, 0, 1.847743988037109375e-06 ;  /* 0x0000001fff117435 */ /* 0x000fe200000001ff */
[----:B------:R-:W-:Y:S01]  /*10c0*/  MOV R19, R12 ;  /* 0x0000000c00137202 */ /* 0x000fe20000000f00 */
[----:B------:R-:W-:Y:S01]  /*10d0*/  IMAD.MOV.U32 R16, RZ, RZ, 0x2 ;  /* 0x00000002ff107424 */ /* 0x000fe200078e00ff */
[----:B------:R-:W-:Y:S02]  /*10e0*/  MOV R14, 0xffffffff ;  /* 0xffffffff000e7802 */ /* 0x000fe40000000f00 */
[----:B------:R-:W-:-:S02]  /*10f0*/  MOV R8, 0x1110 ;  /* 0x0000111000087802 */ /* 0x000fc40000000f00 */
[----:B-123--:R-:W-:Y:S05]  /*1100*/  CALL.REL.NOINC `($__internal_22_$__cuda_sm70_shflsync_bfly_p) ;  /* 0x0000074000007944 */ /* 0x00efea0003c00000 */
[----:B0-----:R-:W-:Y:S01]  /*1110*/  HFMA2.MMA R16, -RZ, RZ, 0, 2.384185791015625e-07 ;  /* 0x00000004ff107435 */ /* 0x001fe200000001ff */
[----:B-1----:R-:W-:Y:S01]  /*1120*/  FADD.FTZ R19, R12, R14 ;  /* 0x0000000e0c137221 */ /* 0x002fe20000010000 */
[----:B------:R-:W-:Y:S01]  /*1130*/  MOV R14, 0xffffffff ;  /* 0xffffffff000e7802 */ /* 0x000fe20000000f00 */
[----:B------:R-:W-:Y:S01]  /*1140*/  IMAD.MOV.U32 R17, RZ, RZ, 0x1f ;  /* 0x0000001fff117424 */ /* 0x000fe200078e00ff */
[----:B------:R-:W-:-:S02]  /*1150*/  MOV R8, 0x1170 ;  /* 0x0000117000087802 */ /* 0x000fc40000000f00 */
[----:B------:R-:W-:Y:S05]  /*1160*/  CALL.REL.NOINC `($__internal_22_$__cuda_sm70_shflsync_bfly_p) ;  /* 0x000006e000007944 */ /* 0x000fea0003c00000 */
[----:B0-----:R-:W-:Y:S01]  /*1170*/  HFMA2.MMA R16, -RZ, RZ, 0, 4.76837158203125e-07 ;  /* 0x00000008ff107435 */ /* 0x001fe200000001ff */
[----:B-1----:R-:W-:Y:S01]  /*1180*/  FADD.FTZ R19, R19, R14 ;  /* 0x0000000e13137221 */ /* 0x002fe20000010000 */
[----:B------:R-:W-:Y:S01]  /*1190*/  MOV R17, 0x1f ;  /* 0x0000001f00117802 */ /* 0x000fe20000000f00 */
[----:B------:R-:W-:Y:S01]  /*11a0*/  IMAD.MOV.U32 R14, RZ, RZ, -0x1 ;  /* 0xffffffffff0e7424 */ /* 0x000fe200078e00ff */
[----:B------:R-:W-:-:S02]  /*11b0*/  MOV R8, 0x11d0 ;  /* 0x000011d000087802 */ /* 0x000fc40000000f00 */
[----:B------:R-:W-:Y:S05]  /*11c0*/  CALL.REL.NOINC `($__internal_22_$__cuda_sm70_shflsync_bfly_p) ;  /* 0x0000068000007944 */ /* 0x000fea0003c00000 */
[----:B-1----:R-:W-:Y:S01]  /*11d0*/  FADD.FTZ R12, R19, R14 ;  /* 0x0000000e130c7221 */ /* 0x002fe20000010000 */
[----:B0-----:R-:W-:Y:S01]  /*11e0*/  HFMA2.MMA R16, -RZ, RZ, 0, 9.5367431640625e-07 ;  /* 0x00000010ff107435 */ /* 0x001fe200000001ff */
[----:B------:R-:W-:-:S02]  /*11f0*/  MOV R17, 0x1f ;  /* 0x0000001f00117802 */ /* 0x000fc40000000f00 */
[----:B------:R-:W-:Y:S01]  /*1200*/  MOV R14, 0xffffffff ;  /* 0xffffffff000e7802 */ /* 0x000fe20000000f00 */
[----:B------:R-:W-:Y:S01]  /*1210*/  IMAD.MOV.U32 R19, RZ, RZ, R12 ;  /* 0x000000ffff137224 */ /* 0x000fe200078e000c */
[----:B------:R-:W-:Y:S02]  /*1220*/  MOV R8, 0x1240 ;  /* 0x0000124000087802 */ /* 0x000fe40000000f00 */
[----:B------:R-:W-:Y:S05]  /*1230*/  CALL.REL.NOINC `($__internal_22_$__cuda_sm70_shflsync_bfly_p) ;  /* 0x0000061000007944 */ /* 0x000fea0003c00000 */
[----:B0-----:R-:W-:Y:S01]  /*1240*/  HFMA2.MMA R16, -RZ, RZ, 0, 5.9604644775390625e-08 ;  /* 0x00000001ff107435 */ /* 0x001fe200000001ff */
[----:B-1----:R-:W-:Y:S01]  /*1250*/  MOV R15, R14 ;  /* 0x0000000e000f7202 */ /* 0x002fe20000000f00 */
[----:B------:R-:W-:Y:S01]  /*1260*/  IMAD.MOV.U32 R17, RZ, RZ, 0x1f ;  /* 0x0000001fff117424 */ /* 0x000fe200078e00ff */
[----:B------:R-:W-:Y:S02]  /*1270*/  MOV R19, R13 ;  /* 0x0000000d00137202 */ /* 0x000fe40000000f00 */
[----:B------:R-:W-:Y:S02]  /*1280*/  MOV R14, 0xffffffff ;  /* 0xffffffff000e7802 */ /* 0x000fe40000000f00 */
[----:B------:R-:W-:Y:S02]  /*1290*/  MOV R8, 0x12b0 ;  /* 0x000012b000087802 */ /* 0x000fe40000000f00 */
[----:B------:R-:W-:Y:S05]  /*12a0*/  CALL.REL.NOINC `($__internal_22_$__cuda_sm70_shflsync_bfly_p) ;  /* 0x000005a000007944 */ /* 0x000fea0003c00000 */
[----:B0-----:R-:W-:Y:S01]  /*12b0*/  HFMA2.MMA R16, -RZ, RZ, 0, 1.1920928955078125e-07 ;  /* 0x00000002ff107435 */ /* 0x001fe200000001ff */
[----:B-1----:R-:W-:Y:S01]  /*12c0*/  FADD.FTZ R19, R13, R14 ;  /* 0x0000000e0d137221 */ /* 0x002fe20000010000 */
[----:B------:R-:W-:Y:S01]  /*12d0*/  MOV R17, 0x1f ;  /* 0x0000001f00117802 */ /* 0x000fe20000000f00 */
[----:B------:R-:W-:Y:S01]  /*12e0*/  IMAD.MOV.U32 R14, RZ, RZ, -0x1 ;  /* 0xffffffffff0e7424 */ /* 0x000fe200078e00ff */
[----:B------:R-:W-:-:S02]  /*12f0*/  MOV R8, 0x1310 ;  /* 0x0000131000087802 */ /* 0x000fc40000000f00 */
[----:B------:R-:W-:Y:S05]  /*1300*/  CALL.REL.NOINC `($__internal_22_$__cuda_sm70_shflsync_bfly_p) ;  /* 0x0000054000007944 */ /* 0x000fea0003c00000 */
[----:B0-----:R-:W-:Y:S01]  /*1310*/  HFMA2.MMA R16, -RZ, RZ, 0, 2.384185791015625e-07 ;  /* 0x00000004ff107435 */ /* 0x001fe200000001ff */
[----:B-1----:R-:W-:Y:S01]  /*1320*/  FADD.FTZ R19, R19, R14 ;  /* 0x0000000e13137221 */ /* 0x002fe20000010000 */
[----:B------:R-:W-:-:S02]  /*1330*/  MOV R17, 0x1f ;  /* 0x0000001f00117802 */ /* 0x000fc40000000f00 */
[----:B------:R-:W-:Y:S02]  /*1340*/  MOV R14, 0xffffffff ;  /* 0xffffffff000e7802 */ /* 0x000fe40000000f00 */
[----:B------:R-:W-:Y:S02]  /*1350*/  MOV R8, 0x1370 ;  /* 0x0000137000087802 */ /* 0x000fe40000000f00 */
[----:B------:R-:W-:Y:S05]  /*1360*/  CALL.REL.NOINC `($__internal_22_$__cuda_sm70_shflsync_bfly_p) ;  /* 0x000004e000007944 */ /* 0x000fea0003c00000 */
[----:B0-----:R-:W-:Y:S01]  /*1370*/  HFMA2.MMA R17, -RZ, RZ, 0, 1.847743988037109375e-06 ;  /* 0x0000001fff117435 */ /* 0x001fe200000001ff */
[----:B-1----:R-:W-:Y:S01]  /*1380*/  FADD.FTZ R19, R19, R14 ;  /* 0x0000000e13137221 */ /* 0x002fe20000010000 */
[----:B------:R-:W-:Y:S01]  /*1390*/  MOV R14, 0xffffffff ;  /* 0xffffffff000e7802 */ /* 0x000fe20000000f00 */
[----:B------:R-:W-:Y:S01]  /*13a0*/  IMAD.MOV.U32 R16, RZ, RZ, 0x8 ;  /* 0x00000008ff107424 */ /* 0x000fe200078e00ff */
[----:B------:R-:W-:Y:S02]  /*13b0*/  MOV R8, 0x13d0 ;  /* 0x000013d000087802 */ /* 0x000fe40000000f00 */
[----:B------:R-:W-:Y:S05]  /*13c0*/  CALL.REL.NOINC `($__internal_22_$__cuda_sm70_shflsync_bfly_p) ;  /* 0x0000048000007944 */ /* 0x000fea0003c00000 */
[----:B-1----:R-:W-:Y:S01]  /*13d0*/  FADD.FTZ R13, R19, R14 ;  /* 0x0000000e130d7221 */ /* 0x002fe20000010000 */
[----:B0-----:R-:W-:Y:S01]  /*13e0*/  HFMA2.MMA R16, -RZ, RZ, 0, 9.5367431640625e-07 ;  /* 0x00000010ff107435 */ /* 0x001fe200000001ff */
[----:B------:R-:W-:Y:S01]  /*13f0*/  IMAD.MOV.U32 R17, RZ, RZ, 0x1f ;  /* 0x0000001fff117424 */ /* 0x000fe200078e00ff */
[----:B------:R-:W-:Y:S02]  /*1400*/  MOV R14, 0xffffffff ;  /* 0xffffffff000e7802 */ /* 0x000fe40000000f00 */
[----:B------:R-:W-:-:S02]  /*1410*/  MOV R19, R13 ;  /* 0x0000000d00137202 */ /* 0x000fc40000000f00 */
[----:B------:R-:W-:Y:S02]  /*1420*/  MOV R8, 0x1440 ;  /* 0x0000144000087802 */ /* 0x000fe40000000f00 */
[----:B------:R-:W-:Y:S05]  /*1430*/  CALL.REL.NOINC `($__internal_22_$__cuda_sm70_shflsync_bfly_p) ;  /* 0x0000041000007944 */ /* 0x000fea0003c00000 */
[----:B0-----:R-:W-:Y:S01]  /*1440*/  HFMA2.MMA R16, -RZ, RZ, 0, 5.9604644775390625e-08 ;  /* 0x00000001ff107435 */ /* 0x001fe200000001ff */
[----:B-1----:R-:W-:Y:S01]  /*1450*/  MOV R18, R14 ;  /* 0x0000000e00127202 */ /* 0x002fe20000000f00 */
[----:B------:R-:W-:Y:S01]  /*1460*/  IMAD.MOV.U32 R19, RZ, RZ, R11 ;  /* 0x000000ffff137224 */ /* 0x000fe200078e000b */
[----:B------:R-:W-:Y:S02]  /*1470*/  MOV R17, 0x1f ;  /* 0x0000001f00117802 */ /* 0x000fe40000000f00 */
[----:B------:R-:W-:Y:S02]  /*1480*/  MOV R14, 0xffffffff ;  /* 0xffffffff000e7802 */ /* 0x000fe40000000f00 */
[----:B------:R-:W-:Y:S02]  /*1490*/  MOV R8, 0x14b0 ;  /* 0x000014b000087802 */ /* 0x000fe40000000f00 */
[----:B------:R-:W-:Y:S05]  /*14a0*/  CALL.REL.NOINC `($__internal_22_$__cuda_sm70_shflsync_bfly_p) ;  /* 0x000003a000007944 */ /* 0x000fea0003c00000 */
[----:B0-----:R-:W-:Y:S01]  /*14b0*/  HFMA2.MMA R17, -RZ, RZ, 0, 1.847743988037109375e-06 ;  /* 0x0000001fff117435 */ /* 0x001fe200000001ff */
[----:B-1----:R-:W-:Y:S01]  /*14c0*/  FADD.FTZ R19, R11, R14 ;  /* 0x0000000e0b137221 */ /* 0x002fe20000010000 */
[----:B------:R-:W-:Y:S01]  /*14d0*/  MOV R14, 0xffffffff ;  /* 0xffffffff000e7802 */ /* 0x000fe20000000f00 */
[----:B------:R-:W-:Y:S01]  /*14e0*/  IMAD.MOV.U32 R16, RZ, RZ, 0x2 ;  /* 0x00000002ff107424 */ /* 0x000fe200078e00ff */
[----:B------:R-:W-:-:S02]  /*14f0*/  MOV R8, 0x1510 ;  /* 0x0000151000087802 */ /* 0x000fc40000000f00 */
[----:B------:R-:W-:Y:S05]  /*1500*/  CALL.REL.NOINC `($__internal_22_$__cuda_sm70_shflsync_bfly_p) ;  /* 0x0000034000007944 */ /* 0x000fea0003c00000 */
        /* <DEDUP_REMOVED lines=44> */
[----:B0-----:R-:W-:Y:S01]  /*17d0*/  HFMA2.MMA R16, -RZ, RZ, 0, 9.5367431640625e-07 ;  /* 0x00000010ff107435 */ /* 0x001fe200000001ff */
[----:B-1----:R-:W-:Y:S01]  /*17e0*/  FADD.FTZ R19, R19, R14 ;  /* 0x0000000e13137221 */ /* 0x002fe20000010000 */
[----:B------:R-:W-:Y:S01]  /*17f0*/  MOV R14, 0xffffffff ;  /* 0xffffffff000e7802 */ /* 0x000fe20000000f00 */
[----:B------:R-:W-:Y:S01]  /*1800*/  IMAD.MOV.U32 R17, RZ, RZ, 0x1f ;  /* 0x0000001fff117424 */ /* 0x000fe200078e00ff */
[----:B------:R-:W-:-:S02]  /*1810*/  MOV R8, 0x1830 ;  /* 0x0000183000087802 */ /* 0x000fc40000000f00 */
[----:B------:R-:W-:Y:S05]  /*1820*/  CALL.REL.NOINC `($__internal_22_$__cuda_sm70_shflsync_bfly_p) ;  /* 0x0000002000007944 */ /* 0x000fea0003c00000 */
[----:B-1----:R-:W-:Y:S01]  /*1830*/  MOV R8, R14 ;  /* 0x0000000e00087202 */ /* 0x002fe20000000f00 */
[----:B0-----:R-:W-:Y:S05]  /*1840*/  BRA `(.L_x_365) ;  /* 0xfffff56000007947 */ /* 0x001fea000383ffff */
        .weak           $__internal_22_$__cuda_sm70_shflsync_bfly_p
        .type           $__internal_22_$__cuda_sm70_shflsync_bfly_p,@function
        .size           $__internal_22_$__cuda_sm70_shflsync_bfly_p,(.L_x_2040 - $__internal_22_$__cuda_sm70_shflsync_bfly_p)
$__internal_22_$__cuda_sm70_shflsync_bfly_p:
[----:B------:R-:W-:Y:S01]  /*1850*/  HFMA2.MMA R9, -RZ, RZ, 0, 0 ;  /* 0x00000000ff097435 */ /* 0x000fe200000001ff */
[----:B------:R-:W-:Y:S04]  /*1860*/  WARPSYNC R14 ;  /* 0x0000000e00007348 */ /* 0x000fe80003800000 */
[----:B------:R0:W1:Y:S01]  /*1870*/  SHFL.BFLY PT, R14, R19, R16, R17 ;  /* 0x0c000010130e7389 */ /* 0x00006200000e0011 */
[----:B------:R-:W-:Y:S05]  /*1880*/  RET.REL.NODEC R8 `(_ZN10layer_norm40ln_parallel_residual_bwd_finalize_kernelINS_22Kernel_traits_finalizeILj3072E6__halfS2_S2_S2_fjLb0ELj1024ELj4ENS_18Kernel_traits_baseILj3072ES2_S2_S2_S2_fjLj1024EEEEELb1EEEvNS_9BwdParamsE) ;  /* 0xffffe77008007950 */ /* 0x000fea0003c3ffff */
.L_x_366:
        /* <DEDUP_REMOVED lines=15> */
.L_x_2040:


//--------------------- .text._ZN10layer_norm31ln_parallel_residual_bwd_kernelINS_13Kernel_traitsI6__halfS2_S2_S2_fjLj3072ELj1ELj1ELj4ELj16ENS_18Kernel_traits_baseILj3072ES2_S2_S2_S2_fjLj128EEEEELb1ELb1ELb1EEEvNS_9BwdParamsE --------------------------
	.section	.text._ZN10layer_norm31ln_parallel_residual_bwd_kernelINS_13Kernel_traitsI6__halfS2_S2_S2_fjLj3072ELj1ELj1ELj4ELj16ENS_18Kernel_traits_baseILj3072ES2_S2_S2_S2_fjLj128EEEEELb1ELb1ELb1EEEvNS_9BwdParamsE,"ax",@progbits
	.sectioninfo	@"SHI_REGISTERS=198"
	.align	128
        .global         _ZN10layer_norm31ln_parallel_residual_bwd_kernelINS_13Kernel_traitsI6__halfS2_S2_S2_fjLj3072ELj1ELj1ELj4ELj16ENS_18Kernel_traits_baseILj3072ES2_S2_S2_S2_fjLj128EEEEELb1ELb1ELb1EEEvNS_9BwdParamsE
        .type           _ZN10layer_norm31ln_parallel_residual_bwd_kernelINS_13Kernel_traitsI6__halfS2_S2_S2_fjLj3072ELj1ELj1ELj4ELj16ENS_18Kernel_traits_baseILj3072ES2_S2_S2_S2_fjLj128EEEEELb1ELb1ELb1EEEvNS_9BwdParamsE,@function
        .size           _ZN10layer_norm31ln_parallel_residual_bwd_kernelINS_13Kernel_traitsI6__halfS2_S2_S2_fjLj3072ELj1ELj1ELj4ELj16ENS_18Kernel_traits_baseILj3072ES2_S2_S2_S2_fjLj128EEEEELb1ELb1ELb1EEEvNS_9BwdParamsE,(.L_x_2041 - _ZN10layer_norm31ln_parallel_residual_bwd_kernelINS_13Kernel_traitsI6__halfS2_S2_S2_fjLj3072ELj1ELj1ELj4ELj16ENS_18Kernel_traits_baseILj3072ES2_S2_S2_S2_fjLj128EEEEELb1ELb1ELb1EEEvNS_9BwdParamsE)
        .other          _ZN10layer_norm31ln_parallel_residual_bwd_kernelINS_13Kernel_traitsI6__halfS2_S2_S2_fjLj3072ELj1ELj1ELj4ELj16ENS_18Kernel_traits_baseILj3072ES2_S2_S2_S2_fjLj128EEEEELb1ELb1ELb1EEEvNS_9BwdParamsE,@"STO_CUDA_ENTRY STV_DEFAULT"
_ZN10layer_norm31ln_parallel_residual_bwd_kernelINS_13Kernel_traitsI6__halfS2_S2_S2_fjLj3072ELj1ELj1ELj4ELj16ENS_18Kernel_traits_baseILj3072ES2_S2_S2_S2_fjLj128EEEEELb1ELb1ELb1EEEvNS_9BwdParamsE:
.text._ZN10layer_norm31ln_parallel_residual_bwd_kernelINS_13Kernel_traitsI6__halfS2_S2_S2_fjLj3072ELj1ELj1ELj4ELj16ENS_18Kernel_traits_baseILj3072ES2_S2_S2_S2_fjLj128EEEEELb1ELb1ELb1EEEvNS_9BwdParamsE:
        /* <DEDUP_REMOVED lines=32> */
.L_x_367:
[----:B------:R-:W-:-:S04]  /*0200*/  SHF.L.U32 R2, R0, 0x4, RZ ;  /* 0x0000000400027819 */ /* 0x000fc800000006ff */
[----:B------:R-:W-:-:S04]  /*0210*/  LOP3.LUT R2, R2, 0x7f0, RZ, 0xc0, !PT ;  /* 0x000007f002027812 */ /* 0x000fc800078ec0ff */
[----:B------:R-:W-:-:S04]  /*0220*/  IADD3 R2, P0, R2, c[0x0][0x1b0], RZ ;  /* 0x00006c0002027a10 */ /* 0x000fc80007f1e0ff */
[----:B------:R-:W-:-:S05]  /*0230*/  IADD3.X R3, RZ, c[0x0][0x1b4], RZ, P0, !PT ;  /* 0x00006d00ff037a10 */ /* 0x000fca00007fe4ff */
[----:B------:R-:W2:Y:S04]  /*0240*/  LDG.E.128 R4, [R2.64] ;  /* 0x0000000402047981 */ /* 0x000ea8000c1e1d00 */
[----:B------:R-:W3:Y:S04]  /*0250*/  LDG.E.128 R8, [R2.64+0x800] ;  /* 0x0008000402087981 */ /* 0x000ee8000c1e1d00 */
[----:B------:R-:W4:Y:S01]  /*0260*/  LDG.E.128 R12, [R2.64+0x1000] ;  /* 0x00100004020c7981 */ /* 0x000f22000c1e1d00 */
[----:B------:R-:W-:Y:S01]  /*0270*/  HFMA2.MMA R135, -RZ, RZ, 0, 5.9604644775390625e-08 ;  /* 0x00000001ff877435 */ /* 0x000fe200000001ff */
[----:B------:R-:W-:Y:S01]  /*0280*/  CS2R R58, SRZ ;  /* 0x00000000003a7805 */ /* 0x000fe2000001ff00 */
        /* <DEDUP_REMOVED lines=28> */
[--C-:B------:R-:W-:Y:S02]  /*0450*/  HADD2.F32 R110, -RZ, R6.reuse.H0_H0 ;  /* 0x20000006ff6e7230 */ /* 0x100fe40000004100 */
[----:B------:R-:W-:Y:S02]  /*0460*/  HADD2.F32 R111, -RZ, R6.H1_H1 ;  /* 0x30000006ff6f7230 */ /* 0x000fe40000004100 */
[----:B------:R-:W-:-:S02]  /*0470*/  HADD2.F32 R112, -RZ, R7.H0_H0 ;  /* 0x20000007ff707230 */ /* 0x000fc40000004100 */
[----:B------:R-:W-:Y:S02]  /*0480*/  HADD2.F32 R113, -RZ, R7.H1_H1 ;  /* 0x30000007ff717230 */ /* 0x000fe40000004100 */
[--C-:B---3--:R-:W-:Y:S02]  /*0490*/  HADD2.F32 R114, -RZ, R8.reuse.H0_H0 ;  /* 0x20000008ff727230 */ /* 0x108fe40000004100 */
[----:B------:R-:W-:Y:S02]  /*04a0*/  HADD2.F32 R115, -RZ, R8.H1_H1 ;  /* 0x30000008ff737230 */ /* 0x000fe40000004100 */
[--C-:B------:R-:W-:Y:S02]  /*04b0*/  HADD2.F32 R116, -RZ, R9.reuse.H0_H0 ;  /* 0x20000009ff747230 */ /* 0x100fe40000004100 */
[----:B------:R-:W-:Y:S02]  /*04c0*/  HADD2.F32 R117, -RZ, R9.H1_H1 ;  /* 0x30000009ff757230 */ /* 0x000fe40000004100 */
[----:B------:R-:W-:-:S02]  /*04d0*/  HADD2.F32 R118, -RZ, R10.H0_H0 ;  /* 0x2000000aff767230 */ /* 0x000fc40000004100 */
[----:B------:R-:W-:Y:S02]  /*04e0*/  HADD2.F32 R119, -RZ, R10.H1_H1 ;  /* 0x3000000aff777230 */ /* 0x000fe40000004100 */
[--C-:B------:R-:W-:Y:S02]  /*04f0*/  HADD2.F32 R120, -RZ, R11.reuse.H0_H0 ;  /* 0x2000000bff787230 */ /* 0x100fe40000004100 */
[----:B------:R-:W-:Y:S02]  /*0500*/  HADD2.F32 R121, -RZ, R11.H1_H1 ;  /* 0x3000000bff797230 */ /* 0x000fe40000004100 */
[--C-:B----4-:R-:W-:Y:S02]  /*0510*/  HADD2.F32 R122, -RZ, R12.reuse.H0_H0 ;  /* 0x2000000cff7a7230 */ /* 0x110fe40000004100 */
[----:B------:R-:W-:Y:S02]  /*0520*/  HADD2.F32 R123, -RZ, R12.H1_H1 ;  /* 0x3000000cff7b7230 */ /* 0x000fe40000004100 */
[----:B------:R-:W-:-:S02]  /*0530*/  HADD2.F32 R124, -RZ, R13.H0_H0 ;  /* 0x2000000dff7c7230 */ /* 0x000fc40000004100 */
[----:B------:R-:W-:Y:S02]  /*0540*/  HADD2.F32 R125, -RZ, R13.H1_H1 ;  /* 0x3000000dff7d7230 */ /* 0x000fe40000004100 */
[--C-:B------:R-:W-:Y:S02]  /*0550*/  HADD2.F32 R126, -RZ, R14.reuse.H0_H0 ;  /* 0x2000000eff7e7230 */ /* 0x100fe40000004100 */
[----:B------:R-:W-:Y:S02]  /*0560*/  HADD2.F32 R127, -RZ, R14.H1_H1 ;  /* 0x3000000eff7f7230 */ /* 0x000fe40000004100 */
[--C-:B------:R-:W-:Y:S02]  /*0570*/  HADD2.F32 R128, -RZ, R15.reuse.H0_H0 ;  /* 0x2000000fff807230 */ /* 0x100fe40000004100 */
[----:B------:R-:W-:Y:S02]  /*0580*/  HADD2.F32 R129, -RZ, R15.H1_H1 ;  /* 0x3000000fff817230 */ /* 0x000fe40000004100 */
.L_x_372:
        /* <DEDUP_REMOVED lines=8> */
[----:B------:R-:W-:-:S04]  /*0610*/  IMAD.WIDE.U32 R24, R132, R142, c[0x0][0x188] ;  /* 0x0000620084187625 */ /* 0x000fc800078e008e */
[----:B------:R-:W-:Y:S01]  /*0620*/  IMAD.WIDE R52, R105, R54, c[0x0][0x1a0] ;  /* 0x0000680069347625 */ /* 0x000fe200078e0236 */
[C---:B------:R-:W-:Y:S01]  /*0630*/  IADD3 R133, R132.reuse, 0x80, RZ ;  /* 0x0000008084857810 */ /* 0x040fe20007ffe0ff */
[----:B------:R-:W2:Y:S02]  /*0640*/  LDG.E.128 R24, [R24.64] ;  /* 0x0000000418187981 */ /* 0x000ea4000c1e1d00 */
[CC--:B------:R-:W-:Y:S02]  /*0650*/  IMAD.WIDE.U32 R40, R131.reuse, R142.reuse, c[0x0][0x188] ;  /* 0x0000620083287625 */ /* 0x0c0fe400078e008e */
[----:B------:R0:W3:Y:S02]  /*0660*/  LDG.E R148, [R52.64] ;  /* 0x0000000434947981 */ /* 0x0000e4000c1e1900 */
[-C--:B------:R-:W-:Y:S02]  /*0670*/  IMAD.WIDE.U32 R28, R132, R142.reuse, c[0x0][0x208] ;  /* 0x00008200841c7625 */ /* 0x080fe400078e008e */
[----:B------:R-:W4:Y:S02]  /*0680*/  LDG.E.128 R40, [R40.64] ;  /* 0x0000000428287981 */ /* 0x000f24000c1e1d00 */
[----:B------:R-:W-:-:S02]  /*0690*/  IMAD.WIDE.U32 R44, R131, R142, c[0x0][0x208] ;  /* 0x00008200832c7625 */ /* 0x000fc400078e008e */
[----:B------:R-:W4:Y:S02]  /*06a0*/  LDG.E.128 R28, [R28.64] ;  /* 0x000000041c1c7981 */ /* 0x000f24000c1e1d00 */
[----:B------:R-:W-:Y:S02]  /*06b0*/  IMAD.WIDE.U32 R32, R133, R142, c[0x0][0x188] ;  /* 0x0000620085207625 */ /* 0x000fe400078e008e */
[----:B------:R-:W4:Y:S02]  /*06c0*/  LDG.E.128 R44, [R44.64] ;  /* 0x000000042c2c7981 */ /* 0x000f24000c1e1d00 */
[----:B------:R-:W-:Y:S02]  /*06d0*/  IMAD.WIDE R54, R105, R54, c[0x0][0x1a8] ;  /* 0x00006a0069367625 */ /* 0x000fe400078e0236 */
[----:B------:R-:W4:Y:S02]  /*06e0*/  LDG.E.128 R32, [R32.64] ;  /* 0x0000000420207981 */ /* 0x000f24000c1e1d00 */
[----:B------:R-:W-:-:S02]  /*06f0*/  IMAD.WIDE.U32 R36, R133, R142, c[0x0][0x208] ;  /* 0x0000820085247625 */ /* 0x000fc400078e008e */
[----:B------:R1:W4:Y:S04]  /*0700*/  LDG.E R134, [R54.64] ;  /* 0x0000000436867981 */ /* 0x000328000c1e1900 */
[----:B------:R-:W4:Y:S01]  /*0710*/  LDG.E.128 R36, [R36.64] ;  /* 0x0000000424247981 */ /* 0x000f22000c1e1d00 */
[----:B------:R-:W-:-:S05]  /*0720*/  MOV R144, 0x8 ;  /* 0x0000000800907802 */ /* 0x000fca0000000f00 */
        /* <DEDUP_REMOVED lines=11> */
[-C--:B------:R-:W-:Y:S01]  /*07e0*/  @P2 IMAD.WIDE.U32 R138, R133, R142.reuse, c[0x0][0x218] ;  /* 0x00008600858a2625 */ /* 0x080fe200078e008e */
[----:B------:R2:W5:Y:S03]  /*07f0*/  @P2 LDG.E.128 R4, [R136.64] ;  /* 0x0000000488042981 */ /* 0x000566000c1e1d00 */
[----:B------:R-:W-:Y:S01]  /*0800*/  @P2 IMAD.WIDE.U32 R142, R131, R142, c[0x0][0x218] ;  /* 0x00008600838e2625 */ /* 0x000fe200078e008e */
[----:B------:R1:W5:Y:S03]  /*0810*/  @P2 LDG.E.128 R8, [R138.64] ;  /* 0x000000048a082981 */ /* 0x000366000c1e1d00 */
[-C--:B------:R-:W-:Y:S01]  /*0820*/  @P1 IMAD.WIDE.U32 R140, R133, R144.reuse, c[0x0][0x198] ;  /* 0x00006600858c1625 */ /* 0x080fe200078e0090 */
[----:B------:R1:W5:Y:S03]  /*0830*/  @P2 LDG.E.128 R12, [R142.64] ;  /* 0x000000048e0c2981 */ /* 0x000366000c1e1d00 */
[-C--:B0-----:R-:W-:Y:S01]  /*0840*/  @P1 IMAD.WIDE.U32 R52, R132, R144.reuse, c[0x0][0x198] ;  /* 0x0000660084341625 */ /* 0x081fe200078e0090 */
[----:B------:R0:W5:Y:S03]  /*0850*/  @P1 LDG.E.64 R48, [R140.64] ;  /* 0x000000048c301981 */ /* 0x000166000c1e1b00 */
[CC--:B------:R-:W-:Y:S01]  /*0860*/  @P1 IMAD.WIDE.U32 R146, R131.reuse, R144.reuse, c[0x0][0x198] ;  /* 0x0000660083921625 */ /* 0x0c0fe200078e0090 */
[----:B------:R0:W5:Y:S03]  /*0870*/  @P1 LDG.E.64 R50, [R52.64] ;  /* 0x0000000434321981 */ /* 0x000166000c1e1b00 */
[----:B------:R-:W-:Y:S01]  /*0880*/  IMAD.WIDE.U32 R144, R131, R144, c[0x0][0x190] ;  /* 0x0000640083907625 */ /* 0x000fe200078e0090 */
[----:B------:R1:W5:Y:S04]  /*0890*/  @P1 LDG.E.64 R2, [R146.64] ;  /* 0x0000000492021981 */ /* 0x000368000c1e1b00 */
[----:B0-----:R0:W5:Y:S01]  /*08a0*/  LDG.E.64 R52, [R144.64] ;  /* 0x0000000490347981 */ /* 0x001162000c1e1b00 */
[----:B------:R-:W-:-:S02]  /*08b0*/  IADD3 R105, R105, c[0x0][0x160], RZ ;  /* 0x0000580069697a10 */ /* 0x000fc40007ffe0ff */
[----:B------:R-:W-:Y:S02]  /*08c0*/  LOP3.LUT P5, RZ, R0, 0x1f, RZ, 0xc0, !PT ;  /* 0x0000001f00ff7812 */ /* 0x000fe400078ac0ff */
[----:B------:R-:W-:Y:S01]  /*08d0*/  ISETP.GE.AND P3, PT, R105, c[0x0][0x164], PT ;  /* 0x0000590069007a0c */ /* 0x000fe20003f66270 */
[----:B--2---:R-:W-:Y:S01]  /*08e0*/  HADD2.F32 R136, -RZ, R24.H0_H0 ;  /* 0x20000018ff887230 */ /* 0x004fe20000004100 */
[----:B---3--:R-:W-:Y:S01]  /*08f0*/  FSEL R177, R148, RZ, !P0 ;  /* 0x000000ff94b17208 */ /* 0x008fe20004000000 */
[----:B------:R-:W-:Y:S02]  /*0900*/  HADD2.F32 R137, -RZ, R25.H0_H0 ;  /* 0x20000019ff897230 */ /* 0x000fe40000004100 */
[--C-:B-1----:R-:W-:Y:S02]  /*0910*/  HADD2.F32 R138, -RZ, R27.reuse.H0_H0 ;  /* 0x2000001bff8a7230 */ /* 0x102fe40000004100 */
[----:B----4-:R-:W-:Y:S02]  /*0920*/  HADD2.F32 R164, -RZ, R42.H0_H0 ;  /* 0x2000002affa47230 */ /* 0x010fe40000004100 */
[----:B------:R-:W-:-:S02]  /*0930*/  HADD2.F32 R142, -RZ, R27.H1_H1 ;  /* 0x3000001bff8e7230 */ /* 0x000fc40000004100 */
[----:B------:R-:W-:Y:S02]  /*0940*/  HADD2.F32 R24, -RZ, R24.H1_H1 ;  /* 0x30000018ff187230 */ /* 0x000fe40000004100 */
[----:B------:R-:W-:Y:S01]  /*0950*/  HADD2.F32 R140, -RZ, R25.H1_H1 ;  /* 0x30000019ff8c7230 */ /* 0x000fe20000004100 */
[C---:B------:R-:W-:Y:S01]  /*0960*/  FADD.FTZ R25, -R177.reuse, R136 ;  /* 0x00000088b1197221 */ /* 0x040fe20000010100 */
[----:B------:R-:W-:Y:S01]  /*0970*/  HADD2.F32 R27, -RZ, R28.H0_H0 ;  /* 0x2000001cff1b7230 */ /* 0x000fe20000004100 */
[C---:B------:R-:W-:Y:S01]  /*0980*/  FADD.FTZ R187, -R177.reuse, R164 ;  /* 0x000000a4b1bb7221 */ /* 0x040fe20000010100 */
[--C-:B------:R-:W-:Y:S01]  /*0990*/  HADD2.F32 R141, -RZ, R26.reuse.H0_H0 ;  /* 0x2000001aff8d7230 */ /* 0x100fe20000004100 */
[C---:B------:R-:W-:Y:S01]  /*09a0*/  FADD.FTZ R137, -R177.reuse, R137 ;  /* 0x00000089b1897221 */ /* 0x040fe20000010100 */
[----:B------:R-:W-:Y:S01]  /*09b0*/  HADD2.F32 R26, -RZ, R26.H1_H1 ;  /* 0x3000001aff1a7230 */ /* 0x000fe20000004100 */
[----:B------:R-:W-:Y:S01]  /*09c0*/  FADD.FTZ R153, -R177, R138 ;  /* 0x0000008ab1997221 */ /* 0x000fe20000010100 */
[----:B------:R-:W-:Y:S01]  /*09d0*/  HADD2.F32 R28, -RZ, R28.H1_H1 ;  /* 0x3000001cff1c7230 */ /* 0x000fe20000004100 */
[----:B------:R-:W-:Y:S01]  /*09e0*/  FMUL.FTZ R138, R106, R27 ;  /* 0x0000001b6a8a7220 */ /* 0x000fe20000410000 */
[----:B0-----:R-:W-:-:S02]  /*09f0*/  HADD2.F32 R145, -RZ, R29.H0_H0 ;  /* 0x2000001dff917230 */ /* 0x001fc40000004100 */
[----:B------:R-:W-:Y:S01]  /*0a00*/  HADD2.F32 R149, -RZ, R29.H1_H1 ;  /* 0x3000001dff957230 */ /* 0x000fe20000004100 */
[C---:B------:R-:W-:Y:S01]  /*0a10*/  FADD.FTZ R29, -R177.reuse, R24 ;  /* 0x00000018b11d7221 */ /* 0x040fe20000010100 */
[--C-:B------:R-:W-:Y:S02]  /*0a20*/  HADD2.F32 R183, -RZ, R45.reuse.H0_H0 ;  /* 0x2000002dffb77230 */ /* 0x100fe40000004100 */
[----:B------:R-:W-:Y:S01]  /*0a30*/  HADD2.F32 R164, -RZ, R45.H1_H1 ;  /* 0x3000002dffa47230 */ /* 0x000fe20000004100 */
[C---:B------:R-:W-:Y:S01]  /*0a40*/  FMUL.FTZ R45, R134.reuse, R25 ;  /* 0x00000019862d7220 */ /* 0x040fe20000410000 */
[--C-:B------:R-:W-:Y:S02]  /*0a50*/  HADD2.F32 R143, -RZ, R31.reuse.H0_H0 ;  /* 0x2000001fff8f7230 */ /* 0x100fe40000004100 */
[----:B------:R-:W-:Y:S01]  /*0a60*/  HADD2.F32 R146, -RZ, R31.H1_H1 ;  /* 0x3000001fff927230 */ /* 0x000fe20000004100 */
[C---:B------:R-:W-:Y:S01]  /*0a70*/  FADD.FTZ R31, -R177.reuse, R140 ;  /* 0x0000008cb11f7221 */ /* 0x040fe20000010100 */
[----:B------:R-:W-:Y:S01]  /*0a80*/  HADD2.F32 R144, -RZ, R32.H0_H0 ;  /* 0x20000020ff907230 */ /* 0x000fe20000004100 */
[C---:B------:R-:W-:Y:S01]  /*0a90*/  FADD.FTZ R147, -R177.reuse, R141 ;  /* 0x0000008db1937221 */ /* 0x040fe20000010100 */
[--C-:B------:R-:W-:Y:S01]  /*0aa0*/  HADD2.F32 R150, -RZ, R33.reuse.H0_H0 ;  /* 0x20000021ff967230 */ /* 0x100fe20000004100 */
[C---:B------:R-:W-:Y:S01]  /*0ab0*/  FMUL.FTZ R140, R134.reuse, R137 ;  /* 0x00000089868c7220 */ /* 0x040fe20000410000 */
[----:B------:R-:W-:Y:S01]  /*0ac0*/  HADD2.F32 R152, -RZ, R33.H1_H1 ;  /* 0x30000021ff987230 */ /* 0x000fe20000004100 */
[----:B------:R-:W-:Y:S01]  /*0ad0*/  FADD.FTZ R33, -R177, R26 ;  /* 0x0000001ab1217221 */ /* 0x000fe20000010100 */
[--C-:B------:R-:W-:Y:S01]  /*0ae0*/  HADD2.F32 R171, -RZ, R39.reuse.H0_H0 ;  /* 0x20000027ffab7230 */ /* 0x100fe20000004100 */
[----:B------:R-:W-:Y:S01]  /*0af0*/  FMUL.FTZ R136, R134, R29 ;  /* 0x0000001d86887220 */ /* 0x000fe20000410000 */
[----:B------:R-:W-:Y:S01]  /*0b00*/  HADD2.F32 R162, -RZ, R39.H1_H1 ;  /* 0x30000027ffa27230 */ /* 0x000fe20000004100 */
[----:B------:R-:W-:-:S02]  /*0b10*/  FMUL.FTZ R141, R107, R28 ;  /* 0x0000001c6b8d7220 */ /* 0x000fc40000410000 */
[----:B------:R-:W-:Y:S02]  /*0b20*/  FADD.FTZ R26, RZ, R138 ;  /* 0x0000008aff1a7221 */ /* 0x000fe40000010000 */
[----:B------:R-:W-:Y:S02]  /*0b30*/  FFMA.FTZ R25, R45, R138, RZ ;  /* 0x0000008a2d197223 */ /* 0x000fe400000100ff */
[----:B------:R-:W-:Y:S02]  /*0b40*/  FADD.FTZ R39, -R177, R144 ;  /* 0x00000090b1277221 */ /* 0x000fe40000010100 */
[----:B------:R-:W-:Y:S02]  /*0b50*/  FADD.FTZ R100, R145, R100 ;  /* 0x0000006491647221 */ /* 0x000fe40000010000 */
[----:B------:R-:W-:Y:S02]  /*0b60*/  FMUL.FTZ R144, R134, R31 ;  /* 0x0000001f86907220 */ /* 0x000fe40000410000 */
[----:B------:R-:W-:-:S02]  /*0b70*/  FFMA.FTZ R101, R140, R145, R101 ;  /* 0x000000918c657223 */ /* 0x000fc40000010065 */
[----:B------:R-:W-:Y:S02]  /*0b80*/  FMUL.FTZ R145, R108, R145 ;  /* 0x000000916c917220 */ /* 0x000fe40000410000 */
[----:B------:R-:W-:Y:S02]  /*0b90*/  FADD.FTZ R26, R26, R141 ;  /* 0x0000008d1a1a7221 */ /* 0x000fe40000010000 */
[----:B------:R-:W-:Y:S01]  /*0ba0*/  FFMA.FTZ R25, R136, R141, R25 ;  /* 0x0000008d88197223 */ /* 0x000fe20000010019 */
[----:B------:R-:W-:Y:S01]  /*0bb0*/  HADD2.F32 R154, -RZ, R34.H0_H0 ;  /* 0x20000022ff9a7230 */ /* 0x000fe20000004100 */
[----:B------:R-:W-:Y:S01]  /*0bc0*/  FADD.FTZ R98, R149, R98 ;  /* 0x0000006295627221 */ /* 0x000fe20000010000 */
[----:B------:R-:W-:Y:S01]  /*0bd0*/  HADD2.F32 R139, -RZ, R30.H0_H0 ;  /* 0x2000001eff8b7230 */ /* 0x000fe20000004100 */
[-C--:B------:R-:W-:Y:S02]  /*0be0*/  FFMA.FTZ R99, R144, R149.reuse, R99 ;  /* 0x0000009590637223 */ /* 0x080fe40000010063 */
[----:B------:R-:W-:-:S02]  /*0bf0*/  FMUL.FTZ R149, R109, R149 ;  /* 0x000000956d957220 */ /* 0x000fc40000410000 */
[----:B------:R-:W-:Y:S02]  /*0c00*/  FADD.FTZ R26, R26, R145 ;  /* 0x000000911a1a7221 */ /* 0x000fe40000010000 */
[----:B------:R-:W-:Y:S01]  /*0c10*/  FFMA.FTZ R25, R140, R145, R25 ;  /* 0x000000918c197223 */ /* 0x000fe20000010019 */
[----:B------:R-:W-:Y:S01]  /*0c20*/  HADD2.F32 R157, -RZ, R35.H1_H1 ;  /* 0x30000023ff9d7230 */ /* 0x000fe20000004100 */
[----:B------:R-:W-:Y:S01]  /*0c30*/  FADD.FTZ R161, -R177, R154 ;  /* 0x0000009ab1a17221 */ /* 0x000fe20000010100 */
[----:B------:R-:W-:Y:S01]  /*0c40*/  HADD2.F32 R30, -RZ, R30.H1_H1 ;  /* 0x3000001eff1e7230 */ /* 0x000fe20000004100 */
[----:B------:R-:W-:Y:S02]  /*0c50*/  FADD.FTZ R104, R27, R104 ;  /* 0x000000681b687221 */ /* 0x000fe40000010000 */
[----:B------:R-:W-:Y:S02]  /*0c60*/  FFMA.FTZ R130, R45, R27, R130 ;  /* 0x0000001b2d827223 */ /* 0x000fe40000010082 */
[----:B------:R-:W-:-:S02]  /*0c70*/  FMUL.FTZ R147, R134, R147 ;  /* 0x0000009386937220 */ /* 0x000fc40000410000 */
[----:B------:R-:W-:Y:S02]  /*0c80*/  FMUL.FTZ R154, R110, R139 ;  /* 0x0000008b6e9a7220 */ /* 0x000fe40000410000 */
[----:B------:R-:W-:Y:S02]  /*0c90*/  FADD.FTZ R27, R26, R149 ;  /* 0x000000951a1b7221 */ /* 0x000fe40000010000 */
[----:B------:R-:W-:Y:S01]  /*0ca0*/  FFMA.FTZ R25, R144, R149, R25 ;  /* 0x0000009590197223 */ /* 0x000fe20000010019 */
[----:B------:R-:W-:Y:S01]  /*0cb0*/  HADD2.F32 R156, -RZ, R35.H0_H0 ;  /* 0x20000023ff9c7230 */ /* 0x000fe20000004100 */
[C---:B------:R-:W-:Y:S02]  /*0cc0*/  FADD.FTZ R159, -R177.reuse, R152 ;  /* 0x00000098b19f7221 */ /* 0x040fe40000010100 */
[----:B------:R-:W-:Y:S01]  /*0cd0*/  FADD.FTZ R173, -R177, R157 ;  /* 0x0000009db1ad7221 */ /* 0x000fe20000010100 */
[--C-:B------:R-:W-:Y:S01]  /*0ce0*/  HADD2.F32 R155, -RZ, R37.reuse.H0_H0 ;  /* 0x20000025ff9b7230 */ /* 0x100fe20000004100 */
[----:B------:R-:W-:Y:S01]  /*0cf0*/  FMUL.FTZ R152, R134, R33 ;  /* 0x0000002186987220 */ /* 0x000fe20000410000 */
[----:B------:R-:W-:Y:S01]  /*0d00*/  HADD2.F32 R158, -RZ, R37.H1_H1 ;  /* 0x30000025ff9e7230 */ /* 0x000fe20000004100 */
[----:B------:R-:W-:-:S02]  /*0d10*/  FMUL.FTZ R157, R111, R30 ;  /* 0x0000001e6f9d7220 */ /* 0x000fc40000410000 */
[----:B------:R-:W-:Y:S02]  /*0d20*/  FADD.FTZ R26, R27, R154 ;  /* 0x0000009a1b1a7221 */ /* 0x000fe40000010000 */
[----:B------:R-:W-:Y:S01]  /*0d30*/  FFMA.FTZ R25, R147, R154, R25 ;  /* 0x0000009a93197223 */ /* 0x000fe20000010019 */
[----:B------:R-:W-:Y:S01]  /*0d40*/  HADD2.F32 R34, -RZ, R34.H1_H1 ;  /* 0x30000022ff227230 */ /* 0x000fe20000004100 */
[C---:B------:R-:W-:Y:S01]  /*0d50*/  FADD.FTZ R167, -R177.reuse, R156 ;  /* 0x0000009cb1a77221 */ /* 0x040fe20000010100 */
[----:B------:R-:W-:Y:S01]  /*0d60*/  HADD2.F32 R37, -RZ, R40.H0_H0 ;  /* 0x20000028ff257230 */ /* 0x000fe20000004100 */
[----:B------:R-:W-:Y:S01]  /*0d70*/  FADD.FTZ R35, -R177, R142 ;  /* 0x0000008eb1237221 */ /* 0x000fe20000010100 */
[----:B------:R-:W-:Y:S01]  /*0d80*/  HADD2.F32 R32, -RZ, R32.H1_H1 ;  /* 0x30000020ff207230 */ /* 0x000fe20000004100 */
[----:B------:R-:W-:Y:S02]  /*0d90*/  FMUL.FTZ R153, R134, R153 ;  /* 0x0000009986997220 */ /* 0x000fe40000410000 */
[----:B------:R-:W-:-:S02]  /*0da0*/  FMUL.FTZ R156, R112, R143 ;  /* 0x0000008f709c7220 */ /* 0x000fc40000410000 */
[----:B------:R-:W-:Y:S02]  /*0db0*/  FADD.FTZ R27, R26, R157 ;  /* 0x0000009d1a1b7221 */ /* 0x000fe40000010000 */
[----:B------:R-:W-:Y:S01]  /*0dc0*/  FFMA.FTZ R25, R152, R157, R25 ;  /* 0x0000009d98197223 */ /* 0x000fe20000010019 */
[----:B------:R-:W-:Y:S01]  /*0dd0*/  HADD2.F32 R40, -RZ, R40.H1_H1 ;  /* 0x30000028ff287230 */ /* 0x000fe20000004100 */
[C---:B------:R-:W-:Y:S01]  /*0de0*/  FADD.FTZ R165, -R177.reuse, R34 ;  /* 0x00000022b1a57221 */ /* 0x040fe20000010100 */
[----:B------:R-:W-:Y:S01]  /*0df0*/  HADD2.F32 R151, -RZ, R36.H0_H0 ;  /* 0x20000024ff977230 */ /* 0x000fe20000004100 */
        /* <DEDUP_REMOVED lines=8> */
[----:B------:R-:W-:Y:S01]  /*0e80*/  FFMA.FTZ R25, R153, R156, R25 ;  /* 0x0000009c99197223 */ /* 0x000fe20000010019 */
[--C-:B------:R-:W-:Y:S01]  /*0e90*/  HADD2.F32 R166, -RZ, R43.reuse.H0_H0 ;  /* 0x2000002bffa67230 */ /* 0x100fe20000004100 */
[C---:B------:R-:W-:Y:S01]  /*0ea0*/  FADD.FTZ R41, -R177.reuse, R32 ;  /* 0x00000020b1297221 */ /* 0x040fe20000010100 */
[----:B------:R-:W-:Y:S01]  /*0eb0*/  HADD2.F32 R169, -RZ, R43.H1_H1 ;  /* 0x3000002bffa97230 */ /* 0x000fe20000004100 */
[C---:B------:R-:W-:Y:S01]  /*0ec0*/  FADD.FTZ R43, -R177.reuse, R150 ;  /* 0x00000096b12b7221 */ /* 0x040fe20000010100 */
[----:B------:R-:W-:Y:S01]  /*0ed0*/  HADD2.F32 R36, -RZ, R36.H1_H1 ;  /* 0x30000024ff247230 */ /* 0x000fe20000004100 */
[----:B------:R-:W-:-:S02]  /*0ee0*/  FADD.FTZ R179, -R177, R40 ;  /* 0x00000028b1b37221 */ /* 0x000fc40000010100 */
[----:B------:R-:W-:Y:S02]  /*0ef0*/  FMUL.FTZ R39, R134, R39 ;  /* 0x0000002786277220 */ /* 0x000fe40000410000 */
[----:B------:R-:W-:Y:S02]  /*0f00*/  FMUL.FTZ R40, R114, R151 ;  /* 0x0000009772287220 */ /* 0x000fe40000410000 */
[----:B------:R-:W-:Y:S02]  /*0f10*/  FADD.FTZ R27, R26, R37 ;  /* 0x000000251a1b7221 */ /* 0x000fe40000010000 */
[----:B------:R-:W-:Y:S02]  /*0f20*/  FFMA.FTZ R25, R34, R37, R25 ;  /* 0x0000002522197223 */ /* 0x000fe40000010019 */
[----:B------:R-:W-:Y:S02]  /*0f30*/  FADD.FTZ R181, -R177, R38 ;  /* 0x00000026b1b57221 */ /* 0x000fe40000010100 */
[----:B------:R-:W-:-:S02]  /*0f40*/  FMUL.FTZ R38, R134, R41 ;  /* 0x0000002986267220 */ /* 0x000fc40000410000 */
[----:B------:R-:W-:Y:S01]  /*0f50*/  FMUL.FTZ R41, R134, R43 ;  /* 0x0000002b86297220 */ /* 0x000fe20000410000 */
[----:B------:R-:W-:Y:S01]  /*0f60*/  HADD2.F32 R42, -RZ, R42.H1_H1 ;  /* 0x3000002aff2a7230 */ /* 0x000fe20000004100 */
[----:B------:R-:W-:Y:S02]  /*0f70*/  FMUL.FTZ R43, R115, R36 ;  /* 0x00000024732b7220 */ /* 0x000fe40000410000 */
[----:B------:R-:W-:Y:S02]  /*0f80*/  FADD.FTZ R26, R27, R40 ;  /* 0x000000281b1a7221 */ /* 0x000fe40000010000 */
[----:B------:R-:W-:Y:S01]  /*0f90*/  FFMA.FTZ R25, R39, R40, R25 ;  /* 0x0000002827197223 */ /* 0x000fe20000010019 */
[--C-:B------:R-:W-:Y:S01]  /*0fa0*/  HADD2.F32 R189, -RZ, R46.reuse.H0_H0 ;  /* 0x2000002effbd7230 */ /* 0x100fe20000004100 */
[----:B------:R-:W-:Y:S01]  /*0fb0*/  FADD.FTZ R193, -R177, R166 ;  /* 0x000000a6b1c17221 */ /* 0x000fe20000010100 */
[----:B------:R-:W-:Y:S01]  /*0fc0*/  HADD2.F32 R166, -RZ, R46.H1_H1 ;  /* 0x3000002effa67230 */ /* 0x000fe20000004100 */
[----:B------:R-:W-:-:S02]  /*0fd0*/  FMUL.FTZ R46, R116, R155 ;  /* 0x0000009b742e7220 */ /* 0x000fc40000410000 */
[----:B------:R-:W-:Y:S02]  /*0fe0*/  FADD.FTZ R27, R26, R43 ;  /* 0x0000002b1a1b7221 */ /* 0x000fe40000010000 */
[----:B------:R-:W-:Y:S01]  /*0ff0*/  FFMA.FTZ R25, R38, R43, R25 ;  /* 0x0000002b26197223 */ /* 0x000fe20000010019 */
[--C-:B------:R-:W-:Y:S01]  /*1000*/  HADD2.F32 R32, -RZ, R44.reuse.H1_H1 ;  /* 0x3000002cff207230 */ /* 0x100fe20000004100 */
[C---:B------:R-:W-:Y:S02]  /*1010*/  FADD.FTZ R185, -R177.reuse, R148 ;  /* 0x00000094b1b97221 */ /* 0x040fe40000010100 */
[C---:B------:R-:W-:Y:S02]  /*1020*/  FADD.FTZ R191, -R177.reuse, R42 ;  /* 0x0000002ab1bf7221 */ /* 0x040fe40000010100 */
[----:B------:R-:W-:Y:S01]  /*1030*/  FADD.FTZ R169, -R177, R169 ;  /* 0x000000a9b1a97221 */ /* 0x000fe20000010100 */
[----:B------:R-:W-:Y:S01]  /*1040*/  HADD2.F32 R177, -RZ, R44.H0_H0 ;  /* 0x2000002cffb17230 */ /* 0x000fe20000004100 */
[----:B------:R-:W-:-:S02]  /*1050*/  FMUL.FTZ R44, R134, R159 ;  /* 0x0000009f862c7220 */ /* 0x000fc40000410000 */
[----:B------:R-:W-:Y:S02]  /*1060*/  FMUL.FTZ R137, R117, R158 ;  /* 0x0000009e75897220 */ /* 0x000fe40000410000 */
[----:B------:R-:W-:Y:S02]  /*1070*/  FADD.FTZ R26, R27, R46 ;  /* 0x0000002e1b1a7221 */ /* 0x000fe40000010000 */
[----:B------:R-:W-:Y:S01]  /*1080*/  FFMA.FTZ R25, R41, R46, R25 ;  /* 0x0000002e29197223 */ /* 0x000fe20000010019 */
[--C-:B------:R-:W-:Y:S01]  /*1090*/  HADD2.F32 R195, -RZ, R47.reuse.H0_H0 ;  /* 0x2000002fffc37230 */ /* 0x100fe20000004100 */
[----:B------:R-:W-:Y:S01]  /*10a0*/  FMUL.FTZ R142, R118, R163 ;  /* 0x000000a3768e7220 */ /* 0x000fe20000410000 */
[----:B------:R-:W-:Y:S01]  /*10b0*/  HADD2.F32 R24, -RZ, R47.H1_H1 ;  /* 0x3000002fff187230 */ /* 0x000fe20000004100 */
[----:B------:R-:W-:Y:S02]  /*10c0*/  FMUL.FTZ R47, R134, R161 ;  /* 0x000000a1862f7220 */ /* 0x000fe40000410000 */
[----:B------:R-:W-:-:S02]  /*10d0*/  FADD.FTZ R27, R26, R137 ;  /* 0x000000891a1b7221 */ /* 0x000fc40000010000 */
[----:B------:R-:W-:Y:S02]  /*10e0*/  FFMA.FTZ R25, R44, R137, R25 ;  /* 0x000000892c197223 */ /* 0x000fe40000010019 */
        /* <DEDUP_REMOVED lines=87> */
[----:B------:R-:W-:Y:S01]  /*1660*/  FFMA.FTZ R31, R169, R168, R25 ;  /* 0x000000a8a91f7223 */ /* 0x000fe20000010019 */
[----:B------:R-:W-:Y:S05]  /*1670*/  BRA.DIV ~URZ, `(.L_x_369) ;  /* 0x00001df27f007947 */ /* 0x000fea000b800000 */
[----:B------:R0:W1:Y:S02]  /*1680*/  SHFL.DOWN PT, R26, R29, 0x10, 0x1f ;  /* 0x0a001f001d1a7f89 */ /* 0x00006400000e0000 */
.L_x_373:
        /* <DEDUP_REMOVED lines=18> */
.L_x_374:
        /* <DEDUP_REMOVED lines=17> */
[----:B-1---5:R-:W-:Y:S02]  /*18c0*/  @P2 HADD2.F32 R33, -RZ, R4.H1_H1 ;  /* 0x30000004ff212230 */ /* 0x022fe40000004100 */
[----:B------:R-:W-:-:S03]  /*18d0*/  @P2 HADD2.F32 R32, -RZ, R5.H1_H1 ;  /* 0x30000005ff202230 */ /* 0x000fc60000004100 */
[----:B------:R-:W1:Y:S04]  /*18e0*/  LDS.128 R24, [R170+0x3000] ;  /* 0x00300000aa187984 */ /* 0x000e680000000c00 */
[----:B0-----:R-:W0:Y:S01]  /*18f0*/  LDS.128 R28, [R170+0x3010] ;  /* 0x00301000aa1c7984 */ /* 0x001e220000000c00 */
[----:B-1----:R-:W-:Y:S02]  /*1900*/  FADD.FTZ R171, RZ, R24 ;  /* 0x00000018ffab7221 */ /* 0x002fe40000010000 */
[----:B------:R-:W-:Y:S02]  /*1910*/  FADD.FTZ R24, RZ, R25 ;  /* 0x00000019ff187221 */ /* 0x000fe40000010000 */
[----:B------:R-:W-:Y:S01]  /*1920*/  FADD.FTZ R171, R26, R171 ;  /* 0x000000ab1aab7221 */ /* 0x000fe20000010000 */
[----:B------:R-:W-:Y:S01]  /*1930*/  MOV R26, R56 ;  /* 0x00000038001a7202 */ /* 0x000fe20000000f00 */
[----:B------:R-:W-:-:S02]  /*1940*/  FADD.FTZ R24, R27, R24 ;  /* 0x000000181b187221 */ /* 0x000fc40000010000 */
[----:B0-----:R-:W-:Y:S01]  /*1950*/  FADD.FTZ R171, R171, R28 ;  /* 0x0000001cabab7221 */ /* 0x001fe20000010000 */
[----:B------:R-:W-:Y:S01]  /*1960*/  LOP3.LUT P6, RZ, R26, 0xff, RZ, 0xc0, !PT ;  /* 0x000000ff1aff7812 */ /* 0x000fe200078cc0ff */
[----:B------:R-:W-:Y:S01]  /*1970*/  FADD.FTZ R24, R24, R29 ;  /* 0x0000001d18187221 */ /* 0x000fe20000010000 */
[----:B------:R-:W-:Y:S01]  /*1980*/  @P1 MOV R26, R50 ;  /* 0x00000032001a1202 */ /* 0x000fe20000000f00 */
[----:B------:R-:W-:Y:S02]  /*1990*/  FADD.FTZ R30, R30, R171 ;  /* 0x000000ab1e1e7221 */ /* 0x000fe40000010000 */
[----:B------:R-:W-:Y:S01]  /*19a0*/  FADD.FTZ R25, R31, R24 ;  /* 0x000000181f197221 */ /* 0x000fe20000010000 */
[----:B------:R-:W-:Y:S01]  /*19b0*/  @P2 HADD2.F32 R31, -RZ, R4.H0_H0 ;  /* 0x20000004ff1f2230 */ /* 0x000fe20000004100 */
[----:B------:R-:W-:Y:S01]  /*19c0*/  FMUL.FTZ R30, R30, c[0x0][0x1e0] ;  /* 0x000078001e1e7a20 */ /* 0x000fe20000410000 */
[----:B------:R-:W-:Y:S01]  /*19d0*/  @P1 LOP3.LUT P5, RZ, R26, 0xff, RZ, 0xc0, !PT ;  /* 0x000000ff1aff1812 */ /* 0x000fe200078ac0ff */
[----:B------:R-:W-:-:S03]  /*19e0*/  FMUL.FTZ R25, R25, c[0x0][0x1e0] ;  /* 0x0000780019197a20 */ /* 0x000fc60000410000 */
[----:B------:R-:W-:Y:S01]  /*19f0*/  FSEL R24, R30, RZ, !P0 ;  /* 0x000000ff1e187208 */ /* 0x000fe20004000000 */
[----:B------:R-:W-:Y:S01]  /*1a00*/  @P2 HADD2.F32 R30, -RZ, R5.H0_H0 ;  /* 0x20000005ff1e2230 */ /* 0x000fe20000004100 */
[----:B------:R-:W-:-:S03]  /*1a10*/  LOP3.LUT P0, RZ, R56, 0xff00, RZ, 0xc0, !PT ;  /* 0x0000ff0038ff7812 */ /* 0x000fc6000780c0ff */
[-CC-:B------:R-:W-:Y:S02]  /*1a20*/  FFMA.FTZ R45, R45, R25.reuse, R24.reuse ;  /* 0x000000192d2d7223 */ /* 0x180fe40000010018 */
[-CC-:B------:R-:W-:Y:S02]  /*1a30*/  FFMA.FTZ R136, R136, R25.reuse, R24.reuse ;  /* 0x0000001988887223 */ /* 0x180fe40000010018 */
[----:B------:R-:W-:Y:S02]  /*1a40*/  FADD.FTZ R45, R138, -R45 ;  /* 0x8000002d8a2d7221 */ /* 0x000fe40000010000 */
[-CC-:B------:R-:W-:Y:S02]  /*1a50*/  FFMA.FTZ R140, R140, R25.reuse, R24.reuse ;  /* 0x000000198c8c7223 */ /* 0x180fe40000010018 */
[----:B------:R-:W-:Y:S02]  /*1a60*/  FFMA.FTZ R153, R153, R25, R24 ;  /* 0x0000001999997223 */ /* 0x000fe40000010018 */
[----:B------:R-:W-:Y:S01]  /*1a70*/  FADD.FTZ R141, R141, -R136 ;  /* 0x800000888d8d7221 */ /* 0x000fe20000010000 */
[----:B------:R-:W-:Y:S01]  /*1a80*/  @P2 HADD2.F32 R136, -RZ, R7.H0_H0 ;  /* 0x20000007ff882230 */ /* 0x000fe20000004100 */
[----:B------:R-:W-:-:S02]  /*1a90*/  FMUL.FTZ R28, R134, R45 ;  /* 0x0000002d861c7220 */ /* 0x000fc40000410000 */
[----:B------:R-:W-:Y:S02]  /*1aa0*/  FADD.FTZ R29, R145, -R140 ;  /* 0x8000008c911d7221 */ /* 0x000fe40000010000 */
[-CC-:B------:R-:W-:Y:S02]  /*1ab0*/  FFMA.FTZ R144, R144, R25.reuse, R24.reuse ;  /* 0x0000001990907223 */ /* 0x180fe40000010018 */
[----:B------:R-:W-:Y:S02]  /*1ac0*/  FADD.FTZ R153, R156, -R153 ;  /* 0x800000999c997221 */ /* 0x000fe40000010000 */
[----:B------:R-:W-:Y:S02]  /*1ad0*/  FFMA.FTZ R147, R147, R25, R24 ;  /* 0x0000001993937223 */ /* 0x000fe40000010018 */
[----:B------:R-:W-:Y:S02]  /*1ae0*/  FMUL.FTZ R26, R134, R141 ;  /* 0x0000008d861a7220 */ /* 0x000fe40000410000 */
[----:B------:R-:W-:-:S02]  /*1af0*/  @P2 FADD.FTZ R28, R28, R31 ;  /* 0x0000001f1c1c2221 */ /* 0x000fc40000010000 */
[----:B------:R-:W-:Y:S02]  /*1b00*/  FADD.FTZ R27, R149, -R144 ;  /* 0x80000090951b7221 */ /* 0x000fe40000010000 */
[C---:B------:R-:W-:Y:S02]  /*1b10*/  FMUL.FTZ R29, R134.reuse, R29 ;  /* 0x0000001d861d7220 */ /* 0x040fe40000410000 */
[----:B------:R-:W-:Y:S02]  /*1b20*/  FMUL.FTZ R149, R134, R153 ;  /* 0x0000009986957220 */ /* 0x000fe40000410000 */
[----:B------:R-:W-:Y:S02]  /*1b30*/  FADD.FTZ R147, R154, -R147 ;  /* 0x800000939a937221 */ /* 0x000fe40000010000 */
[----:B------:R-:W-:Y:S01]  /*1b40*/  @P2 FADD.FTZ R26, R26, R33 ;  /* 0x000000211a1a2221 */ /* 0x000fe20000010000 */
[----:B------:R-:W-:Y:S01]  /*1b50*/  MOV R33, R54 ;  /* 0x0000003600217202 */ /* 0x000fe20000000f00 */
[----:B------:R-:W-:-:S02]  /*1b60*/  FMUL.FTZ R138, R28, c[0x0][0x1e8] ;  /* 0x00007a001c8a7a20 */ /* 0x000fc40000410000 */
[----:B------:R-:W-:Y:S02]  /*1b70*/  FFMA.FTZ R152, R152, R25, R24 ;  /* 0x0000001998987223 */ /* 0x000fe40000010018 */
[----:B------:R-:W-:Y:S01]  /*1b80*/  @P2 FADD.FTZ R29, R29, R30 ;  /* 0x0000001e1d1d2221 */ /* 0x000fe20000010000 */
[--C-:B------:R-:W-:Y:S01]  /*1b90*/  @P2 HADD2.F32 R30, -RZ, R6.reuse.H0_H0 ;  /* 0x20000006ff1e2230 */ /* 0x100fe20000004100 */
[----:B------:R-:W-:Y:S01]  /*1ba0*/  FMUL.FTZ R27, R134, R27 ;  /* 0x0000001b861b7220 */ /* 0x000fe20000410000 */
[----:B------:R-:W-:Y:S01]  /*1bb0*/  FSEL R31, R138, RZ, P6 ;  /* 0x000000ff8a1f7208 */ /* 0x000fe20003000000 */
[----:B------:R-:W-:Y:S01]  /*1bc0*/  @P2 FADD.FTZ R149, R149, R136 ;  /* 0x0000008895952221 */ /* 0x000fe20000010000 */
[----:B------:R-:W-:Y:S01]  /*1bd0*/  @P1 LOP3.LUT P6, RZ, R50, 0xff00, RZ, 0xc0, !PT ;  /* 0x0000ff0032ff1812 */ /* 0x000fe200078cc0ff */
[----:B------:R-:W-:Y:S01]  /*1be0*/  FMUL.FTZ R145, R134, R147 ;  /* 0x0000009386917220 */ /* 0x000fe20000410000 */
[----:B------:R-:W-:Y:S01]  /*1bf0*/  @P1 FSEL R138, R138, RZ, P5 ;  /* 0x000000ff8a8a1208 */ /* 0x000fe20002800000 */
[----:B------:R-:W-:Y:S01]  /*1c00*/  FMUL.FTZ R136, R26, c[0x0][0x1e8] ;  /* 0x00007a001a887a20 */ /* 0x000fe20000410000 */
[----:B------:R-:W-:Y:S01]  /*1c10*/  LOP3.LUT P5, RZ, R56, 0xff0000, RZ, 0xc0, !PT ;  /* 0x00ff000038ff7812 */ /* 0x000fe200078ac0ff */
[----:B------:R-:W-:Y:S01]  /*1c20*/  FADD.FTZ R157, R157, -R152 ;  /* 0x800000989d9d7221 */ /* 0x000fe20000010000 */
[----:B------:R-:W-:Y:S01]  /*1c30*/  @P1 MOV R152, R48 ;  /* 0x0000003000981202 */ /* 0x000fe20000000f00 */
[----:B------:R-:W-:Y:S01]  /*1c40*/  @P2 FADD.FTZ R27, R27, R32 ;  /* 0x000000201b1b2221 */ /* 0x000fe20000010000 */
[----:B------:R-:W-:Y:S01]  /*1c50*/  @P2 HADD2.F32 R32, -RZ, R6.H1_H1 ;  /* 0x30000006ff202230 */ /* 0x000fe20000004100 */
[----:B------:R-:W-:Y:S01]  /*1c60*/  @P2 FADD.FTZ R145, R145, R30 ;  /* 0x0000001e91912221 */ /* 0x000fe20000010000 */
[----:B------:R-:W-:Y:S01]  /*1c70*/  FSEL R30, R136, RZ, P0 ;  /* 0x000000ff881e7208 */ /* 0x000fe20000000000 */
[----:B------:R-:W-:Y:S01]  /*1c80*/  FMUL.FTZ R135, R29, c[0x0][0x1e8] ;  /* 0x00007a001d877a20 */ /* 0x000fe20000410000 */
[----:B------:R-:W-:Y:S01]  /*1c90*/  @P1 LOP3.LUT P0, RZ, R50, 0xff0000, RZ, 0xc0, !PT ;  /* 0x00ff000032ff1812 */ /* 0x000fe2000780c0ff */
[----:B------:R-:W-:Y:S01]  /*1ca0*/  FMUL.FTZ R147, R134, R157 ;  /* 0x0000009d86937220 */ /* 0x000fe20000410000 */
[----:B------:R-:W-:Y:S01]  /*1cb0*/  @P1 FSEL R136, R136, RZ, P6 ;  /* 0x000000ff88881208 */ /* 0x000fe20003000000 */
[-C--:B------:R-:W-:Y:S01]  /*1cc0*/  FFMA.FTZ R34, R34, R25.reuse, R24 ;  /* 0x0000001922227223 */ /* 0x080fe20000010018 */
[----:B------:R-:W-:Y:S01]  /*1cd0*/  LOP3.LUT P6, RZ, R56, 0xff000000, RZ, 0xc0, !PT ;  /* 0xff00000038ff7812 */ /* 0x000fe200078cc0ff */
[----:B------:R-:W-:Y:S01]  /*1ce0*/  FMUL.FTZ R56, R27, c[0x0][0x1e8] ;  /* 0x00007a001b387a20 */ /* 0x000fe20000410000 */
[----:B------:R-:W-:Y:S01]  /*1cf0*/  FSEL R141, R135, RZ, P5 ;  /* 0x000000ff878d7208 */ /* 0x000fe20002800000 */
[----:B------:R-:W-:Y:S01]  /*1d00*/  @P2 FADD.FTZ R147, R147, R32 ;  /* 0x0000002093932221 */ /* 0x000fe20000010000 */
[----:B------:R-:W-:Y:S01]  /*1d10*/  @P1 LOP3.LUT P5, RZ, R50, 0xff000000, RZ, 0xc0, !PT ;  /* 0xff00000032ff1812 */ /* 0x000fe200078ac0ff */
[----:B------:R-:W-:Y:S01]  /*1d20*/  FMUL.FTZ R32, R145, c[0x0][0x1e8] ;  /* 0x00007a0091207a20 */ /* 0x000fe20000410000 */
[----:B------:R-:W-:Y:S01]  /*1d30*/  @P1 FSEL R135, R135, RZ, P0 ;  /* 0x000000ff87871208 */ /* 0x000fe20000000000 */
[-C--:B------:R-:W-:Y:S01]  /*1d40*/  FFMA.FTZ R39, R39, R25.reuse, R24 ;  /* 0x0000001927277223 */ /* 0x080fe20000010018 */
[----:B------:R-:W-:Y:S01]  /*1d50*/  LOP3.LUT P0, RZ, R57, 0xff, RZ, 0xc0, !PT ;  /* 0x000000ff39ff7812 */ /* 0x000fe2000780c0ff */
[----:B------:R-:W-:Y:S01]  /*1d60*/  FMUL.FTZ R45, R147, c[0x0][0x1e8] ;  /* 0x00007a00932d7a20 */ /* 0x000fe20000410000 */
[C---:B------:R-:W-:Y:S01]  /*1d70*/  FSEL R140, R56.reuse, RZ, P6 ;  /* 0x000000ff388c7208 */ /* 0x040fe20003000000 */
[----:B------:R-:W-:Y:S01]  /*1d80*/  FADD.FTZ R37, R37, -R34 ;  /* 0x8000002225257221 */ /* 0x000fe20000010000 */
[----:B------:R-:W-:Y:S01]  /*1d90*/  @P1 LOP3.LUT P6, RZ, R51, 0xff, RZ, 0xc0, !PT ;  /* 0x000000ff33ff1812 */ /* 0x000fe200078cc0ff */
[--C-:B------:R-:W-:Y:S01]  /*1da0*/  FFMA.FTZ R157, R41, R25, R24.reuse ;  /* 0x00000019299d7223 */ /* 0x100fe20000010018 */
[----:B------:R-:W-:Y:S01]  /*1db0*/  @P1 FSEL R56, R56, RZ, P5 ;  /* 0x000000ff38381208 */ /* 0x000fe20002800000 */
[----:B------:R-:W-:Y:S01]  /*1dc0*/  FADD.FTZ R41, R40, -R39 ;  /* 0x8000002728297221 */ /* 0x000fe20000010000 */
[----:B------:R-:W-:Y:S01]  /*1dd0*/  LOP3.LUT P5, RZ, R57, 0xff00, RZ, 0xc0, !PT ;  /* 0x0000ff0039ff7812 */ /* 0x000fe200078ac0ff */
[----:B------:R-:W-:Y:S01]  /*1de0*/  @P2 HADD2.F32 R39, -RZ, R7.H1_H1 ;  /* 0x30000007ff272230 */ /* 0x000fe20000004100 */
[----:B------:R-:W-:Y:S01]  /*1df0*/  FSEL R153, R32, RZ, P0 ;  /* 0x000000ff20997208 */ /* 0x000fe20000000000 */
[----:B------:R-:W-:Y:S01]  /*1e00*/  FMUL.FTZ R154, R149, c[0x0][0x1e8] ;  /* 0x00007a00959a7a20 */ /* 0x000fe20000410000 */
[----:B------:R-:W-:Y:S01]  /*1e10*/  @P1 LOP3.LUT P0, RZ, R51, 0xff00, RZ, 0xc0, !PT ;  /* 0x0000ff0033ff1812 */ /* 0x000fe2000780c0ff */
[----:B------:R-:W-:Y:S01]  /*1e20*/  FMUL.FTZ R156, R134, R37 ;  /* 0x00000025869c7220 */ /* 0x000fe20000410000 */
[----:B------:R-:W-:Y:S01]  /*1e30*/  @P1 FSEL R32, R32, RZ, P6 ;  /* 0x000000ff20201208 */ /* 0x000fe20003000000 */
[-CC-:B------:R-:W-:Y:S01]  /*1e40*/  FFMA.FTZ R38, R38, R25.reuse, R24.reuse ;  /* 0x0000001926267223 */ /* 0x180fe20000010018 */
[----:B------:R-:W-:Y:S01]  /*1e50*/  LOP3.LUT P6, RZ, R57, 0xff0000, RZ, 0xc0, !PT ;  /* 0x00ff000039ff7812 */ /* 0x000fe200078cc0ff */
[-C--:B------:R-:W-:Y:S01]  /*1e60*/  FFMA.FTZ R47, R47, R25.reuse, R24 ;  /* 0x000000192f2f7223 */ /* 0x080fe20000010018 */
[C---:B------:R-:W-:Y:S01]  /*1e70*/  FSEL R144, R45.reuse, RZ, P5 ;  /* 0x000000ff2d907208 */ /* 0x040fe20002800000 */
[----:B------:R-:W-:Y:S01]  /*1e80*/  @P2 FADD.FTZ R156, R156, R39 ;  /* 0x000000279c9c2221 */ /* 0x000fe20000010000 */
[----:B------:R-:W-:Y:S01]  /*1e90*/  @P1 FSEL R45, R45, RZ, P0 ;  /* 0x000000ff2d2d1208 */ /* 0x000fe20000000000 */
[----:B------:R-:W-:Y:S01]  /*1ea0*/  FADD.FTZ R43, R43, -R38 ;  /* 0x800000262b2b7221 */ /* 0x000fe20000010000 */
[----:B------:R-:W-:Y:S01]  /*1eb0*/  @P1 LOP3.LUT P0, RZ, R51, 0xff0000, RZ, 0xc0, !PT ;  /* 0x00ff000033ff1812 */ /* 0x000fe2000780c0ff */
[--C-:B------:R-:W-:Y:S01]  /*1ec0*/  FFMA.FTZ R44, R44, R25, R24.reuse ;  /* 0x000000192c2c7223 */ /* 0x100fe20000010018 */
[----:B------:R-:W-:Y:S01]  /*1ed0*/  LOP3.LUT P5, RZ, R57, 0xff000000, RZ, 0xc0, !PT ;  /* 0xff00000039ff7812 */ /* 0x000fe200078ac0ff */
[----:B------:R-:W-:Y:S01]  /*1ee0*/  FADD.FTZ R171, R142, -R47 ;  /* 0x8000002f8eab7221 */ /* 0x000fe20000010000 */
[----:B------:R-:W-:Y:S01]  /*1ef0*/  FSEL R57, R154, RZ, P6 ;  /* 0x000000ff9a397208 */ /* 0x000fe20003000000 */
[--C-:B------:R-:W-:Y:S01]  /*1f00*/  @P2 HADD2.F32 R37, -RZ, R8.reuse.H0_H0 ;  /* 0x20000008ff252230 */ /* 0x100fe20000004100 */
[----:B------:R-:W-:Y:S01]  /*1f10*/  LOP3.LUT P6, RZ, R33, 0xff, RZ, 0xc0, !PT ;  /* 0x000000ff21ff7812 */ /* 0x000fe200078cc0ff */
[----:B------:R-:W-:Y:S01]  /*1f20*/  FMUL.FTZ R142, R156, c[0x0][0x1e8] ;  /* 0x00007a009c8e7a20 */ /* 0x000fe20000410000 */
[----:B------:R-:W-:Y:S01]  /*1f30*/  @P1 FSEL R33, R154, RZ, P0 ;  /* 0x000000ff9a211208 */ /* 0x000fe20000000000 */
[----:B------:R-:W-:Y:S01]  /*1f40*/  FMUL.FTZ R154, R134, R41 ;  /* 0x00000029869a7220 */ /* 0x000fe20000410000 */
[----:B------:R-:W-:Y:S01]  /*1f50*/  @P1 LOP3.LUT P0, RZ, R152, 0xff, RZ, 0xc0, !PT ;  /* 0x000000ff98ff1812 */ /* 0x000fe2000780c0ff */
[----:B------:R-:W-:Y:S01]  /*1f60*/  FFMA.FTZ R148, R148, R25, R24 ;  /* 0x0000001994947223 */ /* 0x000fe20000010018 */
[----:B------:R-:W-:Y:S01]  /*1f70*/  @P2 HADD2.F32 R39, -RZ, R8.H1_H1 ;  /* 0x30000008ff272230 */ /* 0x000fe20000004100 */
[----:B------:R-:W-:Y:S01]  /*1f80*/  FADD.FTZ R157, R46, -R157 ;  /* 0x8000009d2e9d7221 */ /* 0x000fe20000010000 */
[--C-:B------:R-:W-:Y:S01]  /*1f90*/  @P2 HADD2.F32 R47, -RZ, R9.reuse.H0_H0 ;  /* 0x20000009ff2f2230 */ /* 0x100fe20000004100 */
[----:B------:R-:W-:Y:S01]  /*1fa0*/  FADD.FTZ R137, R137, -R44 ;  /* 0x8000002c89897221 */ /* 0x000fe20000010000 */
[----:B------:R-:W-:Y:S01]  /*1fb0*/  @P2 HADD2.F32 R34, -RZ, R9.H1_H1 ;  /* 0x30000009ff222230 */ /* 0x000fe20000004100 */
[----:B------:R-:W-:Y:S01]  /*1fc0*/  FMUL.FTZ R152, R134, R43 ;  /* 0x0000002b86987220 */ /* 0x000fe20000410000 */
[----:B------:R-:W-:Y:S01]  /*1fd0*/  FSEL R172, R142, RZ, P5 ;  /* 0x000000ff8eac7208 */ /* 0x000fe20002800000 */
[----:B------:R-:W-:Y:S01]  /*1fe0*/  @P2 FADD.FTZ R154, R154, R37 ;  /* 0x000000259a9a2221 */ /* 0x000fe20000010000 */
[----:B------:R-:W-:Y:S01]  /*1ff0*/  @P1 LOP3.LUT P5, RZ, R51, 0xff000000, RZ, 0xc0, !PT ;  /* 0xff00000033ff1812 */ /* 0x000fe200078ac0ff */
[----:B------:R-:W-:Y:S01]  /*2000*/  FADD.FTZ R173, R151, -R148 ;  /* 0x8000009497ad7221 */ /* 0x000fe20000010000 */
[--C-:B------:R-:W-:Y:S01]  /*2010*/  @P2 HADD2.F32 R37, -RZ, R10.reuse.H1_H1 ;  /* 0x3000000aff252230 */ /* 0x100fe20000004100 */
[----:B------:R-:W-:Y:S01]  /*2020*/  FMUL.FTZ R148, R134, R157 ;  /* 0x0000009d86947220 */ /* 0x000fe20000410000 */
[----:B------:R-:W-:Y:S01]  /*2030*/  @P1 FSEL R142, R142, RZ, P5 ;  /* 0x000000ff8e8e1208 */ /* 0x000fe20002800000 */
[----:B------:R-:W-:Y:S01]  /*2040*/  FMUL.FTZ R151, R134, R137 ;  /* 0x0000008986977220 */ /* 0x000fe20000410000 */
[----:B------:R-:W-:Y:S01]  /*2050*/  LOP3.LUT P5, RZ, R54, 0xff00, RZ, 0xc0, !PT ;  /* 0x0000ff0036ff7812 */ /* 0x000fe200078ac0ff */
[----:B------:R-:W-:Y:S01]  /*2060*/  @P2 FADD.FTZ R152, R152, R39 ;  /* 0x0000002798982221 */ /* 0x000fe20000010000 */
[----:B------:R-:W-:Y:S01]  /*2070*/  @P1 F2FP.PACK_AB R138, RZ, R138 ;  /* 0x0000008aff8a123e */ /* 0x000fe200000000ff */
[----:B------:R-:W-:Y:S01]  /*2080*/  FMUL.FTZ R41, R154, c[0x0][0x1e8] ;  /* 0x00007a009a297a20 */ /* 0x000fe20000410000 */
[----:B------:R-:W-:Y:S01]  /*2090*/  @P1 F2FP.PACK_AB R135, RZ, R135 ;  /* 0x00000087ff87123e */ /* 0x000fe200000000ff */
[----:B------:R-:W-:Y:S01]  /*20a0*/  @P2 FADD.FTZ R148, R148, R47 ;  /* 0x0000002f94942221 */ /* 0x000fe20000010000 */
[----:B------:R-:W-:Y:S01]  /*20b0*/  @P1 F2FP.PACK_AB R32, RZ, R32 ;  /* 0x00000020ff20123e */ /* 0x000fe200000000ff */
[----:B------:R-:W-:Y:S01]  /*20c0*/  @P2 FADD.FTZ R151, R151, R34 ;  /* 0x0000002297972221 */ /* 0x000fe20000010000 */
[----:B------:R-:W-:Y:S01]  /*20d0*/  @P2 HADD2.F32 R34, -RZ, R10.H0_H0 ;  /* 0x2000000aff222230 */ /* 0x000fe20000004100 */
[----:B------:R-:W-:Y:S01]  /*20e0*/  FMUL.FTZ R40, R152, c[0x0][0x1e8] ;  /* 0x00007a0098287a20 */ /* 0x000fe20000410000 */
[C---:B------:R-:W-:Y:S01]  /*20f0*/  FSEL R44, R41.reuse, RZ, P6 ;  /* 0x000000ff292c7208 */ /* 0x040fe20003000000 */
[----:B------:R-:W-:Y:S01]  /*2100*/  FMUL.FTZ R157, R134, R171 ;  /* 0x000000ab869d7220 */ /* 0x000fe20000410000 */
[----:B------:R-:W-:Y:S01]  /*2110*/  @P1 LOP3.LUT P6, RZ, R48, 0xff00, RZ, 0xc0, !PT ;  /* 0x0000ff0030ff1812 */ /* 0x000fe200078cc0ff */
[----:B------:R-:W-:Y:S01]  /*2120*/  FMUL.FTZ R170, R134, R173 ;  /* 0x000000ad86aa7220 */ /* 0x000fe20000410000 */
[----:B------:R-:W-:Y:S01]  /*2130*/  @P1 FSEL R41, R41, RZ, P0 ;  /* 0x000000ff29291208 */ /* 0x000fe20000000000 */
[----:B------:R-:W-:Y:S01]  /*2140*/  FMUL.FTZ R39, R148, c[0x0][0x1e8] ;  /* 0x00007a0094277a20 */ /* 0x000fe20000410000 */
[----:B------:R-:W-:Y:S01]  /*2150*/  LOP3.LUT P0, RZ, R54, 0xff0000, RZ, 0xc0, !PT ;  /* 0x00ff000036ff7812 */ /* 0x000fe2000780c0ff */
[----:B------:R-:W-:Y:S01]  /*2160*/  @P2 FADD.FTZ R157, R157, R34 ;  /* 0x000000229d9d2221 */ /* 0x000fe20000010000 */
[----:B------:R-:W-:Y:S01]  /*2170*/  FSEL R43, R40, RZ, P5 ;  /* 0x000000ff282b7208 */ /* 0x000fe20002800000 */
[----:B------:R-:W-:Y:S01]  /*2180*/  @P2 FADD.FTZ R170, R170, R37 ;  /* 0x00000025aaaa2221 */ /* 0x000fe20000010000 */
[----:B------:R-:W-:Y:S01]  /*2190*/  @P1 LOP3.LUT P5, RZ, R48, 0xff0000, RZ, 0xc0, !PT ;  /* 0x00ff000030ff1812 */ /* 0x000fe200078ac0ff */
[----:B------:R-:W-:Y:S01]  /*21a0*/  FMUL.FTZ R37, R151, c[0x0][0x1e8] ;  /* 0x00007a0097257a20 */ /* 0x000fe20000410000 */
[----:B------:R-:W-:Y:S01]  /*21b0*/  @P1 FSEL R40, R40, RZ, P6 ;  /* 0x000000ff28281208 */ /* 0x000fe20003000000 */
[----:B------:R-:W-:Y:S01]  /*21c0*/  FMUL.FTZ R34, R157, c[0x0][0x1e8] ;  /* 0x00007a009d227a20 */ /* 0x000fe20000410000 */
[----:B------:R-:W-:Y:S01]  /*21d0*/  LOP3.LUT P6, RZ, R54, 0xff000000, RZ, 0xc0, !PT ;  /* 0xff00000036ff7812 */ /* 0x000fe200078cc0ff */
[----:B------:R-:W-:Y:S01]  /*21e0*/  FMUL.FTZ R38, R170, c[0x0][0x1e8] ;  /* 0x00007a00aa267a20 */ /* 0x000fe20000410000 */
[----:B------:R-:W-:Y:S01]  /*21f0*/  FSEL R47, R39, RZ, P0 ;  /* 0x000000ff272f7208 */ /* 0x000fe20000000000 */
[-CC-:B------:R-:W-:Y:S01]  /*2200*/  FFMA.FTZ R35, R35, R25.reuse, R24.reuse ;  /* 0x0000001923237223 */ /* 0x180fe20000010018 */
        /* <DEDUP_REMOVED lines=8> */
[----:B------:R-:W-:Y:S01]  /*2290*/  @P1 FSEL R37, R37, RZ, P0 ;  /* 0x000000ff25251208 */ /* 0x000fe20000000000 */
[-CC-:B------:R-:W-:Y:S01]  /*22a0*/  FFMA.FTZ R160, R160, R25.reuse, R24.reuse ;  /* 0x00000019a0a07223 */ /* 0x180fe20000010018 */
[----:B------:R-:W-:Y:S01]  /*22b0*/  LOP3.LUT P0, RZ, R55, 0xff00, RZ, 0xc0, !PT ;  /* 0x0000ff0037ff7812 */ /* 0x000fe2000780c0ff */
[-CC-:B------:R-:W-:Y:S01]  /*22c0*/  FFMA.FTZ R164, R164, R25.reuse, R24.reuse ;  /* 0x00000019a4a47223 */ /* 0x180fe20000010018 */
[----:B------:R-:W-:Y:S01]  /*22d0*/  FSEL R137, R34, RZ, P5 ;  /* 0x000000ff22897208 */ /* 0x000fe20002800000 */
[-CC-:B------:R-:W-:Y:S01]  /*22e0*/  FFMA.FTZ R167, R167, R25.reuse, R24.reuse ;  /* 0x00000019a7a77223 */ /* 0x180fe20000010018 */
[----:B------:R-:W-:Y:S01]  /*22f0*/  @P1 LOP3.LUT P6, RZ, R49, 0xff, RZ, 0xc0, !PT ;  /* 0x000000ff31ff1812 */ /* 0x000fe200078cc0ff */
[-C--:B------:R-:W-:Y:S01]  /*2300*/  FFMA.FTZ R169, R169, R25.reuse, R24 ;  /* 0x00000019a9a97223 */ /* 0x080fe20000010018 */
[----:B------:R-:W-:Y:S01]  /*2310*/  @P1 LOP3.LUT P5, RZ, R49, 0xff00, RZ, 0xc0, !PT ;  /* 0x0000ff0031ff1812 */ /* 0x000fe200078ac0ff */
[----:B------:R-:W-:Y:S01]  /*2320*/  FADD.FTZ R143, R146, -R143 ;  /* 0x8000008f928f7221 */ /* 0x000fe20000010000 */
[----:B------:R-:W-:Y:S01]  /*2330*/  MOV R171, R52 ;  /* 0x0000003400ab7202 */ /* 0x000fe20000000f00 */
[----:B------:R-:W-:Y:S01]  /*2340*/  FADD.FTZ R161, R161, -R160 ;  /* 0x800000a0a1a17221 */ /* 0x000fe20000010000 */
[----:B------:R-:W-:Y:S01]  /*2350*/  FSEL R54, R38, RZ, P0 ;  /* 0x000000ff26367208 */ /* 0x000fe20000000000 */
[----:B------:R-:W-:Y:S01]  /*2360*/  FADD.FTZ R165, R165, -R164 ;  /* 0x800000a4a5a57221 */ /* 0x000fe20000010000 */
[----:B------:R-:W-:Y:S01]  /*2370*/  @P1 FSEL R34, R34, RZ, P6 ;  /* 0x000000ff22221208 */ /* 0x000fe20003000000 */
[----:B------:R-:W-:Y:S01]  /*2380*/  FADD.FTZ R167, R166, -R167 ;  /* 0x800000a7a6a77221 */ /* 0x000fe20000010000 */
[----:B------:R-:W-:Y:S01]  /*2390*/  @P1 FSEL R38, R38, RZ, P5 ;  /* 0x000000ff26261208 */ /* 0x000fe20002800000 */
[----:B------:R-:W-:Y:S01]  /*23a0*/  FADD.FTZ R169, R168, -R169 ;  /* 0x800000a9a8a97221 */ /* 0x000fe20000010000 */
[C---:B------:R-:W-:Y:S01]  /*23b0*/  LOP3.LUT P6, RZ, R55.reuse, 0xff0000, RZ, 0xc0, !PT ;  /* 0x00ff000037ff7812 */ /* 0x040fe200078cc0ff */
[----:B------:R-:W-:Y:S01]  /*23c0*/  @P2 HADD2.F32 R36, -RZ, R13.H0_H0 ;  /* 0x2000000dff242230 */ /* 0x000fe20000004100 */
[----:B------:R-:W-:Y:S01]  /*23d0*/  LOP3.LUT P0, RZ, R55, 0xff000000, RZ, 0xc0, !PT ;  /* 0xff00000037ff7812 */ /* 0x000fe2000780c0ff */
[-CC-:B------:R-:W-:Y:S01]  /*23e0*/  FFMA.FTZ R55, R159, R25.reuse, R24.reuse ;  /* 0x000000199f377223 */ /* 0x180fe20000010018 */
[----:B------:R-:W-:Y:S01]  /*23f0*/  LOP3.LUT P5, RZ, R171, 0xff, RZ, 0xc0, !PT ;  /* 0x000000ffabff7812 */ /* 0x000fe200078ac0ff */
[----:B------:R-:W-:Y:S01]  /*2400*/  FFMA.FTZ R171, R163, R25, R24 ;  /* 0x00000019a3ab7223 */ /* 0x000fe20000010018 */
[----:B------:R-:W-:Y:S01]  /*2410*/  @P2 HADD2.F32 R24, -RZ, R11.H0_H0 ;  /* 0x2000000bff182230 */ /* 0x000fe20000004100 */
[----:B------:R-:W-:Y:S01]  /*2420*/  FADD.FTZ R25, R139, -R42 ;  /* 0x8000002a8b197221 */ /* 0x000fe20000010000 */
[----:B------:R-:W-:Y:S01]  /*2430*/  @P2 HADD2.F32 R42, -RZ, R13.H1_H1 ;  /* 0x3000000dff2a2230 */ /* 0x000fe20000004100 */
[----:B------:R-:W-:Y:S01]  /*2440*/  FMUL.FTZ R139, R134, R35 ;  /* 0x00000023868b7220 */ /* 0x000fe20000410000 */
[----:B------:R-:W-:Y:S01]  /*2450*/  @P1 F2FP.PACK_AB R33, RZ, R33 ;  /* 0x00000021ff21123e */ /* 0x000fe200000000ff */
[----:B------:R-:W-:Y:S01]  /*2460*/  FADD.FTZ R163, R158, -R55 ;  /* 0x800000379ea37221 */ /* 0x000fe20000010000 */
[----:B------:R-:W-:Y:S01]  /*2470*/  @P2 HADD2.F32 R55, -RZ, R11.H1_H1 ;  /* 0x3000000bff372230 */ /* 0x000fe20000004100 */
[----:B------:R-:W-:Y:S01]  /*2480*/  @P2 FADD.FTZ R139, R139, R24 ;  /* 0x000000188b8b2221 */ /* 0x000fe20000010000 */
[----:B------:R-:W-:Y:S01]  /*2490*/  @P2 HADD2.F32 R24, -RZ, R12.H0_H0 ;  /* 0x2000000cff182230 */ /* 0x000fe20000004100 */
[----:B------:R-:W-:Y:S01]  /*24a0*/  FADD.FTZ R159, R155, -R150 ;  /* 0x800000969b9f7221 */ /* 0x000fe20000010000 */
[--C-:B------:R-:W-:Y:S01]  /*24b0*/  @P2 HADD2.F32 R158, -RZ, R15.reuse.H1_H1 ;  /* 0x3000000fff9e2230 */ /* 0x100fe20000004100 */
[----:B------:R-:W-:Y:S01]  /*24c0*/  FMUL.FTZ R146, R134, R25 ;  /* 0x0000001986927220 */ /* 0x000fe20000410000 */
[----:B------:R-:W-:Y:S01]  /*24d0*/  F2FP.PACK_AB R25, R140, R141 ;  /* 0x0000008d8c19723e */ /* 0x000fe200000000ff */
        /* <DEDUP_REMOVED lines=10> */
[C---:B------:R-:W-:Y:S01]  /*2580*/  FMUL.FTZ R163, R134.reuse, R163 ;  /* 0x000000a386a37220 */ /* 0x040fe20000410000 */
[----:B------:R-:W-:Y:S01]  /*2590*/  @P1 F2FP.PACK_AB R142, RZ, R142 ;  /* 0x0000008eff8e123e */ /* 0x000fe200000000ff */
[----:B------:R-:W-:Y:S01]  /*25a0*/  @P2 FADD.FTZ R155, R155, R24 ;  /* 0x000000189b9b2221 */ /* 0x000fe20000010000 */
[----:B------:R-:W-:Y:S01]  /*25b0*/  @P1 FSEL R143, R143, RZ, P6 ;  /* 0x000000ff8f8f1208 */ /* 0x000fe20003000000 */
[C---:B------:R-:W-:Y:S01]  /*25c0*/  FMUL.FTZ R159, R134.reuse, R159 ;  /* 0x0000009f869f7220 */ /* 0x040fe20000410000 */
[----:B------:R-:W-:Y:S01]  /*25d0*/  @P1 LOP3.LUT P6, RZ, R49, 0xff000000, RZ, 0xc0, !PT ;  /* 0xff00000031ff1812 */ /* 0x000fe200078cc0ff */
[----:B------:R-:W-:Y:S01]  /*25e0*/  FMUL.FTZ R161, R134, R161 ;  /* 0x000000a186a17220 */ /* 0x000fe20000410000 */
[----:B------:R-:W-:Y:S01]  /*25f0*/  FSEL R173, R150, RZ, P0 ;  /* 0x000000ff96ad7208 */ /* 0x000fe20000000000 */
[C---:B------:R-:W-:Y:S01]  /*2600*/  FMUL.FTZ R171, R134.reuse, R171 ;  /* 0x000000ab86ab7220 */ /* 0x040fe20000410000 */
[--C-:B------:R-:W-:Y:S01]  /*2610*/  @P2 HADD2.F32 R24, -RZ, R14.reuse.H1_H1 ;  /* 0x3000000eff182230 */ /* 0x100fe20000004100 */
[C---:B------:R-:W-:Y:S01]  /*2620*/  FMUL.FTZ R165, R134.reuse, R165 ;  /* 0x000000a586a57220 */ /* 0x040fe20000410000 */
[----:B------:R-:W-:Y:S01]  /*2630*/  ISETP.NE.U32.AND P0, PT, RZ, c[0x0][0x258], PT ;  /* 0x00009600ff007a0c */ /* 0x000fe20003f05070 */
[----:B------:R-:W-:Y:S01]  /*2640*/  FMUL.FTZ R167, R134, R167 ;  /* 0x000000a786a77220 */ /* 0x000fe20000410000 */
[----:B------:R-:W-:Y:S01]  /*2650*/  @P1 FSEL R150, R150, RZ, P6 ;  /* 0x000000ff96961208 */ /* 0x000fe20003000000 */
[----:B------:R-:W-:Y:S01]  /*2660*/  FMUL.FTZ R169, R134, R169 ;  /* 0x000000a986a97220 */ /* 0x000fe20000410000 */
[----:B------:R-:W-:Y:S01]  /*2670*/  @P2 HADD2.F32 R134, -RZ, R14.H0_H0 ;  /* 0x2000000eff862230 */ /* 0x000fe20000004100 */
[----:B------:R-:W-:Y:S01]  /*2680*/  @P2 FADD.FTZ R163, R163, R36 ;  /* 0x00000024a3a32221 */ /* 0x000fe20000010000 */
[----:B------:R-:W-:Y:S01]  /*2690*/  @P2 HADD2.F32 R36, -RZ, R15.H0_H0 ;  /* 0x2000000fff242230 */ /* 0x000fe20000004100 */
[----:B------:R-:W-:Y:S01]  /*26a0*/  FMUL.FTZ R162, R155, c[0x0][0x1e8] ;  /* 0x00007a009ba27a20 */ /* 0x000fe20000410000 */
[----:B------:R-:W-:Y:S01]  /*26b0*/  LOP3.LUT P6, RZ, R52, 0xff0000, RZ, 0xc0, !PT ;  /* 0x00ff000034ff7812 */ /* 0x000fe200078cc0ff */
[----:B------:R-:W-:Y:S01]  /*26c0*/  @P2 FADD.FTZ R161, R161, R42 ;  /* 0x0000002aa1a12221 */ /* 0x000fe20000010000 */
[----:B------:R-:W-:Y:S01]  /*26d0*/  ISETP.NE.AND.EX P0, PT, RZ, c[0x0][0x25c], PT, P0 ;  /* 0x00009700ff007a0c */ /* 0x000fe20003f05300 */
[----:B------:R-:W-:Y:S01]  /*26e0*/  @P2 FADD.FTZ R171, R171, R134 ;  /* 0x00000086abab2221 */ /* 0x000fe20000010000 */
[----:B------:R-:W-:Y:S01]  /*26f0*/  FSEL R164, R162, RZ, P5 ;  /* 0x000000ffa2a47208 */ /* 0x000fe20002800000 */
[----:B------:R-:W-:Y:S01]  /*2700*/  FMUL.FTZ R134, R163, c[0x0][0x1e8] ;  /* 0x00007a00a3867a20 */ /* 0x000fe20000410000 */
[----:B------:R-:W-:Y:S01]  /*2710*/  LOP3.LUT P5, RZ, R52, 0xff000000, RZ, 0xc0, !PT ;  /* 0xff00000034ff7812 */ /* 0x000fe200078ac0ff */
[----:B------:R-:W-:Y:S01]  /*2720*/  FMUL.FTZ R55, R161, c[0x0][0x1e8] ;  /* 0x00007a00a1377a20 */ /* 0x000fe20000410000 */
[----:B------:R-:W-:Y:S01]  /*2730*/  @P1 PRMT R20, R138, 0x7610, R20 ;  /* 0x000076108a141816 */ /* 0x000fe20000000014 */
[----:B------:R-:W-:Y:S01]  /*2740*/  @P2 FADD.FTZ R165, R165, R24 ;  /* 0x00000018a5a52221 */ /* 0x000fe20000010000 */
[----:B------:R-:W-:Y:S01]  /*2750*/  FSEL R166, R134, RZ, P6 ;  /* 0x000000ff86a67208 */ /* 0x000fe20003000000 */
[----:B------:R-:W-:Y:S01]  /*2760*/  @P2 FADD.FTZ R167, R167, R36 ;  /* 0x00000024a7a72221 */ /* 0x000fe20000010000 */
[----:B------:R-:W-:Y:S01]  /*2770*/  LOP3.LUT P6, RZ, R53, 0xff, RZ, 0xc0, !PT ;  /* 0x000000ff35ff7812 */ /* 0x000fe200078cc0ff */
[----:B------:R-:W-:Y:S01]  /*2780*/  FMUL.FTZ R42, R171, c[0x0][0x1e8] ;  /* 0x00007a00ab2a7a20 */ /* 0x000fe20000410000 */
[----:B------:R-:W-:Y:S01]  /*2790*/  FSEL R175, R55, RZ, P5 ;  /* 0x000000ff37af7208 */ /* 0x000fe20002800000 */
[----:B------:R-:W-:Y:S01]  /*27a0*/  FMUL.FTZ R36, R165, c[0x0][0x1e8] ;  /* 0x00007a00a5247a20 */ /* 0x000fe20000410000 */
[----:B------:R-:W-:Y:S01]  /*27b0*/  LOP3.LUT P5, RZ, R53, 0xff00, RZ, 0xc0, !PT ;  /* 0x0000ff0035ff7812 */ /* 0x000fe200078ac0ff */
[----:B------:R-:W-:Y:S01]  /*27c0*/  FMUL.FTZ R35, R167, c[0x0][0x1e8] ;  /* 0x00007a00a7237a20 */ /* 0x000fe20000410000 */
[----:B------:R-:W-:Y:S01]  /*27d0*/  FSEL R168, R42, RZ, P6 ;  /* 0x000000ff2aa87208 */ /* 0x000fe20003000000 */
[----:B------:R-:W-:Y:S01]  /*27e0*/  @P2 FADD.FTZ R169, R169, R158 ;  /* 0x0000009ea9a92221 */ /* 0x000fe20000010000 */
[----:B------:R-:W-:Y:S01]  /*27f0*/  LOP3.LUT P6, RZ, R52, 0xff00, RZ, 0xc0, !PT ;  /* 0x0000ff0034ff7812 */ /* 0x000fe200078cc0ff */
[----:B------:R-:W-:Y:S01]  /*2800*/  @P2 HADD2.F32 R52, -RZ, R12.H1_H1 ;  /* 0x3000000cff342230 */ /* 0x000fe20000004100 */
[----:B------:R-:W-:Y:S01]  /*2810*/  FSEL R177, R36, RZ, P5 ;  /* 0x000000ff24b17208 */ /* 0x000fe20002800000 */
[----:B------:R-:W-:Y:S01]  /*2820*/  HFMA2.MMA R158, -RZ, RZ, 0, 9.5367431640625e-07 ;  /* 0x00000010ff9e7435 */ /* 0x000fe200000001ff */
[----:B------:R-:W-:-:S02]  /*2830*/  LOP3.LUT P5, RZ, R53, 0xff0000, RZ, 0xc0, !PT ;  /* 0x00ff000035ff7812 */ /* 0x000fc400078ac0ff */
[----:B------:R-:W-:Y:S01]  /*2840*/  @P0 F2FP.PACK_AB R28, RZ, R28 ;  /* 0x0000001cff1c023e */ /* 0x000fe200000000ff */
[----:B------:R-:W-:Y:S01]  /*2850*/  @P2 FADD.FTZ R159, R159, R52 ;  /* 0x000000349f9f2221 */ /* 0x000fe20000010000 */
[----:B------:R-:W-:Y:S02]  /*2860*/  @P0 F2FP.PACK_AB R29, RZ, R29 ;  /* 0x0000001dff1d023e */ /* 0x000fe400000000ff */
[----:B------:R-:W-:Y:S02]  /*2870*/  @P0 F2FP.PACK_AB R145, RZ, R145 ;  /* 0x00000091ff91023e */ /* 0x000fe400000000ff */
[----:B------:R-:W-:Y:S02]  /*2880*/  @P0 F2FP.PACK_AB R149, RZ, R149 ;  /* 0x00000095ff95023e */ /* 0x000fe400000000ff */
[----:B------:R-:W-:Y:S02]  /*2890*/  FSEL R174, R35, RZ, P5 ;  /* 0x000000ff23ae7208 */ /* 0x000fe40002800000 */
[----:B------:R-:W-:-:S02]  /*28a0*/  LOP3.LUT P5, RZ, R53, 0xff000000, RZ, 0xc0, !PT ;  /* 0xff00000035ff7812 */ /* 0x000fc400078ac0ff */
[----:B------:R-:W-:Y:S02]  /*28b0*/  @P0 F2FP.PACK_AB R52, RZ, R26 ;  /* 0x0000001aff34023e */ /* 0x000fe400000000ff */
[----:B------:R-:W-:Y:S02]  /*28c0*/  @P0 F2FP.PACK_AB R53, RZ, R27 ;  /* 0x0000001bff35023e */ /* 0x000fe400000000ff */
[----:B------:R-:W-:Y:S02]  /*28d0*/  @P0 F2FP.PACK_AB R147, RZ, R147 ;  /* 0x00000093ff93023e */ /* 0x000fe400000000ff */
[----:B------:R-:W-:Y:S02]  /*28e0*/  @P0 F2FP.PACK_AB R156, RZ, R156 ;  /* 0x0000009cff9c023e */ /* 0x000fe400000000ff */
[----:B------:R-:W-:Y:S02]  /*28f0*/  @P0 PRMT R16, R28, 0x7610, R16 ;  /* 0x000076101c100816 */ /* 0x000fe40000000010 */
[----:B------:R-:W-:Y:S01]  /*2900*/  @P0 PRMT R17, R29, 0x7610, R17 ;  /* 0x000076101d110816 */ /* 0x000fe20000000011 */
[----:B------:R-:W-:Y:S01]  /*2910*/  @P0 IMAD.WIDE.U32 R28, R132, R158, c[0x0][0x258] ;  /* 0x00009600841c0625 */ /* 0x000fe200078e009e */
[----:B------:R-:W-:-:S02]  /*2920*/  @P0 PRMT R18, R145, 0x7610, R18 ;  /* 0x0000761091120816 */ /* 0x000fc40000000012 */
[----:B------:R-:W-:Y:S02]  /*2930*/  @P0 PRMT R19, R149, 0x7610, R19 ;  /* 0x0000761095130816 */ /* 0x000fe40000000013 */
[----:B------:R-:W-:Y:S02]  /*2940*/  @P1 MOV R24, R2 ;  /* 0x0000000200181202 */ /* 0x000fe40000000f00 */
[----:B------:R-:W-:Y:S02]  /*2950*/  @P0 PRMT R16, R16, 0x5410, R52 ;  /* 0x0000541010100816 */ /* 0x000fe40000000034 */
[----:B------:R-:W-:Y:S02]  /*2960*/  @P0 PRMT R17, R17, 0x5410, R53 ;  /* 0x0000541011110816 */ /* 0x000fe40000000035 */
[----:B------:R-:W-:Y:S02]  /*2970*/  @P0 PRMT R18, R18, 0x5410, R147 ;  /* 0x0000541012120816 */ /* 0x000fe40000000093 */
[----:B------:R-:W-:-:S02]  /*2980*/  @P0 PRMT R19, R19, 0x5410, R156 ;  /* 0x0000541013130816 */ /* 0x000fc4000000009c */
[----:B------:R-:W-:Y:S02]  /*2990*/  @P1 LOP3.LUT P2, RZ, R24, 0xff, RZ, 0xc0, !PT ;  /* 0x000000ff18ff1812 */ /* 0x000fe4000784c0ff */
[----:B------:R-:W-:Y:S01]  /*29a0*/  @P0 F2FP.PACK_AB R154, RZ, R154 ;  /* 0x0000009aff9a023e */ /* 0x000fe200000000ff */
[----:B------:R0:W-:Y:S01]  /*29b0*/  @P0 STG.E.128 [R28.64], R16 ;  /* 0x000000101c000986 */ /* 0x0001e2000c101d04 */
[----:B------:R-:W-:Y:S02]  /*29c0*/  @P0 F2FP.PACK_AB R148, RZ, R148 ;  /* 0x00000094ff94023e */ /* 0x000fe400000000ff */
[----:B------:R-:W-:Y:S02]  /*29d0*/  @P0 F2FP.PACK_AB R157, RZ, R157 ;  /* 0x0000009dff9d023e */ /* 0x000fe400000000ff */
[----:B------:R-:W-:Y:S02]  /*29e0*/  @P0 F2FP.PACK_AB R139, RZ, R139 ;  /* 0x0000008bff8b023e */ /* 0x000fe400000000ff */
[----:B------:R-:W-:Y:S01]  /*29f0*/  F2FP.PACK_AB R24, R30, R31 ;  /* 0x0000001f1e18723e */ /* 0x000fe200000000ff */
[----:B------:R-:W-:Y:S01]  /*2a00*/  IMAD.WIDE.U32 R30, R132, R158, c[0x0][0x248] ;  /* 0x00009200841e7625 */ /* 0x000fe200078e009e */
[----:B------:R-:W-:-:S02]  /*2a10*/  F2FP.PACK_AB R27, R172, R57 ;  /* 0x00000039ac1b723e */ /* 0x000fc400000000ff */
[----:B------:R-:W-:Y:S02]  /*2a20*/  F2FP.PACK_AB R26, R144, R153 ;  /* 0x00000099901a723e */ /* 0x000fe400000000ff */
[----:B------:R-:W-:Y:S02]  /*2a30*/  @P1 PRMT R21, R135, 0x7610, R21 ;  /* 0x0000761087151816 */ /* 0x000fe40000000015 */
[----:B------:R-:W-:Y:S01]  /*2a40*/  @P1 PRMT R22, R32, 0x7610, R22 ;  /* 0x0000761020161816 */ /* 0x000fe20000000016 */
[----:B------:R1:W-:Y:S01]  /*2a50*/  STG.E.128 [R30.64], R24 ;  /* 0x000000181e007986 */ /* 0x0003e2000c101d04 */
[----:B------:R-:W-:Y:S01]  /*2a60*/  @P1 PRMT R23, R33, 0x7610, R23 ;  /* 0x0000761021171816 */ /* 0x000fe20000000017 */
[----:B0-----:R-:W-:Y:S01]  /*2a70*/  @P1 IMAD.WIDE.U32 R28, R132, R158, c[0x0][0x250] ;  /* 0x00009400841c1625 */ /* 0x001fe200078e009e */
[----:B------:R-:W-:Y:S02]  /*2a80*/  @P0 F2FP.PACK_AB R152, RZ, R152 ;  /* 0x00000098ff98023e */ /* 0x000fe400000000ff */
[----:B------:R-:W-:-:S02]  /*2a90*/  @P0 F2FP.PACK_AB R151, RZ, R151 ;  /* 0x00000097ff97023e */ /* 0x000fc400000000ff */
[----:B------:R-:W-:Y:S02]  /*2aa0*/  @P0 F2FP.PACK_AB R170, RZ, R170 ;  /* 0x000000aaffaa023e */ /* 0x000fe400000000ff */
[----:B------:R-:W-:Y:S02]  /*2ab0*/  @P0 F2FP.PACK_AB R146, RZ, R146 ;  /* 0x00000092ff92023e */ /* 0x000fe400000000ff */
[----:B------:R-:W-:Y:S02]  /*2ac0*/  @P0 PRMT R16, R154, 0x7610, R16 ;  /* 0x000076109a100816 */ /* 0x000fe40000000010 */
[----:B------:R-:W-:Y:S02]  /*2ad0*/  @P0 PRMT R17, R148, 0x7610, R17 ;  /* 0x0000761094110816 */ /* 0x000fe40000000011 */
[----:B------:R-:W-:Y:S02]  /*2ae0*/  @P0 PRMT R18, R157, 0x7610, R18 ;  /* 0x000076109d120816 */ /* 0x000fe40000000012 */
[----:B------:R-:W-:Y:S01]  /*2af0*/  @P0 PRMT R19, R139, 0x7610, R19 ;  /* 0x000076108b130816 */ /* 0x000fe20000000013 */
[----:B-1----:R-:W-:Y:S01]  /*2b00*/  @P0 IMAD.WIDE.U32 R30, R133, R158, c[0x0][0x258] ;  /* 0x00009600851e0625 */ /* 0x002fe200078e009e */
[----:B------:R-:W-:-:S02]  /*2b10*/  @P1 PRMT R20, R20, 0x5410, R136 ;  /* 0x0000541014141816 */ /* 0x000fc40000000088 */
[----:B------:R-:W-:Y:S02]  /*2b20*/  @P1 PRMT R21, R21, 0x5410, R56 ;  /* 0x0000541015151816 */ /* 0x000fe40000000038 */
[----:B------:R-:W-:Y:S02]  /*2b30*/  @P1 PRMT R22, R22, 0x5410, R45 ;  /* 0x0000541016161816 */ /* 0x000fe4000000002d */
[----:B------:R-:W-:Y:S02]  /*2b40*/  @P1 PRMT R23, R23, 0x5410, R142 ;  /* 0x0000541017171816 */ /* 0x000fe4000000008e */
[----:B------:R-:W-:Y:S02]  /*2b50*/  @P0 PRMT R16, R16, 0x5410, R152 ;  /* 0x0000541010100816 */ /* 0x000fe40000000098 */
[----:B------:R-:W-:Y:S01]  /*2b60*/  @P0 PRMT R17, R17, 0x5410, R151 ;  /* 0x0000541011110816 */ /* 0x000fe20000000097 */
[----:B------:R-:W-:Y:S01]  /*2b70*/  @P1 STG.E.128 [R28.64], R20 ;  /* 0x000000141c001986 */ /* 0x000fe2000c101d04 */
[----:B------:R-:W-:-:S02]  /*2b80*/  @P0 PRMT R18, R18, 0x5410, R170 ;  /* 0x0000541012120816 */ /* 0x000fc400000000aa */
[----:B------:R-:W-:Y:S02]  /*2b90*/  @P0 PRMT R19, R19, 0x5410, R146 ;  /* 0x0000541013130816 */ /* 0x000fe40000000092 */
[----:B------:R-:W-:Y:S02]  /*2ba0*/  IADD3 R33, R132, 0x80, RZ ;  /* 0x0000008084217810 */ /* 0x000fe40007ffe0ff */
[----:B------:R-:W-:Y:S01]  /*2bb0*/  @P0 F2FP.PACK_AB R155, RZ, R155 ;  /* 0x0000009bff9b023e */ /* 0x000fe200000000ff */
[----:B------:R0:W-:Y:S01]  /*2bc0*/  @P0 STG.E.128 [R30.64], R16 ;  /* 0x000000101e000986 */ /* 0x0001e2000c101d04 */
[----:B------:R-:W-:Y:S01]  /*2bd0*/  @P1 F2FP.PACK_AB R41, RZ, R41 ;  /* 0x00000029ff29123e */ /* 0x000fe200000000ff */
[----:B------:R-:W-:Y:S01]  /*2be0*/  IMAD.WIDE.U32 R32, R158, R33, c[0x0][0x248] ;  /* 0x000092009e207625 */ /* 0x000fe200078e0021 */
[----:B------:R-:W-:Y:S02]  /*2bf0*/  @P1 F2FP.PACK_AB R39, RZ, R39 ;  /* 0x00000027ff27123e */ /* 0x000fe400000000ff */
[----:B------:R-:W-:-:S02]  /*2c00*/  @P1 F2FP.PACK_AB R34, RZ, R34 ;  /* 0x00000022ff22123e */ /* 0x000fc400000000ff */
[----:B------:R-:W-:Y:S02]  /*2c10*/  @P1 F2FP.PACK_AB R143, RZ, R143 ;  /* 0x0000008fff8f123e */ /* 0x000fe400000000ff */
[----:B------:R-:W-:Y:S02]  /*2c20*/  F2FP.PACK_AB R27, R173, R160 ;  /* 0x000000a0ad1b723e */ /* 0x000fe400000000ff */
[----:B------:R-:W-:Y:S02]  /*2c30*/  F2FP.PACK_AB R26, R54, R137 ;  /* 0x00000089361a723e */ /* 0x000fe400000000ff */
[----:B------:R-:W-:Y:S02]  /*2c40*/  F2FP.PACK_AB R25, R46, R47 ;  /* 0x0000002f2e19723e */ /* 0x000fe400000000ff */
[----:B------:R-:W-:Y:S02]  /*2c50*/  F2FP.PACK_AB R24, R43, R44 ;  /* 0x0000002c2b18723e */ /* 0x000fe400000000ff */
[----:B------:R-:W-:-:S02]  /*2c60*/  @P0 F2FP.PACK_AB R163, RZ, R163 ;  /* 0x000000a3ffa3023e */ /* 0x000fc400000000ff */
[----:B0-----:R-:W-:Y:S01]  /*2c70*/  @P0 F2FP.PACK_AB R31, RZ, R159 ;  /* 0x0000009fff1f023e */ /* 0x001fe200000000ff */
[----:B------:R-:W-:Y:S01]  /*2c80*/  FMUL.FTZ R159, R159, c[0x0][0x1e8] ;  /* 0x00007a009f9f7a20 */ /* 0x000fe20000410000 */
[----:B------:R-:W-:Y:S01]  /*2c90*/  @P0 F2FP.PACK_AB R171, RZ, R171 ;  /* 0x000000abffab023e */ /* 0x000fe200000000ff */
[----:B------:R0:W-:Y:S01]  /*2ca0*/  STG.E.128 [R32.64], R24 ;  /* 0x0000001820007986 */ /* 0x0001e2000c101d04 */
[----:B------:R-:W-:Y:S02]  /*2cb0*/  @P0 F2FP.PACK_AB R167, RZ, R167 ;  /* 0x000000a7ffa7023e */ /* 0x000fe400000000ff */
[----:B------:R-:W-:Y:S02]  /*2cc0*/  FSEL R29, R159, RZ, P6 ;  /* 0x000000ff9f1d7208 */ /* 0x000fe40003000000 */
[----:B------:R-:W-:Y:S02]  /*2cd0*/  @P1 F2FP.PACK_AB R40, RZ, R40 ;  /* 0x00000028ff28123e */ /* 0x000fe400000000ff */
[----:B------:R-:W-:-:S02]  /*2ce0*/  @P1 F2FP.PACK_AB R37, RZ, R37 ;  /* 0x00000025ff25123e */ /* 0x000fc400000000ff */
[----:B------:R-:W-:Y:S02]  /*2cf0*/  @P1 F2FP.PACK_AB R38, RZ, R38 ;  /* 0x00000026ff26123e */ /* 0x000fe400000000ff */
[----:B------:R-:W-:Y:S02]  /*2d00*/  @P1 F2FP.PACK_AB R150, RZ, R150 ;  /* 0x00000096ff96123e */ /* 0x000fe400000000ff */
[----:B------:R-:W-:Y:S02]  /*2d10*/  @P1 PRMT R20, R41, 0x7610, R20 ;  /* 0x0000761029141816 */ /* 0x000fe40000000014 */
[----:B------:R-:W-:Y:S02]  /*2d20*/  @P1 PRMT R21, R39, 0x7610, R21 ;  /* 0x0000761027151816 */ /* 0x000fe40000000015 */
[----:B------:R-:W-:Y:S02]  /*2d30*/  @P1 PRMT R22, R34, 0x7610, R22 ;  /* 0x0000761022161816 */ /* 0x000fe40000000016 */
[----:B------:R-:W-:-:S02]  /*2d40*/  @P1 PRMT R23, R143, 0x7610, R23 ;  /* 0x000076108f171816 */ /* 0x000fc40000000017 */
[----:B------:R-:W-:Y:S02]  /*2d50*/  @P0 PRMT R16, R155, 0x7610, R16 ;  /* 0x000076109b100816 */ /* 0x000fe40000000010 */
[----:B------:R-:W-:Y:S02]  /*2d60*/  @P0 F2FP.PACK_AB R161, RZ, R161 ;  /* 0x000000a1ffa1023e */ /* 0x000fe400000000ff */
[----:B------:R-:W-:Y:S02]  /*2d70*/  @P0 F2FP.PACK_AB R165, RZ, R165 ;  /* 0x000000a5ffa5023e */ /* 0x000fe400000000ff */
[----:B------:R-:W-:Y:S01]  /*2d80*/  @P0 F2FP.PACK_AB R43, RZ, R169 ;  /* 0x000000a9ff2b023e */ /* 0x000fe200000000ff */
[----:B------:R-:W-:Y:S01]  /*2d90*/  FMUL.FTZ R169, R169, c[0x0][0x1e8] ;  /* 0x00007a00a9a97a20 */ /* 0x000fe20000410000 */
[----:B------:R-:W-:Y:S02]  /*2da0*/  @P0 PRMT R17, R163, 0x7610, R17 ;  /* 0x00007610a3110816 */ /* 0x000fe40000000011 */
[----:B------:R-:W-:-:S02]  /*2db0*/  @P0 PRMT R18, R171, 0x7610, R18 ;  /* 0x00007610ab120816 */ /* 0x000fc40000000012 */
[----:B------:R-:W-:Y:S02]  /*2dc0*/  @P0 PRMT R19, R167, 0x7610, R19 ;  /* 0x00007610a7130816 */ /* 0x000fe40000000013 */
[----:B0-----:R-:W-:Y:S01]  /*2dd0*/  F2FP.PACK_AB R24, R29, R164 ;  /* 0x000000a41d18723e */ /* 0x001fe200000000ff */
[----:B------:R-:W-:Y:S01]  /*2de0*/  @P1 IMAD.WIDE.U32 R28, R133, R158, c[0x0][0x250] ;  /* 0x00009400851c1625 */ /* 0x000fe200078e009e */
[----:B------:R-:W-:Y:S02]  /*2df0*/  @P1 PRMT R20, R20, 0x5410, R40 ;  /* 0x0000541014141816 */ /* 0x000fe40000000028 */
[----:B------:R-:W-:Y:S02]  /*2e00*/  @P1 PRMT R21, R21, 0x5410, R37 ;  /* 0x0000541015151816 */ /* 0x000fe40000000025 */
        /* <DEDUP_REMOVED lines=8> */
[----:B------:R-:W-:Y:S02]  /*2e90*/  FSEL R27, R169, RZ, P5 ;  /* 0x000000ffa91b7208 */ /* 0x000fe40002800000 */
[C---:B------:R-:W-:Y:S01]  /*2ea0*/  @P1 LOP3.LUT P5, RZ, R2.reuse, 0xff0000, RZ, 0xc0, !PT ;  /* 0x00ff000002ff1812 */ /* 0x040fe200078ac0ff */
[----:B------:R-:W-:Y:S01]  /*2eb0*/  @P0 STG.E.128 [R30.64], R16 ;  /* 0x000000101e000986 */ /* 0x000fe2000c101d04 */
[----:B------:R-:W-:-:S02]  /*2ec0*/  @P1 LOP3.LUT P0, RZ, R2, 0xff00, RZ, 0xc0, !PT ;  /* 0x0000ff0002ff1812 */ /* 0x000fc4000780c0ff */
[----:B------:R-:W-:Y:S02]  /*2ed0*/  IADD3 R33, R132, 0x100, RZ ;  /* 0x0000010084217810 */ /* 0x000fe40007ffe0ff */
[----:B------:R-:W-:Y:S02]  /*2ee0*/  @P1 LOP3.LUT P6, RZ, R2, 0xff000000, RZ, 0xc0, !PT ;  /* 0xff00000002ff1812 */ /* 0x000fe400078cc0ff */
[----:B------:R-:W-:Y:S01]  /*2ef0*/  @P1 FSEL R134, R134, RZ, P5 ;  /* 0x000000ff86861208 */ /* 0x000fe20002800000 */
[----:B------:R-:W-:Y:S01]  /*2f00*/  IMAD.WIDE.U32 R32, R158, R33, c[0x0][0x248] ;  /* 0x000092009e207625 */ /* 0x000fe200078e0021 */
[----:B------:R-:W-:Y:S02]  /*2f10*/  @P1 LOP3.LUT P5, RZ, R3, 0xff0000, RZ, 0xc0, !PT ;  /* 0x00ff000003ff1812 */ /* 0x000fe400078ac0ff */
[----:B0-----:R-:W-:Y:S02]  /*2f20*/  @P1 FSEL R29, R159, RZ, P0 ;  /* 0x000000ff9f1d1208 */ /* 0x001fe40000000000 */
[----:B------:R-:W-:-:S02]  /*2f30*/  @P1 LOP3.LUT P0, RZ, R3, 0xff, RZ, 0xc0, !PT ;  /* 0x000000ff03ff1812 */ /* 0x000fc4000780c0ff */
[----:B------:R-:W-:Y:S02]  /*2f40*/  F2FP.PACK_AB R27, R27, R174 ;  /* 0x000000ae1b1b723e */ /* 0x000fe400000000ff */
[----:B------:R-:W-:Y:S02]  /*2f50*/  F2FP.PACK_AB R26, R177, R168 ;  /* 0x000000a8b11a723e */ /* 0x000fe400000000ff */
[----:B------:R-:W-:Y:S02]  /*2f60*/  F2FP.PACK_AB R25, R175, R166 ;  /* 0x000000a6af19723e */ /* 0x000fe400000000ff */
[----:B------:R-:W-:Y:S02]  /*2f70*/  @P1 FSEL R28, R162, RZ, P2 ;  /* 0x000000ffa21c1208 */ /* 0x000fe40001000000 */
[----:B------:R-:W-:Y:S01]  /*2f80*/  @P1 FSEL R55, R55, RZ, P6 ;  /* 0x000000ff37371208 */ /* 0x000fe20003000000 */
[----:B------:R0:W-:Y:S01]  /*2f90*/  STG.E.128 [R32.64], R24 ;  /* 0x0000001820007986 */ /* 0x0001e2000c101d04 */
[----:B------:R-:W-:-:S02]  /*2fa0*/  @P1 LOP3.LUT P2, RZ, R3, 0xff00, RZ, 0xc0, !PT ;  /* 0x0000ff0003ff1812 */ /* 0x000fc4000784c0ff */
[----:B------:R-:W-:Y:S02]  /*2fb0*/  @P1 LOP3.LUT P6, RZ, R3, 0xff000000, RZ, 0xc0, !PT ;  /* 0xff00000003ff1812 */ /* 0x000fe400078cc0ff */
[----:B------:R-:W-:Y:S02]  /*2fc0*/  @P1 FSEL R42, R42, RZ, P0 ;  /* 0x000000ff2a2a1208 */ /* 0x000fe40000000000 */
[----:B------:R-:W-:Y:S02]  /*2fd0*/  @P1 FSEL R35, R35, RZ, P5 ;  /* 0x000000ff23231208 */ /* 0x000fe40002800000 */
[----:B------:R-:W-:Y:S02]  /*2fe0*/  @P1 F2FP.PACK_AB R28, RZ, R28 ;  /* 0x0000001cff1c123e */ /* 0x000fe400000000ff */
[----:B------:R-:W-:Y:S02]  /*2ff0*/  @P1 F2FP.PACK_AB R134, RZ, R134 ;  /* 0x00000086ff86123e */ /* 0x000fe400000000ff */
[----:B------:R-:W-:-:S02]  /*3000*/  @P1 FSEL R36, R36, RZ, P2 ;  /* 0x000000ff24241208 */ /* 0x000fc40001000000 */
[----:B------:R-:W-:Y:S02]  /*3010*/  @P1 F2FP.PACK_AB R42, RZ, R42 ;  /* 0x0000002aff2a123e */ /* 0x000fe400000000ff */
[----:B------:R-:W-:Y:S02]  /*3020*/  @P1 F2FP.PACK_AB R35, RZ, R35 ;  /* 0x00000023ff23123e */ /* 0x000fe400000000ff */
[----:B0-----:R-:W-:Y:S02]  /*3030*/  @P1 FSEL R24, R169, RZ, P6 ;  /* 0x000000ffa9181208 */ /* 0x001fe40003000000 */
[----:B------:R-:W-:Y:S02]  /*3040*/  @P1 F2FP.PACK_AB R29, RZ, R29 ;  /* 0x0000001dff1d123e */ /* 0x000fe400000000ff */
[----:B------:R-:W-:Y:S02]  /*3050*/  @P1 F2FP.PACK_AB R55, RZ, R55 ;  /* 0x00000037ff37123e */ /* 0x000fe400000000ff */
[----:B------:R-:W-:-:S02]  /*3060*/  @P1 F2FP.PACK_AB R36, RZ, R36 ;  /* 0x00000024ff24123e */ /* 0x000fc400000000ff */
[----:B------:R-:W-:Y:S01]  /*3070*/  @P1 F2FP.PACK_AB R26, RZ, R24 ;  /* 0x00000018ff1a123e */ /* 0x000fe200000000ff */
[----:B------:R-:W-:Y:S01]  /*3080*/  @P1 IMAD.WIDE.U32 R24, R131, R158, c[0x0][0x250] ;  /* 0x0000940083181625 */ /* 0x000fe200078e009e */
[----:B------:R-:W-:Y:S02]  /*3090*/  @P1 PRMT R20, R28, 0x7610, R20 ;  /* 0x000076101c141816 */ /* 0x000fe40000000014 */
[----:B------:R-:W-:Y:S02]  /*30a0*/  @P1 PRMT R21, R134, 0x7610, R21 ;  /* 0x0000761086151816 */ /* 0x000fe40000000015 */
[----:B------:R-:W-:Y:S02]  /*30b0*/  @P1 PRMT R22, R42, 0x7610, R22 ;  /* 0x000076102a161816 */ /* 0x000fe40000000016 */
[----:B------:R-:W-:Y:S02]  /*30c0*/  @P1 PRMT R23, R35, 0x7610, R23 ;  /* 0x0000761023171816 */ /* 0x000fe40000000017 */
[----:B------:R-:W-:-:S02]  /*30d0*/  @P1 PRMT R20, R20, 0x5410, R29 ;  /* 0x0000541014141816 */ /* 0x000fc4000000001d */
[----:B------:R-:W-:Y:S02]  /*30e0*/  @P1 PRMT R21, R21, 0x5410, R55 ;  /* 0x0000541015151816 */ /* 0x000fe40000000037 */
[----:B------:R-:W-:Y:S02]  /*30f0*/  @P1 PRMT R22, R22, 0x5410, R36 ;  /* 0x0000541016161816 */ /* 0x000fe40000000024 */
[----:B------:R-:W-:Y:S02]  /*3100*/  @P1 PRMT R23, R23, 0x5410, R26 ;  /* 0x0000541017171816 */ /* 0x000fe4000000001a */
[----:B------:R-:W-:-:S03]  /*3110*/  SEL R135, RZ, 0x1, P4 ;  /* 0x00000001ff877807 */ /* 0x000fc60002000000 */
[----:B------:R0:W-:Y:S02]  /*3120*/  @P1 STG.E.128 [R24.64], R20 ;  /* 0x0000001418001986 */ /* 0x0001e4000c101d04 */
[----:B0-----:R-:W-:Y:S01]  /*3130*/  @P3 CALL.REL.NOINC `(.L_x_371) ;  /* 0x0000001000003944 */ /* 0x001fe20003c00000 */
[----:B------:R-:W-:Y:S05]  /*3140*/  BRA `(.L_x_372) ;  /* 0xffffd44000007947 */ /* 0x000fea000383ffff */
.L_x_371:
        /* <DEDUP_REMOVED lines=29> */
.L_x_368:
[----:B------:R-:W0:Y:S01]  /*3320*/  S2UR UR6, SR_CTAID.X ;  /* 0x00000000000679c3 */ /* 0x000e220000002500 */
[----:B------:R-:W-:-:S02]  /*3330*/  LOP3.LUT R3, R0, 0x7f, RZ, 0xc0, !PT ;  /* 0x0000007f00037812 */ /* 0x000fc400078ec0ff */
        /* <DEDUP_REMOVED lines=19> */
.L_x_369:
[----:B------:R-:W-:Y:S01]  /*3470*/  HFMA2.MMA R28, -RZ, RZ, 0, 9.5367431640625e-07 ;  /* 0x00000010ff1c7435 */ /* 0x000fe200000001ff */
[----:B------:R-:W-:-:S02]  /*3480*/  MOV R27, R29 ;  /* 0x0000001d001b7202 */ /* 0x000fc40000000f00 */
[----:B------:R-:W-:Y:S02]  /*3490*/  MOV R30, 0x1f ;  /* 0x0000001f001e7802 */ /* 0x000fe40000000f00 */
[----:B------:R-:W-:Y:S02]  /*34a0*/  MOV R33, 0xffffffff ;  /* 0xffffffff00217802 */ /* 0x000fe40000000f00 */
[----:B------:R-:W-:Y:S02]  /*34b0*/  MOV R24, 0x34d0 ;  /* 0x000034d000187802 */ /* 0x000fe40000000f00 */
[----:B-----5:R-:W-:Y:S05]  /*34c0*/  CALL.REL.NOINC `($__internal_23_$__cuda_sm70_shflsync_down_p) ;  /* 0x0000046000007944 */ /* 0x020fea0003c00000 */
[----:B-1----:R-:W-:Y:S01]  /*34d0*/  MOV R26, R27 ;  /* 0x0000001b001a7202 */ /* 0x002fe20000000f00 */
[----:B0-----:R-:W-:Y:S05]  /*34e0*/  BRA `(.L_x_373) ;  /* 0xffffe1a000007947 */ /* 0x001fea000383ffff */
.L_x_370:
[----:B------:R-:W-:Y:S01]  /*34f0*/  HFMA2.MMA R28, -RZ, RZ, 0, 9.5367431640625e-07 ;  /* 0x00000010ff1c7435 */ /* 0x000fe200000001ff */
[----:B------:R-:W-:Y:S02]  /*3500*/  MOV R27, R31 ;  /* 0x0000001f001b7202 */ /* 0x000fe40000000f00 */
[----:B------:R-:W-:Y:S02]  /*3510*/  MOV R30, 0x1f ;  /* 0x0000001f001e7802 */ /* 0x000fe40000000f00 */
[----:B------:R-:W-:-:S02]  /*3520*/  MOV R33, 0xffffffff ;  /* 0xffffffff00217802 */ /* 0x000fc40000000f00 */
[----:B------:R-:W-:Y:S02]  /*3530*/  MOV R24, 0x3550 ;  /* 0x0000355000187802 */ /* 0x000fe40000000f00 */
[----:B01---5:R-:W-:Y:S05]  /*3540*/  CALL.REL.NOINC `($__internal_23_$__cuda_sm70_shflsync_down_p) ;  /* 0x000003e000007944 */ /* 0x023fea0003c00000 */
[----:B------:R-:W-:Y:S01]  /*3550*/  FADD.FTZ R29, R29, R26 ;  /* 0x0000001a1d1d7221 */ /* 0x000fe20000010000 */
[----:B0-----:R-:W-:Y:S01]  /*3560*/  HFMA2.MMA R28, -RZ, RZ, 0, 4.76837158203125e-07 ;  /* 0x00000008ff1c7435 */ /* 0x001fe200000001ff */
[----:B-1----:R-:W-:Y:S01]  /*3570*/  FADD.FTZ R32, R31, R27 ;  /* 0x0000001b1f207221 */ /* 0x002fe20000010000 */
[----:B------:R-:W-:Y:S02]  /*3580*/  MOV R30, 0x1f ;  /* 0x0000001f001e7802 */ /* 0x000fe40000000f00 */
[----:B------:R-:W-:Y:S02]  /*3590*/  MOV R33, 0xffffffff ;  /* 0xffffffff00217802 */ /* 0x000fe40000000f00 */
[----:B------:R-:W-:Y:S02]  /*35a0*/  MOV R27, R29 ;  /* 0x0000001d001b7202 */ /* 0x000fe40000000f00 */
[----:B------:R-:W-:Y:S02]  /*35b0*/  MOV R24, 0x35d0 ;  /* 0x000035d000187802 */ /* 0x000fe40000000f00 */
[----:B------:R-:W-:Y:S05]  /*35c0*/  CALL.REL.NOINC `($__internal_23_$__cuda_sm70_shflsync_down_p) ;  /* 0x0000036000007944 */ /* 0x000fea0003c00000 */
[----:B0-----:R-:W-:Y:S01]  /*35d0*/  HFMA2.MMA R28, -RZ, RZ, 0, 4.76837158203125e-07 ;  /* 0x00000008ff1c7435 */ /* 0x001fe200000001ff */
[----:B-1----:R-:W-:-:S02]  /*35e0*/  MOV R26, R27 ;  /* 0x0000001b001a7202 */ /* 0x002fc40000000f00 */
[----:B------:R-:W-:Y:S02]  /*35f0*/  MOV R27, R32 ;  /* 0x00000020001b7202 */ /* 0x000fe40000000f00 */
[----:B------:R-:W-:Y:S02]  /*3600*/  MOV R30, 0x1f ;  /* 0x0000001f001e7802 */ /* 0x000fe40000000f00 */
[----:B------:R-:W-:Y:S02]  /*3610*/  MOV R33, 0xffffffff ;  /* 0xffffffff00217802 */ /* 0x000fe40000000f00 */
[----:B------:R-:W-:Y:S02]  /*3620*/  MOV R24, 0x3640 ;  /* 0x0000364000187802 */ /* 0x000fe40000000f00 */
[----:B------:R-:W-:Y:S05]  /*3630*/  CALL.REL.NOINC `($__internal_23_$__cuda_sm70_shflsync_down_p) ;  /* 0x000002f000007944 */ /* 0x000fea0003c00000 */
[----:B------:R-:W-:Y:S01]  /*3640*/  FADD.FTZ R29, R26, R29 ;  /* 0x0000001d1a1d7221 */ /* 0x000fe20000010000 */
[----:B0-----:R-:W-:Y:S01]  /*3650*/  HFMA2.MMA R28, -RZ, RZ, 0, 2.384185791015625e-07 ;  /* 0x00000004ff1c7435 */ /* 0x001fe200000001ff */
[----:B-1----:R-:W-:Y:S01]  /*3660*/  FADD.FTZ R32, R32, R27 ;  /* 0x0000001b20207221 */ /* 0x002fe20000010000 */
[----:B------:R-:W-:Y:S02]  /*3670*/  MOV R30, 0x1f ;  /* 0x0000001f001e7802 */ /* 0x000fe40000000f00 */
[----:B------:R-:W-:-:S02]  /*3680*/  MOV R33, 0xffffffff ;  /* 0xffffffff00217802 */ /* 0x000fc40000000f00 */
[----:B------:R-:W-:Y:S02]  /*3690*/  MOV R27, R29 ;  /* 0x0000001d001b7202 */ /* 0x000fe40000000f00 */
[----:B------:R-:W-:Y:S02]  /*36a0*/  MOV R24, 0x36c0 ;  /* 0x000036c000187802 */ /* 0x000fe40000000f00 */
[----:B------:R-:W-:Y:S05]  /*36b0*/  CALL.REL.NOINC `($__internal_23_$__cuda_sm70_shflsync_down_p) ;  /* 0x0000027000007944 */ /* 0x000fea0003c00000 */
[----:B0-----:R-:W-:Y:S01]  /*36c0*/  HFMA2.MMA R28, -RZ, RZ, 0, 2.384185791015625e-07 ;  /* 0x00000004ff1c7435 */ /* 0x001fe200000001ff */
[----:B-1----:R-:W-:Y:S02]  /*36d0*/  MOV R26, R27 ;  /* 0x0000001b001a7202 */ /* 0x002fe40000000f00 */
[----:B------:R-:W-:Y:S02]  /*36e0*/  MOV R27, R32 ;  /* 0x00000020001b7202 */ /* 0x000fe40000000f00 */
[----:B------:R-:W-:Y:S02]  /*36f0*/  MOV R30, 0x1f ;  /* 0x0000001f001e7802 */ /* 0x000fe40000000f00 */
[----:B------:R-:W-:Y:S02]  /*3700*/  MOV R33, 0xffffffff ;  /* 0xffffffff00217802 */ /* 0x000fe40000000f00 */
[----:B------:R-:W-:-:S02]  /*3710*/  MOV R24, 0x3730 ;  /* 0x0000373000187802 */ /* 0x000fc40000000f00 */
[----:B------:R-:W-:Y:S05]  /*3720*/  CALL.REL.NOINC `($__internal_23_$__cuda_sm70_shflsync_down_p) ;  /* 0x0000020000007944 */ /* 0x000fea0003c00000 */
[----:B------:R-:W-:Y:S01]  /*3730*/  FADD.FTZ R29, R26, R29 ;  /* 0x0000001d1a1d7221 */ /* 0x000fe20000010000 */
[----:B0-----:R-:W-:Y:S01]  /*3740*/  HFMA2.MMA R28, -RZ, RZ, 0, 1.1920928955078125e-07 ;  /* 0x00000002ff1c7435 */ /* 0x001fe200000001ff */
[----:B-1----:R-:W-:Y:S01]  /*3750*/  FADD.FTZ R32, R32, R27 ;  /* 0x0000001b20207221 */ /* 0x002fe20000010000 */
[----:B------:R-:W-:-:S02]  /*3760*/  MOV R30, 0x1f ;  /* 0x0000001f001e7802 */ /* 0x000fc40000000f00 */
[----:B------:R-:W-:Y:S02]  /*3770*/  MOV R33, 0xffffffff ;  /* 0xffffffff00217802 */ /* 0x000fe40000000f00 */
[----:B------:R-:W-:Y:S02]  /*3780*/  MOV R27, R29 ;  /* 0x0000001d001b7202 */ /* 0x000fe40000000f00 */
[----:B------:R-:W-:Y:S02]  /*3790*/  MOV R24, 0x37b0 ;  /* 0x000037b000187802 */ /* 0x000fe40000000f00 */
[----:B------:R-:W-:Y:S05]  /*37a0*/  CALL.REL.NOINC `($__internal_23_$__cuda_sm70_shflsync_down_p) ;  /* 0x0000018000007944 */ /* 0x000fea0003c00000 */
[----:B0-----:R-:W-:Y:S01]  /*37b0*/  HFMA2.MMA R28, -RZ, RZ, 0, 1.1920928955078125e-07 ;  /* 0x00000002ff1c7435 */ /* 0x001fe200000001ff */
[----:B-1----:R-:W-:Y:S02]  /*37c0*/  MOV R26, R27 ;  /* 0x0000001b001a7202 */ /* 0x002fe40000000f00 */
[----:B------:R-:W-:Y:S02]  /*37d0*/  MOV R27, R32 ;  /* 0x00000020001b7202 */ /* 0x000fe40000000f00 */
[----:B------:R-:W-:Y:S02]  /*37e0*/  MOV R30, 0x1f ;  /* 0x0000001f001e7802 */ /* 0x000fe40000000f00 */
[----:B------:R-:W-:-:S02]  /*37f0*/  MOV R33, 0xffffffff ;  /* 0xffffffff00217802 */ /* 0x000fc40000000f00 */
[----:B------:R-:W-:Y:S02]  /*3800*/  MOV R24, 0x3820 ;  /* 0x0000382000187802 */ /* 0x000fe40000000f00 */
[----:B------:R-:W-:Y:S05]  /*3810*/  CALL.REL.NOINC `($__internal_23_$__cuda_sm70_shflsync_down_p) ;  /* 0x0000011000007944 */ /* 0x000fea0003c00000 */
[----:B------:R-:W-:Y:S01]  /*3820*/  FADD.FTZ R29, R26, R29 ;  /* 0x0000001d1a1d7221 */ /* 0x000fe20000010000 */
[----:B0-----:R-:W-:Y:S01]  /*3830*/  HFMA2.MMA R28, -RZ, RZ, 0, 5.9604644775390625e-08 ;  /* 0x00000001ff1c7435 */ /* 0x001fe200000001ff */
[----:B-1----:R-:W-:Y:S01]  /*3840*/  FADD.FTZ R31, R32, R27 ;  /* 0x0000001b201f7221 */ /* 0x002fe20000010000 */
[----:B------:R-:W-:Y:S02]  /*3850*/  MOV R30, 0x1f ;  /* 0x0000001f001e7802 */ /* 0x000fe40000000f00 */
[----:B------:R-:W-:Y:S02]  /*3860*/  MOV R33, 0xffffffff ;  /* 0xffffffff00217802 */ /* 0x000fe40000000f00 */
[----:B------:R-:W-:Y:S02]  /*3870*/  MOV R27, R29 ;  /* 0x0000001d001b7202 */ /* 0x000fe40000000f00 */
[----:B------:R-:W-:Y:S02]  /*3880*/  MOV R24, 0x38a0 ;  /* 0x000038a000187802 */ /* 0x000fe40000000f00 */
[----:B------:R-:W-:Y:S05]  /*3890*/  CALL.REL.NOINC `($__internal_23_$__cuda_sm70_shflsync_down_p) ;  /* 0x0000009000007944 */ /* 0x000fea0003c00000 */
[----:B0-----:R-:W-:Y:S01]  /*38a0*/  HFMA2.MMA R28, -RZ, RZ, 0, 5.9604644775390625e-08 ;  /* 0x00000001ff1c7435 */ /* 0x001fe200000001ff */
[----:B-1----:R-:W-:-:S02]  /*38b0*/  MOV R32, R27 ;  /* 0x0000001b00207202 */ /* 0x002fc40000000f00 */
[----:B------:R-:W-:Y:S02]  /*38c0*/  MOV R27, R31 ;  /* 0x0000001f001b7202 */ /* 0x000fe40000000f00 */
[----:B------:R-:W-:Y:S02]  /*38d0*/  MOV R30, 0x1f ;  /* 0x0000001f001e7802 */ /* 0x000fe40000000f00 */
[----:B------:R-:W-:Y:S02]  /*38e0*/  MOV R33, 0xffffffff ;  /* 0xffffffff00217802 */ /* 0x000fe40000000f00 */
[----:B------:R-:W-:Y:S02]  /*38f0*/  MOV R24, 0x3910 ;  /* 0x0000391000187802 */ /* 0x000fe40000000f00 */
[----:B------:R-:W-:Y:S05]  /*3900*/  CALL.REL.NOINC `($__internal_23_$__cuda_sm70_shflsync_down_p) ;  /* 0x0000002000007944 */ /* 0x000fea0003c00000 */
[----:B-1----:R-:W-:Y:S01]  /*3910*/  MOV R24, R27 ;  /* 0x0000001b00187202 */ /* 0x002fe20000000f00 */
[----:B0-----:R-:W-:Y:S05]  /*3920*/  BRA `(.L_x_374) ;  /* 0xffffde8000007947 */ /* 0x001fea000383ffff */
        .weak           $__internal_23_$__cuda_sm70_shflsync_down_p
        .type           $__internal_23_$__cuda_sm70_shflsync_down_p,@function
        .size           $__internal_23_$__cuda_sm70_shflsync_down_p,(.L_x_2041 - $__internal_23_$__cuda_sm70_shflsync_down_p)
$__internal_23_$__cuda_sm70_shflsync_down_p:
[----:B------:R-:W-:Y:S01]  /*3930*/  HFMA2.MMA R25, -RZ, RZ, 0, 0 ;  /* 0x00000000ff197435 */ /* 0x000fe200000001ff */
[----:B------:R-:W-:Y:S04]  /*3940*/  WARPSYNC R33 ;  /* 0x0000002100007348 */ /* 0x000fe80003800000 */
[----:B------:R0:W1:Y:S01]  /*3950*/  SHFL.DOWN PT, R27, R27, R28, R30 ;  /* 0x0800001c1b1b7389 */ /* 0x00006200000e001e */
[----:B------:R-:W-:Y:S05]  /*3960*/  RET.REL.NODEC R24 `(_ZN10layer_norm31ln_parallel_residual_bwd_kernelINS_13Kernel_traitsI6__halfS2_S2_S2_fjLj3072ELj1ELj1ELj4ELj16ENS_18Kernel_traits_baseILj3072ES2_S2_S2_S2_fjLj128EEEEELb1ELb1ELb1EEEvNS_9BwdParamsE) ;  /* 0xffffc69018007950 */ /* 0x000fea0003c3ffff */
.L_x_375:
        /* <DEDUP_REMOVED lines=9> */
.L_x_2041:


//--------------------- .text._ZN10layer_norm31ln_parallel_residual_bwd_kernelINS_13Kernel_traitsIf13__nv_bfloat16S2_S2_fjLj3072ELj1ELj1ELj4ELj16ENS_18Kernel_traits_baseILj3072EfS2_S2_S2_fjLj128EEEEELb0ELb0ELb0EEEvNS_9BwdParamsE --------------------------
	.section	.text._ZN10layer_norm31ln_parallel_residual_bwd_kernelINS_13Kernel_traitsIf13__nv_bfloat16S2_S2_fjLj3072ELj1ELj1ELj4ELj16ENS_18Kernel_traits_baseILj3072EfS2_S2_S2_fjLj128EEEEELb0ELb0ELb0EEEvNS_9BwdParamsE,"ax",@progbits
	.sectioninfo	@"SHI_REGISTERS=245"
	.align	128
        .global         _ZN10layer_norm31ln_parallel_residual_bwd_kernelINS_13Kernel_traitsIf13__nv_bfloat16S2_S2_fjLj3072ELj1ELj1ELj4ELj16ENS_18Kernel_traits_baseILj3072EfS2_S2_S2_fjLj128EEEEELb0ELb0ELb0EEEvNS_9BwdParamsE
        .type           _ZN10layer_norm31ln_parallel_residual_bwd_kernelINS_13Kernel_traitsIf13__nv_bfloat16S2_S2_fjLj3072ELj1ELj1ELj4ELj16ENS_18Kernel_traits_baseILj3072EfS2_S2_S2_fjLj128EEEEELb0ELb0ELb0EEEvNS_9BwdParamsE,@function
        .size           _ZN10layer_norm31ln_parallel_residual_bwd_kernelINS_13Kernel_traitsIf13__nv_bfloat16S2_S2_fjLj3072ELj1ELj1ELj4ELj16ENS_18Kernel_traits_baseILj3072EfS2_S2_S2_fjLj128EEEEELb0ELb0ELb0EEEvNS_9BwdParamsE,(.L_x_2042 - _ZN10layer_norm31ln_parallel_residual_bwd_kernelINS_13Kernel_traitsIf13__nv_bfloat16S2_S2_fjLj3072ELj1ELj1ELj4ELj16ENS_18Kernel_traits_baseILj3072EfS2_S2_S2_fjLj128EEEEELb0ELb0ELb0EEEvNS_9BwdParamsE)
        .other          _ZN10layer_norm31ln_parallel_residual_bwd_kernelINS_13Kernel_traitsIf13__nv_bfloat16S2_S2_fjLj3072ELj1ELj1ELj4ELj16ENS_18Kernel_traits_baseILj3072EfS2_S2_S2_fjLj128EEEEELb0ELb0ELb0EEEvNS_9BwdParamsE,@"STO_CUDA_ENTRY STV_DEFAULT"
_ZN10layer_norm31ln_parallel_residual_bwd_kernelINS_13Kernel_traitsIf13__nv_bfloat16S2_S2_fjLj3072ELj1ELj1ELj4ELj16ENS_18Kernel_traits_baseILj3072EfS2_S2_S2_fjLj128EEEEELb0ELb0ELb0EEEvNS_9BwdParamsE:
.text._ZN10layer_norm31ln_parallel_residual_bwd_kernelINS_13Kernel_traitsIf13__nv_bfloat16S2_S2_fjLj3072ELj1ELj1ELj4ELj16ENS_18Kernel_traits_baseILj3072EfS2_S2_S2_fjLj128EEEEELb0ELb0ELb0EEEvNS_9BwdParamsE:
        /* <DEDUP_REMOVED lines=18> */
[----:B------:R-:W0:Y:S01]  /*0120*/  S2UR UR6, SR_CTAID.X ;  /* 0x00000000000679c3 */ /* 0x000e220000002500 */
[----:B------:R0:W5:Y:S03]  /*0130*/  @P2 LDG.E.128 R24, [R2.64] ;  /* 0x0000000402182981 */ /* 0x000166000c1e1d00 */
[CC--:B------:R-:W-:Y:S01]  /*0140*/  @P3 IMAD.WIDE.U32 R10, R8.reuse, R13.reuse, c[0x0][0x1b0] ;  /* 0x00006c00080a3625 */ /* 0x0c0fe200078e000d */
[----:B------:R1:W5:Y:S03]  /*0150*/  @P2 LDG.E.128 R32, [R4.64] ;  /* 0x0000000404202981 */ /* 0x000366000c1e1d00 */
[C---:B------:R-:W-:Y:S01]  /*0160*/  @P3 IMAD.WIDE.U32 R12, R8.reuse, R13, c[0x0][0x1b8] ;  /* 0x00006e00080c3625 */ /* 0x040fe200078e000d */
[----:B------:R-:W-:Y:S01]  /*0170*/  @P3 IADD3 R8, R8, 0x80, RZ ;  /* 0x0000008008083810 */ /* 0x000fe20007ffe0ff */
[----:B------:R1:W5:Y:S04]  /*0180*/  @P2 LDG.E.128 R36, [R4.64+0x10] ;  /* 0x0000100404242981 */ /* 0x000368000c1e1d00 */
[CC--:B------:R-:W-:Y:S01]  /*0190*/  @P4 IMAD.WIDE.U32 R6, R8.reuse, R9.reuse, c[0x0][0x1b0] ;  /* 0x00006c0008064625 */ /* 0x0c0fe200078e0009 */
[----:B------:R1:W5:Y:S03]  /*01a0*/  @P3 LDG.E.128 R40, [R10.64] ;  /* 0x000000040a283981 */ /* 0x000366000c1e1d00 */
[----:B------:R-:W-:Y:S01]  /*01b0*/  @P4 IMAD.WIDE.U32 R8, R8, R9, c[0x0][0x1b8] ;  /* 0x00006e0008084625 */ /* 0x000fe200078e0009 */
[----:B------:R1:W5:Y:S04]  /*01c0*/  @P3 LDG.E.128 R44, [R10.64+0x10] ;  /* 0x000010040a2c3981 */ /* 0x000368000c1e1d00 */
[----:B------:R1:W5:Y:S04]  /*01d0*/  @P3 LDG.E.128 R48, [R12.64] ;  /* 0x000000040c303981 */ /* 0x000368000c1e1d00 */
[----:B------:R1:W5:Y:S04]  /*01e0*/  @P3 LDG.E.128 R52, [R12.64+0x10] ;  /* 0x000010040c343981 */ /* 0x000368000c1e1d00 */
[----:B------:R1:W5:Y:S04]  /*01f0*/  @P4 LDG.E.128 R56, [R6.64] ;  /* 0x0000000406384981 */ /* 0x000368000c1e1d00 */
[----:B------:R1:W5:Y:S04]  /*0200*/  @P4 LDG.E.128 R60, [R6.64+0x10] ;  /* 0x00001004063c4981 */ /* 0x000368000c1e1d00 */
[----:B------:R1:W5:Y:S04]  /*0210*/  @P4 LDG.E.128 R64, [R8.64] ;  /* 0x0000000408404981 */ /* 0x000368000c1e1d00 */
[----:B------:R1:W5:Y:S04]  /*0220*/  @P4 LDG.E.128 R68, [R8.64+0x10] ;  /* 0x0000100408444981 */ /* 0x000368000c1e1d00 */
[----:B------:R0:W5:Y:S02]  /*0230*/  @P2 LDG.E.128 R28, [R2.64+0x10] ;  /* 0x00001004021c2981 */ /* 0x000164000c1e1d00 */
        /* <DEDUP_REMOVED lines=51> */
[----:B-1----:R-:W0:Y:S01]  /*0570*/  LDC.U8 R2, c[0x0][0x1f0] ;  /* 0x00007c00ff027b82 */ /* 0x002e220000000000 */
[----:B------:R-:W-:Y:S01]  /*0580*/  HFMA2.MMA R4, -RZ, RZ, 0, 5.9604644775390625e-08 ;  /* 0x00000001ff047435 */ /* 0x000fe200000001ff */
[----:B------:R-:W-:-:S06]  /*0590*/  MOV R73, RZ ;  /* 0x000000ff00497202 */ /* 0x000fcc0000000f00 */
.L_x_391:
[----:B------:R-:W-:-:S05]  /*05a0*/  MOV R184, 0x4 ;  /* 0x0000000400b87802 */ /* 0x000fca0000000f00 */
[----:B------:R-:W-:-:S04]  /*05b0*/  IMAD.WIDE R186, R3, R184, c[0x0][0x1a0] ;  /* 0x0000680003ba7625 */ /* 0x000fc800078e02b8 */
[C---:B------:R-:W-:Y:S01]  /*05c0*/  IMAD.WIDE R184, R3.reuse, R184, c[0x0][0x1a8] ;  /* 0x00006a0003b87625 */ /* 0x040fe200078e02b8 */
[----:B-----5:R1:W5:Y:S04]  /*05d0*/  LDG.E R230, [R186.64] ;  /* 0x00000004bae67981 */ /* 0x020368000c1e1900 */
[----:B------:R1:W5:Y:S01]  /*05e0*/  LDG.E R198, [R184.64] ;  /* 0x00000004b8c67981 */ /* 0x000362000c1e1900 */
[C---:B------:R-:W-:Y:S01]  /*05f0*/  IMAD R5, R3.reuse, c[0x0][0x168], RZ ;  /* 0x00005a0003057a24 */ /* 0x040fe200078e02ff */
[----:B------:R-:W-:Y:S01]  /*0600*/  BSSY B0, `(.L_x_377) ;  /* 0x0000082000007945 */ /* 0x000fe20003800000 */
[----:B------:R-:W-:Y:S01]  /*0610*/  LOP3.LUT P1, RZ, R4, 0xff, RZ, 0xc0, !PT ;  /* 0x000000ff04ff7812 */ /* 0x000fe2000782c0ff */
[----:B------:R-:W-:Y:S01]  /*0620*/  CS2R R232, SRZ ;  /* 0x0000000000e87805 */ /* 0x000fe2000001ff00 */
[----:B------:R-:W-:-:S02]  /*0630*/  IADD3 R3, R3, c[0x0][0x160], RZ ;  /* 0x0000580003037a10 */ /* 0x000fc40007ffe0ff */
[----:B------:R-:W-:-:S04]  /*0640*/  SHF.R.S32.HI R188, RZ, 0x1f, R5 ;  /* 0x0000001fffbc7819 */ /* 0x000fc80000011405 */
[----:B------:R-:W-:Y:S02]  /*0650*/  LEA.HI R5, R188, R5, RZ, 0x3 ;  /* 0x00000005bc057211 */ /* 0x000fe400078f18ff */
[----:B------:R-:W-:-:S04]  /*0660*/  LOP3.LUT R188, R0, 0x7f, RZ, 0xc0, !PT ;  /* 0x0000007f00bc7812 */ /* 0x000fc800078ec0ff */
[----:B------:R-:W-:-:S04]  /*0670*/  LEA.HI.SX32 R5, R5, R188, 0x1d ;  /* 0x000000bc05057211 */ /* 0x000fc800078feaff */
[----:B------:R-:W-:Y:S01]  /*0680*/  MOV R234, R5 ;  /* 0x0000000500ea7202 */ /* 0x000fe20000000f00 */
[----:B------:R-:W-:Y:S05]  /*0690*/  @!P2 BRA `(.L_x_378) ;  /* 0x000007800000a947 */ /* 0x000fea0003800000 */
[----:B-1----:R-:W-:Y:S01]  /*06a0*/  LEA R184, P0, R5, c[0x0][0x188], 0x4 ;  /* 0x0000620005b87a11 */ /* 0x002fe200078020ff */
[----:B------:R-:W-:-:S03]  /*06b0*/  HFMA2.MMA R192, -RZ, RZ, 0, 9.5367431640625e-07 ;  /* 0x00000010ffc07435 */ /* 0x000fc600000001ff */
[----:B------:R-:W-:-:S06]  /*06c0*/  LEA.HI.X R185, R5, c[0x0][0x18c], RZ, 0x4, P0 ;  /* 0x0000630005b97a11 */ /* 0x000fcc00000f24ff */
[----:B------:R-:W2:Y:S01]  /*06d0*/  LDG.E.128 R184, [R184.64] ;  /* 0x00000004b8b87981 */ /* 0x000ea2000c1e1d00 */
[----:B------:R-:W-:-:S04]  /*06e0*/  IMAD.WIDE.U32 R188, R5, R192, c[0x0][0x208] ;  /* 0x0000820005bc7625 */ /* 0x000fc800078e00c0 */
        /* <DEDUP_REMOVED lines=8> */
[----:B0-----:R-:W-:Y:S02]  /*0770*/  ISETP.NE.AND P0, PT, R2, RZ, PT ;  /* 0x000000ff0200720c */ /* 0x001fe40003f05270 */
        /* <DEDUP_REMOVED lines=8> */
[----:B-1----:R-:W-:Y:S01]  /*0800*/  PRMT R201, RZ, 0x7610, R184 ;  /* 0x00007610ffc97816 */ /* 0x002fe200000000b8 */
        /* <DEDUP_REMOVED lines=97> */
.L_x_378:
[----:B-1----:R-:W-:Y:S05]  /*0e20*/  BSYNC B0 ;  /* 0x0000000000007941 */ /* 0x002fea0003800000 */
.L_x_377:
        /* <DEDUP_REMOVED lines=15> */
[----:B0-----:R-:W-:-:S04]  /*0f20*/  ISETP.NE.AND P0, PT, R2, RZ, PT ;  /* 0x000000ff0200720c */ /* 0x001fc80003f05270 */
[----:B-----5:R-:W-:Y:S02]  /*0f30*/  FSEL R239, R230, RZ, !P0 ;  /* 0x000000ffe6ef7208 */ /* 0x020fe40004000000 */
[----:B------:R-:W-:Y:S02]  /*0f40*/  IADD3 R234, R234, 0x80, RZ ;  /* 0x00000080eaea7810 */ /* 0x000fe40007ffe0ff */
[--C-:B--2---:R-:W-:Y:S02]  /*0f50*/  PRMT R191, RZ, 0x5410, R9.reuse ;  /* 0x00005410ffbf7816 */ /* 0x104fe40000000009 */
[----:B------:R-:W-:Y:S02]  /*0f60*/  PRMT R190, RZ, 0x7610, R9 ;  /* 0x00007610ffbe7816 */ /* 0x000fe40000000009 */
[----:B---3--:R-:W-:Y:S02]  /*0f70*/  PRMT R6, RZ, 0x5410, R16 ;  /* 0x00005410ff067816 */ /* 0x008fe40000000010 */
[----:B------:R-:W-:-:S02]  /*0f80*/  PRMT R189, RZ, 0x5410, R10 ;  /* 0x00005410ffbd7816 */ /* 0x000fc4000000000a */
[----:B----4-:R-:W-:Y:S02]  /*0f90*/  PRMT R9, RZ, 0x5410, R12 ;  /* 0x00005410ff097816 */ /* 0x010fe4000000000c */
[----:B------:R-:W-:Y:S01]  /*0fa0*/  PRMT R188, RZ, 0x7610, R10 ;  /* 0x00007610ffbc7816 */ /* 0x000fe2000000000a */
[----:B------:R-:W-:Y:S01]  /*0fb0*/  FADD.FTZ R7, -R239, R6 ;  /* 0x00000006ef077221 */ /* 0x000fe20000010100 */
[----:B------:R-:W-:Y:S02]  /*0fc0*/  PRMT R16, RZ, 0x7610, R16 ;  /* 0x00007610ff107816 */ /* 0x000fe40000000010 */
[----:B------:R-:W-:Y:S02]  /*0fd0*/  PRMT R10, RZ, 0x5410, R17 ;  /* 0x00005410ff0a7816 */ /* 0x000fe40000000011 */
[--C-:B------:R-:W-:Y:S02]  /*0fe0*/  PRMT R235, RZ, 0x5410, R8.reuse ;  /* 0x00005410ffeb7816 */ /* 0x100fe40000000008 */
[----:B------:R-:W-:Y:S01]  /*0ff0*/  PRMT R196, RZ, 0x7610, R8 ;  /* 0x00007610ffc47816 */ /* 0x000fe20000000008 */
[----:B------:R-:W-:Y:S01]  /*1000*/  FMUL.FTZ R8, R48, R9 ;  /* 0x0000000930087220 */ /* 0x000fe20000410000 */
[----:B------:R-:W-:Y:S01]  /*1010*/  PRMT R12, RZ, 0x7610, R12 ;  /* 0x00007610ff0c7816 */ /* 0x000fe2000000000c */
[----:B------:R-:W-:Y:S01]  /*1020*/  FMUL.FTZ R6, R198, R7 ;  /* 0x00000007c6067220 */ /* 0x000fe20000410000 */
[----:B------:R-:W-:-:S02]  /*1030*/  PRMT R185, RZ, 0x5410, R11 ;  /* 0x00005410ffb97816 */ /* 0x000fc4000000000b */
[----:B------:R-:W-:Y:S01]  /*1040*/  PRMT R184, RZ, 0x7610, R11 ;  /* 0x00007610ffb87816 */ /* 0x000fe2000000000b */
[C---:B------:R-:W-:Y:S01]  /*1050*/  FADD.FTZ R11, -R239.reuse, R16 ;  /* 0x00000010ef0b7221 */ /* 0x040fe20000010100 */
[--C-:B------:R-:W-:Y:S02]  /*1060*/  PRMT R197, RZ, 0x5410, R13.reuse ;  /* 0x00005410ffc57816 */ /* 0x100fe4000000000d */
[----:B------:R-:W-:Y:S01]  /*1070*/  PRMT R194, RZ, 0x7610, R13 ;  /* 0x00007610ffc27816 */ /* 0x000fe2000000000d */
[----:B------:R-:W-:Y:S01]  /*1080*/  FADD.FTZ R13, -R239, R10 ;  /* 0x0000000aef0d7221 */ /* 0x000fe20000010100 */
[----:B------:R-:W-:Y:S01]  /*1090*/  PRMT R193, RZ, 0x5410, R14 ;  /* 0x00005410ffc17816 */ /* 0x000fe2000000000e */
[----:B------:R-:W-:Y:S01]  /*10a0*/  FFMA.FTZ R7, R40, R235, R8 ;  /* 0x000000eb28077223 */ /* 0x000fe20000010008 */
[----:B------:R-:W-:Y:S01]  /*10b0*/  PRMT R192, RZ, 0x7610, R14 ;  /* 0x00007610ffc07816 */ /* 0x000fe2000000000e */
[----:B------:R-:W-:Y:S01]  /*10c0*/  FMUL.FTZ R10, R49, R12 ;  /* 0x0000000c310a7220 */ /* 0x000fe20000410000 */
[----:B------:R-:W-:Y:S01]  /*10d0*/  PRMT R14, RZ, 0x5410, R18 ;  /* 0x00005410ff0e7816 */ /* 0x000fe20000000012 */
[----:B------:R-:W-:Y:S01]  /*10e0*/  FADD.FTZ R144, R144, R9 ;  /* 0x0000000990907221 */ /* 0x000fe20000010000 */
[----:B------:R-:W-:Y:S01]  /*10f0*/  PRMT R17, RZ, 0x7610, R17 ;  /* 0x00007610ff117816 */ /* 0x000fe20000000011 */
[----:B------:R-:W-:-:S02]  /*1100*/  FMUL.FTZ R8, R198, R11 ;  /* 0x0000000bc6087220 */ /* 0x000fc40000410000 */
[----:B------:R-:W-:Y:S02]  /*1110*/  FFMA.FTZ R124, R6, R9, R124 ;  /* 0x00000009067c7223 */ /* 0x000fe4000001007c */
[----:B------:R-:W-:Y:S02]  /*1120*/  FFMA.FTZ R9, R41, R196, R10 ;  /* 0x000000c429097223 */ /* 0x000fe4000001000a */
[----:B------:R-:W-:Y:S02]  /*1130*/  FMUL.FTZ R11, R50, R197 ;  /* 0x000000c5320b7220 */ /* 0x000fe40000410000 */
[----:B------:R-:W-:Y:S02]  /*1140*/  FADD.FTZ R232, R232, R7 ;  /* 0x00000007e8e87221 */ /* 0x000fe40000010000 */
[----:B------:R-:W-:Y:S01]  /*1150*/  FFMA.FTZ R233, R6, R7, R233 ;  /* 0x0000000706e97223 */ /* 0x000fe200000100e9 */
[--C-:B------:R-:W-:Y:S02]  /*1160*/  PRMT R187, RZ, 0x5410, R15.reuse ;  /* 0x00005410ffbb7816 */ /* 0x100fe4000000000f */
[----:B------:R-:W-:Y:S01]  /*1170*/  PRMT R186, RZ, 0x7610, R15 ;  /* 0x00007610ffba7816 */ /* 0x000fe2000000000f */
[C---:B------:R-:W-:Y:S01]  /*1180*/  FADD.FTZ R15, -R239.reuse, R14 ;  /* 0x0000000eef0f7221 */ /* 0x040fe20000010100 */
[----:B------:R-:W-:Y:S01]  /*1190*/  PRMT R18, RZ, 0x7610, R18 ;  /* 0x00007610ff127816 */ /* 0x000fe20000000012 */
[----:B------:R-:W-:-:S02]  /*11a0*/  FADD.FTZ R17, -R239, R17 ;  /* 0x00000011ef117221 */ /* 0x000fc40000010100 */
[----:B------:R-:W-:Y:S02]  /*11b0*/  FMUL.FTZ R14, R51, R194 ;  /* 0x000000c2330e7220 */ /* 0x000fe40000410000 */
[----:B------:R-:W-:Y:S02]  /*11c0*/  FMUL.FTZ R10, R198, R13 ;  /* 0x0000000dc60a7220 */ /* 0x000fe40000410000 */
[----:B------:R-:W-:Y:S02]  /*11d0*/  FFMA.FTZ R11, R42, R191, R11 ;  /* 0x000000bf2a0b7223 */ /* 0x000fe4000001000b */
[----:B------:R-:W-:Y:S02]  /*11e0*/  FADD.FTZ R232, R232, R9 ;  /* 0x00000009e8e87221 */ /* 0x000fe40000010000 */
[----:B------:R-:W-:Y:S02]  /*11f0*/  FFMA.FTZ R233, R8, R9, R233 ;  /* 0x0000000908e97223 */ /* 0x000fe400000100e9 */
[----:B------:R-:W-:-:S02]  /*1200*/  FMUL.FTZ R16, R52, R193 ;  /* 0x000000c134107220 */ /* 0x000fc40000410000 */
[----:B------:R-:W-:Y:S02]  /*1210*/  FADD.FTZ R237, -R239, R18 ;  /* 0x00000012efed7221 */ /* 0x000fe40000010100 */
[----:B------:R-:W-:Y:S02]  /*1220*/  FADD.FTZ R145, R145, R12 ;  /* 0x0000000c91917221 */ /* 0x000fe40000010000 */
[----:B------:R-:W-:Y:S02]  /*1230*/  FFMA.FTZ R125, R8, R12, R125 ;  /* 0x0000000c087d7223 */ /* 0x000fe4000001007d */
[----:B------:R-:W-:Y:S02]  /*1240*/  FMUL.FTZ R12, R198, R17 ;  /* 0x00000011c60c7220 */ /* 0x000fe40000410000 */
[----:B------:R-:W-:Y:S02]  /*1250*/  FFMA.FTZ R13, R43, R190, R14 ;  /* 0x000000be2b0d7223 */ /* 0x000fe4000001000e */
[----:B------:R-:W-:-:S02]  /*1260*/  FADD.FTZ R232, R232, R11 ;  /* 0x0000000be8e87221 */ /* 0x000fc40000010000 */
[----:B------:R-:W-:Y:S01]  /*1270*/  FFMA.FTZ R233, R10, R11, R233 ;  /* 0x0000000b0ae97223 */ /* 0x000fe200000100e9 */
[----:B------:R-:W-:Y:S01]  /*1280*/  PRMT R195, RZ, 0x5410, R19 ;  /* 0x00005410ffc37816 */ /* 0x000fe20000000013 */
[----:B------:R-:W-:Y:S02]  /*1290*/  FMUL.FTZ R14, R198, R15 ;  /* 0x0000000fc60e7220 */ /* 0x000fe40000410000 */
[----:B------:R-:W-:Y:S02]  /*12a0*/  FFMA.FTZ R15, R44, R189, R16 ;  /* 0x000000bd2c0f7223 */ /* 0x000fe40000010010 */
[----:B------:R-:W-:Y:S02]  /*12b0*/  FMUL.FTZ R17, R53, R192 ;  /* 0x000000c035117220 */ /* 0x000fe40000410000 */
[----:B------:R-:W-:Y:S02]  /*12c0*/  FMUL.FTZ R16, R198, R237 ;  /* 0x000000edc6107220 */ /* 0x000fe40000410000 */
[----:B------:R-:W-:-:S02]  /*12d0*/  FADD.FTZ R232, R232, R13 ;  /* 0x0000000de8e87221 */ /* 0x000fc40000010000 */
[----:B------:R-:W-:Y:S01]  /*12e0*/  FFMA.FTZ R233, R12, R13, R233 ;  /* 0x0000000d0ce97223 */ /* 0x000fe200000100e9 */
[----:B------:R-:W-:Y:S01]  /*12f0*/  PRMT R236, RZ, 0x7610, R19 ;  /* 0x00007610ffec7816 */ /* 0x000fe20000000013 */
[----:B------:R-:W-:Y:S02]  /*1300*/  FADD.FTZ R19, -R239, R195 ;  /* 0x000000c3ef137221 */ /* 0x000fe40000010100 */
[----:B------:R-:W-:Y:S02]  /*1310*/  FADD.FTZ R105, R105, R188 ;  /* 0x000000bc69697221 */ /* 0x000fe40000010000 */
[-C--:B------:R-:W-:Y:S02]  /*1320*/  FFMA.FTZ R17, R45, R188.reuse, R17 ;  /* 0x000000bc2d117223 */ /* 0x080fe40000010011 */
[----:B------:R-:W-:Y:S02]  /*1330*/  FFMA.FTZ R85, R16, R188, R85 ;  /* 0x000000bc10557223 */ /* 0x000fe40000010055 */
[----:B------:R-:W-:-:S02]  /*1340*/  FMUL.FTZ R188, R54, R187 ;  /* 0x000000bb36bc7220 */ /* 0x000fc40000410000 */
[----:B------:R-:W-:Y:S02]  /*1350*/  FADD.FTZ R232, R232, R15 ;  /* 0x0000000fe8e87221 */ /* 0x000fe40000010000 */
[----:B------:R-:W-:Y:S02]  /*1360*/  FFMA.FTZ R233, R14, R15, R233 ;  /* 0x0000000f0ee97223 */ /* 0x000fe400000100e9 */
[----:B------:R-:W-:Y:S02]  /*1370*/  FADD.FTZ R146, R146, R197 ;  /* 0x000000c592927221 */ /* 0x000fe40000010000 */
[----:B------:R-:W-:Y:S02]  /*1380*/  FFMA.FTZ R126, R10, R197, R126 ;  /* 0x000000c50a7e7223 */ /* 0x000fe4000001007e */
[----:B------:R-:W-:Y:S02]  /*1390*/  FMUL.FTZ R18, R198, R19 ;  /* 0x00000013c6127220 */ /* 0x000fe40000410000 */
[----:B------:R-:W-:-:S02]  /*13a0*/  FADD.FTZ R195, -R239, R236 ;  /* 0x000000ecefc37221 */ /* 0x000fc40000010100 */
[----:B------:R-:W-:Y:S02]  /*13b0*/  FFMA.FTZ R19, R46, R185, R188 ;  /* 0x000000b92e137223 */ /* 0x000fe400000100bc */
[----:B------:R-:W-:Y:S02]  /*13c0*/  FMUL.FTZ R197, R55, R186 ;  /* 0x000000ba37c57220 */ /* 0x000fe40000410000 */
[----:B------:R-:W-:Y:S02]  /*13d0*/  FADD.FTZ R232, R232, R17 ;  /* 0x00000011e8e87221 */ /* 0x000fe40000010000 */
[----:B------:R-:W-:Y:S02]  /*13e0*/  FFMA.FTZ R233, R16, R17, R233 ;  /* 0x0000001110e97223 */ /* 0x000fe400000100e9 */
        /* <DEDUP_REMOVED lines=30> */
.L_x_380:
[----:B------:R-:W-:Y:S05]  /*15d0*/  BSYNC B0 ;  /* 0x0000000000007941 */ /* 0x000fea0003800000 */
.L_x_379:
        /* <DEDUP_REMOVED lines=27> */
[----:B--2---:R-:W-:-:S02]  /*1790*/  PRMT R191, RZ, 0x5410, R192 ;  /* 0x00005410ffbf7816 */ /* 0x004fc400000000c0 */
[----:B------:R-:W-:Y:S02]  /*17a0*/  PRMT R203, RZ, 0x5410, R193 ;  /* 0x00005410ffcb7816 */ /* 0x000fe400000000c1 */
[----:B------:R-:W-:Y:S01]  /*17b0*/  PRMT R207, RZ, 0x5410, R188 ;  /* 0x00005410ffcf7816 */ /* 0x000fe200000000bc */
[C---:B------:R-:W-:Y:S01]  /*17c0*/  FADD.FTZ R191, -R239.reuse, R191 ;  /* 0x000000bfefbf7221 */ /* 0x040fe20000010100 */
[----:B------:R-:W-:Y:S02]  /*17d0*/  PRMT R192, RZ, 0x7610, R192 ;  /* 0x00007610ffc07816 */ /* 0x000fe400000000c0 */
[--C-:B------:R-:W-:Y:S02]  /*17e0*/  PRMT R215, RZ, 0x5410, R195.reuse ;  /* 0x00005410ffd77816 */ /* 0x100fe400000000c3 */
[----:B------:R-:W-:Y:S01]  /*17f0*/  PRMT R218, RZ, 0x7610, R195 ;  /* 0x00007610ffda7816 */ /* 0x000fe200000000c3 */
[----:B------:R-:W-:Y:S01]  /*1800*/  FADD.FTZ R195, -R239, R203 ;  /* 0x000000cbefc37221 */ /* 0x000fe20000010100 */
[----:B------:R-:W-:Y:S01]  /*1810*/  PRMT R206, RZ, 0x7610, R193 ;  /* 0x00007610ffce7816 */ /* 0x000fe200000000c1 */
[----:B------:R-:W-:Y:S01]  /*1820*/  FMUL.FTZ R204, R64, R207 ;  /* 0x000000cf40cc7220 */ /* 0x000fe20000410000 */
[----:B------:R-:W-:Y:S01]  /*1830*/  PRMT R210, RZ, 0x7610, R188 ;  /* 0x00007610ffd27816 */ /* 0x000fe200000000bc */
[----:B------:R-:W-:-:S02]  /*1840*/  FMUL.FTZ R203, R198, R191 ;  /* 0x000000bfc6cb7220 */ /* 0x000fc40000410000 */
[C---:B------:R-:W-:Y:S01]  /*1850*/  FADD.FTZ R193, -R239.reuse, R192 ;  /* 0x000000c0efc17221 */ /* 0x040fe20000010100 */
[----:B------:R-:W-:Y:S01]  /*1860*/  PRMT R211, RZ, 0x5410, R189 ;  /* 0x00005410ffd37816 */ /* 0x000fe200000000bd */
[----:B------:R-:W-:Y:S01]  /*1870*/  FADD.FTZ R217, -R239, R206 ;  /* 0x000000ceefd97221 */ /* 0x000fe20000010100 */
[----:B------:R-:W-:Y:S01]  /*1880*/  PRMT R214, RZ, 0x5410, R194 ;  /* 0x00005410ffd67816 */ /* 0x000fe200000000c2 */
[----:B------:R-:W-:Y:S02]  /*1890*/  FADD.FTZ R112, R112, R205 ;  /* 0x000000cd70707221 */ /* 0x000fe40000010000 */
[-C--:B------:R-:W-:Y:S02]  /*18a0*/  FFMA.FTZ R204, R56, R205.reuse, R204 ;  /* 0x000000cd38cc7223 */ /* 0x080fe400000100cc */
[----:B------:R-:W-:Y:S01]  /*18b0*/  FFMA.FTZ R168, R203, R205, R168 ;  /* 0x000000cdcba87223 */ /* 0x000fe200000100a8 */
[----:B------:R-:W-:Y:S01]  /*18c0*/  PRMT R188, RZ, 0x7610, R189 ;  /* 0x00007610ffbc7816 */ /* 0x000fe200000000bd */
[----:B------:R-:W-:-:S02]  /*18d0*/  FMUL.FTZ R205, R65, R210 ;  /* 0x000000d241cd7220 */ /* 0x000fc40000410000 */
[----:B------:R-:W-:Y:S01]  /*18e0*/  FMUL.FTZ R206, R198, R193 ;  /* 0x000000c1c6ce7220 */ /* 0x000fe20000410000 */
[----:B------:R-:W-:Y:S01]  /*18f0*/  PRMT R194, RZ, 0x7610, R194 ;  /* 0x00007610ffc27816 */ /* 0x000fe200000000c2 */
[----:B------:R-:W-:Y:S02]  /*1900*/  FADD.FTZ R108, R108, R207 ;  /* 0x000000cf6c6c7221 */ /* 0x000fe40000010000 */
[----:B------:R-:W-:Y:S02]  /*1910*/  FFMA.FTZ R172, R203, R207, R172 ;  /* 0x000000cfcbac7223 */ /* 0x000fe400000100ac */
[----:B------:R-:W-:Y:S02]  /*1920*/  FADD.FTZ R113, R113, R208 ;  /* 0x000000d071717221 */ /* 0x000fe40000010000 */
[-C--:B------:R-:W-:Y:S02]  /*1930*/  FFMA.FTZ R205, R57, R208.reuse, R205 ;  /* 0x000000d039cd7223 */ /* 0x080fe400000100cd */
[----:B------:R-:W-:-:S02]  /*1940*/  FFMA.FTZ R169, R206, R208, R169 ;  /* 0x000000d0cea97223 */ /* 0x000fc400000100a9 */
[----:B------:R-:W-:Y:S01]  /*1950*/  FMUL.FTZ R207, R198, R195 ;  /* 0x000000c3c6cf7220 */ /* 0x000fe20000410000 */
[----:B------:R-:W-:Y:S01]  /*1960*/  PRMT R189, RZ, 0x5410, R190 ;  /* 0x00005410ffbd7816 */ /* 0x000fe200000000be */
[----:B------:R-:W-:Y:S02]  /*1970*/  FADD.FTZ R235, -R239, R214 ;  /* 0x000000d6efeb7221 */ /* 0x000fe40000010100 */
[----:B------:R-:W-:Y:S02]  /*1980*/  FADD.FTZ R109, R109, R210 ;  /* 0x000000d26d6d7221 */ /* 0x000fe40000010000 */
[----:B------:R-:W-:Y:S02]  /*1990*/  FFMA.FTZ R173, R206, R210, R173 ;  /* 0x000000d2cead7223 */ /* 0x000fe400000100ad */
[----:B------:R-:W-:Y:S01]  /*19a0*/  FMUL.FTZ R208, R66, R211 ;  /* 0x000000d342d07220 */ /* 0x000fe20000410000 */
[----:B------:R-:W-:Y:S01]  /*19b0*/  PRMT R190, RZ, 0x7610, R190 ;  /* 0x00007610ffbe7816 */ /* 0x000fe200000000be */
[----:B------:R-:W-:-:S02]  /*19c0*/  FMUL.FTZ R192, R67, R188 ;  /* 0x000000bc43c07220 */ /* 0x000fc40000410000 */
[----:B------:R-:W-:Y:S02]  /*19d0*/  FMUL.FTZ R210, R198, R217 ;  /* 0x000000d9c6d27220 */ /* 0x000fe40000410000 */
[----:B------:R-:W-:Y:S02]  /*19e0*/  FADD.FTZ R237, -R239, R194 ;  /* 0x000000c2efed7221 */ /* 0x000fe40000010100 */
[----:B------:R-:W-:Y:S02]  /*19f0*/  FADD.FTZ R110, R110, R211 ;  /* 0x000000d36e6e7221 */ /* 0x000fe40000010000 */
[----:B------:R-:W-:Y:S02]  /*1a00*/  FFMA.FTZ R174, R207, R211, R174 ;  /* 0x000000d3cfae7223 */ /* 0x000fe400000100ae */
[----:B------:R-:W-:Y:S02]  /*1a10*/  FADD.FTZ R114, R114, R209 ;  /* 0x000000d172727221 */ /* 0x000fe40000010000 */
[----:B------:R-:W-:-:S02]  /*1a20*/  FFMA.FTZ R208, R58, R209, R208 ;  /* 0x000000d13ad07223 */ /* 0x000fc400000100d0 */
[----:B------:R-:W-:Y:S02]  /*1a30*/  FFMA.FTZ R170, R207, R209, R170 ;  /* 0x000000d1cfaa7223 */ /* 0x000fe400000100aa */
[----:B------:R-:W-:Y:S02]  /*1a40*/  FMUL.FTZ R211, R198, R235 ;  /* 0x000000ebc6d37220 */ /* 0x000fe40000410000 */
[----:B------:R-:W-:Y:S02]  /*1a50*/  FADD.FTZ R115, R115, R212 ;  /* 0x000000d473737221 */ /* 0x000fe40000010000 */
[-C--:B------:R-:W-:Y:S02]  /*1a60*/  FFMA.FTZ R209, R59, R212.reuse, R192 ;  /* 0x000000d43bd17223 */ /* 0x080fe400000100c0 */
[----:B------:R-:W-:Y:S02]  /*1a70*/  FFMA.FTZ R171, R210, R212, R171 ;  /* 0x000000d4d2ab7223 */ /* 0x000fe400000100ab */
[----:B------:R-:W-:-:S02]  /*1a80*/  FADD.FTZ R232, R232, R204 ;  /* 0x000000cce8e87221 */ /* 0x000fc40000010000 */
[----:B------:R-:W-:Y:S02]  /*1a90*/  FFMA.FTZ R233, R203, R204, R233 ;  /* 0x000000cccbe97223 */ /* 0x000fe400000100e9 */
[----:B------:R-:W-:Y:S02]  /*1aa0*/  FADD.FTZ R111, R111, R188 ;  /* 0x000000bc6f6f7221 */ /* 0x000fe40000010000 */
[----:B------:R-:W-:Y:S02]  /*1ab0*/  FFMA.FTZ R175, R210, R188, R175 ;  /* 0x000000bcd2af7223 */ /* 0x000fe400000100af */
[----:B------:R-:W-:Y:S02]  /*1ac0*/  FMUL.FTZ R212, R68, R189 ;  /* 0x000000bd44d47220 */ /* 0x000fe40000410000 */
[----:B------:R-:W-:Y:S02]  /*1ad0*/  FMUL.FTZ R188, R69, R190 ;  /* 0x000000be45bc7220 */ /* 0x000fe40000410000 */
[----:B------:R-:W-:-:S02]  /*1ae0*/  FMUL.FTZ R214, R198, R237 ;  /* 0x000000edc6d67220 */ /* 0x000fc40000410000 */
[----:B------:R-:W-:Y:S02]  /*1af0*/  FADD.FTZ R215, -R239, R215 ;  /* 0x000000d7efd77221 */ /* 0x000fe40000010100 */
[----:B------:R-:W-:Y:S02]  /*1b00*/  FADD.FTZ R88, R88, R189 ;  /* 0x000000bd58587221 */ /* 0x000fe40000010000 */
[----:B------:R-:W-:Y:S02]  /*1b10*/  FFMA.FTZ R152, R211, R189, R152 ;  /* 0x000000bdd3987223 */ /* 0x000fe40000010098 */
[----:B------:R-:W-:Y:S02]  /*1b20*/  FADD.FTZ R189, R232, R205 ;  /* 0x000000cde8bd7221 */ /* 0x000fe40000010000 */
[----:B------:R-:W-:Y:S02]  /*1b30*/  FFMA.FTZ R233, R206, R205, R233 ;  /* 0x000000cdcee97223 */ /* 0x000fe400000100e9 */
[----:B------:R-:W-:-:S02]  /*1b40*/  FADD.FTZ R176, R176, R213 ;  /* 0x000000d5b0b07221 */ /* 0x000fc40000010000 */
[-C--:B------:R-:W-:Y:S02]  /*1b50*/  FFMA.FTZ R212, R60, R213.reuse, R212 ;  /* 0x000000d53cd47223 */ /* 0x080fe400000100d4 */
[----:B------:R-:W-:Y:S02]  /*1b60*/  FFMA.FTZ R180, R211, R213, R180 ;  /* 0x000000d5d3b47223 */ /* 0x000fe400000100b4 */
[----:B------:R-:W-:Y:S02]  /*1b70*/  FADD.FTZ R177, R177, R216 ;  /* 0x000000d8b1b17221 */ /* 0x000fe40000010000 */
[-C--:B------:R-:W-:Y:S02]  /*1b80*/  FFMA.FTZ R213, R61, R216.reuse, R188 ;  /* 0x000000d83dd57223 */ /* 0x080fe400000100bc */
        /* <DEDUP_REMOVED lines=30> */
.L_x_382:
[----:B------:R-:W-:Y:S05]  /*1d70*/  BSYNC B0 ;  /* 0x0000000000007941 */ /* 0x000fea0003800000 */
.L_x_381:
[----:B------:R-:W-:Y:S02]  /*1d80*/  SHF.R.U32.HI R186, RZ, 0x5, R0 ;  /* 0x00000005ffba7819 */ /* 0x000fe40000011600 */
[----:B------:R-:W-:Y:S02]  /*1d90*/  LOP3.LUT P0, RZ, R0, 0x1f, RZ, 0xc0, !PT ;  /* 0x0000001f00ff7812 */ /* 0x000fe4000780c0ff */
[----:B------:R-:W-:-:S02]  /*1da0*/  LOP3.LUT R194, R186, 0x7fffffc, RZ, 0xc0, !PT ;  /* 0x07fffffcbac27812 */ /* 0x000fc400078ec0ff */
[----:B------:R-:W-:Y:S02]  /*1db0*/  ISETP.GE.AND P5, PT, R3, c[0x0][0x164], PT ;  /* 0x0000590003007a0c */ /* 0x000fe40003fa6270 */
[----:B------:R-:W-:Y:S01]  /*1dc0*/  @!P1 IADD3 R194, R194, 0x4, RZ ;  /* 0x00000004c2c29810 */ /* 0x000fe20007ffe0ff */
[----:B------:R-:W-:Y:S08]  /*1dd0*/  BRA.DIV ~URZ, `(.L_x_383) ;  /* 0x000018227f007947 */ /* 0x000ff0000b800000 */
[----:B------:R1:W2:Y:S02]  /*1de0*/  SHFL.DOWN PT, R187, R232, 0x10, 0x1f ;  /* 0x0a001f00e8bb7f89 */ /* 0x0002a400000e0000 */
.L_x_396:
[----:B------:R-:W-:Y:S05]  /*1df0*/  BRA.DIV ~URZ, `(.L_x_384) ;  /* 0x000018827f007947 */ /* 0x000fea000b800000 */
[----:B------:R-:W3:Y:S01]  /*1e00*/  SHFL.DOWN PT, R184, R233, 0x10, 0x1f ;  /* 0x0a001f00e9b87f89 */ /* 0x000ee200000e0000 */
[----:B-12---:R-:W-:-:S05]  /*1e10*/  FADD.FTZ R232, R187, R232 ;  /* 0x000000e8bbe87221 */ /* 0x006fca0000010000 */
[----:B------:R-:W1:Y:S01]  /*1e20*/  SHFL.DOWN PT, R185, R232, 0x8, 0x1f ;  /* 0x09001f00e8b97f89 */ /* 0x000e6200000e0000 */
[----:B---3--:R-:W-:-:S05]  /*1e30*/  FADD.FTZ R184, R184, R233 ;  /* 0x000000e9b8b87221 */ /* 0x008fca0000010000 */
        /* <DEDUP_REMOVED lines=13> */
.L_x_397:
[----:B------:R-:W-:Y:S01]  /*1f10*/  @!P0 LOP3.LUT R185, R186, 0x3, RZ, 0xc0, !PT ;  /* 0x00000003bab98812 */ /* 0x000fe200078ec0ff */
[----:B---3--:R-:W-:Y:S01]  /*1f20*/  FADD.FTZ R192, R192, R189 ;  /* 0x000000bdc0c07221 */ /* 0x008fe20000010000 */
[----:B------:R-:W-:Y:S01]  /*1f30*/  WARPSYNC 0xffffffff ;  /* 0xffffffff00007948 */ /* 0x000fe20003800000 */
[----:B--2---:R-:W-:Y:S01]  /*1f40*/  FADD.FTZ R193, R184, R191 ;  /* 0x000000bfb8c17221 */ /* 0x004fe20000010000 */
[----:B------:R-:W-:Y:S01]  /*1f50*/  @!P0 IADD3 R195, R194, R185, RZ ;  /* 0x000000b9c2c38210 */ /* 0x000fe20007ffe0ff */
[----:B------:R-:W-:Y:S04]  /*1f60*/  BSSY B0, `(.L_x_385) ;  /* 0x000006f000007945 */ /* 0x000fe80003800000 */
[----:B------:R-:W-:Y:S04]  /*1f70*/  @!P0 STS.64 [R195.X8+0x3000], R192 ;  /* 0x003000c0c3008388 */ /* 0x000fe80000008a00 */
[----:B------:R-:W-:Y:S01]  /*1f80*/  BAR.SYNC.DEFER_BLOCKING 0x0 ;  /* 0x0000000000007b1d */ /* 0x000fe20000010000 */
[----:B0-----:R-:W-:-:S05]  /*1f90*/  ISETP.NE.AND P0, PT, R2, RZ, PT ;  /* 0x000000ff0200720c */ /* 0x001fca0003f05270 */
[----:B------:R-:W0:Y:S04]  /*1fa0*/  LDS.128 R184, [R194.X8+0x3000] ;  /* 0x00300000c2b87984 */ /* 0x000e280000008c00 */
[----:B-1----:R-:W1:Y:S01]  /*1fb0*/  LDS.128 R188, [R194.X8+0x3010] ;  /* 0x00301000c2bc7984 */ /* 0x002e620000008c00 */
        /* <DEDUP_REMOVED lines=18> */
[----:B------:R-:W-:Y:S01]  /*20e0*/  ISETP.NE.U32.AND P6, PT, RZ, c[0x0][0x250], PT ;  /* 0x00009400ff007a0c */ /* 0x000fe20003fc5070 */
[----:B------:R-:W-:Y:S01]  /*20f0*/  FFMA.FTZ R186, R227, R195, R194 ;  /* 0x000000c3e3ba7223 */ /* 0x000fe200000100c2 */
[----:B------:R-:W-:Y:S01]  /*2100*/  ISETP.NE.AND.EX P1, PT, RZ, c[0x0][0x25c], PT, P1 ;  /* 0x00009700ff007a0c */ /* 0x000fe20003f25310 */
[----:B-----5:R-:W-:Y:S01]  /*2110*/  FMUL.FTZ R184, R198, R185 ;  /* 0x000000b9c6b87220 */ /* 0x020fe20000410000 */
        /* <DEDUP_REMOVED lines=17> */
[----:B------:R-:W-:Y:S01]  /*2230*/  FFMA.FTZ R188, R223, R195, R194 ;  /* 0x000000c3dfbc7223 */ /* 0x000fe200000100c2 */
[----:B------:R-:W-:Y:S01]  /*2240*/  @P6 PRMT R164, R238, 0x7610, R164 ;  /* 0x00007610eea46816 */ /* 0x000fe200000000a4 */
[----:B------:R-:W-:Y:S01]  /*2250*/  @P0 FADD.FTZ R186, R186, R189 ;  /* 0x000000bdbaba0221 */ /* 0x000fe20000010000 */
[----:B------:R-:W-:Y:S01]  /*2260*/  @P6 F2FP.BF16.PACK_AB R240, RZ, R185 ;  /* 0x000000b9fff0623e */ /* 0x000fe200000010ff */
[----:B------:R-:W-:Y:S01]  /*2270*/  FADD.FTZ R189, R221, -R188 ;  /* 0x800000bcddbd7221 */ /* 0x000fe20000010000 */
[----:B------:R-:W-:Y:S01]  /*2280*/  @P6 PRMT R164, R164, 0x5410, R239 ;  /* 0x00005410a4a46816 */ /* 0x000fe200000000ef */
[----:B------:R-:W-:Y:S01]  /*2290*/  FFMA.FTZ R190, R220, R195, R194 ;  /* 0x000000c3dcbe7223 */ /* 0x000fe200000100c2 */
        /* <DEDUP_REMOVED lines=29> */
[----:B------:R-:W-:Y:S02]  /*2470*/  @P1 PRMT R132, R189, 0x7610, R132 ;  /* 0x00007610bd841816 */ /* 0x000fe40000000084 */
[-C--:B------:R-:W-:Y:S02]  /*2480*/  @P6 F2FP.BF16.PACK_AB R242, RZ, R188.reuse ;  /* 0x000000bcfff2623e */ /* 0x080fe400000010ff */
[----:B------:R-:W-:-:S02]  /*2490*/  F2FP.BF16.PACK_AB R186, R233, R188 ;  /* 0x000000bce9ba723e */ /* 0x000fc400000010ff */
[----:B------:R-:W-:Y:S02]  /*24a0*/  @P1 F2FP.BF16.PACK_AB R232, RZ, R233 ;  /* 0x000000e9ffe8123e */ /* 0x000fe400000010ff */
[----:B------:R-:W-:Y:S02]  /*24b0*/  @P1 F2FP.BF16.PACK_AB R236, RZ, R237 ;  /* 0x000000edffec123e */ /* 0x000fe400000010ff */
[----:B------:R-:W-:Y:S02]  /*24c0*/  @P6 F2FP.BF16.PACK_AB R188, RZ, R234 ;  /* 0x000000eaffbc623e */ /* 0x000fe400000010ff */
[----:B------:R-:W-:Y:S02]  /*24d0*/  @P1 PRMT R133, R191, 0x7610, R133 ;  /* 0x00007610bf851816 */ /* 0x000fe40000000085 */
[----:B------:R-:W-:Y:S02]  /*24e0*/  @P1 PRMT R134, R193, 0x7610, R134 ;  /* 0x00007610c1861816 */ /* 0x000fe40000000086 */
[----:B------:R-:W-:-:S02]  /*24f0*/  @P1 PRMT R135, R235, 0x7610, R135 ;  /* 0x00007610eb871816 */ /* 0x000fc40000000087 */
[----:B------:R-:W-:Y:S02]  /*2500*/  @P1 PRMT R132, R132, 0x5410, R190 ;  /* 0x0000541084841816 */ /* 0x000fe400000000be */
[----:B------:R-:W-:Y:S02]  /*2510*/  MOV R190, 0x10 ;  /* 0x0000001000be7802 */ /* 0x000fe40000000f00 */
[----:B------:R-:W-:Y:S02]  /*2520*/  @P6 F2FP.BF16.PACK_AB R230, RZ, R233 ;  /* 0x000000e9ffe6623e */ /* 0x000fe400000010ff */
[----:B------:R-:W-:Y:S02]  /*2530*/  @P6 PRMT R167, R188, 0x7610, R167 ;  /* 0x00007610bca76816 */ /* 0x000fe400000000a7 */
[----:B------:R-:W-:Y:S01]  /*2540*/  @P1 PRMT R133, R133, 0x5410, R192 ;  /* 0x0000541085851816 */ /* 0x000fe200000000c0 */
[----:B------:R-:W-:Y:S01]  /*2550*/  @P0 IMAD.WIDE.U32 R192, R5, R190, c[0x0][0x258] ;  /* 0x0000960005c00625 */ /* 0x000fe200078e00be */
[----:B------:R-:W-:-:S02]  /*2560*/  @P1 PRMT R134, R134, 0x5410, R232 ;  /* 0x0000541086861816 */ /* 0x000fc400000000e8 */
[----:B------:R-:W-:Y:S01]  /*2570*/  @P1 PRMT R135, R135, 0x5410, R236 ;  /* 0x0000541087871816 */ /* 0x000fe200000000ec */
[C---:B------:R-:W-:Y:S01]  /*2580*/  IMAD.WIDE.U32 R190, R5.reuse, R190, c[0x0][0x248] ;  /* 0x0000920005be7625 */ /* 0x040fe200078e00be */
        /* <DEDUP_REMOVED lines=12> */
.L_x_386:
[----:B------:R-:W-:Y:S05]  /*2650*/  BSYNC B0 ;  /* 0x0000000000007941 */ /* 0x000fea0003800000 */
.L_x_385:
        /* <DEDUP_REMOVED lines=39> */
[-CC-:B------:R-:W-:Y:S01]  /*28d0*/  FFMA.FTZ R230, R196, R195.reuse, R194.reuse ;  /* 0x000000c3c4e67223 */ /* 0x180fe200000100c2 */
[----:B------:R-:W-:Y:S01]  /*28e0*/  @P6 PRMT R165, R240, 0x7610, R165 ;  /* 0x00007610f0a56816 */ /* 0x000fe200000000a5 */
[----:B------:R-:W-:-:S02]  /*28f0*/  FFMA.FTZ R192, R18, R195, R194 ;  /* 0x000000c312c07223 */ /* 0x000fc400000100c2 */
[----:B------:R-:W-:Y:S01]  /*2900*/  FADD.FTZ R191, R17, -R190 ;  /* 0x800000be11bf7221 */ /* 0x000fe20000010000 */
[----:B------:R-:W-:Y:S01]  /*2910*/  @P0 PRMT R190, RZ, 0x7610, R162 ;  /* 0x00007610ffbe0816 */ /* 0x000fe200000000a2 */
[----:B------:R-:W-:Y:S01]  /*2920*/  @P0 FADD.FTZ R188, R188, R189 ;  /* 0x000000bdbcbc0221 */ /* 0x000fe20000010000 */
[----:B------:R-:W-:Y:S01]  /*2930*/  @P6 PRMT R165, R165, 0x5410, R241 ;  /* 0x00005410a5a56816 */ /* 0x000fe200000000f1 */
[----:B------:R-:W-:Y:S02]  /*2940*/  FADD.FTZ R189, R197, -R230 ;  /* 0x800000e6c5bd7221 */ /* 0x000fe40000010000 */
[----:B------:R-:W-:Y:S01]  /*2950*/  FADD.FTZ R193, R19, -R192 ;  /* 0x800000c013c17221 */ /* 0x000fe20000010000 */
[----:B------:R-:W-:Y:S01]  /*2960*/  @P1 F2FP.BF16.PACK_AB R192, RZ, R186 ;  /* 0x000000baffc0123e */ /* 0x000fe200000010ff */
[C---:B------:R-:W-:Y:S01]  /*2970*/  FMUL.FTZ R233, R198.reuse, R191 ;  /* 0x000000bfc6e97220 */ /* 0x040fe20000410000 */
[----:B------:R-:W-:Y:S01]  /*2980*/  @P1 F2FP.BF16.PACK_AB R191, RZ, R185 ;  /* 0x000000b9ffbf123e */ /* 0x000fe200000010ff */
[C---:B------:R-:W-:Y:S01]  /*2990*/  FMUL.FTZ R237, R198.reuse, R189 ;  /* 0x000000bdc6ed7220 */ /* 0x040fe20000410000 */
[--C-:B------:R-:W-:Y:S01]  /*29a0*/  @P0 PRMT R189, RZ, 0x5410, R163.reuse ;  /* 0x00005410ffbd0816 */ /* 0x100fe200000000a3 */
[----:B------:R-:W-:Y:S01]  /*29b0*/  FMUL.FTZ R234, R198, R193 ;  /* 0x000000c1c6ea7220 */ /* 0x000fe20000410000 */
[----:B------:R-:W-:Y:S01]  /*29c0*/  F2FP.BF16.PACK_AB R185, R186, R185 ;  /* 0x000000b9bab9723e */ /* 0x000fe200000010ff */
[----:B------:R-:W-:Y:S01]  /*29d0*/  @P0 FADD.FTZ R233, R233, R190 ;  /* 0x000000bee9e90221 */ /* 0x000fe20000010000 */
[----:B------:R-:W-:Y:S01]  /*29e0*/  @P0 PRMT R190, RZ, 0x7610, R163 ;  /* 0x00007610ffbe0816 */ /* 0x000fe200000000a3 */
[----:B------:R-:W-:Y:S01]  /*29f0*/  @P0 FADD.FTZ R234, R234, R189 ;  /* 0x000000bdeaea0221 */ /* 0x000fe20000010000 */
[----:B------:R-:W-:-:S02]  /*2a00*/  @P1 F2FP.BF16.PACK_AB R193, RZ, R188 ;  /* 0x000000bcffc1123e */ /* 0x000fc400000010ff */
[-C--:B------:R-:W-:Y:S01]  /*2a10*/  @P6 F2FP.BF16.PACK_AB R242, RZ, R188.reuse ;  /* 0x000000bcfff2623e */ /* 0x080fe200000010ff */
[----:B------:R-:W-:Y:S01]  /*2a20*/  @P0 FADD.FTZ R237, R237, R190 ;  /* 0x000000beeded0221 */ /* 0x000fe20000010000 */
[----:B------:R-:W-:Y:S02]  /*2a30*/  ISETP.NE.U32.AND P0, PT, RZ, c[0x0][0x258], PT ;  /* 0x00009600ff007a0c */ /* 0x000fe40003f05070 */
[----:B------:R-:W-:Y:S02]  /*2a40*/  F2FP.BF16.PACK_AB R186, R233, R188 ;  /* 0x000000bce9ba723e */ /* 0x000fe400000010ff */
[----:B------:R-:W-:Y:S02]  /*2a50*/  @P6 F2FP.BF16.PACK_AB R188, RZ, R234 ;  /* 0x000000eaffbc623e */ /* 0x000fe400000010ff */
[----:B------:R-:W-:Y:S02]  /*2a60*/  ISETP.NE.AND.EX P0, PT, RZ, c[0x0][0x25c], PT, P0 ;  /* 0x00009700ff007a0c */ /* 0x000fe40003f05300 */
[----:B------:R-:W-:-:S02]  /*2a70*/  @P1 F2FP.BF16.PACK_AB R189, RZ, R184 ;  /* 0x000000b8ffbd123e */ /* 0x000fc400000010ff */
[----:B------:R-:W-:Y:S02]  /*2a80*/  @P1 F2FP.BF16.PACK_AB R235, RZ, R234 ;  /* 0x000000eaffeb123e */ /* 0x000fe400000010ff */
[----:B------:R-:W-:Y:S01]  /*2a90*/  @P6 PRMT R167, R188, 0x7610, R167 ;  /* 0x00007610bca76816 */ /* 0x000fe200000000a7 */
[----:B------:R-:W-:Y:S01]  /*2aa0*/  HFMA2.MMA R188, -RZ, RZ, 0, 9.5367431640625e-07 ;  /* 0x00000010ffbc7435 */ /* 0x000fe200000001ff */
[----:B------:R-:W-:Y:S02]  /*2ab0*/  @P1 F2FP.BF16.PACK_AB R190, RZ, R187 ;  /* 0x000000bbffbe123e */ /* 0x000fe400000010ff */
[----:B------:R-:W-:Y:S02]  /*2ac0*/  @P1 F2FP.BF16.PACK_AB R232, RZ, R233 ;  /* 0x000000e9ffe8123e */ /* 0x000fe400000010ff */
[----:B------:R-:W-:Y:S02]  /*2ad0*/  @P1 F2FP.BF16.PACK_AB R236, RZ, R237 ;  /* 0x000000edffec123e */ /* 0x000fe400000010ff */
[----:B------:R-:W-:-:S02]  /*2ae0*/  @P1 PRMT R132, R189, 0x7610, R132 ;  /* 0x00007610bd841816 */ /* 0x000fc40000000084 */
[----:B------:R-:W-:Y:S02]  /*2af0*/  @P1 PRMT R133, R191, 0x7610, R133 ;  /* 0x00007610bf851816 */ /* 0x000fe40000000085 */
[----:B------:R-:W-:Y:S02]  /*2b00*/  @P1 PRMT R134, R193, 0x7610, R134 ;  /* 0x00007610c1861816 */ /* 0x000fe40000000086 */
[----:B------:R-:W-:Y:S02]  /*2b10*/  @P1 PRMT R135, R235, 0x7610, R135 ;  /* 0x00007610eb871816 */ /* 0x000fe40000000087 */
[----:B------:R-:W-:Y:S02]  /*2b20*/  @P6 F2FP.BF16.PACK_AB R230, RZ, R233 ;  /* 0x000000e9ffe6623e */ /* 0x000fe400000010ff */
[----:B------:R-:W-:Y:S01]  /*2b30*/  @P1 PRMT R132, R132, 0x5410, R190 ;  /* 0x0000541084841816 */ /* 0x000fe200000000be */
[----:B------:R-:W-:Y:S01]  /*2b40*/  @P0 IMAD.WIDE.U32 R190, R5, R188, c[0x0][0x258] ;  /* 0x0000960005be0625 */ /* 0x000fe200078e00bc */
[----:B------:R-:W-:-:S02]  /*2b50*/  @P1 PRMT R133, R133, 0x5410, R192 ;  /* 0x0000541085851816 */ /* 0x000fc400000000c0 */
[----:B------:R-:W-:Y:S01]  /*2b60*/  @P1 PRMT R134, R134, 0x5410, R232 ;  /* 0x0000541086861816 */ /* 0x000fe200000000e8 */
[----:B------:R-:W-:Y:S01]  /*2b70*/  IMAD.WIDE.U32 R188, R5, R188, c[0x0][0x248] ;  /* 0x0000920005bc7625 */ /* 0x000fe200078e00bc */
[----:B------:R-:W-:Y:S02]  /*2b80*/  @P1 PRMT R135, R135, 0x5410, R236 ;  /* 0x0000541087871816 */ /* 0x000fe400000000ec */
[----:B------:R-:W-:Y:S02]  /*2b90*/  @P6 F2FP.BF16.PACK_AB R233, RZ, R237 ;  /* 0x000000edffe9623e */ /* 0x000fe400000010ff */
[----:B------:R-:W-:Y:S01]  /*2ba0*/  @P6 PRMT R166, R242, 0x7610, R166 ;  /* 0x00007610f2a66816 */ /* 0x000fe200000000a6 */
[----:B------:R0:W-:Y:S01]  /*2bb0*/  @P0 STG.E.128 [R190.64], R132 ;  /* 0x00000084be000986 */ /* 0x0001e2000c101d04 */
[----:B------:R-:W-:Y:S02]  /*2bc0*/  @P6 LEA R192, P1, R5, c[0x0][0x250], 0x4 ;  /* 0x0000940005c06a11 */ /* 0x000fe400078220ff */
[----:B------:R-:W-:-:S02]  /*2bd0*/  F2FP.BF16.PACK_AB R184, R187, R184 ;  /* 0x000000b8bbb8723e */ /* 0x000fc400000010ff */
[----:B------:R-:W-:Y:S02]  /*2be0*/  F2FP.BF16.PACK_AB R187, R237, R234 ;  /* 0x000000eaedbb723e */ /* 0x000fe400000010ff */
[----:B------:R-:W-:Y:S02]  /*2bf0*/  @P6 LEA.HI.X R193, R5, c[0x0][0x254], RZ, 0x4, P1 ;  /* 0x0000950005c16a11 */ /* 0x000fe400008f24ff */
[----:B------:R-:W-:Y:S01]  /*2c00*/  @P6 PRMT R166, R166, 0x5410, R230 ;  /* 0x00005410a6a66816 */ /* 0x000fe200000000e6 */
[----:B------:R0:W-:Y:S01]  /*2c10*/  STG.E.128 [R188.64], R184 ;  /* 0x000000b8bc007986 */ /* 0x0001e2000c101d04 */
[----:B------:R-:W-:Y:S02]  /*2c20*/  @P6 PRMT R167, R167, 0x5410, R233 ;  /* 0x00005410a7a76816 */ /* 0x000fe400000000e9 */
[----:B------:R-:W-:-:S03]  /*2c30*/  IADD3 R5, R5, 0x80, RZ ;  /* 0x0000008005057810 */ /* 0x000fc60007ffe0ff */
[----:B------:R0:W-:Y:S04]  /*2c40*/  @P6 STG.E.128 [R192.64], R164 ;  /* 0x000000a4c0006986 */ /* 0x0001e8000c101d04 */
.L_x_388:
[----:B------:R-:W-:Y:S05]  /*2c50*/  BSYNC B0 ;  /* 0x0000000000007941 */ /* 0x000fea0003800000 */
.L_x_387:
        /* <DEDUP_REMOVED lines=8> */
[----:B------:R-:W-:Y:S01]  /*2ce0*/  ISETP.NE.U32.AND P6, PT, RZ, c[0x0][0x250], PT ;  /* 0x00009400ff007a0c */ /* 0x000fe20003fc5070 */
[----:B------:R-:W-:Y:S01]  /*2cf0*/  FADD.FTZ R185, R204, -R185 ;  /* 0x800000b9ccb97221 */ /* 0x000fe20000010000 */
[----:B------:R-:W-:Y:S01]  /*2d00*/  ISETP.NE.AND.EX P1, PT, RZ, c[0x0][0x25c], PT, P1 ;  /* 0x00009700ff007a0c */ /* 0x000fe20003f25310 */
[----:B------:R-:W-:Y:S01]  /*2d10*/  FADD.FTZ R187, R205, -R184 ;  /* 0x800000b8cdbb7221 */ /* 0x000fe20000010000 */
[----:B------:R-:W-:Y:S01]  /*2d20*/  ISETP.NE.AND.EX P6, PT, RZ, c[0x0][0x254], PT, P6 ;  /* 0x00009500ff007a0c */ /* 0x000fe20003fc5360 */
[----:B------:R-:W-:-:S02]  /*2d30*/  FADD.FTZ R191, R209, -R186 ;  /* 0x800000bad1bf7221 */ /* 0x000fc40000010000 */
[C---:B-----5:R-:W-:Y:S02]  /*2d40*/  FMUL.FTZ R184, R198.reuse, R185 ;  /* 0x000000b9c6b87220 */ /* 0x060fe40000410000 */
[C---:B------:R-:W-:Y:S02]  /*2d50*/  FMUL.FTZ R185, R198.reuse, R187 ;  /* 0x000000bbc6b97220 */ /* 0x040fe40000410000 */
[----:B------:R-:W-:Y:S01]  /*2d60*/  FFMA.FTZ R189, R207, R195, R194 ;  /* 0x000000c3cfbd7223 */ /* 0x000fe200000100c2 */
[--C-:B------:R-:W-:Y:S01]  /*2d70*/  @P0 PRMT R192, RZ, 0x7610, R20.reuse ;  /* 0x00007610ffc00816 */ /* 0x100fe20000000014 */
[----:B------:R-:W-:Y:S01]  /*2d80*/  FMUL.FTZ R187, R198, R191 ;  /* 0x000000bfc6bb7220 */ /* 0x000fe20000410000 */
[----:B------:R-:W-:Y:S01]  /*2d90*/  @P0 PRMT R191, RZ, 0x5410, R20 ;  /* 0x00005410ffbf0816 */ /* 0x000fe20000000014 */
[----:B------:R-:W-:Y:S02]  /*2da0*/  FADD.FTZ R189, R208, -R189 ;  /* 0x800000bdd0bd7221 */ /* 0x000fe40000010000 */
[----:B------:R-:W-:-:S02]  /*2db0*/  FFMA.FTZ R193, R211, R195, R194 ;  /* 0x000000c3d3c17223 */ /* 0x000fc400000100c2 */
        /* <DEDUP_REMOVED lines=44> */
[----:B------:R-:W-:Y:S02]  /*3080*/  F2FP.BF16.PACK_AB R185, R187, R186 ;  /* 0x000000babbb9723e */ /* 0x000fe400000010ff */
[----:B------:R-:W-:Y:S02]  /*3090*/  @P1 PRMT R132, R191, 0x7610, R132 ;  /* 0x00007610bf841816 */ /* 0x000fe40000000084 */
[----:B------:R-:W-:Y:S02]  /*30a0*/  @P1 PRMT R134, R230, 0x7610, R134 ;  /* 0x00007610e6861816 */ /* 0x000fe40000000086 */
[----:B------:R-:W-:Y:S02]  /*30b0*/  @P1 PRMT R135, R233, 0x7610, R135 ;  /* 0x00007610e9871816 */ /* 0x000fe40000000087 */
[----:B------:R-:W-:Y:S02]  /*30c0*/  @P6 F2FP.BF16.PACK_AB R240, RZ, R188 ;  /* 0x000000bcfff0623e */ /* 0x000fe400000010ff */
[----:B------:R-:W-:-:S02]  /*30d0*/  @P6 F2FP.BF16.PACK_AB R241, RZ, R190 ;  /* 0x000000befff1623e */ /* 0x000fc400000010ff */
[----:B------:R-:W-:Y:S02]  /*30e0*/  F2FP.BF16.PACK_AB R187, R235, R190 ;  /* 0x000000beebbb723e */ /* 0x000fe400000010ff */
[----:B------:R-:W-:Y:S02]  /*30f0*/  MOV R190, 0x10 ;  /* 0x0000001000be7802 */ /* 0x000fe40000000f00 */
[----:B------:R-:W-:Y:S02]  /*3100*/  F2FP.BF16.PACK_AB R186, R189, R188 ;  /* 0x000000bcbdba723e */ /* 0x000fe400000010ff */
[----:B------:R-:W-:Y:S01]  /*3110*/  @P1 PRMT R132, R132, 0x5410, R192 ;  /* 0x0000541084841816 */ /* 0x000fe200000000c0 */
[-C--:B------:R-:W-:Y:S01]  /*3120*/  @P0 IMAD.WIDE.U32 R192, R5, R190.reuse, c[0x0][0x258] ;  /* 0x0000960005c00625 */ /* 0x080fe200078e00be */
[----:B------:R-:W-:Y:S02]  /*3130*/  @P1 PRMT R133, R133, 0x5410, R198 ;  /* 0x0000541085851816 */ /* 0x000fe400000000c6 */
[----:B------:R-:W-:Y:S01]  /*3140*/  @P1 PRMT R134, R134, 0x5410, R232 ;  /* 0x0000541086861816 */ /* 0x000fe200000000e8 */
[----:B------:R-:W-:Y:S01]  /*3150*/  IMAD.WIDE.U32 R190, R5, R190, c[0x0][0x248] ;  /* 0x0000920005be7625 */ /* 0x000fe200078e00be */
[----:B------:R-:W-:-:S02]  /*3160*/  @P1 PRMT R135, R135, 0x5410, R234 ;  /* 0x0000541087871816 */ /* 0x000fc400000000ea */
[----:B------:R-:W-:Y:S02]  /*3170*/  @P6 F2FP.BF16.PACK_AB R195, RZ, R189 ;  /* 0x000000bdffc3623e */ /* 0x000fe400000010ff */
[----:B------:R-:W-:Y:S01]  /*3180*/  @P6 F2FP.BF16.PACK_AB R194, RZ, R235 ;  /* 0x000000ebffc2623e */ /* 0x000fe200000010ff */
[----:B------:R0:W-:Y:S01]  /*3190*/  @P0 STG.E.128 [R192.64], R132 ;  /* 0x00000084c0000986 */ /* 0x0001e2000c101d04 */
[----:B------:R-:W-:Y:S02]  /*31a0*/  @P6 PRMT R165, R238, 0x7610, R165 ;  /* 0x00007610eea56816 */ /* 0x000fe400000000a5 */
[----:B------:R-:W-:Y:S01]  /*31b0*/  @P6 PRMT R166, R240, 0x7610, R166 ;  /* 0x00007610f0a66816 */ /* 0x000fe200000000a6 */
[----:B------:R0:W-:Y:S01]  /*31c0*/  STG.E.128 [R190.64], R184 ;  /* 0x000000b8be007986 */ /* 0x0001e2000c101d04 */
[----:B------:R-:W-:Y:S02]  /*31d0*/  @P6 PRMT R167, R241, 0x7610, R167 ;  /* 0x00007610f1a76816 */ /* 0x000fe400000000a7 */
[----:B------:R-:W-:-:S02]  /*31e0*/  @P6 LEA R188, P1, R5, c[0x0][0x250], 0x4 ;  /* 0x0000940005bc6a11 */ /* 0x000fc400078220ff */
[----:B------:R-:W-:Y:S02]  /*31f0*/  @P6 PRMT R165, R165, 0x5410, R239 ;  /* 0x00005410a5a56816 */ /* 0x000fe400000000ef */
[----:B------:R-:W-:Y:S02]  /*3200*/  @P6 LEA.HI.X R189, R5, c[0x0][0x254], RZ, 0x4, P1 ;  /* 0x0000950005bd6a11 */ /* 0x000fe400008f24ff */
[----:B------:R-:W-:Y:S02]  /*3210*/  @P6 PRMT R166, R166, 0x5410, R195 ;  /* 0x00005410a6a66816 */ /* 0x000fe400000000c3 */
[----:B------:R-:W-:-:S05]  /*3220*/  @P6 PRMT R167, R167, 0x5410, R194 ;  /* 0x00005410a7a76816 */ /* 0x000fca00000000c2 */
[----:B------:R0:W-:Y:S02]  /*3230*/  @P6 STG.E.128 [R188.64], R164 ;  /* 0x000000a4bc006986 */ /* 0x0001e4000c101d04 */
.L_x_390:
[----:B------:R-:W-:Y:S05]  /*3240*/  BSYNC B0 ;  /* 0x0000000000007941 */ /* 0x000fea0003800000 */
.L_x_389:
[----:B------:R-:W-:-:S04]  /*3250*/  LOP3.LUT P0, RZ, R4, 0xff, RZ, 0xc0, !PT ;  /* 0x000000ff04ff7812 */ /* 0x000fc8000780c0ff */
[----:B------:R-:W-:Y:S01]  /*3260*/  SEL R4, RZ, 0x1, P0 ;  /* 0x00000001ff047807 */ /* 0x000fe20000000000 */
[----:B0----5:R-:W-:Y:S01]  /*3270*/  @P5 CALL.REL.NOINC `(.L_x_376) ;  /* 0x0000001000005944 */ /* 0x021fe20003c00000 */
[----:B------:R-:W-:Y:S05]  /*3280*/  BRA `(.L_x_391) ;  /* 0xffffd31000007947 */ /* 0x000fea000383ffff */
.L_x_376:
[----:B-1----:R-:W0:Y:S01]  /*3290*/  S2UR UR6, SR_CTAID.X ;  /* 0x00000000000679c3 */ /* 0x002e220000002500 */
        /* <DEDUP_REMOVED lines=21> */
.L_x_393:
[----:B------:R-:W-:Y:S05]  /*33f0*/  BSYNC B0 ;  /* 0x0000000000007941 */ /* 0x000fea0003800000 */
.L_x_392:
[----:B------:R-:W-:Y:S01]  /*3400*/  BSSY B0, `(.L_x_394) ;  /* 0x0000010000007945 */ /* 0x000fe20003800000 */
[----:B------:R-:W-:Y:S05]  /*3410*/  @!P3 BRA `(.L_x_395) ;  /* 0x000000e00000b947 */ /* 0x000fea0003800000 */
[----:B0-----:R-:W-:-:S05]  /*3420*/  MOV R9, 0x20 ;  /* 0x0000002000097802 */ /* 0x001fca0000000f00 */
        /* <DEDUP_REMOVED lines=13> */
.L_x_395:
[----:B------:R-:W-:Y:S05]  /*3500*/  BSYNC B0 ;  /* 0x0000000000007941 */ /* 0x000fea0003800000 */
.L_x_394:
[----:B------:R-:W-:Y:S05]  /*3510*/  @!P4 EXIT ;  /* 0x000000000000c94d */ /* 0x000fea0003800000 */
[----:B0-----:R-:W-:-:S10]  /*3520*/  HFMA2.MMA R9, -RZ, RZ, 0, 1.9073486328125e-06 ;  /* 0x00000020ff097435 */ /* 0x001fd400000001ff */
        /* <DEDUP_REMOVED lines=13> */
.L_x_383:
[----:B------:R-:W-:Y:S01]  /*3600*/  HFMA2.MMA R193, -RZ, RZ, 0, 9.5367431640625e-07 ;  /* 0x00000010ffc17435 */ /* 0x000fe200000001ff */
[----:B------:R-:W-:-:S02]  /*3610*/  MOV R188, R232 ;  /* 0x000000e800bc7202 */ /* 0x000fc40000000f00 */
[----:B------:R-:W-:Y:S02]  /*3620*/  MOV R190, 0x1f ;  /* 0x0000001f00be7802 */ /* 0x000fe40000000f00 */
[----:B------:R-:W-:Y:S02]  /*3630*/  MOV R195, 0xffffffff ;  /* 0xffffffff00c37802 */ /* 0x000fe40000000f00 */
[----:B------:R-:W-:Y:S02]  /*3640*/  MOV R184, 0x3660 ;  /* 0x0000366000b87802 */ /* 0x000fe40000000f00 */
[----:B0----5:R-:W-:Y:S05]  /*3650*/  CALL.REL.NOINC `($__internal_24_$__cuda_sm70_shflsync_down_p) ;  /* 0x0000046000007944 */ /* 0x021fea0003c00000 */
[----:B-1----:R-:W-:Y:S01]  /*3660*/  MOV R187, R188 ;  /* 0x000000bc00bb7202 */ /* 0x002fe20000000f00 */
[----:B0-----:R-:W-:Y:S05]  /*3670*/  BRA `(.L_x_396) ;  /* 0xffffe77000007947 */ /* 0x001fea000383ffff */
.L_x_384:
[----:B------:R-:W-:Y:S01]  /*3680*/  HFMA2.MMA R193, -RZ, RZ, 0, 9.5367431640625e-07 ;  /* 0x00000010ffc17435 */ /* 0x000fe200000001ff */
[----:B------:R-:W-:Y:S02]  /*3690*/  MOV R188, R233 ;  /* 0x000000e900bc7202 */ /* 0x000fe40000000f00 */
[----:B------:R-:W-:Y:S02]  /*36a0*/  MOV R190, 0x1f ;  /* 0x0000001f00be7802 */ /* 0x000fe40000000f00 */
[----:B------:R-:W-:-:S02]  /*36b0*/  MOV R195, 0xffffffff ;  /* 0xffffffff00c37802 */ /* 0x000fc40000000f00 */
[----:B------:R-:W-:Y:S02]  /*36c0*/  MOV R184, 0x36e0 ;  /* 0x000036e000b87802 */ /* 0x000fe40000000f00 */
[----:B012--5:R-:W-:Y:S05]  /*36d0*/  CALL.REL.NOINC `($__internal_24_$__cuda_sm70_shflsync_down_p) ;  /* 0x000003e000007944 */ /* 0x027fea0003c00000 */
[----:B------:R-:W-:Y:S01]  /*36e0*/  FADD.FTZ R232, R187, R232 ;  /* 0x000000e8bbe87221 */ /* 0x000fe20000010000 */
[----:B0-----:R-:W-:Y:S01]  /*36f0*/  HFMA2.MMA R193, -RZ, RZ, 0, 4.76837158203125e-07 ;  /* 0x00000008ffc17435 */ /* 0x001fe200000001ff */
[----:B-1----:R-:W-:Y:S01]  /*3700*/  FADD.FTZ R233, R233, R188 ;  /* 0x000000bce9e97221 */ /* 0x002fe20000010000 */
[----:B------:R-:W-:Y:S02]  /*3710*/  MOV R190, 0x1f ;  /* 0x0000001f00be7802 */ /* 0x000fe40000000f00 */
[----:B------:R-:W-:Y:S02]  /*3720*/  MOV R195, 0xffffffff ;  /* 0xffffffff00c37802 */ /* 0x000fe40000000f00 */
[----:B------:R-:W-:Y:S02]  /*3730*/  MOV R188, R232 ;  /* 0x000000e800bc7202 */ /* 0x000fe40000000f00 */
[----:B------:R-:W-:Y:S02]  /*3740*/  MOV R184, 0x3760 ;  /* 0x0000376000b87802 */ /* 0x000fe40000000f00 */
[----:B------:R-:W-:Y:S05]  /*3750*/  CALL.REL.NOINC `($__internal_24_$__cuda_sm70_shflsync_down_p) ;  /* 0x0000036000007944 */ /* 0x000fea0003c00000 */
[----:B0-----:R-:W-:Y:S01]  /*3760*/  HFMA2.MMA R193, -RZ, RZ, 0, 4.76837158203125e-07 ;  /* 0x00000008ffc17435 */ /* 0x001fe200000001ff */
[----:B-1----:R-:W-:-:S02]  /*3770*/  MOV R187, R188 ;  /* 0x000000bc00bb7202 */ /* 0x002fc40000000f00 */
[----:B------:R-:W-:Y:S02]  /*3780*/  MOV R188, R233 ;  /* 0x000000e900bc7202 */ /* 0x000fe40000000f00 */
[----:B------:R-:W-:Y:S02]  /*3790*/  MOV R190, 0x1f ;  /* 0x0000001f00be7802 */ /* 0x000fe40000000f00 */
[----:B------:R-:W-:Y:S02]  /*37a0*/  MOV R195, 0xffffffff ;  /* 0xffffffff00c37802 */ /* 0x000fe40000000f00 */
[----:B------:R-:W-:Y:S02]  /*37b0*/  MOV R184, 0x37d0 ;  /* 0x000037d000b87802 */ /* 0x000fe40000000f00 */
[----:B------:R-:W-:Y:S05]  /*37c0*/  CALL.REL.NOINC `($__internal_24_$__cuda_sm70_shflsync_down_p) ;  /* 0x000002f000007944 */ /* 0x000fea0003c00000 */
[----:B------:R-:W-:Y:S01]  /*37d0*/  FADD.FTZ R232, R187, R232 ;  /* 0x000000e8bbe87221 */ /* 0x000fe20000010000 */
[----:B0-----:R-:W-:Y:S01]  /*37e0*/  HFMA2.MMA R193, -RZ, RZ, 0, 2.384185791015625e-07 ;  /* 0x00000004ffc17435 */ /* 0x001fe200000001ff */
[----:B-1----:R-:W-:Y:S01]  /*37f0*/  FADD.FTZ R233, R233, R188 ;  /* 0x000000bce9e97221 */ /* 0x002fe20000010000 */
[----:B------:R-:W-:Y:S02]  /*3800*/  MOV R190, 0x1f ;  /* 0x0000001f00be7802 */ /* 0x000fe40000000f00 */
[----:B------:R-:W-:-:S02]  /*3810*/  MOV R195, 0xffffffff ;  /* 0xffffffff00c37802 */ /* 0x000fc40000000f00 */
[----:B------:R-:W-:Y:S02]  /*3820*/  MOV R188, R232 ;  /* 0x000000e800bc7202 */ /* 0x000fe40000000f00 */
[----:B------:R-:W-:Y:S02]  /*3830*/  MOV R184, 0x3850 ;  /* 0x0000385000b87802 */ /* 0x000fe40000000f00 */
[----:B------:R-:W-:Y:S05]  /*3840*/  CALL.REL.NOINC `($__internal_24_$__cuda_sm70_shflsync_down_p) ;  /* 0x0000027000007944 */ /* 0x000fea0003c00000 */
[----:B0-----:R-:W-:Y:S01]  /*3850*/  HFMA2.MMA R193, -RZ, RZ, 0, 2.384185791015625e-07 ;  /* 0x00000004ffc17435 */ /* 0x001fe200000001ff */
[----:B-1----:R-:W-:Y:S02]  /*3860*/  MOV R187, R188 ;  /* 0x000000bc00bb7202 */ /* 0x002fe40000000f00 */
[----:B------:R-:W-:Y:S02]  /*3870*/  MOV R188, R233 ;  /* 0x000000e900bc7202 */ /* 0x000fe40000000f00 */
[----:B------:R-:W-:Y:S02]  /*3880*/  MOV R190, 0x1f ;  /* 0x0000001f00be7802 */ /* 0x000fe40000000f00 */
[----:B------:R-:W-:Y:S02]  /*3890*/  MOV R195, 0xffffffff ;  /* 0xffffffff00c37802 */ /* 0x000fe40000000f00 */
[----:B------:R-:W-:-:S02]  /*38a0*/  MOV R184, 0x38c0 ;  /* 0x000038c000b87802 */ /* 0x000fc40000000f00 */
[----:B------:R-:W-:Y:S05]  /*38b0*/  CALL.REL.NOINC `($__internal_24_$__cuda_sm70_shflsync_down_p) ;  /* 0x0000020000007944 */ /* 0x000fea0003c00000 */
[----:B------:R-:W-:Y:S01]  /*38c0*/  FADD.FTZ R232, R187, R232 ;  /* 0x000000e8bbe87221 */ /* 0x000fe20000010000 */
[----:B0-----:R-:W-:Y:S01]  /*38d0*/  HFMA2.MMA R193, -RZ, RZ, 0, 1.1920928955078125e-07 ;  /* 0x00000002ffc17435 */ /* 0x001fe200000001ff */
[----:B-1----:R-:W-:Y:S01]  /*38e0*/  FADD.FTZ R191, R233, R188 ;  /* 0x000000bce9bf7221 */ /* 0x002fe20000010000 */
[----:B------:R-:W-:-:S02]  /*38f0*/  MOV R190, 0x1f ;  /* 0x0000001f00be7802 */ /* 0x000fc40000000f00 */
[----:B------:R-:W-:Y:S02]  /*3900*/  MOV R195, 0xffffffff ;  /* 0xffffffff00c37802 */ /* 0x000fe40000000f00 */
[----:B------:R-:W-:Y:S02]  /*3910*/  MOV R188, R232 ;  /* 0x000000e800bc7202 */ /* 0x000fe40000000f00 */
[----:B------:R-:W-:Y:S02]  /*3920*/  MOV R184, 0x3940 ;  /* 0x0000394000b87802 */ /* 0x000fe40000000f00 */
[----:B------:R-:W-:Y:S05]  /*3930*/  CALL.REL.NOINC `($__internal_24_$__cuda_sm70_shflsync_down_p) ;  /* 0x0000018000007944 */ /* 0x000fea0003c00000 */
[----:B0-----:R-:W-:Y:S01]  /*3940*/  HFMA2.MMA R193, -RZ, RZ, 0, 1.1920928955078125e-07 ;  /* 0x00000002ffc17435 */ /* 0x001fe200000001ff */
[----:B-1----:R-:W-:Y:S02]  /*3950*/  MOV R187, R188 ;  /* 0x000000bc00bb7202 */ /* 0x002fe40000000f00 */
[----:B------:R-:W-:Y:S02]  /*3960*/  MOV R188, R191 ;  /* 0x000000bf00bc7202 */ /* 0x000fe40000000f00 */
[----:B------:R-:W-:Y:S02]  /*3970*/  MOV R190, 0x1f ;  /* 0x0000001f00be7802 */ /* 0x000fe40000000f00 */
[----:B------:R-:W-:-:S02]  /*3980*/  MOV R195, 0xffffffff ;  /* 0xffffffff00c37802 */ /* 0x000fc40000000f00 */
[----:B------:R-:W-:Y:S02]  /*3990*/  MOV R184, 0x39b0 ;  /* 0x000039b000b87802 */ /* 0x000fe40000000f00 */
[----:B------:R-:W-:Y:S05]  /*39a0*/  CALL.REL.NOINC `($__internal_24_$__cuda_sm70_shflsync_down_p) ;  /* 0x0000011000007944 */ /* 0x000fea0003c00000 */
[----:B------:R-:W-:Y:S01]  /*39b0*/  FADD.FTZ R189, R187, R232 ;  /* 0x000000e8bbbd7221 */ /* 0x000fe20000010000 */
[----:B0-----:R-:W-:Y:S01]  /*39c0*/  HFMA2.MMA R193, -RZ, RZ, 0, 5.9604644775390625e-08 ;  /* 0x00000001ffc17435 */ /* 0x001fe200000001ff */
[----:B-1----:R-:W-:Y:S01]  /*39d0*/  FADD.FTZ R191, R191, R188 ;  /* 0x000000bcbfbf7221 */ /* 0x002fe20000010000 */
[----:B------:R-:W-:Y:S02]  /*39e0*/  MOV R190, 0x1f ;  /* 0x0000001f00be7802 */ /* 0x000fe40000000f00 */
[----:B------:R-:W-:Y:S02]  /*39f0*/  MOV R195, 0xffffffff ;  /* 0xffffffff00c37802 */ /* 0x000fe40000000f00 */
[----:B------:R-:W-:Y:S02]  /*3a00*/  MOV R188, R189 ;  /* 0x000000bd00bc7202 */ /* 0x000fe40000000f00 */
[----:B------:R-:W-:Y:S02]  /*3a10*/  MOV R184, 0x3a30 ;  /* 0x00003a3000b87802 */ /* 0x000fe40000000f00 */
[----:B------:R-:W-:Y:S05]  /*3a20*/  CALL.REL.NOINC `($__internal_24_$__cuda_sm70_shflsync_down_p) ;  /* 0x0000009000007944 */ /* 0x000fea0003c00000 */
[----:B0-----:R-:W-:Y:S01]  /*3a30*/  HFMA2.MMA R193, -RZ, RZ, 0, 5.9604644775390625e-08 ;  /* 0x00000001ffc17435 */ /* 0x001fe200000001ff */
[----:B-1----:R-:W-:-:S02]  /*3a40*/  MOV R192, R188 ;  /* 0x000000bc00c07202 */ /* 0x002fc40000000f00 */
[----:B------:R-:W-:Y:S02]  /*3a50*/  MOV R188, R191 ;  /* 0x000000bf00bc7202 */ /* 0x000fe40000000f00 */
[----:B------:R-:W-:Y:S02]  /*3a60*/  MOV R190, 0x1f ;  /* 0x0000001f00be7802 */ /* 0x000fe40000000f00 */
[----:B------:R-:W-:Y:S02]  /*3a70*/  MOV R195, 0xffffffff ;  /* 0xffffffff00c37802 */ /* 0x000fe40000000f00 */
[----:B------:R-:W-:Y:S02]  /*3a80*/  MOV R184, 0x3aa0 ;  /* 0x00003aa000b87802 */ /* 0x000fe40000000f00 */
[----:B------:R-:W-:Y:S05]  /*3a90*/  CALL.REL.NOINC `($__internal_24_$__cuda_sm70_shflsync_down_p) ;  /* 0x0000002000007944 */ /* 0x000fea0003c00000 */
[----:B-1----:R-:W-:Y:S01]  /*3aa0*/  MOV R184, R188 ;  /* 0x000000bc00b87202 */ /* 0x002fe20000000f00 */
[----:B0-----:R-:W-:Y:S05]  /*3ab0*/  BRA `(.L_x_397) ;  /* 0xffffe45000007947 */ /* 0x001fea000383ffff */
        .weak           $__internal_24_$__cuda_sm70_shflsync_down_p
        .type           $__internal_24_$__cuda_sm70_shflsync_down_p,@function
        .size           $__internal_24_$__cuda_sm70_shflsync_down_p,(.L_x_2042 - $__internal_24_$__cuda_sm70_shflsync_down_p)
$__internal_24_$__cuda_sm70_shflsync_down_p:
[----:B------:R-:W-:Y:S01]  /*3ac0*/  HFMA2.MMA R185, -RZ, RZ, 0, 0 ;  /* 0x00000000ffb97435 */ /* 0x000fe200000001ff */
[----:B------:R-:W-:Y:S04]  /*3ad0*/  WARPSYNC R195 ;  /* 0x000000c300007348 */ /* 0x000fe80003800000 */
[----:B------:R0:W1:Y:S01]  /*3ae0*/  SHFL.DOWN PT, R188, R188, R193, R190 ;  /* 0x080000c1bcbc7389 */ /* 0x00006200000e00be */
[----:B------:R-:W-:Y:S05]  /*3af0*/  RET.REL.NODEC R184 `(_ZN10layer_norm31ln_parallel_residual_bwd_kernelINS_13Kernel_traitsIf13__nv_bfloat16S2_S2_fjLj3072ELj1ELj1ELj4ELj16ENS_18Kernel_traits_baseILj3072EfS2_S2_S2_fjLj128EEEEELb0ELb0ELb0EEEvNS_9BwdParamsE) ;  /* 0xffffc500b8007950 */ /* 0x000fea0003c3ffff */
.L_x_398:
        /* <DEDUP_REMOVED lines=16> */
.L_x_2042:


//--------------------- .text._ZN10layer_norm31ln_parallel_residual_bwd_kernelINS_13Kernel_traitsIf13__nv_bfloat16S2_S2_fjLj3072ELj1ELj1ELj4ELj16ENS_18Kernel_traits_baseILj3072EfS2_S2_S2_fjLj128EEEEELb0ELb0ELb1EEEvNS_9BwdParamsE --------------------------
	.section	.text._ZN10layer_norm31ln_parallel_residual_bwd_kernelINS_13Kernel_traitsIf13__nv_bfloat16S2_S2_fjLj3072ELj1ELj1ELj4ELj16ENS_18Kernel_traits_baseILj3072EfS2_S2_S2_fjLj128EEEEELb0ELb0ELb1EEEvNS_9BwdParamsE,"ax",@progbits
	.sectioninfo	@"SHI_REGISTERS=246"
	.align	128
        .global         _ZN10layer_norm31ln_parallel_residual_bwd_kernelINS_13Kernel_traitsIf13__nv_bfloat16S2_S2_fjLj3072ELj1ELj1ELj4ELj16ENS_18Kernel_traits_baseILj3072EfS2_S2_S2_fjLj128EEEEELb0ELb0ELb1EEEvNS_9BwdParamsE
        .type           _ZN10layer_norm31ln_parallel_residual_bwd_kernelINS_13Kernel_traitsIf13__nv_bfloat16S2_S2_fjLj3072ELj1ELj1ELj4ELj16ENS_18Kernel_traits_baseILj3072EfS2_S2_S2_fjLj128EEEEELb0ELb0ELb1EEEvNS_9BwdParamsE,@function
        .size           _ZN10layer_norm31ln_parallel_residual_bwd_kernelINS_13Kernel_traitsIf13__nv_bfloat16S2_S2_fjLj3072ELj1ELj1ELj4ELj16ENS_18Kernel_traits_baseILj3072EfS2_S2_S2_fjLj128EEEEELb0ELb0ELb1EEEvNS_9BwdParamsE,(.L_x_2043 - _ZN10layer_norm31ln_parallel_residual_bwd_kernelINS_13Kernel_traitsIf13__nv_bfloat16S2_S2_fjLj3072ELj1ELj1ELj4ELj16ENS_18Kernel_traits_baseILj3072EfS2_S2_S2_fjLj128EEEEELb0ELb0ELb1EEEvNS_9BwdParamsE)
        .other          _ZN10layer_norm31ln_parallel_residual_bwd_kernelINS_13Kernel_traitsIf13__nv_bfloat16S2_S2_fjLj3072ELj1ELj1ELj4ELj16ENS_18Kernel_traits_baseILj3072EfS2_S2_S2_fjLj128EEEEELb0ELb0ELb1EEEvNS_9BwdParamsE,@"STO_CUDA_ENTRY STV_DEFAULT"
_ZN10layer_norm31ln_parallel_residual_bwd_kernelINS_13Kernel_traitsIf13__nv_bfloat16S2_S2_fjLj3072ELj1ELj1ELj4ELj16ENS_18Kernel_traits_baseILj3072EfS2_S2_S2_fjLj128EEEEELb0ELb0ELb1EEEvNS_9BwdParamsE:
.text._ZN10layer_norm31ln_parallel_residual_bwd_kernelINS_13Kernel_traitsIf13__nv_bfloat16S2_S2_fjLj3072ELj1ELj1ELj4ELj16ENS_18Kernel_traits_baseILj3072EfS2_S2_S2_fjLj128EEEEELb0ELb0ELb1EEEvNS_9BwdParamsE:
        /* <DEDUP_REMOVED lines=56> */
.L_x_399:
[----:B------:R-:W-:-:S04]  /*0380*/  SHF.L.U32 R2, R0, 0x5, RZ ;  /* 0x0000000500027819 */ /* 0x000fc800000006ff */
[----:B------:R-:W-:-:S04]  /*0390*/  LOP3.LUT R4, R2, 0xfe0, RZ, 0xc0, !PT ;  /* 0x00000fe002047812 */ /* 0x000fc800078ec0ff */
[C---:B------:R-:W-:Y:S02]  /*03a0*/  IADD3 R2, P0, R4.reuse, c[0x0][0x1b0], RZ ;  /* 0x00006c0004027a10 */ /* 0x040fe40007f1e0ff */
[----:B------:R-:W-:Y:S02]  /*03b0*/  IADD3 R4, P1, R4, c[0x0][0x1b8], RZ ;  /* 0x00006e0004047a10 */ /* 0x000fe40007f3e0ff */
[----:B------:R-:W-:Y:S02]  /*03c0*/  IADD3.X R3, RZ, c[0x0][0x1b4], RZ, P0, !PT ;  /* 0x00006d00ff037a10 */ /* 0x000fe400007fe4ff */
[----:B------:R-:W-:Y:S01]  /*03d0*/  IADD3.X R5, RZ, c[0x0][0x1bc], RZ, P1, !PT ;  /* 0x00006f00ff057a10 */ /* 0x000fe20000ffe4ff */
[----:B------:R-:W-:Y:S02]  /*03e0*/  HFMA2.MMA R209, -RZ, RZ, 0, 5.9604644775390625e-08 ;  /* 0x00000001ffd17435 */ /* 0x000fe400000001ff */
[----:B------:R-:W-:Y:S01]  /*03f0*/  HFMA2.MMA R204, -RZ, RZ, 0, 0 ;  /* 0x00000000ffcc7435 */ /* 0x000fe200000001ff */
[----:B------:R0:W5:Y:S01]  /*0400*/  LDG.E.128 R84, [R2.64] ;  /* 0x0000000402547981 */ /* 0x000162000c1e1d00 */
[----:B------:R-:W-:Y:S01]  /*0410*/  CS2R R16, SRZ ;  /* 0x0000000000107805 */ /* 0x000fe2000001ff00 */
[----:B------:R-:W-:Y:S01]  /*0420*/  CS2R R26, SRZ ;  /* 0x00000000001a7805 */ /* 0x000fe2000001ff00 */
[----:B------:R-:W-:Y:S01]  /*0430*/  CS2R R18, SRZ ;  /* 0x0000000000127805 */ /* 0x000fe2000001ff00 */
[----:B------:R0:W5:Y:S01]  /*0440*/  LDG.E.128 R80, [R2.64+0x10] ;  /* 0x0000100402507981 */ /* 0x000162000c1e1d00 */
        /* <DEDUP_REMOVED lines=19> */
[----:B------:R1:W5:Y:S01]  /*0580*/  LDG.E.128 R60, [R4.64] ;  /* 0x00000004043c7981 */ /* 0x000362000c1e1d00 */
[----:B------:R-:W-:Y:S01]  /*0590*/  CS2R R196, SRZ ;  /* 0x0000000000c47805 */ /* 0x000fe2000001ff00 */
[----:B------:R-:W-:Y:S01]  /*05a0*/  CS2R R6, SRZ ;  /* 0x0000000000067805 */ /* 0x000fe2000001ff00 */
[----:B------:R-:W-:Y:S01]  /*05b0*/  CS2R R8, SRZ ;  /* 0x0000000000087805 */ /* 0x000fe2000001ff00 */
[----:B------:R1:W5:Y:S01]  /*05c0*/  LDG.E.128 R56, [R4.64+0x10] ;  /* 0x0000100404387981 */ /* 0x000362000c1e1d00 */
[----:B------:R-:W-:Y:S01]  /*05d0*/  CS2R R10, SRZ ;  /* 0x00000000000a7805 */ /* 0x000fe2000001ff00 */
[----:B0-----:R-:W-:Y:S01]  /*05e0*/  CS2R R2, SRZ ;  /* 0x0000000000027805 */ /* 0x001fe2000001ff00 */
        /* <DEDUP_REMOVED lines=23> */
[----:B-1----:R-:W-:Y:S01]  /*0760*/  CS2R R4, SRZ ;  /* 0x0000000000047805 */ /* 0x002fe2000001ff00 */
[----:B------:R-:W-:Y:S01]  /*0770*/  CS2R R194, SRZ ;  /* 0x0000000000c27805 */ /* 0x000fe2000001ff00 */
[----:B------:R-:W-:Y:S01]  /*0780*/  CS2R R190, SRZ ;  /* 0x0000000000be7805 */ /* 0x000fe2000001ff00 */
[----:B------:R-:W-:Y:S01]  /*0790*/  MOV R202, RZ ;  /* 0x000000ff00ca7202 */ /* 0x000fe20000000f00 */
[----:B------:R-:W-:Y:S01]  /*07a0*/  CS2R R198, SRZ ;  /* 0x0000000000c67805 */ /* 0x000fe2000001ff00 */
[----:B------:R-:W-:-:S02]  /*07b0*/  CS2R R32, SRZ ;  /* 0x0000000000207805 */ /* 0x000fc4000001ff00 */
.L_x_404:
[----:B------:R-:W-:Y:S01]  /*07c0*/  IMAD R108, R203, c[0x0][0x168], RZ ;  /* 0x00005a00cb6c7a24 */ /* 0x000fe200078e02ff */
[----:B------:R-:W-:-:S02]  /*07d0*/  LOP3.LUT R110, R0, 0x7f, RZ, 0xc0, !PT ;  /* 0x0000007f006e7812 */ /* 0x000fc400078ec0ff */
[----:B------:R-:W-:Y:S02]  /*07e0*/  MOV R178, 0x10 ;  /* 0x0000001000b27802 */ /* 0x000fe40000000f00 */
[----:B------:R-:W-:-:S04]  /*07f0*/  SHF.R.S32.HI R109, RZ, 0x1f, R108 ;  /* 0x0000001fff6d7819 */ /* 0x000fc8000001146c */
[----:B------:R-:W-:-:S04]  /*0800*/  LEA.HI R109, R109, R108, RZ, 0x3 ;  /* 0x0000006c6d6d7211 */ /* 0x000fc800078f18ff */
[----:B------:R-:W-:Y:S02]  /*0810*/  LEA.HI.SX32 R205, R109, R110, 0x1d ;  /* 0x0000006e6dcd7211 */ /* 0x000fe400078feaff */
[----:B------:R-:W-:-:S03]  /*0820*/  MOV R136, 0x4 ;  /* 0x0000000400887802 */ /* 0x000fc60000000f00 */
        /* <DEDUP_REMOVED lines=19> */
[CC--:B------:R-:W-:Y:S02]  /*0960*/  IMAD.WIDE.U32 R140, R206.reuse, R178.reuse, c[0x0][0x210] ;  /* 0x00008400ce8c7625 */ /* 0x0c0fe400078e00b2 */
[----:B------:R-:W4:Y:S02]  /*0970*/  LDG.E.128 R132, [R132.64] ;  /* 0x0000000484847981 */ /* 0x000f24000c1e1d00 */
[----:B-1----:R-:W-:Y:S02]  /*0980*/  IMAD.WIDE.U32 R136, R206, R178, c[0x0][0x208] ;  /* 0x00008200ce887625 */ /* 0x002fe400078e00b2 */
        /* <DEDUP_REMOVED lines=17> */
[----:B-----5:R0:W5:Y:S01]  /*0aa0*/  @P1 LDG.E.128 R88, [R108.64] ;  /* 0x000000046c581981 */ /* 0x020162000c1e1d00 */
[----:B------:R-:W-:-:S03]  /*0ab0*/  PRMT R223, RZ, 0x5410, R110 ;  /* 0x00005410ffdf7816 */ /* 0x000fc6000000006e */
[----:B------:R-:W-:Y:S01]  /*0ac0*/  FADD.FTZ R213, -R112, R213 ;  /* 0x000000d570d57221 */ /* 0x000fe20000010100 */
[----:B------:R-:W-:Y:S02]  /*0ad0*/  PRMT R221, RZ, 0x7610, R110 ;  /* 0x00007610ffdd7816 */ /* 0x000fe4000000006e */
[--C-:B------:R-:W-:Y:S02]  /*0ae0*/  PRMT R217, RZ, 0x5410, R111.reuse ;  /* 0x00005410ffd97816 */ /* 0x100fe4000000006f */
[--C-:B0-----:R-:W-:Y:S02]  /*0af0*/  PRMT R109, RZ, 0x5410, R116.reuse ;  /* 0x00005410ff6d7816 */ /* 0x101fe40000000074 */
[----:B------:R-:W-:Y:S02]  /*0b00*/  PRMT R116, RZ, 0x7610, R116 ;  /* 0x00007610ff747816 */ /* 0x000fe40000000074 */
[----:B------:R-:W-:Y:S01]  /*0b10*/  PRMT R219, RZ, 0x7610, R111 ;  /* 0x00007610ffdb7816 */ /* 0x000fe2000000006f */
[----:B------:R-:W-:Y:S01]  /*0b20*/  @P1 IMAD.WIDE.U32 R110, R207, R178, c[0x0][0x218] ;  /* 0x00008600cf6e1625 */ /* 0x000fe200078e00b2 */
[----:B------:R-:W-:-:S03]  /*0b30*/  PRMT R108, RZ, 0x7610, R117 ;  /* 0x00007610ff6c7816 */ /* 0x000fc60000000075 */
[----:B------:R-:W-:Y:S01]  /*0b40*/  @P1 IMAD.WIDE.U32 R178, R206, R178, c[0x0][0x218] ;  /* 0x00008600ceb21625 */ /* 0x000fe200078e00b2 */
[----:B------:R-:W-:Y:S01]  /*0b50*/  PRMT R218, RZ, 0x7610, R113 ;  /* 0x00007610ffda7816 */ /* 0x000fe20000000071 */
[----:B------:R0:W5:Y:S02]  /*0b60*/  @P1 LDG.E.128 R92, [R110.64] ;  /* 0x000000046e5c1981 */ /* 0x000164000c1e1d00 */
[----:B------:R-:W-:Y:S02]  /*0b70*/  FMUL.FTZ R214, R208, R213 ;  /* 0x000000d5d0d67220 */ /* 0x000fe40000410000 */
[----:B------:R-:W-:Y:S01]  /*0b80*/  FMUL.FTZ R213, R61, R116 ;  /* 0x000000743dd57220 */ /* 0x000fe20000410000 */
[----:B------:R1:W5:Y:S01]  /*0b90*/  @P1 LDG.E.128 R96, [R178.64] ;  /* 0x00000004b2601981 */ /* 0x000362000c1e1d00 */
[C---:B------:R-:W-:Y:S02]  /*0ba0*/  FADD.FTZ R231, -R112.reuse, R231 ;  /* 0x000000e770e77221 */ /* 0x040fe40000010100 */
[----:B------:R-:W-:-:S02]  /*0bb0*/  FADD.FTZ R223, -R112, R223 ;  /* 0x000000df70df7221 */ /* 0x000fc40000010100 */
[----:B------:R-:W-:Y:S02]  /*0bc0*/  FADD.FTZ R211, R211, -R112 ;  /* 0x80000070d3d37221 */ /* 0x000fe40000010000 */
[----:B------:R-:W-:Y:S02]  /*0bd0*/  FADD.FTZ R198, R210, R198 ;  /* 0x000000c6d2c67221 */ /* 0x000fe40000010000 */
[-C--:B------:R-:W-:Y:S02]  /*0be0*/  FFMA.FTZ R199, R214, R210.reuse, R199 ;  /* 0x000000d2d6c77223 */ /* 0x080fe400000100c7 */
[----:B------:R-:W-:Y:S02]  /*0bf0*/  FFMA.FTZ R213, R85, R210, R213 ;  /* 0x000000d255d57223 */ /* 0x000fe400000100d5 */
[----:B------:R-:W-:Y:S02]  /*0c00*/  FMUL.FTZ R210, R208, R231 ;  /* 0x000000e7d0d27220 */ /* 0x000fe40000410000 */
[----:B-1----:R-:W-:-:S02]  /*0c10*/  FMUL.FTZ R179, R63, R108 ;  /* 0x0000006c3fb37220 */ /* 0x002fc40000410000 */
[----:B------:R-:W-:Y:S02]  /*0c20*/  FMUL.FTZ R178, R208, R223 ;  /* 0x000000dfd0b27220 */ /* 0x000fe40000410000 */
[C---:B------:R-:W-:Y:S01]  /*0c30*/  FADD.FTZ R221, -R112.reuse, R221 ;  /* 0x000000dd70dd7221 */ /* 0x040fe20000010100 */
[----:B0-----:R-:W-:Y:S01]  /*0c40*/  PRMT R111, RZ, 0x5410, R117 ;  /* 0x00005410ff6f7816 */ /* 0x001fe20000000075 */
[----:B------:R-:W-:Y:S01]  /*0c50*/  FADD.FTZ R223, -R112, R219 ;  /* 0x000000db70df7221 */ /* 0x000fe20000010100 */
[--C-:B------:R-:W-:Y:S01]  /*0c60*/  PRMT R117, RZ, 0x5410, R118.reuse ;  /* 0x00005410ff757816 */ /* 0x100fe20000000076 */
[----:B------:R-:W-:Y:S01]  /*0c70*/  FMUL.FTZ R216, R208, R211 ;  /* 0x000000d3d0d87220 */ /* 0x000fe20000410000 */
[----:B------:R-:W-:Y:S01]  /*0c80*/  PRMT R222, RZ, 0x7610, R118 ;  /* 0x00007610ffde7816 */ /* 0x000fe20000000076 */
[----:B------:R-:W-:Y:S01]  /*0c90*/  FMUL.FTZ R110, R60, R109 ;  /* 0x0000006d3c6e7220 */ /* 0x000fe20000410000 */
[----:B------:R-:W-:Y:S01]  /*0ca0*/  PRMT R233, RZ, 0x5410, R119 ;  /* 0x00005410ffe97816 */ /* 0x000fe20000000077 */
[----:B------:R-:W-:-:S02]  /*0cb0*/  FADD.FTZ R227, -R112, R227 ;  /* 0x000000e370e37221 */ /* 0x000fc40000010100 */
[----:B------:R-:W-:Y:S02]  /*0cc0*/  FADD.FTZ R190, R218, R190 ;  /* 0x000000bedabe7221 */ /* 0x000fe40000010000 */
[-C--:B------:R-:W-:Y:S02]  /*0cd0*/  FFMA.FTZ R191, R210, R218.reuse, R191 ;  /* 0x000000dad2bf7223 */ /* 0x080fe400000100bf */
[----:B------:R-:W-:Y:S02]  /*0ce0*/  FFMA.FTZ R179, R87, R218, R179 ;  /* 0x000000da57b37223 */ /* 0x000fe400000100b3 */
[----:B------:R-:W-:Y:S01]  /*0cf0*/  FMUL.FTZ R118, R208, R221 ;  /* 0x000000ddd0767220 */ /* 0x000fe20000410000 */
[----:B------:R-:W-:Y:S01]  /*0d00*/  PRMT R225, RZ, 0x5410, R114 ;  /* 0x00005410ffe17816 */ /* 0x000fe20000000072 */
[----:B------:R-:W-:Y:S02]  /*0d10*/  FADD.FTZ R221, -R112, R217 ;  /* 0x000000d970dd7221 */ /* 0x000fe40000010100 */
[----:B------:R-:W-:Y:S01]  /*0d20*/  FMUL.FTZ R218, R208, R223 ;  /* 0x000000dfd0da7220 */ /* 0x000fe20000410000 */
[----:B------:R-:W-:Y:S01]  /*0d30*/  PRMT R223, RZ, 0x7610, R120 ;  /* 0x00007610ffdf7816 */ /* 0x000fe20000000078 */
[----:B------:R-:W-:Y:S01]  /*0d40*/  FADD.FTZ R202, R215, R202 ;  /* 0x000000cad7ca7221 */ /* 0x000fe20000010000 */
[----:B------:R-:W-:Y:S01]  /*0d50*/  PRMT R229, RZ, 0x5410, R113 ;  /* 0x00005410ffe57816 */ /* 0x000fe20000000071 */
[-C--:B------:R-:W-:Y:S01]  /*0d60*/  FFMA.FTZ R204, R216, R215.reuse, R204 ;  /* 0x000000d7d8cc7223 */ /* 0x080fe200000100cc */
[----:B------:R-:W-:Y:S01]  /*0d70*/  PRMT R114, RZ, 0x7610, R114 ;  /* 0x00007610ff727816 */ /* 0x000fe20000000072 */
[----:B------:R-:W-:Y:S01]  /*0d80*/  FFMA.FTZ R215, R84, R215, R110 ;  /* 0x000000d754d77223 */ /* 0x000fe2000001006e */
[----:B------:R-:W-:Y:S01]  /*0d90*/  PRMT R113, RZ, 0x5410, R115 ;  /* 0x00005410ff717816 */ /* 0x000fe20000000073 */
[----:B------:R-:W-:Y:S01]  /*0da0*/  FMUL.FTZ R212, R208, R227 ;  /* 0x000000e3d0d47220 */ /* 0x000fe20000410000 */
[----:B------:R-:W-:Y:S01]  /*0db0*/  PRMT R224, RZ, 0x7610, R119 ;  /* 0x00007610ffe07816 */ /* 0x000fe20000000077 */
[----:B------:R-:W-:-:S02]  /*0dc0*/  FMUL.FTZ R110, R57, R222 ;  /* 0x000000de396e7220 */ /* 0x000fc40000410000 */
[----:B------:R-:W-:Y:S02]  /*0dd0*/  FMUL.FTZ R119, R56, R117 ;  /* 0x0000007538777220 */ /* 0x000fe40000410000 */
[----:B------:R-:W-:Y:S02]  /*0de0*/  FMUL.FTZ R220, R208, R221 ;  /* 0x000000ddd0dc7220 */ /* 0x000fe40000410000 */
[----:B------:R-:W-:Y:S02]  /*0df0*/  FMUL.FTZ R219, R58, R233 ;  /* 0x000000e93adb7220 */ /* 0x000fe40000410000 */
[----:B------:R-:W-:Y:S02]  /*0e00*/  FADD.FTZ R188, R108, R188 ;  /* 0x000000bc6cbc7221 */ /* 0x000fe40000010000 */
[----:B------:R-:W-:Y:S01]  /*0e10*/  FFMA.FTZ R189, R210, R108, R189 ;  /* 0x0000006cd2bd7223 */ /* 0x000fe200000100bd */
[----:B------:R-:W-:Y:S01]  /*0e20*/  PRMT R108, RZ, 0x7610, R128 ;  /* 0x00007610ff6c7816 */ /* 0x000fe20000000080 */
        /* <DEDUP_REMOVED lines=8> */
[----:B------:R-:W-:Y:S01]  /*0eb0*/  FADD.FTZ R223, -R112, R223 ;  /* 0x000000df70df7221 */ /* 0x000fe20000010100 */
[----:B------:R-:W-:Y:S01]  /*0ec0*/  PRMT R123, RZ, 0x5410, R124 ;  /* 0x00005410ff7b7816 */ /* 0x000fe2000000007c */
[----:B------:R-:W-:Y:S01]  /*0ed0*/  FFMA.FTZ R217, R81, R114, R110 ;  /* 0x0000007251d97223 */ /* 0x000fe2000001006e */
[----:B------:R-:W-:Y:S01]  /*0ee0*/  PRMT R124, RZ, 0x7610, R124 ;  /* 0x00007610ff7c7816 */ /* 0x000fe2000000007c */
[----:B------:R-:W-:-:S02]  /*0ef0*/  FADD.FTZ R186, R225, R186 ;  /* 0x000000bae1ba7221 */ /* 0x000fc40000010000 */
[-C--:B------:R-:W-:Y:S02]  /*0f00*/  FFMA.FTZ R187, R178, R225.reuse, R187 ;  /* 0x000000e1b2bb7223 */ /* 0x080fe400000100bb */
[----:B------:R-:W-:Y:S01]  /*0f10*/  FFMA.FTZ R119, R80, R225, R119 ;  /* 0x000000e150777223 */ /* 0x000fe20000010077 */
[----:B------:R-:W-:Y:S01]  /*0f20*/  PRMT R225, RZ, 0x7610, R127 ;  /* 0x00007610ffe17816 */ /* 0x000fe2000000007f */
[----:B------:R-:W-:Y:S02]  /*0f30*/  FADD.FTZ R176, R113, R176 ;  /* 0x000000b071b07221 */ /* 0x000fe40000010000 */
[----:B------:R-:W-:Y:S02]  /*0f40*/  FMUL.FTZ R110, R59, R224 ;  /* 0x000000e03b6e7220 */ /* 0x000fe40000410000 */
[-C--:B------:R-:W-:Y:S02]  /*0f50*/  FFMA.FTZ R177, R220, R113.reuse, R177 ;  /* 0x00000071dcb17223 */ /* 0x080fe400000100b1 */
        /* <DEDUP_REMOVED lines=11> */
[----:B------:R-:W-:-:S02]  /*1010*/  FMUL.FTZ R128, R208, R223 ;  /* 0x000000dfd0807220 */ /* 0x000fc40000410000 */
[----:B------:R-:W-:Y:S01]  /*1020*/  FMUL.FTZ R127, R53, R108 ;  /* 0x0000006c357f7220 */ /* 0x000fe20000410000 */
[----:B------:R-:W-:Y:S01]  /*1030*/  PRMT R237, RZ, 0x7610, R122 ;  /* 0x00007610ffed7816 */ /* 0x000fe2000000007a */
[----:B------:R-:W-:Y:S02]  /*1040*/  FADD.FTZ R231, -R112, R231 ;  /* 0x000000e770e77221 */ /* 0x000fe40000010100 */
[----:B------:R-:W-:Y:S02]  /*1050*/  FADD.FTZ R174, R233, R174 ;  /* 0x000000aee9ae7221 */ /* 0x000fe40000010000 */
[----:B------:R-:W-:Y:S01]  /*1060*/  FFMA.FTZ R175, R220, R233, R175 ;  /* 0x000000e9dcaf7223 */ /* 0x000fe200000100af */
[----:B------:R-:W-:Y:S01]  /*1070*/  PRMT R233, RZ, 0x5410, R122 ;  /* 0x00005410ffe97816 */ /* 0x000fe2000000007a */
[----:B------:R-:W-:Y:S01]  /*1080*/  FADD.FTZ R164, R124, R164 ;  /* 0x000000a47ca47221 */ /* 0x000fe20000010000 */
[----:B------:R-:W-:Y:S01]  /*1090*/  PRMT R227, RZ, 0x5410, R121 ;  /* 0x00005410ffe37816 */ /* 0x000fe20000000079 */
[-C--:B------:R-:W-:Y:S01]  /*10a0*/  FFMA.FTZ R165, R128, R124.reuse, R165 ;  /* 0x0000007c80a57223 */ /* 0x080fe200000100a5 */
[----:B------:R-:W-:Y:S01]  /*10b0*/  PRMT R122, RZ, 0x7610, R125 ;  /* 0x00007610ff7a7816 */ /* 0x000fe2000000007d */
[----:B------:R-:W-:-:S02]  /*10c0*/  FFMA.FTZ R127, R77, R124, R127 ;  /* 0x0000007c4d7f7223 */ /* 0x000fc4000001007f */
[----:B------:R-:W-:Y:S01]  /*10d0*/  FADD.FTZ R121, -R112, R117 ;  /* 0x0000007570797221 */ /* 0x000fe20000010100 */
[----:B------:R-:W-:Y:S01]  /*10e0*/  PRMT R117, RZ, 0x7610, R130 ;  /* 0x00007610ff757816 */ /* 0x000fe20000000082 */
[----:B------:R-:W-:Y:S02]  /*10f0*/  FMUL.FTZ R124, R208, R231 ;  /* 0x000000e7d07c7220 */ /* 0x000fe40000410000 */
[----:B------:R-:W-:Y:S02]  /*1100*/  FMUL.FTZ R120, R55, R114 ;  /* 0x0000007237787220 */ /* 0x000fe40000410000 */
[----:B------:R-:W-:Y:S02]  /*1110*/  FADD.FTZ R196, R116, R196 ;  /* 0x000000c474c47221 */ /* 0x000fe40000010000 */
[----:B------:R-:W-:Y:S01]  /*1120*/  FFMA.FTZ R197, R214, R116, R197 ;  /* 0x00000074d6c57223 */ /* 0x000fe200000100c5 */
[----:B------:R-:W-:Y:S01]  /*1130*/  PRMT R116, RZ, 0x5410, R131 ;  /* 0x00005410ff747816 */ /* 0x000fe20000000083 */
[----:B------:R-:W-:-:S02]  /*1140*/  FADD.FTZ R237, -R112, R237 ;  /* 0x000000ed70ed7221 */ /* 0x000fc40000010100 */
[----:B------:R-:W-:Y:S01]  /*1150*/  FADD.FTZ R109, -R112, R109 ;  /* 0x0000006d706d7221 */ /* 0x000fe20000010100 */
[----:B------:R-:W-:Y:S01]  /*1160*/  PRMT R115, RZ, 0x7610, R115 ;  /* 0x00007610ff737816 */ /* 0x000fe20000000073 */
[----:B------:R-:W-:Y:S01]  /*1170*/  FADD.FTZ R180, R222, R180 ;  /* 0x000000b4deb47221 */ /* 0x000fe20000010000 */
[----:B------:R-:W-:Y:S01]  /*1180*/  PRMT R226, RZ, 0x7610, R131 ;  /* 0x00007610ffe27816 */ /* 0x000fe20000000083 */
[----:B------:R-:W-:Y:S01]  /*1190*/  FFMA.FTZ R181, R118, R222, R181 ;  /* 0x000000de76b57223 */ /* 0x000fe200000100b5 */
[----:B------:R-:W-:Y:S01]  /*11a0*/  PRMT R222, RZ, 0x7610, R126 ;  /* 0x00007610ffde7816 */ /* 0x000fe2000000007e */
[----:B------:R-:W-:Y:S02]  /*11b0*/  FADD.FTZ R156, R122, R156 ;  /* 0x0000009c7a9c7221 */ /* 0x000fe40000010000 */
[-C--:B------:R-:W-:Y:S02]  /*11c0*/  FFMA.FTZ R157, R124, R122.reuse, R157 ;  /* 0x0000007a7c9d7223 */ /* 0x080fe4000001009d */
[----:B------:R-:W-:-:S02]  /*11d0*/  FFMA.FTZ R122, R79, R122, R120 ;  /* 0x0000007a4f7a7223 */ /* 0x000fc40000010078 */
[----:B------:R-:W-:Y:S02]  /*11e0*/  FMUL.FTZ R120, R208, R237 ;  /* 0x000000edd0787220 */ /* 0x000fe40000410000 */
[----:B------:R-:W-:Y:S02]  /*11f0*/  FMUL.FTZ R131, R49, R117 ;  /* 0x0000007531837220 */ /* 0x000fe40000410000 */
[----:B------:R-:W-:Y:S02]  /*1200*/  FADD.FTZ R111, -R112, R111 ;  /* 0x0000006f706f7221 */ /* 0x000fe40000010100 */
[----:B------:R-:W-:Y:S02]  /*1210*/  FMUL.FTZ R223, R208, R109 ;  /* 0x0000006dd0df7220 */ /* 0x000fe40000410000 */
[----:B------:R-:W-:Y:S02]  /*1220*/  FMUL.FTZ R109, R50, R116 ;  /* 0x00000074326d7220 */ /* 0x000fe40000410000 */
[----:B------:R-:W-:-:S02]  /*1230*/  FADD.FTZ R227, -R112, R227 ;  /* 0x000000e370e37221 */ /* 0x000fc40000010100 */
[----:B------:R-:W-:Y:S01]  /*1240*/  FFMA.FTZ R221, R83, R115, R110 ;  /* 0x0000007353dd7223 */ /* 0x000fe2000001006e */
[----:B------:R-:W-:Y:S01]  /*1250*/  PRMT R110, RZ, 0x5410, R130 ;  /* 0x00005410ff6e7816 */ /* 0x000fe20000000082 */
[----:B------:R-:W-:Y:S02]  /*1260*/  FADD.FTZ R30, R222, R30 ;  /* 0x0000001ede1e7221 */ /* 0x000fe40000010000 */
[-C--:B------:R-:W-:Y:S02]  /*1270*/  FFMA.FTZ R33, R120, R222.reuse, R33 ;  /* 0x000000de78217223 */ /* 0x080fe40000010021 */
[----:B------:R-:W-:Y:S01]  /*1280*/  FFMA.FTZ R131, R73, R222, R131 ;  /* 0x000000de49837223 */ /* 0x000fe20000010083 */
[----:B------:R-:W-:Y:S01]  /*1290*/  PRMT R235, RZ, 0x5410, R126 ;  /* 0x00005410ffeb7816 */ /* 0x000fe2000000007e */
[----:B------:R-:W-:Y:S02]  /*12a0*/  FADD.FTZ R39, R224, R39 ;  /* 0x00000027e0277221 */ /* 0x000fe40000010000 */
[----:B------:R-:W-:Y:S01]  /*12b0*/  FMUL.FTZ R222, R208, R111 ;  /* 0x0000006fd0de7220 */ /* 0x000fe20000410000 */
[----:B------:R-:W-:Y:S01]  /*12c0*/  PRMT R111, RZ, 0x7610, R132 ;  /* 0x00007610ff6f7816 */ /* 0x000fe20000000084 */
[----:B------:R-:W-:-:S02]  /*12d0*/  FFMA.FTZ R147, R223, R224, R147 ;  /* 0x000000e0df937223 */ /* 0x000fc40000010093 */
[----:B------:R-:W-:Y:S02]  /*12e0*/  FADD.FTZ R172, R115, R172 ;  /* 0x000000ac73ac7221 */ /* 0x000fe40000010000 */
[----:B------:R-:W-:Y:S01]  /*12f0*/  FFMA.FTZ R173, R218, R115, R173 ;  /* 0x00000073daad7223 */ /* 0x000fe200000100ad */
[----:B------:R-:W-:Y:S01]  /*1300*/  PRMT R115, RZ, 0x5410, R129 ;  /* 0x00005410ff737816 */ /* 0x000fe20000000081 */
[----:B------:R-:W-:Y:S02]  /*1310*/  FMUL.FTZ R130, R208, R121 ;  /* 0x00000079d0827220 */ /* 0x000fe40000410000 */
[----:B------:R-:W-:Y:S01]  /*1320*/  FFMA.FTZ R224, R74, R224, R109 ;  /* 0x000000e04ae07223 */ /* 0x000fe2000001006d */
[----:B------:R-:W-:Y:S01]  /*1330*/  PRMT R109, RZ, 0x5410, R132 ;  /* 0x00005410ff6d7816 */ /* 0x000fe20000000084 */
[----:B------:R-:W-:Y:S01]  /*1340*/  FMUL.FTZ R126, R208, R227 ;  /* 0x000000e3d07e7220 */ /* 0x000fe20000410000 */
[--C-:B------:R-:W-:Y:S01]  /*1350*/  PRMT R227, RZ, 0x5410, R135.reuse ;  /* 0x00005410ffe37816 */ /* 0x100fe20000000087 */
[-C--:B------:R-:W-:Y:S01]  /*1360*/  FMUL.FTZ R129, R52, R113.reuse ;  /* 0x0000007134817220 */ /* 0x080fe20000410000 */
[----:B------:R-:W-:Y:S01]  /*1370*/  PRMT R135, RZ, 0x7610, R135 ;  /* 0x00007610ff877816 */ /* 0x000fe20000000087 */
[----:B------:R-:W-:Y:S01]  /*1380*/  FADD.FTZ R166, R113, R166 ;  /* 0x000000a671a67221 */ /* 0x000fe20000010000 */
[----:B------:R-:W-:Y:S01]  /*1390*/  PRMT R239, RZ, 0x7610, R133 ;  /* 0x00007610ffef7816 */ /* 0x000fe20000000085 */
[----:B------:R-:W-:Y:S01]  /*13a0*/  FFMA.FTZ R167, R130, R113, R167 ;  /* 0x0000007182a77223 */ /* 0x000fe200000100a7 */
[----:B------:R-:W-:Y:S01]  /*13b0*/  PRMT R113, RZ, 0x5410, R133 ;  /* 0x00005410ff717816 */ /* 0x000fe20000000085 */
[----:B------:R-:W-:Y:S01]  /*13c0*/  FADD.FTZ R241, -R112, R111 ;  /* 0x0000006f70f17221 */ /* 0x000fe20000010100 */
[----:B------:R-:W-:Y:S01]  /*13d0*/  PRMT R111, RZ, 0x5410, R140 ;  /* 0x00005410ff6f7816 */ /* 0x000fe2000000008c */
[----:B------:R-:W-:-:S02]  /*13e0*/  FADD.FTZ R168, R123, R168 ;  /* 0x000000a87ba87221 */ /* 0x000fc40000010000 */
[-C--:B------:R-:W-:Y:S02]  /*13f0*/  FFMA.FTZ R169, R130, R123.reuse, R169 ;  /* 0x0000007b82a97223 */ /* 0x080fe400000100a9 */
[----:B------:R-:W-:Y:S02]  /*1400*/  FFMA.FTZ R129, R76, R123, R129 ;  /* 0x0000007b4c817223 */ /* 0x000fe40000010081 */
[C---:B------:R-:W-:Y:S02]  /*1410*/  FADD.FTZ R133, -R112.reuse, R109 ;  /* 0x0000006d70857221 */ /* 0x040fe40000010100 */
[C---:B------:R-:W-:Y:S02]  /*1420*/  FADD.FTZ R123, -R112.reuse, R233 ;  /* 0x000000e9707b7221 */ /* 0x040fe40000010100 */
[----:B------:R-:W-:Y:S01]  /*1430*/  FADD.FTZ R109, -R112, R135 ;  /* 0x00000087706d7221 */ /* 0x000fe20000010100 */
[----:B------:R-:W-:Y:S01]  /*1440*/  PRMT R135, RZ, 0x5410, R136 ;  /* 0x00005410ff877816 */ /* 0x000fe20000000088 */
[----:B------:R-:W-:-:S02]  /*1450*/  FADD.FTZ R23, R116, R23 ;  /* 0x0000001774177221 */ /* 0x000fc40000010000 */
[----:B------:R-:W-:Y:S02]  /*1460*/  FFMA.FTZ R10, R223, R116, R10 ;  /* 0x00000074df0a7223 */ /* 0x000fe4000001000a */
[C---:B------:R-:W-:Y:S02]  /*1470*/  FMUL.FTZ R132, R208.reuse, R133 ;  /* 0x00000085d0847220 */ /* 0x040fe40000410000 */
[----:B------:R-:W-:Y:S02]  /*1480*/  FMUL.FTZ R123, R208, R123 ;  /* 0x0000007bd07b7220 */ /* 0x000fe40000410000 */
[----:B------:R-:W-:Y:S02]  /*1490*/  FMUL.FTZ R121, R48, R110 ;  /* 0x0000006e30797220 */ /* 0x000fe40000410000 */
[----:B------:R-:W-:Y:S02]  /*14a0*/  FMUL.FTZ R116, R44, R111 ;  /* 0x0000006f2c747220 */ /* 0x000fe40000410000 */
[----:B------:R-:W-:-:S02]  /*14b0*/  FADD.FTZ R28, R135, R28 ;  /* 0x0000001c871c7221 */ /* 0x000fc40000010000 */
[----:B------:R-:W-:Y:S02]  /*14c0*/  FFMA.FTZ R149, R132, R135, R149 ;  /* 0x0000008784957223 */ /* 0x000fe40000010095 */
[----:B------:R-:W-:Y:S02]  /*14d0*/  FADD.FTZ R146, R235, R146 ;  /* 0x00000092eb927221 */ /* 0x000fe40000010000 */
[-C--:B------:R-:W-:Y:S02]  /*14e0*/  FFMA.FTZ R32, R123, R235.reuse, R32 ;  /* 0x000000eb7b207223 */ /* 0x080fe40000010020 */
[----:B------:R-:W-:Y:S01]  /*14f0*/  FFMA.FTZ R121, R72, R235, R121 ;  /* 0x000000eb48797223 */ /* 0x000fe20000010079 */
[----:B------:R-:W-:Y:S01]  /*1500*/  PRMT R235, RZ, 0x5410, R138 ;  /* 0x00005410ffeb7816 */ /* 0x000fe2000000008a */
[----:B------:R-:W-:Y:S02]  /*1510*/  FADD.FTZ R24, R114, R24 ;  /* 0x0000001872187221 */ /* 0x000fe40000010000 */
[----:B------:R-:W-:Y:S01]  /*1520*/  FFMA.FTZ R155, R124, R114, R155 ;  /* 0x000000727c9b7223 */ /* 0x000fe2000001009b */
[----:B------:R-:W-:Y:S01]  /*1530*/  PRMT R114, RZ, 0x7610, R138 ;  /* 0x00007610ff727816 */ /* 0x000fe2000000008a */
[----:B------:R-:W-:-:S02]  /*1540*/  FFMA.FTZ R135, R68, R135, R116 ;  /* 0x0000008744877223 */ /* 0x000fc40000010074 */
[----:B------:R-:W-:Y:S02]  /*1550*/  FFMA.FTZ R116, R216, R215, RZ ;  /* 0x000000d7d8747223 */ /* 0x000fe400000100ff */
[----:B------:R-:W-:Y:S02]  /*1560*/  FADD.FTZ R162, R108, R162 ;  /* 0x000000a26ca27221 */ /* 0x000fe40000010000 */
[----:B------:R-:W-:Y:S01]  /*1570*/  FFMA.FTZ R163, R128, R108, R163 ;  /* 0x0000006c80a37223 */ /* 0x000fe200000100a3 */
[----:B------:R-:W-:Y:S01]  /*1580*/  PRMT R108, RZ, 0x7610, R140 ;  /* 0x00007610ff6c7816 */ /* 0x000fe2000000008c */
[----:B------:R-:W-:Y:S01]  /*1590*/  FADD.FTZ R138, RZ, R215 ;  /* 0x000000d7ff8a7221 */ /* 0x000fe20000010000 */
[--C-:B------:R-:W-:Y:S01]  /*15a0*/  PRMT R237, RZ, 0x5410, R134.reuse ;  /* 0x00005410ffed7816 */ /* 0x100fe20000000086 */
[----:B------:R-:W-:Y:S01]  /*15b0*/  FFMA.FTZ R211, R86, R229, R211 ;  /* 0x000000e556d37223 */ /* 0x000fe200000100d3 */
[----:B------:R-:W-:Y:S01]  /*15c0*/  PRMT R233, RZ, 0x7610, R134 ;  /* 0x00007610ffe97816 */ /* 0x000fe20000000086 */
[----:B------:R-:W-:Y:S01]  /*15d0*/  FFMA.FTZ R116, R214, R213, R116 ;  /* 0x000000d5d6747223 */ /* 0x000fe20000010074 */
[----:B------:R-:W-:Y:S01]  /*15e0*/  PRMT R134, RZ, 0x7610, R136 ;  /* 0x00007610ff867816 */ /* 0x000fe20000000088 */
[----:B------:R-:W-:-:S02]  /*15f0*/  FADD.FTZ R138, R213, R138 ;  /* 0x0000008ad58a7221 */ /* 0x000fc40000010000 */
[----:B------:R-:W-:Y:S02]  /*1600*/  FMUL.FTZ R228, R51, R226 ;  /* 0x000000e233e47220 */ /* 0x000fe40000410000 */
[----:B------:R-:W-:Y:S01]  /*1610*/  FADD.FTZ R243, -R112, R113 ;  /* 0x0000007170f37221 */ /* 0x000fe20000010100 */
[----:B------:R-:W-:Y:S01]  /*1620*/  PRMT R113, RZ, 0x5410, R141 ;  /* 0x00005410ff717816 */ /* 0x000fe2000000008d */
[----:B------:R-:W-:Y:S02]  /*1630*/  FMUL.FTZ R133, R208, R241 ;  /* 0x000000f1d0857220 */ /* 0x000fe40000410000 */
[----:B------:R-:W-:Y:S02]  /*1640*/  FMUL.FTZ R136, R45, R108 ;  /* 0x0000006c2d887220 */ /* 0x000fe40000410000 */
[----:B------:R-:W-:Y:S02]  /*1650*/  FFMA.FTZ R116, R212, R211, R116 ;  /* 0x000000d3d4747223 */ /* 0x000fe40000010074 */
[----:B------:R-:W-:-:S02]  /*1660*/  FADD.FTZ R148, R225, R148 ;  /* 0x00000094e1947221 */ /* 0x000fc40000010000 */
[-C--:B------:R-:W-:Y:S02]  /*1670*/  FFMA.FTZ R31, R222, R225.reuse, R31 ;  /* 0x000000e1de1f7223 */ /* 0x080fe4000001001f */
[----:B------:R-:W-:Y:S02]  /*1680*/  FADD.FTZ R138, R211, R138 ;  /* 0x0000008ad38a7221 */ /* 0x000fe40000010000 */
[----:B------:R-:W-:Y:S01]  /*1690*/  FFMA.FTZ R225, R75, R225, R228 ;  /* 0x000000e14be17223 */ /* 0x000fe200000100e4 */
[----:B------:R-:W-:Y:S01]  /*16a0*/  PRMT R228, RZ, 0x7610, R137 ;  /* 0x00007610ffe47816 */ /* 0x000fe20000000089 */
[----:B------:R-:W-:Y:S02]  /*16b0*/  FADD.FTZ R21, R226, R21 ;  /* 0x00000015e2157221 */ /* 0x000fe40000010000 */
[----:B------:R-:W-:Y:S01]  /*16c0*/  FFMA.FTZ R11, R222, R226, R11 ;  /* 0x000000e2de0b7223 */ /* 0x000fe2000001000b */
[----:B------:R-:W-:Y:S01]  /*16d0*/  PRMT R226, RZ, 0x5410, R137 ;  /* 0x00005410ffe27816 */ /* 0x000fe20000000089 */
[----:B------:R-:W-:-:S02]  /*16e0*/  FADD.FTZ R150, R134, R150 ;  /* 0x0000009686967221 */ /* 0x000fc40000010000 */
[-C--:B------:R-:W-:Y:S02]  /*16f0*/  FFMA.FTZ R29, R133, R134.reuse, R29 ;  /* 0x00000086851d7223 */ /* 0x080fe4000001001d */
[----:B------:R-:W-:Y:S02]  /*1700*/  FFMA.FTZ R134, R69, R134, R136 ;  /* 0x0000008645867223 */ /* 0x000fe40000010088 */
[----:B------:R-:W-:Y:S02]  /*1710*/  FMUL.FTZ R136, R208, R243 ;  /* 0x000000f3d0887220 */ /* 0x000fe40000410000 */
[----:B------:R-:W-:Y:S02]  /*1720*/  FMUL.FTZ R137, R46, R113 ;  /* 0x000000712e897220 */ /* 0x000fe40000410000 */
[----:B------:R-:W-:Y:S02]  /*1730*/  FFMA.FTZ R116, R210, R179, R116 ;  /* 0x000000b3d2747223 */ /* 0x000fe40000010074 */
[----:B------:R-:W-:-:S02]  /*1740*/  FADD.FTZ R140, R179, R138 ;  /* 0x0000008ab38c7221 */ /* 0x000fc40000010000 */
[----:B------:R-:W-:Y:S02]  /*1750*/  FADD.FTZ R151, R226, R151 ;  /* 0x00000097e2977221 */ /* 0x000fe40000010000 */
[-C--:B------:R-:W-:Y:S02]  /*1760*/  FFMA.FTZ R153, R136, R226.reuse, R153 ;  /* 0x000000e288997223 */ /* 0x080fe40000010099 */
[----:B------:R-:W-:Y:S02]  /*1770*/  FFMA.FTZ R137, R70, R226, R137 ;  /* 0x000000e246897223 */ /* 0x000fe40000010089 */
[----:B------:R-:W-:Y:S02]  /*1780*/  FFMA.FTZ R116, R178, R119, R116 ;  /* 0x00000077b2747223 */ /* 0x000fe40000010074 */
[----:B------:R-:W-:Y:S02]  /*1790*/  FADD.FTZ R226, R119, R140 ;  /* 0x0000008c77e27221 */ /* 0x000fe40000010000 */
[----:B------:R-:W-:-:S02]  /*17a0*/  FFMA.FTZ R116, R118, R217, R116 ;  /* 0x000000d976747223 */ /* 0x000fc40000010074 */
[----:B------:R-:W-:Y:S02]  /*17b0*/  FADD.FTZ R226, R217, R226 ;  /* 0x000000e2d9e27221 */ /* 0x000fe40000010000 */
[C---:B------:R-:W-:Y:S02]  /*17c0*/  FADD.FTZ R239, -R112.reuse, R239 ;  /* 0x000000ef70ef7221 */ /* 0x040fe40000010100 */
[C---:B------:R-:W-:Y:S02]  /*17d0*/  FADD.FTZ R237, -R112.reuse, R237 ;  /* 0x000000ed70ed7221 */ /* 0x040fe40000010100 */
[C---:B------:R-:W-:Y:S02]  /*17e0*/  FADD.FTZ R233, -R112.reuse, R233 ;  /* 0x000000e970e97221 */ /* 0x040fe40000010100 */
[----:B------:R-:W-:Y:S01]  /*17f0*/  FADD.FTZ R227, -R112, R227 ;  /* 0x000000e370e37221 */ /* 0x000fe20000010100 */
[----:B------:R-:W-:Y:S01]  /*1800*/  PRMT R112, RZ, 0x7610, R141 ;  /* 0x00007610ff707816 */ /* 0x000fe2000000008d */
[----:B------:R-:W-:-:S02]  /*1810*/  FADD.FTZ R194, R229, R194 ;  /* 0x000000c2e5c27221 */ /* 0x000fc40000010000 */
[----:B------:R-:W-:Y:S01]  /*1820*/  FFMA.FTZ R195, R212, R229, R195 ;  /* 0x000000e5d4c37223 */ /* 0x000fe200000100c3 */
[----:B------:R-:W-:Y:S01]  /*1830*/  PRMT R229, RZ, 0x5410, R125 ;  /* 0x00005410ffe57816 */ /* 0x000fe2000000007d */
[----:B------:R-:W-:Y:S02]  /*1840*/  FFMA.FTZ R116, R220, R219, R116 ;  /* 0x000000dbdc747223 */ /* 0x000fe40000010074 */
[-C--:B------:R-:W-:Y:S02]  /*1850*/  FMUL.FTZ R125, R54, R115.reuse ;  /* 0x00000073367d7220 */ /* 0x080fe40000410000 */
[----:B------:R-:W-:Y:S02]  /*1860*/  FADD.FTZ R158, R115, R158 ;  /* 0x0000009e739e7221 */ /* 0x000fe40000010000 */
[----:B------:R-:W-:Y:S01]  /*1870*/  FFMA.FTZ R159, R126, R115, R159 ;  /* 0x000000737e9f7223 */ /* 0x000fe2000001009f */
[----:B------:R-:W-:Y:S01]  /*1880*/  PRMT R115, RZ, 0x5410, R142 ;  /* 0x00005410ff737816 */ /* 0x000fe2000000008e */
[----:B------:R-:W-:Y:S01]  /*1890*/  FADD.FTZ R226, R219, R226 ;  /* 0x000000e2dbe27221 */ /* 0x000fe20000010000 */
[----:B------:R-:W-:Y:S01]  /*18a0*/  PRMT R231, RZ, 0x5410, R139 ;  /* 0x00005410ffe77816 */ /* 0x000fe2000000008b */
[----:B------:R-:W-:Y:S01]  /*18b0*/  FADD.FTZ R25, R110, R25 ;  /* 0x000000196e197221 */ /* 0x000fe20000010000 */
[----:B------:R-:W-:Y:S01]  /*18c0*/  PRMT R142, RZ, 0x7610, R142 ;  /* 0x00007610ff8e7816 */ /* 0x000fe2000000008e */
[----:B------:R-:W-:Y:S01]  /*18d0*/  FFMA.FTZ R12, R123, R110, R12 ;  /* 0x0000006e7b0c7223 */ /* 0x000fe2000001000c */
[----:B------:R-:W-:Y:S01]  /*18e0*/  PRMT R110, RZ, 0x7610, R139 ;  /* 0x00007610ff6e7816 */ /* 0x000fe2000000008b */
[----:B------:R-:W-:-:S02]  /*18f0*/  FMUL.FTZ R139, R208, R239 ;  /* 0x000000efd08b7220 */ /* 0x000fc40000410000 */
[----:B------:R-:W-:Y:S02]  /*1900*/  FMUL.FTZ R141, R47, R112 ;  /* 0x000000702f8d7220 */ /* 0x000fe40000410000 */
[----:B------:R-:W-:Y:S02]  /*1910*/  FFMA.FTZ R116, R218, R221, R116 ;  /* 0x000000ddda747223 */ /* 0x000fe40000010074 */
[----:B------:R-:W-:Y:S02]  /*1920*/  FADD.FTZ R226, R221, R226 ;  /* 0x000000e2dde27221 */ /* 0x000fe40000010000 */
[----:B------:R-:W-:Y:S02]  /*1930*/  FADD.FTZ R160, R229, R160 ;  /* 0x000000a0e5a07221 */ /* 0x000fe40000010000 */
[-C--:B------:R-:W-:Y:S02]  /*1940*/  FFMA.FTZ R161, R126, R229.reuse, R161 ;  /* 0x000000e57ea17223 */ /* 0x080fe400000100a1 */
        /* <DEDUP_REMOVED lines=8> */
[----:B------:R-:W-:Y:S02]  /*19d0*/  FMUL.FTZ R143, R208, R233 ;  /* 0x000000e9d08f7220 */ /* 0x000fe40000410000 */
[----:B------:R-:W-:-:S02]  /*19e0*/  FMUL.FTZ R230, R41, R142 ;  /* 0x0000008e29e67220 */ /* 0x000fc40000410000 */
[----:B------:R-:W-:Y:S02]  /*19f0*/  FFMA.FTZ R116, R130, R129, R116 ;  /* 0x0000008182747223 */ /* 0x000fe40000010074 */
[----:B------:R-:W-:Y:S02]  /*1a00*/  FADD.FTZ R228, R129, R226 ;  /* 0x000000e281e47221 */ /* 0x000fe40000010000 */
[----:B------:R-:W-:Y:S02]  /*1a10*/  FADD.FTZ R37, R114, R37 ;  /* 0x0000002572257221 */ /* 0x000fe40000010000 */
[-C--:B------:R-:W-:Y:S02]  /*1a20*/  FFMA.FTZ R34, R143, R114.reuse, R34 ;  /* 0x000000728f227223 */ /* 0x080fe40000010022 */
[----:B------:R-:W-:Y:S02]  /*1a30*/  FFMA.FTZ R226, R65, R114, R230 ;  /* 0x0000007241e27223 */ /* 0x000fe400000100e6 */
[----:B------:R-:W-:-:S02]  /*1a40*/  FFMA.FTZ R116, R128, R127, R116 ;  /* 0x0000007f80747223 */ /* 0x000fc40000010074 */
[----:B------:R-:W-:Y:S02]  /*1a50*/  FADD.FTZ R114, R127, R228 ;  /* 0x000000e47f727221 */ /* 0x000fe40000010000 */
[----:B------:R-:W-:Y:S02]  /*1a60*/  FMUL.FTZ R228, R208, R227 ;  /* 0x000000e3d0e47220 */ /* 0x000fe40000410000 */
[----:B------:R-:W-:Y:S02]  /*1a70*/  FFMA.FTZ R227, R126, R125, R116 ;  /* 0x0000007d7ee37223 */ /* 0x000fe40000010074 */
[----:B------:R-:W-:Y:S02]  /*1a80*/  FADD.FTZ R233, R125, R114 ;  /* 0x000000727de97221 */ /* 0x000fe40000010000 */
[----:B------:R-:W-:Y:S02]  /*1a90*/  FFMA.FTZ R114, R124, R122, R227 ;  /* 0x0000007a7c727223 */ /* 0x000fe400000100e3 */
[----:B------:R-:W-:-:S02]  /*1aa0*/  FADD.FTZ R116, R122, R233 ;  /* 0x000000e97a747221 */ /* 0x000fc40000010000 */
        /* <DEDUP_REMOVED lines=15> */
[----:B------:R-:W-:Y:S02]  /*1ba0*/  FFMA.FTZ R114, R222, R225, R114 ;  /* 0x000000e1de727223 */ /* 0x000fe40000010072 */
[----:B------:R-:W-:Y:S02]  /*1bb0*/  FADD.FTZ R110, R225, R110 ;  /* 0x0000006ee16e7221 */ /* 0x000fe40000010000 */
[----:B------:R-:W-:-:S02]  /*1bc0*/  FADD.FTZ R19, R108, R19 ;  /* 0x000000136c137221 */ /* 0x000fc40000010000 */
[----:B------:R-:W-:Y:S02]  /*1bd0*/  FFMA.FTZ R8, R133, R108, R8 ;  /* 0x0000006c85087223 */ /* 0x000fe40000010008 */
[----:B------:R-:W-:Y:S02]  /*1be0*/  FFMA.FTZ R108, R132, R135, R114 ;  /* 0x00000087846c7223 */ /* 0x000fe40000010072 */
[----:B------:R-:W-:Y:S02]  /*1bf0*/  FADD.FTZ R109, R135, R110 ;  /* 0x0000006e876d7221 */ /* 0x000fe40000010000 */
[----:B------:R-:W-:Y:S02]  /*1c00*/  FFMA.FTZ R110, R133, R134, R108 ;  /* 0x00000086856e7223 */ /* 0x000fe4000001006c */
[----:B------:R-:W-:Y:S02]  /*1c10*/  FADD.FTZ R108, R109, R134 ;  /* 0x000000866d6c7221 */ /* 0x000fe40000010000 */
[----:B------:R-:W-:-:S02]  /*1c20*/  FMUL.FTZ R141, R40, R115 ;  /* 0x00000073288d7220 */ /* 0x000fc40000410000 */
[----:B------:R-:W-:Y:S02]  /*1c30*/  FFMA.FTZ R110, R136, R137, R110 ;  /* 0x00000089886e7223 */ /* 0x000fe4000001006e */
[----:B------:R-:W-:Y:S02]  /*1c40*/  FADD.FTZ R109, R108, R137 ;  /* 0x000000896c6d7221 */ /* 0x000fe40000010000 */
[----:B------:R-:W-:Y:S02]  /*1c50*/  FMUL.FTZ R140, R208, R237 ;  /* 0x000000edd08c7220 */ /* 0x000fe40000410000 */
[----:B------:R-:W-:Y:S02]  /*1c60*/  FFMA.FTZ R141, R64, R235, R141 ;  /* 0x000000eb408d7223 */ /* 0x000fe4000001008d */
        /* <DEDUP_REMOVED lines=28> */
.L_x_405:
        /* <DEDUP_REMOVED lines=18> */
.L_x_406:
        /* <DEDUP_REMOVED lines=15> */
[----:B------:R-:W-:Y:S04]  /*2040*/  @!P4 STS.64 [R142.X8+0x3000], R116 ;  /* 0x003000748e00c388 */ /* 0x000fe80000008a00 */
[----:B------:R-:W-:Y:S06]  /*2050*/  BAR.SYNC.DEFER_BLOCKING 0x0 ;  /* 0x0000000000007b1d */ /* 0x000fec0000010000 */
[----:B------:R-:W1:Y:S04]  /*2060*/  LDS.128 R108, [R209+0x3000] ;  /* 0x00300000d16c7984 */ /* 0x000e680000000c00 */
[----:B0-----:R0:W2:Y:S02]  /*2070*/  LDS.128 R112, [R209+0x3010] ;  /* 0x00301000d1707984 */ /* 0x0010a40000000c00 */
[----:B0-----:R-:W-:Y:S01]  /*2080*/  SEL R209, RZ, 0x1, P3 ;  /* 0x00000001ffd17807 */ /* 0x001fe20001800000 */
[----:B-1----:R-:W-:-:S02]  /*2090*/  FADD.FTZ R229, RZ, R108 ;  /* 0x0000006cffe57221 */ /* 0x002fc40000010000 */
[----:B------:R-:W-:Y:S02]  /*20a0*/  FADD.FTZ R108, RZ, R109 ;  /* 0x0000006dff6c7221 */ /* 0x000fe40000010000 */
[----:B------:R-:W-:Y:S02]  /*20b0*/  FADD.FTZ R229, R110, R229 ;  /* 0x000000e56ee57221 */ /* 0x000fe40000010000 */
[----:B------:R-:W-:Y:S02]  /*20c0*/  FADD.FTZ R108, R111, R108 ;  /* 0x0000006c6f6c7221 */ /* 0x000fe40000010000 */
[----:B--2---:R-:W-:Y:S02]  /*20d0*/  FADD.FTZ R229, R229, R112 ;  /* 0x00000070e5e57221 */ /* 0x004fe40000010000 */
        /* <DEDUP_REMOVED lines=12> */
[----:B------:R-:W-:Y:S02]  /*21a0*/  FFMA.FTZ R126, R126, R111, R114 ;  /* 0x0000006f7e7e7223 */ /* 0x000fe40000010072 */
[----:B------:R-:W-:-:S02]  /*21b0*/  FADD.FTZ R129, R129, -R130 ;  /* 0x8000008281817221 */ /* 0x000fc40000010000 */
[----:B------:R-:W-:Y:S02]  /*21c0*/  FFMA.FTZ R108, R123, R111, R114 ;  /* 0x0000006f7b6c7223 */ /* 0x000fe40000010072 */
[----:B------:R-:W-:Y:S02]  /*21d0*/  FADD.FTZ R109, R122, -R109 ;  /* 0x8000006d7a6d7221 */ /* 0x000fe40000010000 */
[----:B------:R-:W-:Y:S02]  /*21e0*/  FADD.FTZ R219, R219, -R220 ;  /* 0x800000dcdbdb7221 */ /* 0x000fe40000010000 */
[----:B------:R-:W-:Y:S02]  /*21f0*/  FADD.FTZ R221, R221, -R218 ;  /* 0x800000dadddd7221 */ /* 0x000fe40000010000 */
[----:B------:R-:W-:Y:S02]  /*2200*/  FADD.FTZ R125, R125, -R126 ;  /* 0x8000007e7d7d7221 */ /* 0x000fe40000010000 */
[----:B------:R-:W-:-:S02]  /*2210*/  FMUL.FTZ R126, R208, R129 ;  /* 0x00000081d07e7220 */ /* 0x000fc40000410000 */
[-CC-:B------:R-:W-:Y:S02]  /*2220*/  FFMA.FTZ R178, R178, R111.reuse, R114.reuse ;  /* 0x0000006fb2b27223 */ /* 0x180fe40000010072 */
[----:B------:R-:W-:Y:S02]  /*2230*/  FFMA.FTZ R118, R118, R111, R114 ;  /* 0x0000006f76767223 */ /* 0x000fe40000010072 */
[----:B------:R-:W-:Y:S01]  /*2240*/  FADD.FTZ R121, R121, -R108 ;  /* 0x8000006c79797221 */ /* 0x000fe20000010000 */
[--C-:B-----5:R-:W-:Y:S01]  /*2250*/  @P1 PRMT R108, RZ, 0x5410, R91.reuse ;  /* 0x00005410ff6c1816 */ /* 0x120fe2000000005b */
[C---:B------:R-:W-:Y:S01]  /*2260*/  FMUL.FTZ R129, R208.reuse, R109 ;  /* 0x0000006dd0817220 */ /* 0x040fe20000410000 */
[----:B------:R-:W-:Y:S01]  /*2270*/  @P1 PRMT R109, RZ, 0x7610, R91 ;  /* 0x00007610ff6d1816 */ /* 0x000fe2000000005b */
[C---:B------:R-:W-:Y:S02]  /*2280*/  FMUL.FTZ R219, R208.reuse, R219 ;  /* 0x000000dbd0db7220 */ /* 0x040fe40000410000 */
[----:B------:R-:W-:-:S02]  /*2290*/  FMUL.FTZ R142, R208, R221 ;  /* 0x000000ddd08e7220 */ /* 0x000fc40000410000 */
[-C--:B------:R-:W-:Y:S02]  /*22a0*/  FFMA.FTZ R136, R136, R111.reuse, R114 ;  /* 0x0000006f88887223 */ /* 0x080fe40000010072 */
[----:B------:R-:W-:Y:S02]  /*22b0*/  FADD.FTZ R119, R119, -R178 ;  /* 0x800000b277777221 */ /* 0x000fe40000010000 */
[----:B------:R-:W-:Y:S02]  /*22c0*/  FADD.FTZ R217, R217, -R118 ;  /* 0x80000076d9d97221 */ /* 0x000fe40000010000 */
[-CC-:B------:R-:W-:Y:S02]  /*22d0*/  FFMA.FTZ R212, R212, R111.reuse, R114.reuse ;  /* 0x0000006fd4d47223 */ /* 0x180fe40000010072 */
[----:B------:R-:W-:Y:S02]  /*22e0*/  FFMA.FTZ R210, R210, R111, R114 ;  /* 0x0000006fd2d27223 */ /* 0x000fe40000010072 */
        /* <DEDUP_REMOVED lines=8> */
[-CC-:B------:R-:W-:Y:S02]  /*2370*/  FFMA.FTZ R132, R132, R111.reuse, R114.reuse ;  /* 0x0000006f84847223 */ /* 0x180fe40000010072 */
[----:B------:R-:W-:Y:S02]  /*2380*/  FFMA.FTZ R113, R133, R111, R114 ;  /* 0x0000006f85717223 */ /* 0x000fe40000010072 */
        /* <DEDUP_REMOVED lines=12> */
[----:B------:R-:W-:Y:S02]  /*2450*/  FFMA.FTZ R227, R227, R111, R114 ;  /* 0x0000006fe3e37223 */ /* 0x000fe40000010072 */
[----:B------:R-:W-:Y:S01]  /*2460*/  @P1 FADD.FTZ R136, R136, R109 ;  /* 0x0000006d88881221 */ /* 0x000fe20000010000 */
[--C-:B------:R-:W-:Y:S01]  /*2470*/  @P1 PRMT R109, RZ, 0x5410, R89.reuse ;  /* 0x00005410ff6d1816 */ /* 0x100fe20000000059 */
        /* <DEDUP_REMOVED lines=26> */
[----:B------:R-:W-:Y:S01]  /*2620*/  @P1 FADD.FTZ R132, R132, R109 ;  /* 0x0000006d84841221 */ /* 0x000fe20000010000 */
[----:B------:R-:W-:Y:S01]  /*2630*/  @P1 PRMT R109, RZ, 0x5410, R94 ;  /* 0x00005410ff6d1816 */ /* 0x000fe2000000005e */
[----:B------:R-:W-:Y:S01]  /*2640*/  @P1 FADD.FTZ R133, R133, R108 ;  /* 0x0000006c85851221 */ /* 0x000fe20000010000 */
[----:B------:R-:W-:Y:S01]  /*2650*/  @P1 PRMT R108, RZ, 0x7610, R94 ;  /* 0x00007610ff6c1816 */ /* 0x000fe2000000005e */
[C---:B------:R-:W-:Y:S02]  /*2660*/  FMUL.FTZ R130, R208.reuse, R121 ;  /* 0x00000079d0827220 */ /* 0x040fe40000410000 */
[----:B------:R-:W-:-:S02]  /*2670*/  FMUL.FTZ R131, R208, R131 ;  /* 0x00000083d0837220 */ /* 0x000fc40000410000 */
[----:B------:R-:W-:Y:S01]  /*2680*/  @P1 FADD.FTZ R130, R130, R109 ;  /* 0x0000006d82821221 */ /* 0x000fe20000010000 */
[--C-:B------:R-:W-:Y:S01]  /*2690*/  @P1 PRMT R109, RZ, 0x5410, R93.reuse ;  /* 0x00005410ff6d1816 */ /* 0x100fe2000000005d */
[----:B------:R-:W-:Y:S01]  /*26a0*/  @P1 FADD.FTZ R131, R131, R108 ;  /* 0x0000006c83831221 */ /* 0x000fe20000010000 */
[----:B------:R-:W-:Y:S01]  /*26b0*/  @P1 PRMT R108, RZ, 0x7610, R93 ;  /* 0x00007610ff6c1816 */ /* 0x000fe2000000005d */
[----:B------:R-:W-:Y:S02]  /*26c0*/  FADD.FTZ R127, R127, -R128 ;  /* 0x800000807f7f7221 */ /* 0x000fe40000010000 */
[----:B------:R-:W-:Y:S02]  /*26d0*/  FMUL.FTZ R128, R208, R125 ;  /* 0x0000007dd0807220 */ /* 0x000fe40000410000 */
        /* <DEDUP_REMOVED lines=8> */
[----:B------:R-:W-:Y:S01]  /*2760*/  @P1 PRMT R109, RZ, 0x7610, R96 ;  /* 0x00007610ff6d1816 */ /* 0x000fe20000000060 */
[----:B------:R-:W-:Y:S01]  /*2770*/  @P1 FADD.FTZ R127, R127, R108 ;  /* 0x0000006c7f7f1221 */ /* 0x000fe20000010000 */
[----:B------:R-:W-:Y:S01]  /*2780*/  @P1 PRMT R108, RZ, 0x5410, R96 ;  /* 0x00005410ff6c1816 */ /* 0x000fe20000000060 */
[----:B------:R-:W-:Y:S01]  /*2790*/  FMUL.FTZ R122, R208, R113 ;  /* 0x00000071d07a7220 */ /* 0x000fe20000410000 */
[----:B------:R-:W-:Y:S01]  /*27a0*/  @P0 PRMT R103, R111, 0x7610, R103 ;  /* 0x000076106f670816 */ /* 0x000fe20000000067 */
[----:B------:R-:W-:Y:S01]  /*27b0*/  FADD.FTZ R139, R138, -R139 ;  /* 0x8000008b8a8b7221 */ /* 0x000fe20000010000 */
[----:B------:R-:W-:Y:S01]  /*27c0*/  HFMA2.MMA R138, -RZ, RZ, 0, 9.5367431640625e-07 ;  /* 0x00000010ff8a7435 */ /* 0x000fe200000001ff */
[----:B------:R-:W-:Y:S01]  /*27d0*/  @P1 FADD.FTZ R119, R119, R108 ;  /* 0x0000006c77771221 */ /* 0x000fe20000010000 */
[----:B------:R-:W-:Y:S01]  /*27e0*/  @P1 PRMT R108, RZ, 0x7610, R97 ;  /* 0x00007610ff6c1816 */ /* 0x000fe20000000061 */
[----:B------:R-:W-:Y:S01]  /*27f0*/  @P1 FADD.FTZ R122, R122, R109 ;  /* 0x0000006d7a7a1221 */ /* 0x000fe20000010000 */
[----:B------:R-:W-:Y:S01]  /*2800*/  @P1 PRMT R109, RZ, 0x5410, R97 ;  /* 0x00005410ff6d1816 */ /* 0x000fe20000000061 */
[C---:B------:R-:W-:Y:S01]  /*2810*/  FMUL.FTZ R120, R208.reuse, R115 ;  /* 0x00000073d0787220 */ /* 0x040fe20000410000 */
[----:B------:R-:W-:Y:S01]  /*2820*/  @P0 PRMT R103, R103, 0x5410, R112 ;  /* 0x0000541067670816 */ /* 0x000fe20000000070 */
[----:B------:R-:W-:Y:S01]  /*2830*/  FMUL.FTZ R121, R208, R139 ;  /* 0x0000008bd0797220 */ /* 0x000fe20000410000 */
[----:B------:R-:W-:Y:S01]  /*2840*/  @P0 F2FP.BF16.PACK_AB R139, RZ, R117 ;  /* 0x00000075ff8b023e */ /* 0x000fe200000010ff */
[----:B------:R-:W-:Y:S01]  /*2850*/  FADD.FTZ R141, R141, -R140 ;  /* 0x8000008c8d8d7221 */ /* 0x000fe20000010000 */
[----:B------:R-:W-:Y:S01]  /*2860*/  @P0 F2FP.BF16.PACK_AB R140, RZ, R135 ;  /* 0x00000087ff8c023e */ /* 0x000fe200000010ff */
[----:B------:R-:W-:Y:S01]  /*2870*/  FADD.FTZ R143, R226, -R143 ;  /* 0x8000008fe28f7221 */ /* 0x000fe20000010000 */
[----:B------:R-:W-:Y:S01]  /*2880*/  F2FP.BF16.PACK_AB R111, R142, R219 ;  /* 0x000000db8e6f723e */ /* 0x000fe200000010ff */
[----:B------:R-:W-:Y:S01]  /*2890*/  @P1 FADD.FTZ R120, R120, R109 ;  /* 0x0000006d78781221 */ /* 0x000fe20000010000 */
[----:B------:R-:W-:Y:S01]  /*28a0*/  @P1 PRMT R109, RZ, 0x5410, R98 ;  /* 0x00005410ff6d1816 */ /* 0x000fe20000000062 */
[----:B------:R-:W-:Y:S01]  /*28b0*/  @P1 FADD.FTZ R121, R121, R108 ;  /* 0x0000006c79791221 */ /* 0x000fe20000010000 */
[----:B------:R-:W-:Y:S01]  /*28c0*/  @P1 PRMT R108, RZ, 0x7610, R98 ;  /* 0x00007610ff6c1816 */ /* 0x000fe20000000062 */
[C---:B------:R-:W-:Y:S01]  /*28d0*/  FMUL.FTZ R124, R208.reuse, R141 ;  /* 0x0000008dd07c7220 */ /* 0x040fe20000410000 */
[----:B------:R-:W-:Y:S01]  /*28e0*/  @P0 F2FP.BF16.PACK_AB R141, RZ, R137 ;  /* 0x00000089ff8d023e */ /* 0x000fe200000010ff */
[----:B------:R-:W-:-:S02]  /*28f0*/  FMUL.FTZ R123, R208, R143 ;  /* 0x0000008fd07b7220 */ /* 0x000fc40000410000 */
[----:B------:R-:W-:Y:S01]  /*2900*/  FADD.FTZ R231, R231, -R228 ;  /* 0x800000e4e7e77221 */ /* 0x000fe20000010000 */
[----:B------:R-:W-:Y:S01]  /*2910*/  @P0 PRMT R102, R102, 0x5410, R141 ;  /* 0x0000541066660816 */ /* 0x000fe2000000008d */
[----:B------:R-:W-:Y:S02]  /*2920*/  FADD.FTZ R227, R230, -R227 ;  /* 0x800000e3e6e37221 */ /* 0x000fe40000010000 */
[----:B------:R-:W-:Y:S01]  /*2930*/  @P1 FADD.FTZ R124, R124, R109 ;  /* 0x0000006d7c7c1221 */ /* 0x000fe20000010000 */
[--C-:B------:R-:W-:Y:S01]  /*2940*/  @P1 PRMT R109, RZ, 0x5410, R99.reuse ;  /* 0x00005410ff6d1816 */ /* 0x100fe20000000063 */
[----:B------:R-:W-:Y:S01]  /*2950*/  @P1 FADD.FTZ R123, R123, R108 ;  /* 0x0000006c7b7b1221 */ /* 0x000fe20000010000 */
[----:B------:R-:W-:Y:S01]  /*2960*/  @P1 PRMT R108, RZ, 0x7610, R99 ;  /* 0x00007610ff6c1816 */ /* 0x000fe20000000063 */
[C---:B------:R-:W-:Y:S02]  /*2970*/  FMUL.FTZ R118, R208.reuse, R231 ;  /* 0x000000e7d0767220 */ /* 0x040fe40000410000 */
[----:B------:R-:W-:-:S02]  /*2980*/  FMUL.FTZ R125, R208, R227 ;  /* 0x000000e3d07d7220 */ /* 0x000fc40000410000 */
[----:B------:R-:W-:Y:S01]  /*2990*/  @P1 FADD.FTZ R118, R118, R109 ;  /* 0x0000006d76761221 */ /* 0x000fe20000010000 */
[----:B------:R-:W-:Y:S01]  /*29a0*/  @P0 F2FP.BF16.PACK_AB R109, RZ, R134 ;  /* 0x00000086ff6d023e */ /* 0x000fe200000010ff */
[----:B------:R-:W-:Y:S01]  /*29b0*/  @P1 FADD.FTZ R125, R125, R108 ;  /* 0x0000006c7d7d1221 */ /* 0x000fe20000010000 */
[----:B------:R-:W-:Y:S01]  /*29c0*/  ISETP.NE.U32.AND P1, PT, RZ, c[0x0][0x250], PT ;  /* 0x00009400ff007a0c */ /* 0x000fe20003f25070 */
[C---:B------:R-:W-:Y:S01]  /*29d0*/  @P0 IMAD.WIDE.U32 R114, R205.reuse, R138, c[0x0][0x258] ;  /* 0x00009600cd720625 */ /* 0x040fe200078e008a */
[----:B------:R-:W-:Y:S02]  /*29e0*/  @P0 F2FP.BF16.PACK_AB R108, RZ, R116 ;  /* 0x00000074ff6c023e */ /* 0x000fe400000010ff */
[----:B------:R-:W-:Y:S01]  /*29f0*/  ISETP.NE.AND.EX P1, PT, RZ, c[0x0][0x254], PT, P1 ;  /* 0x00009500ff007a0c */ /* 0x000fe20003f25310 */
[----:B------:R-:W-:Y:S01]  /*2a00*/  IMAD.WIDE.U32 R112, R205, R138, c[0x0][0x248] ;  /* 0x00009200cd707625 */ /* 0x000fe200078e008a */
[----:B------:R-:W-:Y:S02]  /*2a10*/  @P0 PRMT R101, R109, 0x7610, R101 ;  /* 0x000076106d650816 */ /* 0x000fe40000000065 */
[----:B------:R-:W-:-:S02]  /*2a20*/  @P0 PRMT R100, R108, 0x7610, R100 ;  /* 0x000076106c640816 */ /* 0x000fc40000000064 */
[----:B------:R-:W-:Y:S02]  /*2a30*/  @P0 PRMT R101, R101, 0x5410, R140 ;  /* 0x0000541065650816 */ /* 0x000fe4000000008c */
[----:B------:R-:W-:Y:S02]  /*2a40*/  @P0 PRMT R100, R100, 0x5410, R139 ;  /* 0x0000541064640816 */ /* 0x000fe4000000008b */
[----:B------:R-:W-:Y:S02]  /*2a50*/  F2FP.BF16.PACK_AB R109, R135, R134 ;  /* 0x00000086876d723e */ /* 0x000fe400000010ff */
[-C--:B------:R-:W-:Y:S01]  /*2a60*/  F2FP.BF16.PACK_AB R108, R117, R116.reuse ;  /* 0x00000074756c723e */ /* 0x080fe200000010ff */
[----:B------:R0:W-:Y:S01]  /*2a70*/  @P0 STG.E.128 [R114.64], R100 ;  /* 0x0000006472000986 */ /* 0x0001e2000c101d04 */
[----:B------:R-:W-:Y:S02]  /*2a80*/  @P1 F2FP.BF16.PACK_AB R116, RZ, R116 ;  /* 0x00000074ff74123e */ /* 0x000fe400000010ff */
[----:B------:R-:W-:Y:S01]  /*2a90*/  @P1 F2FP.BF16.PACK_AB R219, RZ, R219 ;  /* 0x000000dbffdb123e */ /* 0x000fe200000010ff */
[----:B------:R1:W-:Y:S01]  /*2aa0*/  STG.E.128 [R112.64], R108 ;  /* 0x0000006c70007986 */ /* 0x0003e2000c101d04 */
[----:B------:R-:W-:-:S02]  /*2ab0*/  @P1 F2FP.BF16.PACK_AB R139, RZ, R136 ;  /* 0x00000088ff8b123e */ /* 0x000fc400000010ff */
[----:B------:R-:W-:Y:S02]  /*2ac0*/  @P1 F2FP.BF16.PACK_AB R140, RZ, R137 ;  /* 0x00000089ff8c123e */ /* 0x000fe400000010ff */
[----:B------:R-:W-:Y:S02]  /*2ad0*/  @P1 F2FP.BF16.PACK_AB R117, RZ, R117 ;  /* 0x00000075ff75123e */ /* 0x000fe400000010ff */
[----:B------:R-:W-:Y:S02]  /*2ae0*/  @P1 PRMT R104, R116, 0x7610, R104 ;  /* 0x0000761074681816 */ /* 0x000fe40000000068 */
[----:B------:R-:W-:Y:S02]  /*2af0*/  @P1 F2FP.BF16.PACK_AB R142, RZ, R142 ;  /* 0x0000008eff8e123e */ /* 0x000fe400000010ff */
[----:B------:R-:W-:Y:S02]  /*2b00*/  @P1 F2FP.BF16.PACK_AB R137, RZ, R135 ;  /* 0x00000087ff89123e */ /* 0x000fe400000010ff */
[----:B------:R-:W-:-:S02]  /*2b10*/  @P1 PRMT R107, R219, 0x7610, R107 ;  /* 0x00007610db6b1816 */ /* 0x000fc4000000006b */
[----:B0-----:R-:W-:Y:S02]  /*2b20*/  @P1 F2FP.BF16.PACK_AB R115, RZ, R134 ;  /* 0x00000086ff73123e */ /* 0x001fe400000010ff */
[----:B------:R-:W-:Y:S02]  /*2b30*/  @P0 F2FP.BF16.PACK_AB R114, RZ, R133 ;  /* 0x00000085ff72023e */ /* 0x000fe400000010ff */
[----:B-1----:R-:W-:Y:S02]  /*2b40*/  @P0 F2FP.BF16.PACK_AB R113, RZ, R132 ;  /* 0x00000084ff71023e */ /* 0x002fe400000010ff */
[----:B------:R-:W-:Y:S02]  /*2b50*/  @P0 F2FP.BF16.PACK_AB R110, RZ, R130 ;  /* 0x00000082ff6e023e */ /* 0x000fe400000010ff */
[----:B------:R-:W-:Y:S02]  /*2b60*/  @P0 F2FP.BF16.PACK_AB R109, RZ, R128 ;  /* 0x00000080ff6d023e */ /* 0x000fe400000010ff */
[----:B------:R-:W-:-:S02]  /*2b70*/  @P0 F2FP.BF16.PACK_AB R108, RZ, R126 ;  /* 0x0000007eff6c023e */ /* 0x000fc400000010ff */
[----:B------:R-:W-:Y:S02]  /*2b80*/  @P1 PRMT R106, R139, 0x7610, R106 ;  /* 0x000076108b6a1816 */ /* 0x000fe4000000006a */
[----:B------:R-:W-:Y:S02]  /*2b90*/  @P1 PRMT R105, R115, 0x7610, R105 ;  /* 0x0000761073691816 */ /* 0x000fe40000000069 */
[----:B------:R-:W-:Y:S02]  /*2ba0*/  @P0 PRMT R103, R113, 0x7610, R103 ;  /* 0x0000761071670816 */ /* 0x000fe40000000067 */
[----:B------:R-:W-:Y:S02]  /*2bb0*/  @P0 F2FP.BF16.PACK_AB R136, RZ, R131 ;  /* 0x00000083ff88023e */ /* 0x000fe400000010ff */
[----:B------:R-:W-:Y:S02]  /*2bc0*/  @P0 F2FP.BF16.PACK_AB R135, RZ, R129 ;  /* 0x00000081ff87023e */ /* 0x000fe400000010ff */
[----:B------:R-:W-:-:S02]  /*2bd0*/  @P0 F2FP.BF16.PACK_AB R134, RZ, R127 ;  /* 0x0000007fff86023e */ /* 0x000fc400000010ff */
[----:B------:R-:W-:Y:S02]  /*2be0*/  @P0 PRMT R102, R110, 0x7610, R102 ;  /* 0x000076106e660816 */ /* 0x000fe40000000066 */
        /* <DEDUP_REMOVED lines=42> */
[----:B------:R-:W-:Y:S02]  /*2e90*/  @P1 PRMT R107, R107, 0x5410, R133 ;  /* 0x000054106b6b1816 */ /* 0x000fe40000000085 */
[----:B------:R-:W-:-:S02]  /*2ea0*/  @P1 PRMT R106, R106, 0x5410, R131 ;  /* 0x000054106a6a1816 */ /* 0x000fc40000000083 */
[----:B------:R-:W-:Y:S02]  /*2eb0*/  @P1 PRMT R105, R105, 0x5410, R129 ;  /* 0x0000541069691816 */ /* 0x000fe40000000081 */
[----:B------:R-:W-:Y:S02]  /*2ec0*/  @P1 PRMT R104, R104, 0x5410, R127 ;  /* 0x0000541068681816 */ /* 0x000fe4000000007f */
[----:B------:R-:W-:Y:S02]  /*2ed0*/  @P0 PRMT R101, R101, 0x5410, R109 ;  /* 0x0000541065650816 */ /* 0x000fe4000000006d */
[----:B------:R-:W-:Y:S01]  /*2ee0*/  @P0 PRMT R102, R102, 0x5410, R111 ;  /* 0x0000541066660816 */ /* 0x000fe2000000006f */
[----:B------:R0:W-:Y:S01]  /*2ef0*/  @P1 STG.E.128 [R116.64], R104 ;  /* 0x0000006874001986 */ /* 0x0001e2000c101d04 */
[----:B------:R-:W-:Y:S02]  /*2f00*/  F2FP.BF16.PACK_AB R111, R125, R118 ;  /* 0x000000767d6f723e */ /* 0x000fe400000010ff */
[----:B------:R-:W-:-:S02]  /*2f10*/  F2FP.BF16.PACK_AB R110, R123, R124 ;  /* 0x0000007c7b6e723e */ /* 0x000fc400000010ff */
[----:B------:R-:W-:Y:S02]  /*2f20*/  F2FP.BF16.PACK_AB R109, R121, R120 ;  /* 0x00000078796d723e */ /* 0x000fe400000010ff */
[-C--:B------:R-:W-:Y:S02]  /*2f30*/  F2FP.BF16.PACK_AB R108, R122, R119.reuse ;  /* 0x000000777a6c723e */ /* 0x080fe400000010ff */
[----:B------:R-:W-:Y:S02]  /*2f40*/  @P1 F2FP.BF16.PACK_AB R118, RZ, R118 ;  /* 0x00000076ff76123e */ /* 0x000fe400000010ff */
[----:B------:R-:W-:Y:S02]  /*2f50*/  @P1 F2FP.BF16.PACK_AB R124, RZ, R124 ;  /* 0x0000007cff7c123e */ /* 0x000fe400000010ff */
[----:B------:R-:W-:Y:S02]  /*2f60*/  @P1 F2FP.BF16.PACK_AB R120, RZ, R120 ;  /* 0x00000078ff78123e */ /* 0x000fe400000010ff */
[----:B------:R-:W-:-:S02]  /*2f70*/  @P1 F2FP.BF16.PACK_AB R119, RZ, R119 ;  /* 0x00000077ff77123e */ /* 0x000fc400000010ff */
[----:B------:R-:W-:Y:S02]  /*2f80*/  @P0 F2FP.BF16.PACK_AB R114, RZ, R122 ;  /* 0x0000007aff72023e */ /* 0x000fe400000010ff */
[----:B------:R-:W-:Y:S02]  /*2f90*/  @P0 PRMT R100, R113, 0x7610, R100 ;  /* 0x0000761071640816 */ /* 0x000fe40000000064 */
[-C--:B------:R-:W-:Y:S02]  /*2fa0*/  @P0 F2FP.BF16.PACK_AB R126, RZ, R125.reuse ;  /* 0x0000007dff7e023e */ /* 0x080fe400000010ff */
[----:B------:R-:W-:Y:S02]  /*2fb0*/  @P0 PRMT R103, R112, 0x7610, R103 ;  /* 0x0000761070670816 */ /* 0x000fe40000000067 */
[----:B------:R-:W-:Y:S02]  /*2fc0*/  IADD3 R113, R205, 0x100, RZ ;  /* 0x00000100cd717810 */ /* 0x000fe40007ffe0ff */
[----:B------:R-:W-:-:S02]  /*2fd0*/  @P1 F2FP.BF16.PACK_AB R125, RZ, R125 ;  /* 0x0000007dff7d123e */ /* 0x000fc400000010ff */
[----:B------:R-:W-:Y:S01]  /*2fe0*/  @P1 F2FP.BF16.PACK_AB R123, RZ, R123 ;  /* 0x0000007bff7b123e */ /* 0x000fe200000010ff */
[----:B------:R-:W-:Y:S01]  /*2ff0*/  IMAD.WIDE.U32 R112, R138, R113, c[0x0][0x248] ;  /* 0x000092008a707625 */ /* 0x000fe200078e0071 */
[----:B------:R-:W-:Y:S02]  /*3000*/  @P1 F2FP.BF16.PACK_AB R121, RZ, R121 ;  /* 0x00000079ff79123e */ /* 0x000fe400000010ff */
[----:B------:R-:W-:Y:S02]  /*3010*/  @P1 F2FP.BF16.PACK_AB R122, RZ, R122 ;  /* 0x0000007aff7a123e */ /* 0x000fe400000010ff */
[----:B0-----:R-:W-:Y:S02]  /*3020*/  @P1 PRMT R107, R118, 0x7610, R107 ;  /* 0x00007610766b1816 */ /* 0x001fe4000000006b */
[----:B------:R-:W-:Y:S02]  /*3030*/  @P1 PRMT R106, R124, 0x7610, R106 ;  /* 0x000076107c6a1816 */ /* 0x000fe4000000006a */
[----:B------:R-:W-:-:S02]  /*3040*/  @P1 PRMT R105, R120, 0x7610, R105 ;  /* 0x0000761078691816 */ /* 0x000fc40000000069 */
[----:B------:R-:W-:Y:S02]  /*3050*/  @P1 PRMT R104, R119, 0x7610, R104 ;  /* 0x0000761077681816 */ /* 0x000fe40000000068 */
[----:B------:R-:W-:Y:S01]  /*3060*/  @P0 PRMT R100, R100, 0x5410, R114 ;  /* 0x0000541064640816 */ /* 0x000fe20000000072 */
[CC--:B------:R-:W-:Y:S01]  /*3070*/  @P0 IMAD.WIDE.U32 R114, R206.reuse, R138.reuse, c[0x0][0x258] ;  /* 0x00009600ce720625 */ /* 0x0c0fe200078e008a */
[----:B------:R-:W-:Y:S02]  /*3080*/  @P0 PRMT R103, R103, 0x5410, R126 ;  /* 0x0000541067670816 */ /* 0x000fe4000000007e */
[----:B------:R-:W-:Y:S01]  /*3090*/  @P1 PRMT R107, R107, 0x5410, R125 ;  /* 0x000054106b6b1816 */ /* 0x000fe2000000007d */
[----:B------:R-:W-:Y:S01]  /*30a0*/  @P1 IMAD.WIDE.U32 R206, R206, R138, c[0x0][0x250] ;  /* 0x00009400cece1625 */ /* 0x000fe200078e008a */
[----:B------:R-:W-:Y:S01]  /*30b0*/  @P1 PRMT R106, R106, 0x5410, R123 ;  /* 0x000054106a6a1816 */ /* 0x000fe2000000007b */
[----:B------:R0:W-:Y:S01]  /*30c0*/  @P0 STG.E.128 [R114.64], R100 ;  /* 0x0000006472000986 */ /* 0x0001e2000c101d04 */
[----:B------:R-:W-:-:S02]  /*30d0*/  @P1 PRMT R105, R105, 0x5410, R121 ;  /* 0x0000541069691816 */ /* 0x000fc40000000079 */
[----:B------:R-:W-:Y:S01]  /*30e0*/  @P1 PRMT R104, R104, 0x5410, R122 ;  /* 0x0000541068681816 */ /* 0x000fe2000000007a */
[----:B------:R0:W-:Y:S04]  /*30f0*/  STG.E.128 [R112.64], R108 ;  /* 0x0000006c70007986 */ /* 0x0001e8000c101d04 */
[----:B------:R0:W-:Y:S02]  /*3100*/  @P1 STG.E.128 [R206.64], R104 ;  /* 0x00000068ce001986 */ /* 0x0001e4000c101d04 */
[----:B0-----:R-:W-:Y:S01]  /*3110*/  @P2 CALL.REL.NOINC `(.L_x_403) ;  /* 0x0000001000002944 */ /* 0x001fe20003c00000 */
[----:B------:R-:W-:Y:S05]  /*3120*/  BRA `(.L_x_404) ;  /* 0xffffd69000007947 */ /* 0x000fea000383ffff */
.L_x_403:
        /* <DEDUP_REMOVED lines=93> */
.L_x_400:
[----:B------:R-:W0:Y:S01]  /*3700*/  S2UR UR6, SR_CTAID.X ;  /* 0x00000000000679c3 */ /* 0x000e220000002500 */
[----:B------:R-:W-:-:S02]  /*3710*/  LOP3.LUT R3, R0, 0x7f, RZ, 0xc0, !PT ;  /* 0x0000007f00037812 */ /* 0x000fc400078ec0ff */
        /* <DEDUP_REMOVED lines=33> */
.L_x_401:
[----:B------:R-:W-:Y:S01]  /*3930*/  HFMA2.MMA R112, -RZ, RZ, 0, 9.5367431640625e-07 ;  /* 0x00000010ff707435 */ /* 0x000fe200000001ff */
[----:B------:R-:W-:Y:S01]  /*3940*/  MOV R111, R113 ;  /* 0x00000071006f7202 */ /* 0x000fe20000000f00 */
[----:B------:R-:W-:Y:S01]  /*3950*/  IMAD.MOV.U32 R117, RZ, RZ, -0x1 ;  /* 0xffffffffff757424 */ /* 0x000fe200078e00ff */
[----:B------:R-:W-:-:S02]  /*3960*/  MOV R114, 0x1f ;  /* 0x0000001f00727802 */ /* 0x000fc40000000f00 */
[----:B------:R-:W-:Y:S02]  /*3970*/  MOV R108, 0x3990 ;  /* 0x00003990006c7802 */ /* 0x000fe40000000f00 */
[----:B-----5:R-:W-:Y:S05]  /*3980*/  CALL.REL.NOINC `($__internal_25_$__cuda_sm70_shflsync_down_p) ;  /* 0x0000046000007944 */ /* 0x020fea0003c00000 */
[----:B-1----:R-:W-:Y:S01]  /*3990*/  MOV R110, R111 ;  /* 0x0000006f006e7202 */ /* 0x002fe20000000f00 */
[----:B0-----:R-:W-:Y:S05]  /*39a0*/  BRA `(.L_x_405) ;  /* 0xffffe48000007947 */ /* 0x001fea000383ffff */
.L_x_402:
[----:B------:R-:W-:Y:S01]  /*39b0*/  HFMA2.MMA R112, -RZ, RZ, 0, 9.5367431640625e-07 ;  /* 0x00000010ff707435 */ /* 0x000fe200000001ff */
[----:B------:R-:W-:Y:S02]  /*39c0*/  MOV R111, R115 ;  /* 0x00000073006f7202 */ /* 0x000fe40000000f00 */
[----:B------:R-:W-:Y:S02]  /*39d0*/  MOV R114, 0x1f ;  /* 0x0000001f00727802 */ /* 0x000fe40000000f00 */
[----:B------:R-:W-:Y:S02]  /*39e0*/  MOV R117, 0xffffffff ;  /* 0xffffffff00757802 */ /* 0x000fe40000000f00 */
[----:B------:R-:W-:Y:S02]  /*39f0*/  MOV R108, 0x3a10 ;  /* 0x00003a10006c7802 */ /* 0x000fe40000000f00 */
[----:B01---5:R-:W-:Y:S05]  /*3a00*/  CALL.REL.NOINC `($__internal_25_$__cuda_sm70_shflsync_down_p) ;  /* 0x000003e000007944 */ /* 0x023fea0003c00000 */
[----:B------:R-:W-:Y:S01]  /*3a10*/  FADD.FTZ R113, R113, R110 ;  /* 0x0000006e71717221 */ /* 0x000fe20000010000 */
[----:B0-----:R-:W-:Y:S01]  /*3a20*/  HFMA2.MMA R112, -RZ, RZ, 0, 4.76837158203125e-07 ;  /* 0x00000008ff707435 */ /* 0x001fe200000001ff */
[----:B-1----:R-:W-:Y:S01]  /*3a30*/  FADD.FTZ R116, R115, R111 ;  /* 0x0000006f73747221 */ /* 0x002fe20000010000 */
[----:B------:R-:W-:-:S02]  /*3a40*/  MOV R114, 0x1f ;  /* 0x0000001f00727802 */ /* 0x000fc40000000f00 */
[----:B------:R-:W-:Y:S02]  /*3a50*/  MOV R117, 0xffffffff ;  /* 0xffffffff00757802 */ /* 0x000fe40000000f00 */
[----:B------:R-:W-:Y:S02]  /*3a60*/  MOV R111, R113 ;  /* 0x00000071006f7202 */ /* 0x000fe40000000f00 */
[----:B------:R-:W-:Y:S02]  /*3a70*/  MOV R108, 0x3a90 ;  /* 0x00003a90006c7802 */ /* 0x000fe40000000f00 */
[----:B------:R-:W-:Y:S05]  /*3a80*/  CALL.REL.NOINC `($__internal_25_$__cuda_sm70_shflsync_down_p) ;  /* 0x0000036000007944 */ /* 0x000fea0003c00000 */
[----:B0-----:R-:W-:Y:S01]  /*3a90*/  HFMA2.MMA R112, -RZ, RZ, 0, 4.76837158203125e-07 ;  /* 0x00000008ff707435 */ /* 0x001fe200000001ff */
[----:B-1----:R-:W-:Y:S02]  /*3aa0*/  MOV R110, R111 ;  /* 0x0000006f006e7202 */ /* 0x002fe40000000f00 */
[----:B------:R-:W-:Y:S02]  /*3ab0*/  MOV R111, R116 ;  /* 0x00000074006f7202 */ /* 0x000fe40000000f00 */
[----:B------:R-:W-:Y:S02]  /*3ac0*/  MOV R114, 0x1f ;  /* 0x0000001f00727802 */ /* 0x000fe40000000f00 */
[----:B------:R-:W-:-:S02]  /*3ad0*/  MOV R117, 0xffffffff ;  /* 0xffffffff00757802 */ /* 0x000fc40000000f00 */
[----:B------:R-:W-:Y:S02]  /*3ae0*/  MOV R108, 0x3b00 ;  /* 0x00003b00006c7802 */ /* 0x000fe40000000f00 */
[----:B------:R-:W-:Y:S05]  /*3af0*/  CALL.REL.NOINC `($__internal_25_$__cuda_sm70_shflsync_down_p) ;  /* 0x000002f000007944 */ /* 0x000fea0003c00000 */
[----:B------:R-:W-:Y:S01]  /*3b00*/  FADD.FTZ R113, R110, R113 ;  /* 0x000000716e717221 */ /* 0x000fe20000010000 */
[----:B0-----:R-:W-:Y:S01]  /*3b10*/  HFMA2.MMA R112, -RZ, RZ, 0, 2.384185791015625e-07 ;  /* 0x00000004ff707435 */ /* 0x001fe200000001ff */
[----:B-1----:R-:W-:Y:S01]  /*3b20*/  FADD.FTZ R116, R116, R111 ;  /* 0x0000006f74747221 */ /* 0x002fe20000010000 */
[----:B------:R-:W-:Y:S02]  /*3b30*/  MOV R114, 0x1f ;  /* 0x0000001f00727802 */ /* 0x000fe40000000f00 */
[----:B------:R-:W-:Y:S02]  /*3b40*/  MOV R117, 0xffffffff ;  /* 0xffffffff00757802 */ /* 0x000fe40000000f00 */
[----:B------:R-:W-:Y:S02]  /*3b50*/  MOV R111, R113 ;  /* 0x00000071006f7202 */ /* 0x000fe40000000f00 */
[----:B------:R-:W-:Y:S02]  /*3b60*/  MOV R108, 0x3b80 ;  /* 0x00003b80006c7802 */ /* 0x000fe40000000f00 */
[----:B------:R-:W-:Y:S05]  /*3b70*/  CALL.REL.NOINC `($__internal_25_$__cuda_sm70_shflsync_down_p) ;  /* 0x0000027000007944 */ /* 0x000fea0003c00000 */
[----:B0-----:R-:W-:Y:S01]  /*3b80*/  HFMA2.MMA R112, -RZ, RZ, 0, 2.384185791015625e-07 ;  /* 0x00000004ff707435 */ /* 0x001fe200000001ff */
[----:B-1----:R-:W-:Y:S01]  /*3b90*/  MOV R110, R111 ;  /* 0x0000006f006e7202 */ /* 0x002fe20000000f00 */
[----:B------:R-:W-:Y:S01]  /*3ba0*/  IMAD.MOV.U32 R114, RZ, RZ, 0x1f ;  /* 0x0000001fff727424 */ /* 0x000fe200078e00ff */
[----:B------:R-:W-:-:S02]  /*3bb0*/  MOV R111, R116 ;  /* 0x00000074006f7202 */ /* 0x000fc40000000f00 */
[----:B------:R-:W-:Y:S02]  /*3bc0*/  MOV R117, 0xffffffff ;  /* 0xffffffff00757802 */ /* 0x000fe40000000f00 */
[----:B------:R-:W-:Y:S02]  /*3bd0*/  MOV R108, 0x3bf0 ;  /* 0x00003bf0006c7802 */ /* 0x000fe40000000f00 */
[----:B------:R-:W-:Y:S05]  /*3be0*/  CALL.REL.NOINC `($__internal_25_$__cuda_sm70_shflsync_down_p) ;  /* 0x0000020000007944 */ /* 0x000fea0003c00000 */
[----:B------:R-:W-:Y:S01]  /*3bf0*/  FADD.FTZ R113, R110, R113 ;  /* 0x000000716e717221 */ /* 0x000fe20000010000 */
[----:B0-----:R-:W-:Y:S01]  /*3c00*/  HFMA2.MMA R112, -RZ, RZ, 0, 1.1920928955078125e-07 ;  /* 0x00000002ff707435 */ /* 0x001fe200000001ff */
[----:B-1----:R-:W-:Y:S01]  /*3c10*/  FADD.FTZ R116, R116, R111 ;  /* 0x0000006f74747221 */ /* 0x002fe20000010000 */
[----:B------:R-:W-:Y:S02]  /*3c20*/  MOV R114, 0x1f ;  /* 0x0000001f00727802 */ /* 0x000fe40000000f00 */
[----:B------:R-:W-:Y:S02]  /*3c30*/  MOV R117, 0xffffffff ;  /* 0xffffffff00757802 */ /* 0x000fe40000000f00 */
[----:B------:R-:W-:Y:S02]  /*3c40*/  MOV R111, R113 ;  /* 0x00000071006f7202 */ /* 0x000fe40000000f00 */
[----:B------:R-:W-:-:S02]  /*3c50*/  MOV R108, 0x3c70 ;  /* 0x00003c70006c7802 */ /* 0x000fc40000000f00 */
[----:B------:R-:W-:Y:S05]  /*3c60*/  CALL.REL.NOINC `($__internal_25_$__cuda_sm70_shflsync_down_p) ;  /* 0x0000018000007944 */ /* 0x000fea0003c00000 */
[----:B0-----:R-:W-:Y:S01]  /*3c70*/  HFMA2.MMA R112, -RZ, RZ, 0, 1.1920928955078125e-07 ;  /* 0x00000002ff707435 */ /* 0x001fe200000001ff */
[----:B-1----:R-:W-:-:S02]  /*3c80*/  MOV R110, R111 ;  /* 0x0000006f006e7202 */ /* 0x002fc40000000f00 */
[----:B------:R-:W-:Y:S02]  /*3c90*/  MOV R111, R116 ;  /* 0x00000074006f7202 */ /* 0x000fe40000000f00 */
[----:B------:R-:W-:Y:S02]  /*3ca0*/  MOV R114, 0x1f ;  /* 0x0000001f00727802 */ /* 0x000fe40000000f00 */
[----:B------:R-:W-:Y:S02]  /*3cb0*/  MOV R117, 0xffffffff ;  /* 0xffffffff00757802 */ /* 0x000fe40000000f00 */
[----:B------:R-:W-:Y:S02]  /*3cc0*/  MOV R108, 0x3ce0 ;  /* 0x00003ce0006c7802 */ /* 0x000fe40000000f00 */
[----:B------:R-:W-:Y:S05]  /*3cd0*/  CALL.REL.NOINC `($__internal_25_$__cuda_sm70_shflsync_down_p) ;  /* 0x0000011000007944 */ /* 0x000fea0003c00000 */
[----:B------:R-:W-:Y:S01]  /*3ce0*/  FADD.FTZ R113, R110, R113 ;  /* 0x000000716e717221 */ /* 0x000fe20000010000 */
[----:B0-----:R-:W-:Y:S01]  /*3cf0*/  HFMA2.MMA R112, -RZ, RZ, 0, 5.9604644775390625e-08 ;  /* 0x00000001ff707435 */ /* 0x001fe200000001ff */
[----:B-1----:R-:W-:Y:S01]  /*3d00*/  FADD.FTZ R115, R116, R111 ;  /* 0x0000006f74737221 */ /* 0x002fe20000010000 */
[----:B------:R-:W-:Y:S02]  /*3d10*/  MOV R114, 0x1f ;  /* 0x0000001f00727802 */ /* 0x000fe40000000f00 */
[----:B------:R-:W-:-:S02]  /*3d20*/  MOV R117, 0xffffffff ;  /* 0xffffffff00757802 */ /* 0x000fc40000000f00 */
[----:B------:R-:W-:Y:S02]  /*3d30*/  MOV R111, R113 ;  /* 0x00000071006f7202 */ /* 0x000fe40000000f00 */
[----:B------:R-:W-:Y:S02]  /*3d40*/  MOV R108, 0x3d60 ;  /* 0x00003d60006c7802 */ /* 0x000fe40000000f00 */
[----:B------:R-:W-:Y:S05]  /*3d50*/  CALL.REL.NOINC `($__internal_25_$__cuda_sm70_shflsync_down_p) ;  /* 0x0000009000007944 */ /* 0x000fea0003c00000 */
[----:B0-----:R-:W-:Y:S01]  /*3d60*/  HFMA2.MMA R112, -RZ, RZ, 0, 5.9604644775390625e-08 ;  /* 0x00000001ff707435 */ /* 0x001fe200000001ff */
[----:B-1----:R-:W-:Y:S02]  /*3d70*/  MOV R116, R111 ;  /* 0x0000006f00747202 */ /* 0x002fe40000000f00 */
[----:B------:R-:W-:Y:S02]  /*3d80*/  MOV R111, R115 ;  /* 0x00000073006f7202 */ /* 0x000fe40000000f00 */
[----:B------:R-:W-:Y:S02]  /*3d90*/  MOV R114, 0x1f ;  /* 0x0000001f00727802 */ /* 0x000fe40000000f00 */
[----:B------:R-:W-:Y:S02]  /*3da0*/  MOV R117, 0xffffffff ;  /* 0xffffffff00757802 */ /* 0x000fe40000000f00 */
[----:B------:R-:W-:-:S02]  /*3db0*/  MOV R108, 0x3dd0 ;  /* 0x00003dd0006c7802 */ /* 0x000fc40000000f00 */
[----:B------:R-:W-:Y:S05]  /*3dc0*/  CALL.REL.NOINC `($__internal_25_$__cuda_sm70_shflsync_down_p) ;  /* 0x0000002000007944 */ /* 0x000fea0003c00000 */
[----:B-1----:R-:W-:Y:S01]  /*3dd0*/  MOV R108, R111 ;  /* 0x0000006f006c7202 */ /* 0x002fe20000000f00 */
[----:B0-----:R-:W-:Y:S05]  /*3de0*/  BRA `(.L_x_406) ;  /* 0xffffe16000007947 */ /* 0x001fea000383ffff */
        .weak           $__internal_25_$__cuda_sm70_shflsync_down_p
        .type           $__internal_25_$__cuda_sm70_shflsync_down_p,@function
        .size           $__internal_25_$__cuda_sm70_shflsync_down_p,(.L_x_2043 - $__internal_25_$__cuda_sm70_shflsync_down_p)
$__internal_25_$__cuda_sm70_shflsync_down_p:
[----:B------:R-:W-:Y:S01]  /*3df0*/  HFMA2.MMA R109, -RZ, RZ, 0, 0 ;  /* 0x00000000ff6d7435 */ /* 0x000fe200000001ff */
[----:B------:R-:W-:Y:S04]  /*3e00*/  WARPSYNC R117 ;  /* 0x0000007500007348 */ /* 0x000fe80003800000 */
[----:B------:R0:W1:Y:S01]  /*3e10*/  SHFL.DOWN PT, R111, R111, R112, R114 ;  /* 0x080000706f6f7389 */ /* 0x00006200000e0072 */
[----:B------:R-:W-:Y:S05]  /*3e20*/  RET.REL.NODEC R108 `(_ZN10layer_norm31ln_parallel_residual_bwd_kernelINS_13Kernel_traitsIf13__nv_bfloat16S2_S2_fjLj3072ELj1ELj1ELj4ELj16ENS_18Kernel_traits_baseILj3072EfS2_S2_S2_fjLj128EEEEELb0ELb0ELb1EEEvNS_9BwdParamsE) ;  /* 0xffffc1d06c007950 */ /* 0x000fea0003c3ffff */
.L_x_407:
        /* <DEDUP_REMOVED lines=13> */
.L_x_2043:


//--------------------- .text._ZN10layer_norm31ln_parallel_residual_bwd_kernelINS_13Kernel_traitsIf13__nv_bfloat16S2_S2_fjLj3072ELj1ELj1ELj4ELj16ENS_18Kernel_traits_baseILj3072EfS2_S2_S2_fjLj128EEEEELb0ELb1ELb0EEEvNS_9BwdParamsE --------------------------
	.section	.text._ZN10layer_norm31ln_parallel_residual_bwd_kernelINS_13Kernel_traitsIf13__nv_bfloat16S2_S2_fjLj3072ELj1ELj1ELj4ELj16ENS_18Kernel_traits_baseILj3072EfS2_S2_S2_fjLj128EEEEELb0ELb1ELb0EEEvNS_9BwdParamsE,"ax",@progbits
	.sectioninfo	@"SHI_REGISTERS=166"
	.align	128
        .global         _ZN10layer_norm31ln_parallel_residual_bwd_kernelINS_13Kernel_traitsIf13__nv_bfloat16S2_S2_fjLj3072ELj1ELj1ELj4ELj16ENS_18Kernel_traits_baseILj3072EfS2_S2_S2_fjLj128EEEEELb0ELb1ELb0EEEvNS_9BwdParamsE
        .type           _ZN10layer_norm31ln_parallel_residual_bwd_kernelINS_13Kernel_traitsIf13__nv_bfloat16S2_S2_fjLj3072ELj1ELj1ELj4ELj16ENS_18Kernel_traits_baseILj3072EfS2_S2_S2_fjLj128EEEEELb0ELb1ELb0EEEvNS_9BwdParamsE,@function
        .size           _ZN10layer_norm31ln_parallel_residual_bwd_kernelINS_13Kernel_traitsIf13__nv_bfloat16S2_S2_fjLj3072ELj1ELj1ELj4ELj16ENS_18Kernel_traits_baseILj3072EfS2_S2_S2_fjLj128EEEEELb0ELb1ELb0EEEvNS_9BwdParamsE,(.L_x_2044 - _ZN10layer_norm31ln_parallel_residual_bwd_kernelINS_13Kernel_traitsIf13__nv_bfloat16S2_S2_fjLj3072ELj1ELj1ELj4ELj16ENS_18Kernel_traits_baseILj3072EfS2_S2_S2_fjLj128EEEEELb0ELb1ELb0EEEvNS_9BwdParamsE)
        .other          _ZN10layer_norm31ln_parallel_residual_bwd_kernelINS_13Kernel_traitsIf13__nv_bfloat16S2_S2_fjLj3072ELj1ELj1ELj4ELj16ENS_18Kernel_traits_baseILj3072EfS2_S2_S2_fjLj128EEEEELb0ELb1ELb0EEEvNS_9BwdParamsE,@"STO_CUDA_ENTRY STV_DEFAULT"
_ZN10layer_norm31ln_parallel_residual_bwd_kernelINS_13Kernel_traitsIf13__nv_bfloat16S2_S2_fjLj3072ELj1ELj1ELj4ELj16ENS_18Kernel_traits_baseILj3072EfS2_S2_S2_fjLj128EEEEELb0ELb1ELb0EEEvNS_9BwdParamsE:
.text._ZN10layer_norm31ln_parallel_residual_bwd_kernelINS_13Kernel_traitsIf13__nv_bfloat16S2_S2_fjLj3072ELj1ELj1ELj4ELj16ENS_18Kernel_traits_baseILj3072EfS2_S2_S2_fjLj128EEEEELb0ELb1ELb0EEEvNS_9BwdParamsE:
        /* <DEDUP_REMOVED lines=16> */
[----:B------:R-:W-:Y:S01]  /*0100*/  @P2 LOP3.LUT R6, R6, 0x80, RZ, 0xfc, !PT ;  /* 0x0000008006062812 */ /* 0x000fe200078efcff */
[----:B------:R-:W0:Y:S03]  /*0110*/  S2UR UR6, SR_CTAID.X ;  /* 0x00000000000679c3 */ /* 0x000e260000002500 */
[----:B------:R0:W5:Y:S01]  /*0120*/  @P2 LDG.E.128 R20, [R2.64] ;  /* 0x0000000402142981 */ /* 0x000162000c1e1d00 */
[C---:B------:R-:W-:Y:S01]  /*0130*/  @P3 IMAD.WIDE.U32 R8, R6.reuse, R9, c[0x0][0x1b0] ;  /* 0x00006c0006083625 */ /* 0x040fe200078e0009 */
[----:B------:R-:W-:-:S02]  /*0140*/  @P3 IADD3 R6, R6, 0x80, RZ ;  /* 0x0000008006063810 */ /* 0x000fc40007ffe0ff */
[----:B------:R0:W5:Y:S03]  /*0150*/  @P2 LDG.E.128 R24, [R2.64+0x10] ;  /* 0x0000100402182981 */ /* 0x000166000c1e1d00 */
[----:B------:R-:W-:Y:S01]  /*0160*/  @P4 IMAD.WIDE.U32 R6, R6, R7, c[0x0][0x1b0] ;  /* 0x00006c0006064625 */ /* 0x000fe200078e0007 */
[----:B------:R1:W5:Y:S04]  /*0170*/  @P3 LDG.E.128 R28, [R8.64] ;  /* 0x00000004081c3981 */ /* 0x000368000c1e1d00 */
[----:B------:R1:W5:Y:S04]  /*0180*/  @P3 LDG.E.128 R32, [R8.64+0x10] ;  /* 0x0000100408203981 */ /* 0x000368000c1e1d00 */
[----:B------:R1:W5:Y:S04]  /*0190*/  @P4 LDG.E.128 R36, [R6.64] ;  /* 0x0000000406244981 */ /* 0x000368000c1e1d00 */
[----:B------:R1:W5:Y:S01]  /*01a0*/  @P4 LDG.E.128 R40, [R6.64+0x10] ;  /* 0x0000100406284981 */ /* 0x000362000c1e1d00 */
        /* <DEDUP_REMOVED lines=27> */
[----:B-1----:R-:W-:Y:S01]  /*0360*/  HFMA2.MMA R2, -RZ, RZ, 0, 5.9604644775390625e-08 ;  /* 0x00000001ff027435 */ /* 0x002fe200000001ff */
[----:B------:R-:W-:-:S02]  /*0370*/  MOV R45, RZ ;  /* 0x000000ff002d7202 */ /* 0x000fc40000000f00 */
.L_x_423:
[----:B------:R-:W-:-:S04]  /*0380*/  IMAD.MOV.U32 R108, RZ, RZ, 0x4 ;  /* 0x00000004ff6c7424 */ /* 0x000fc800078e00ff */
[----:B------:R-:W-:-:S04]  /*0390*/  IMAD.WIDE R110, R3, R108, c[0x0][0x1a0] ;  /* 0x00006800036e7625 */ /* 0x000fc800078e026c */
[C---:B------:R-:W-:Y:S02]  /*03a0*/  IMAD.WIDE R108, R3.reuse, R108, c[0x0][0x1a8] ;  /* 0x00006a00036c7625 */ /* 0x040fe400078e026c */
[----:B------:R-:W2:Y:S04]  /*03b0*/  LDG.E R110, [R110.64] ;  /* 0x000000046e6e7981 */ /* 0x000ea8000c1e1900 */
[----:B-----5:R0:W5:Y:S01]  /*03c0*/  LDG.E R118, [R108.64] ;  /* 0x000000046c767981 */ /* 0x020162000c1e1900 */
        /* <DEDUP_REMOVED lines=31> */
[----:B------:R-:W-:Y:S01]  /*05c0*/  PRMT R147, RZ, 0x5410, R109 ;  /* 0x00005410ff937816 */ /* 0x000fe2000000006d */
[C---:B------:R-:W-:Y:S01]  /*05d0*/  FADD.FTZ R149, -R136.reuse, R149 ;  /* 0x0000009588957221 */ /* 0x040fe20000010100 */
[----:B---3--:R-:W-:Y:S01]  /*05e0*/  PRMT R141, RZ, 0x5410, R112 ;  /* 0x00005410ff8d7816 */ /* 0x008fe20000000070 */
[----:B------:R-:W-:Y:S01]  /*05f0*/  FADD.FTZ R119, -R136, R119 ;  /* 0x0000007788777221 */ /* 0x000fe20000010100 */
[--C-:B------:R-:W-:Y:S01]  /*0600*/  PRMT R155, RZ, 0x5410, R110.reuse ;  /* 0x00005410ff9b7816 */ /* 0x100fe2000000006e */
[----:B-----5:R-:W-:Y:S01]  /*0610*/  FMUL.FTZ R154, R118, R145 ;  /* 0x00000091769a7220 */ /* 0x020fe20000410000 */
[----:B------:R-:W-:Y:S01]  /*0620*/  PRMT R137, RZ, 0x7610, R110 ;  /* 0x00007610ff897816 */ /* 0x000fe2000000006e */
[----:B------:R-:W-:Y:S01]  /*0630*/  FADD.FTZ R147, -R136, R147 ;  /* 0x0000009388937221 */ /* 0x000fe20000010100 */
        /* <DEDUP_REMOVED lines=8> */
[--C-:B------:R-:W-:Y:S01]  /*06c0*/  PRMT R113, RZ, 0x5410, R114.reuse ;  /* 0x00005410ff717816 */ /* 0x100fe20000000072 */
[-C--:B------:R-:W-:Y:S01]  /*06d0*/  FFMA.FTZ R45, R154, R112.reuse, R45 ;  /* 0x000000709a2d7223 */ /* 0x080fe2000001002d */
[----:B------:R-:W-:Y:S01]  /*06e0*/  PRMT R114, RZ, 0x7610, R114 ;  /* 0x00007610ff727816 */ /* 0x000fe20000000072 */
[----:B------:R-:W-:Y:S01]  /*06f0*/  FMUL.FTZ R153, R21, R112 ;  /* 0x0000007015997220 */ /* 0x000fe20000410000 */
[----:B0-----:R-:W-:Y:S01]  /*0700*/  PRMT R143, RZ, 0x5410, R115 ;  /* 0x00005410ff8f7816 */ /* 0x001fe20000000073 */
[----:B------:R-:W-:Y:S01]  /*0710*/  FMUL.FTZ R152, R118, R147 ;  /* 0x0000009376987220 */ /* 0x000fe20000410000 */
[----:B------:R-:W-:Y:S01]  /*0720*/  PRMT R111, RZ, 0x7610, R111 ;  /* 0x00007610ff6f7816 */ /* 0x000fe2000000006f */
[----:B------:R-:W-:Y:S01]  /*0730*/  FADD.FTZ R75, R75, R110 ;  /* 0x0000006e4b4b7221 */ /* 0x000fe20000010000 */
[----:B------:R-:W-:Y:S01]  /*0740*/  PRMT R108, RZ, 0x7610, R115 ;  /* 0x00007610ff6c7816 */ /* 0x000fe20000000073 */
[----:B------:R-:W-:-:S02]  /*0750*/  FFMA.FTZ R47, R150, R110, R47 ;  /* 0x0000006e962f7223 */ /* 0x000fc4000001002f */
[----:B------:R-:W-:Y:S02]  /*0760*/  FMUL.FTZ R149, R23, R110 ;  /* 0x0000006e17957220 */ /* 0x000fe40000410000 */
[----:B------:R-:W-:Y:S02]  /*0770*/  FADD.FTZ R110, RZ, R156 ;  /* 0x0000009cff6e7221 */ /* 0x000fe40000010000 */
[----:B------:R-:W-:Y:S02]  /*0780*/  FFMA.FTZ R112, R119, R156, RZ ;  /* 0x0000009c77707223 */ /* 0x000fe400000100ff */
[----:B------:R-:W-:Y:S02]  /*0790*/  FADD.FTZ R74, R74, R151 ;  /* 0x000000974a4a7221 */ /* 0x000fe40000010000 */
[-C--:B------:R-:W-:Y:S02]  /*07a0*/  FFMA.FTZ R46, R152, R151.reuse, R46 ;  /* 0x00000097982e7223 */ /* 0x080fe4000001002e */
[----:B------:R-:W-:-:S02]  /*07b0*/  FMUL.FTZ R151, R22, R151 ;  /* 0x0000009716977220 */ /* 0x000fc40000410000 */
[----:B------:R-:W-:Y:S02]  /*07c0*/  FADD.FTZ R110, R110, R153 ;  /* 0x000000996e6e7221 */ /* 0x000fe40000010000 */
[----:B------:R-:W-:Y:S02]  /*07d0*/  FFMA.FTZ R112, R154, R153, R112 ;  /* 0x000000999a707223 */ /* 0x000fe40000010070 */
[----:B------:R-:W-:Y:S02]  /*07e0*/  FADD.FTZ R155, -R136, R155 ;  /* 0x0000009b889b7221 */ /* 0x000fe40000010100 */
[----:B------:R-:W-:Y:S02]  /*07f0*/  FADD.FTZ R110, R110, R151 ;  /* 0x000000976e6e7221 */ /* 0x000fe40000010000 */
[----:B------:R-:W-:Y:S02]  /*0800*/  FFMA.FTZ R112, R152, R151, R112 ;  /* 0x0000009798707223 */ /* 0x000fe40000010070 */
[----:B------:R-:W-:-:S02]  /*0810*/  FADD.FTZ R109, -R136, R109 ;  /* 0x0000006d886d7221 */ /* 0x000fc40000010100 */
[----:B------:R-:W-:Y:S02]  /*0820*/  FMUL.FTZ R148, R118, R155 ;  /* 0x0000009b76947220 */ /* 0x000fe40000410000 */
[----:B------:R-:W-:Y:S02]  /*0830*/  FMUL.FTZ R147, R24, R113 ;  /* 0x0000007118937220 */ /* 0x000fe40000410000 */
        /* <DEDUP_REMOVED lines=10> */
[----:B------:R-:W-:Y:S02]  /*08e0*/  FMUL.FTZ R143, R26, R143 ;  /* 0x0000008f1a8f7220 */ /* 0x000fe40000410000 */
[----:B------:R-:W-:Y:S02]  /*08f0*/  FADD.FTZ R111, -R136, R111 ;  /* 0x0000006f886f7221 */ /* 0x000fe40000010100 */
        /* <DEDUP_REMOVED lines=16> */
.L_x_410:
[----:B0-----:R-:W-:Y:S05]  /*0a00*/  BSYNC B0 ;  /* 0x0000000000007941 */ /* 0x001fea0003800000 */
.L_x_409:
        /* <DEDUP_REMOVED lines=18> */
[----:B------:R-:W-:Y:S02]  /*0b30*/  PRMT R117, RZ, 0x5410, R13 ;  /* 0x00005410ff757816 */ /* 0x000fe4000000000d */
[----:B---3--:R-:W-:Y:S01]  /*0b40*/  PRMT R7, RZ, 0x5410, R8 ;  /* 0x00005410ff077816 */ /* 0x008fe20000000008 */
[----:B-----5:R-:W-:Y:S01]  /*0b50*/  FMUL.FTZ R5, R118, R5 ;  /* 0x0000000576057220 */ /* 0x020fe20000410000 */
[--C-:B------:R-:W-:Y:S01]  /*0b60*/  PRMT R13, RZ, 0x7610, R14.reuse ;  /* 0x00007610ff0d7816 */ /* 0x100fe2000000000e */
[----:B------:R-:W-:Y:S01]  /*0b70*/  FADD.FTZ R115, -R136, R115 ;  /* 0x0000007388737221 */ /* 0x000fe20000010100 */
[----:B------:R-:W-:Y:S01]  /*0b80*/  PRMT R163, RZ, 0x5410, R14 ;  /* 0x00005410ffa37816 */ /* 0x000fe2000000000e */
[----:B------:R-:W-:Y:S01]  /*0b90*/  FADD.FTZ R80, R80, R7 ;  /* 0x0000000750507221 */ /* 0x000fe20000010000 */
[----:B------:R-:W-:Y:S01]  /*0ba0*/  PRMT R12, RZ, 0x7610, R9 ;  /* 0x00007610ff0c7816 */ /* 0x000fe20000000009 */
[-C--:B------:R-:W-:Y:S01]  /*0bb0*/  FFMA.FTZ R52, R5, R7.reuse, R52 ;  /* 0x0000000705347223 */ /* 0x080fe20000010034 */
[----:B------:R-:W-:Y:S01]  /*0bc0*/  PRMT R8, RZ, 0x7610, R8 ;  /* 0x00007610ff087816 */ /* 0x000fe20000000008 */
[----:B------:R-:W-:Y:S01]  /*0bd0*/  FMUL.FTZ R140, R28, R7 ;  /* 0x000000071c8c7220 */ /* 0x000fe20000410000 */
[--C-:B------:R-:W-:Y:S01]  /*0be0*/  PRMT R113, RZ, 0x5410, R10.reuse ;  /* 0x00005410ff717816 */ /* 0x100fe2000000000a */
        /* <DEDUP_REMOVED lines=8> */
[----:B------:R-:W-:Y:S01]  /*0c70*/  FADD.FTZ R163, -R136, R163 ;  /* 0x000000a388a37221 */ /* 0x000fe20000010100 */
[----:B------:R-:W-:Y:S01]  /*0c80*/  PRMT R108, RZ, 0x7610, R11 ;  /* 0x00007610ff6c7816 */ /* 0x000fe2000000000b */
[----:B------:R-:W-:Y:S01]  /*0c90*/  FADD.FTZ R83, R83, R12 ;  /* 0x0000000c53537221 */ /* 0x000fe20000010000 */
[----:B------:R-:W-:Y:S01]  /*0ca0*/  PRMT R15, RZ, 0x7610, R15 ;  /* 0x00007610ff0f7816 */ /* 0x000fe2000000000f */
[----:B------:R-:W-:-:S02]  /*0cb0*/  FFMA.FTZ R55, R7, R12, R55 ;  /* 0x0000000c07377223 */ /* 0x000fc40000010037 */
[----:B------:R-:W-:Y:S02]  /*0cc0*/  FMUL.FTZ R10, R31, R12 ;  /* 0x0000000c1f0a7220 */ /* 0x000fe40000410000 */
[----:B------:R-:W-:Y:S02]  /*0cd0*/  FMUL.FTZ R12, R118, R13 ;  /* 0x0000000d760c7220 */ /* 0x000fe40000410000 */
[----:B------:R-:W-:Y:S02]  /*0ce0*/  FADD.FTZ R117, -R136, R117 ;  /* 0x0000007588757221 */ /* 0x000fe40000010100 */
[----:B------:R-:W-:Y:S02]  /*0cf0*/  FMUL.FTZ R138, R29, R8 ;  /* 0x000000081d8a7220 */ /* 0x000fe40000410000 */
[----:B------:R-:W-:Y:S02]  /*0d00*/  FADD.FTZ R137, R137, R140 ;  /* 0x0000008c89897221 */ /* 0x000fe40000010000 */
[----:B------:R-:W-:-:S02]  /*0d10*/  FFMA.FTZ R155, R5, R140, R155 ;  /* 0x0000008c059b7223 */ /* 0x000fc4000001009b */
[----:B------:R-:W-:Y:S02]  /*0d20*/  FADD.FTZ R81, R81, R8 ;  /* 0x0000000851517221 */ /* 0x000fe40000010000 */
[----:B------:R-:W-:Y:S02]  /*0d30*/  FFMA.FTZ R53, R139, R8, R53 ;  /* 0x000000088b357223 */ /* 0x000fe40000010035 */
[----:B------:R-:W-:Y:S02]  /*0d40*/  FMUL.FTZ R8, R118, R163 ;  /* 0x000000a376087220 */ /* 0x000fe40000410000 */
[----:B------:R-:W-:Y:S02]  /*0d50*/  FADD.FTZ R85, R85, R14 ;  /* 0x0000000e55557221 */ /* 0x000fe40000010000 */
[-C--:B------:R-:W-:Y:S02]  /*0d60*/  FFMA.FTZ R57, R12, R14.reuse, R57 ;  /* 0x0000000e0c397223 */ /* 0x080fe40000010039 */
        /* <DEDUP_REMOVED lines=13> */
[----:B------:R-:W-:Y:S02]  /*0e40*/  FADD.FTZ R110, R110, R11 ;  /* 0x0000000b6e6e7221 */ /* 0x000fe40000010000 */
[----:B------:R-:W-:Y:S02]  /*0e50*/  FFMA.FTZ R155, R8, R11, R155 ;  /* 0x0000000b089b7223 */ /* 0x000fe4000001009b */
[----:B------:R-:W-:Y:S02]  /*0e60*/  FMUL.FTZ R14, R118, R113 ;  /* 0x00000071760e7220 */ /* 0x000fe40000410000 */
[----:B------:R-:W-:Y:S02]  /*0e70*/  FADD.FTZ R113, -R136, R15 ;  /* 0x0000000f88717221 */ /* 0x000fe40000010100 */
[----:B------:R-:W-:Y:S02]  /*0e80*/  FMUL.FTZ R15, R34, R111 ;  /* 0x0000006f220f7220 */ /* 0x000fe40000410000 */
        /* <DEDUP_REMOVED lines=14> */
.L_x_412:
[----:B------:R-:W-:Y:S05]  /*0f70*/  BSYNC B0 ;  /* 0x0000000000007941 */ /* 0x000fea0003800000 */
.L_x_411:
[----:B------:R-:W-:Y:S01]  /*0f80*/  BSSY B0, `(.L_x_413) ;  /* 0x0000055000007945 */ /* 0x000fe20003800000 */
[----:B------:R-:W-:Y:S05]  /*0f90*/  @!P4 BRA `(.L_x_414) ;  /* 0x000005300000c947 */ /* 0x000fea0003800000 */
[C---:B------:R-:W-:Y:S02]  /*0fa0*/  LEA R108, P0, R157.reuse, c[0x0][0x188], 0x4 ;  /* 0x000062009d6c7a11 */ /* 0x040fe400078020ff */
[----:B------:R-:W-:Y:S02]  /*0fb0*/  MOV R112, 0x10 ;  /* 0x0000001000707802 */ /* 0x000fe40000000f00 */
        /* <DEDUP_REMOVED lines=11> */
[----:B0-----:R-:W-:Y:S01]  /*1070*/  PRMT R121, RZ, 0x5410, R108 ;  /* 0x00005410ff797816 */ /* 0x001fe2000000006c */
[C---:B------:R-:W-:Y:S01]  /*1080*/  FADD.FTZ R127, -R136.reuse, R125 ;  /* 0x0000007d887f7221 */ /* 0x040fe20000010100 */
[----:B------:R-:W-:Y:S01]  /*1090*/  PRMT R109, RZ, 0x7610, R109 ;  /* 0x00007610ff6d7816 */ /* 0x000fe2000000006d */
[C---:B------:R-:W-:Y:S01]  /*10a0*/  FADD.FTZ R129, -R136.reuse, R129 ;  /* 0x0000008188817221 */ /* 0x040fe20000010100 */
[----:B------:R-:W-:Y:S01]  /*10b0*/  PRMT R131, RZ, 0x5410, R110 ;  /* 0x00005410ff837816 */ /* 0x000fe2000000006e */
[C---:B------:R-:W-:Y:S01]  /*10c0*/  FADD.FTZ R123, -R136.reuse, R121 ;  /* 0x00000079887b7221 */ /* 0x040fe20000010100 */
[----:B---3--:R-:W-:Y:S01]  /*10d0*/  PRMT R125, RZ, 0x5410, R112 ;  /* 0x00005410ff7d7816 */ /* 0x008fe20000000070 */
[C---:B------:R-:W-:Y:S01]  /*10e0*/  FADD.FTZ R157, -R136.reuse, R109 ;  /* 0x0000006d889d7221 */ /* 0x040fe20000010100 */
[----:B------:R-:W-:Y:S01]  /*10f0*/  PRMT R133, RZ, 0x7610, R110 ;  /* 0x00007610ff857816 */ /* 0x000fe2000000006e */
[----:B------:R-:W-:Y:S01]  /*1100*/  FADD.FTZ R159, -R136, R131 ;  /* 0x00000083889f7221 */ /* 0x000fe20000010100 */
[--C-:B------:R-:W-:Y:S01]  /*1110*/  PRMT R110, RZ, 0x7610, R113.reuse ;  /* 0x00007610ff6e7816 */ /* 0x100fe20000000071 */
[C---:B-----5:R-:W-:Y:S01]  /*1120*/  FMUL.FTZ R121, R118.reuse, R123 ;  /* 0x0000007b76797220 */ /* 0x060fe20000410000 */
[----:B------:R-:W-:Y:S01]  /*1130*/  PRMT R112, RZ, 0x7610, R112 ;  /* 0x00007610ff707816 */ /* 0x000fe20000000070 */
[----:B------:R-:W-:Y:S01]  /*1140*/  FMUL.FTZ R124, R118, R157 ;  /* 0x0000009d767c7220 */ /* 0x000fe20000410000 */
[----:B------:R-:W-:Y:S01]  /*1150*/  PRMT R131, RZ, 0x5410, R113 ;  /* 0x00005410ff837816 */ /* 0x000fe20000000071 */
[----:B------:R-:W-:Y:S01]  /*1160*/  FMUL.FTZ R122, R36, R125 ;  /* 0x0000007d247a7220 */ /* 0x000fe20000410000 */
[--C-:B------:R-:W-:Y:S01]  /*1170*/  PRMT R113, RZ, 0x5410, R114.reuse ;  /* 0x00005410ff717816 */ /* 0x100fe20000000072 */
[C---:B------:R-:W-:Y:S01]  /*1180*/  FMUL.FTZ R120, R118.reuse, R127 ;  /* 0x0000007f76787220 */ /* 0x040fe20000410000 */
[--C-:B------:R-:W-:Y:S01]  /*1190*/  PRMT R135, RZ, 0x5410, R111.reuse ;  /* 0x00005410ff877816 */ /* 0x100fe2000000006f */
[----:B------:R-:W-:Y:S01]  /*11a0*/  FMUL.FTZ R123, R118, R129 ;  /* 0x00000081767b7220 */ /* 0x000fe20000410000 */
[----:B------:R-:W-:Y:S01]  /*11b0*/  PRMT R161, RZ, 0x7610, R111 ;  /* 0x00007610ffa17816 */ /* 0x000fe2000000006f */
[----:B------:R-:W-:Y:S01]  /*11c0*/  FADD.FTZ R68, R68, R125 ;  /* 0x0000007d44447221 */ /* 0x000fe20000010000 */
[----:B------:R-:W-:Y:S01]  /*11d0*/  PRMT R114, RZ, 0x7610, R114 ;  /* 0x00007610ff727816 */ /* 0x000fe20000000072 */
[----:B------:R-:W-:Y:S01]  /*11e0*/  FFMA.FTZ R100, R121, R125, R100 ;  /* 0x0000007d79647223 */ /* 0x000fe20000010064 */
[--C-:B------:R-:W-:Y:S01]  /*11f0*/  PRMT R109, RZ, 0x5410, R115.reuse ;  /* 0x00005410ff6d7816 */ /* 0x100fe20000000073 */
[----:B------:R-:W-:Y:S01]  /*1200*/  FADD.FTZ R71, R71, R110 ;  /* 0x0000006e47477221 */ /* 0x000fe20000010000 */
[----:B------:R-:W-:Y:S01]  /*1210*/  PRMT R108, RZ, 0x7610, R115 ;  /* 0x00007610ff6c7816 */ /* 0x000fe20000000073 */
[----:B------:R-:W-:-:S02]  /*1220*/  FFMA.FTZ R103, R124, R110, R103 ;  /* 0x0000006e7c677223 */ /* 0x000fc40000010067 */
[----:B------:R-:W-:Y:S02]  /*1230*/  FMUL.FTZ R127, R39, R110 ;  /* 0x0000006e277f7220 */ /* 0x000fe40000410000 */
        /* <DEDUP_REMOVED lines=10> */
[----:B------:R-:W-:-:S02]  /*12e0*/  FADD.FTZ R111, -R136, R133 ;  /* 0x00000085886f7221 */ /* 0x000fc40000010100 */
[----:B------:R-:W-:Y:S02]  /*12f0*/  FADD.FTZ R110, R113, R126 ;  /* 0x0000007e716e7221 */ /* 0x000fe40000010000 */
[----:B------:R-:W-:Y:S02]  /*1300*/  FFMA.FTZ R155, R123, R126, R155 ;  /* 0x0000007e7b9b7223 */ /* 0x000fe4000001009b */
[----:B------:R-:W-:Y:S02]  /*1310*/  FADD.FTZ R133, -R136, R135 ;  /* 0x0000008788857221 */ /* 0x000fe40000010100 */
        /* <DEDUP_REMOVED lines=11> */
[----:B------:R-:W-:Y:S02]  /*13d0*/  FMUL.FTZ R132, R42, R109 ;  /* 0x0000006d2a847220 */ /* 0x000fe40000410000 */
[----:B------:R-:W-:Y:S02]  /*13e0*/  FADD.FTZ R135, -R136, R161 ;  /* 0x000000a188877221 */ /* 0x000fe40000010100 */
        /* <DEDUP_REMOVED lines=14> */
.L_x_414:
[----:B------:R-:W-:Y:S05]  /*14d0*/  BSYNC B0 ;  /* 0x0000000000007941 */ /* 0x000fea0003800000 */
.L_x_413:
[----:B------:R-:W-:Y:S02]  /*14e0*/  SHF.R.U32.HI R110, RZ, 0x5, R4 ;  /* 0x00000005ff6e7819 */ /* 0x000fe40000011604 */
[----:B------:R-:W-:-:S02]  /*14f0*/  LOP3.LUT P0, RZ, R4, 0x1f, RZ, 0xc0, !PT ;  /* 0x0000001f04ff7812 */ /* 0x000fc4000780c0ff */
[----:B------:R-:W-:Y:S02]  /*1500*/  LOP3.LUT R157, R110, 0x7fffffc, RZ, 0xc0, !PT ;  /* 0x07fffffc6e9d7812 */ /* 0x000fe400078ec0ff */
[----:B------:R-:W-:Y:S02]  /*1510*/  ISETP.GE.AND P5, PT, R3, c[0x0][0x164], PT ;  /* 0x0000590003007a0c */ /* 0x000fe40003fa6270 */
[----:B------:R-:W-:Y:S01]  /*1520*/  @!P1 IADD3 R157, R157, 0x4, RZ ;  /* 0x000000049d9d9810 */ /* 0x000fe20007ffe0ff */
[----:B------:R-:W-:Y:S08]  /*1530*/  BRA.DIV ~URZ, `(.L_x_415) ;  /* 0x000016c27f007947 */ /* 0x000ff0000b800000 */
[----:B------:R0:W1:Y:S02]  /*1540*/  SHFL.DOWN PT, R136, R137, 0x10, 0x1f ;  /* 0x0a001f0089887f89 */ /* 0x00006400000e0000 */
.L_x_424:
        /* <DEDUP_REMOVED lines=18> */
.L_x_425:
        /* <DEDUP_REMOVED lines=34> */
[--C-:B------:R-:W-:Y:S02]  /*1890*/  FFMA.FTZ R112, R152, R137, R136.reuse ;  /* 0x0000008998707223 */ /* 0x100fe40000010088 */
[----:B------:R-:W-:Y:S02]  /*18a0*/  FMUL.FTZ R111, R118, R111 ;  /* 0x0000006f766f7220 */ /* 0x000fe40000410000 */
[----:B------:R-:W-:Y:S02]  /*18b0*/  FFMA.FTZ R158, R142, R137, R136 ;  /* 0x000000898e9e7223 */ /* 0x000fe40000010088 */
[--C-:B------:R-:W-:Y:S02]  /*18c0*/  @P0 PRMT R109, RZ, 0x5410, R92.reuse ;  /* 0x00005410ff6d0816 */ /* 0x100fe4000000005c */
[----:B------:R-:W-:-:S03]  /*18d0*/  @P0 PRMT R110, RZ, 0x7610, R92 ;  /* 0x00007610ff6e0816 */ /* 0x000fc6000000005c */
[----:B------:R-:W-:Y:S02]  /*18e0*/  @P0 FADD.FTZ R108, R108, R109 ;  /* 0x0000006d6c6c0221 */ /* 0x000fe40000010000 */
[----:B------:R-:W-:Y:S02]  /*18f0*/  FADD.FTZ R109, R151, -R112 ;  /* 0x80000070976d7221 */ /* 0x000fe40000010000 */
[----:B------:R-:W-:Y:S01]  /*1900*/  @P0 FADD.FTZ R111, R111, R110 ;  /* 0x0000006e6f6f0221 */ /* 0x000fe20000010000 */
[----:B------:R-:W-:Y:S01]  /*1910*/  @P0 PRMT R110, RZ, 0x5410, R93 ;  /* 0x00005410ff6e0816 */ /* 0x000fe2000000005d */
[----:B------:R-:W-:Y:S02]  /*1920*/  FMUL.FTZ R109, R118, R109 ;  /* 0x0000006d766d7220 */ /* 0x000fe40000410000 */
[----:B------:R-:W-:Y:S02]  /*1930*/  FFMA.FTZ R112, R144, R137, R136 ;  /* 0x0000008990707223 */ /* 0x000fe40000010088 */
[----:B------:R-:W-:-:S02]  /*1940*/  @P0 FADD.FTZ R109, R109, R110 ;  /* 0x0000006e6d6d0221 */ /* 0x000fc40000010000 */
[----:B------:R-:W-:Y:S02]  /*1950*/  FFMA.FTZ R110, R148, R137, R136 ;  /* 0x00000089946e7223 */ /* 0x000fe40000010088 */
[----:B------:R-:W-:Y:S01]  /*1960*/  FADD.FTZ R155, R143, -R112 ;  /* 0x800000708f9b7221 */ /* 0x000fe20000010000 */
[----:B------:R-:W-:Y:S01]  /*1970*/  @P1 F2FP.BF16.PACK_AB R112, RZ, R108 ;  /* 0x0000006cff70123e */ /* 0x000fe200000010ff */
[----:B------:R-:W-:Y:S01]  /*1980*/  FADD.FTZ R113, R147, -R110 ;  /* 0x8000006e93717221 */ /* 0x000fe20000010000 */
[----:B------:R-:W-:Y:S01]  /*1990*/  @P0 PRMT R110, RZ, 0x5410, R95 ;  /* 0x00005410ff6e0816 */ /* 0x000fe2000000005f */
[----:B------:R-:W-:Y:S01]  /*19a0*/  FMUL.FTZ R155, R118, R155 ;  /* 0x0000009b769b7220 */ /* 0x000fe20000410000 */
[----:B------:R-:W-:Y:S01]  /*19b0*/  @P1 PRMT R64, R112, 0x7610, R64 ;  /* 0x0000761070401816 */ /* 0x000fe20000000040 */
[----:B------:R-:W-:Y:S01]  /*19c0*/  FMUL.FTZ R160, R118, R113 ;  /* 0x0000007176a07220 */ /* 0x000fe20000410000 */
[----:B------:R-:W-:Y:S01]  /*19d0*/  @P0 PRMT R113, RZ, 0x5410, R94 ;  /* 0x00005410ff710816 */ /* 0x000fe2000000005e */
[----:B------:R-:W-:Y:S01]  /*19e0*/  @P0 FADD.FTZ R155, R155, R110 ;  /* 0x0000006e9b9b0221 */ /* 0x000fe20000010000 */
[----:B------:R-:W-:Y:S01]  /*19f0*/  @P1 F2FP.BF16.PACK_AB R112, RZ, R111 ;  /* 0x0000006fff70123e */ /* 0x000fe200000010ff */
[----:B------:R-:W-:-:S02]  /*1a00*/  FFMA.FTZ R110, R150, R137, R136 ;  /* 0x00000089966e7223 */ /* 0x000fc40000010088 */
[----:B------:R-:W-:Y:S01]  /*1a10*/  @P0 FADD.FTZ R160, R160, R113 ;  /* 0x00000071a0a00221 */ /* 0x000fe20000010000 */
[----:B------:R-:W-:Y:S01]  /*1a20*/  @P1 F2FP.BF16.PACK_AB R157, RZ, R155 ;  /* 0x0000009bff9d123e */ /* 0x000fe200000010ff */
[----:B------:R-:W-:Y:S01]  /*1a30*/  FADD.FTZ R115, R149, -R110 ;  /* 0x8000006e95737221 */ /* 0x000fe20000010000 */
[----:B------:R-:W-:Y:S02]  /*1a40*/  @P1 F2FP.BF16.PACK_AB R113, RZ, R109 ;  /* 0x0000006dff71123e */ /* 0x000fe400000010ff */
[----:B------:R-:W-:Y:S01]  /*1a50*/  @P1 F2FP.BF16.PACK_AB R114, RZ, R160 ;  /* 0x000000a0ff72123e */ /* 0x000fe200000010ff */
[----:B------:R-:W-:Y:S01]  /*1a60*/  FMUL.FTZ R110, R118, R115 ;  /* 0x00000073766e7220 */ /* 0x000fe20000410000 */
[----:B------:R-:W-:Y:S02]  /*1a70*/  @P0 PRMT R115, RZ, 0x7610, R93 ;  /* 0x00007610ff730816 */ /* 0x000fe4000000005d */
[----:B------:R-:W-:Y:S01]  /*1a80*/  @P1 PRMT R66, R114, 0x7610, R66 ;  /* 0x0000761072421816 */ /* 0x000fe20000000042 */
[----:B------:R-:W-:Y:S01]  /*1a90*/  FFMA.FTZ R114, R146, R137, R136 ;  /* 0x0000008992727223 */ /* 0x000fe20000010088 */
[----:B------:R-:W-:Y:S01]  /*1aa0*/  @P1 PRMT R67, R157, 0x7610, R67 ;  /* 0x000076109d431816 */ /* 0x000fe20000000043 */
[----:B------:R-:W-:Y:S01]  /*1ab0*/  @P0 FADD.FTZ R110, R110, R115 ;  /* 0x000000736e6e0221 */ /* 0x000fe20000010000 */
[----:B------:R-:W-:Y:S01]  /*1ac0*/  @P1 PRMT R65, R113, 0x7610, R65 ;  /* 0x0000761071411816 */ /* 0x000fe20000000041 */
[----:B------:R-:W-:Y:S01]  /*1ad0*/  FADD.FTZ R115, R141, -R158 ;  /* 0x8000009e8d737221 */ /* 0x000fe20000010000 */
[----:B------:R-:W-:Y:S01]  /*1ae0*/  @P1 PRMT R64, R64, 0x5410, R112 ;  /* 0x0000541040401816 */ /* 0x000fe20000000070 */
[----:B------:R-:W-:Y:S01]  /*1af0*/  FADD.FTZ R157, R145, -R114 ;  /* 0x80000072919d7221 */ /* 0x000fe20000010000 */
[----:B------:R-:W-:Y:S01]  /*1b00*/  @P0 PRMT R114, RZ, 0x7610, R94 ;  /* 0x00007610ff720816 */ /* 0x000fe2000000005e */
[C---:B------:R-:W-:Y:S01]  /*1b10*/  FMUL.FTZ R158, R118.reuse, R115 ;  /* 0x00000073769e7220 */ /* 0x040fe20000410000 */
[----:B------:R-:W-:Y:S01]  /*1b20*/  @P0 PRMT R115, RZ, 0x7610, R95 ;  /* 0x00007610ff730816 */ /* 0x000fe2000000005f */
[----:B------:R-:W-:Y:S01]  /*1b30*/  FMUL.FTZ R157, R118, R157 ;  /* 0x0000009d769d7220 */ /* 0x000fe20000410000 */
[----:B------:R-:W-:-:S03]  /*1b40*/  @P1 F2FP.BF16.PACK_AB R113, RZ, R110 ;  /* 0x0000006eff71123e */ /* 0x000fc600000010ff */
[----:B------:R-:W-:Y:S01]  /*1b50*/  @P0 FADD.FTZ R157, R157, R114 ;  /* 0x000000729d9d0221 */ /* 0x000fe20000010000 */
[----:B------:R-:W-:Y:S01]  /*1b60*/  @P1 PRMT R65, R65, 0x5410, R113 ;  /* 0x0000541041411816 */ /* 0x000fe20000000071 */
[----:B------:R-:W-:Y:S01]  /*1b70*/  @P0 FADD.FTZ R158, R158, R115 ;  /* 0x000000739e9e0221 */ /* 0x000fe20000010000 */
[----:B------:R-:W-:Y:S02]  /*1b80*/  ISETP.NE.U32.AND P0, PT, RZ, c[0x0][0x258], PT ;  /* 0x00009600ff007a0c */ /* 0x000fe40003f05070 */
[----:B------:R-:W-:Y:S02]  /*1b90*/  @P1 F2FP.BF16.PACK_AB R112, RZ, R157 ;  /* 0x0000009dff70123e */ /* 0x000fe400000010ff */
[----:B------:R-:W-:Y:S02]  /*1ba0*/  @P1 F2FP.BF16.PACK_AB R113, RZ, R158 ;  /* 0x0000009eff71123e */ /* 0x000fe400000010ff */
[----:B------:R-:W-:Y:S02]  /*1bb0*/  ISETP.NE.AND.EX P0, PT, RZ, c[0x0][0x25c], PT, P0 ;  /* 0x00009700ff007a0c */ /* 0x000fe40003f05300 */
[----:B------:R-:W-:-:S02]  /*1bc0*/  @P1 PRMT R66, R66, 0x5410, R112 ;  /* 0x0000541042421816 */ /* 0x000fc40000000070 */
        /* <DEDUP_REMOVED lines=31> */
.L_x_418:
[----:B------:R-:W-:Y:S05]  /*1dc0*/  BSYNC B0 ;  /* 0x0000000000007941 */ /* 0x000fea0003800000 */
.L_x_417:
        /* <DEDUP_REMOVED lines=15> */
[----:B------:R-:W-:Y:S02]  /*1ec0*/  FMUL.FTZ R111, R118, R111 ;  /* 0x0000006f766f7220 */ /* 0x000fe40000410000 */
[----:B------:R-:W-:Y:S01]  /*1ed0*/  @P1 PRMT R109, RZ, 0x5410, R96 ;  /* 0x00005410ff6d1816 */ /* 0x000fe20000000060 */
[----:B------:R-:W-:Y:S02]  /*1ee0*/  FADD.FTZ R155, R15, -R112 ;  /* 0x800000700f9b7221 */ /* 0x000fe40000010000 */
[----:B------:R-:W-:Y:S02]  /*1ef0*/  FFMA.FTZ R158, R116, R137, R136 ;  /* 0x00000089749e7223 */ /* 0x000fe40000010088 */
[----:B------:R-:W-:Y:S02]  /*1f00*/  @P1 FADD.FTZ R108, R108, R109 ;  /* 0x0000006d6c6c1221 */ /* 0x000fe40000010000 */
[----:B------:R-:W-:Y:S01]  /*1f10*/  FADD.FTZ R109, R9, -R110 ;  /* 0x8000006e096d7221 */ /* 0x000fe20000010000 */
[----:B------:R-:W-:Y:S01]  /*1f20*/  @P1 PRMT R110, RZ, 0x7610, R96 ;  /* 0x00007610ff6e1816 */ /* 0x000fe20000000060 */
[C---:B------:R-:W-:Y:S01]  /*1f30*/  FMUL.FTZ R155, R118.reuse, R155 ;  /* 0x0000009b769b7220 */ /* 0x040fe20000410000 */
[-C--:B------:R-:W-:Y:S01]  /*1f40*/  @P0 F2FP.BF16.PACK_AB R112, RZ, R108.reuse ;  /* 0x0000006cff70023e */ /* 0x080fe200000010ff */
[----:B------:R-:W-:Y:S01]  /*1f50*/  FMUL.FTZ R109, R118, R109 ;  /* 0x0000006d766d7220 */ /* 0x000fe20000410000 */
[----:B------:R-:W-:Y:S01]  /*1f60*/  @P6 F2FP.BF16.PACK_AB R159, RZ, R108 ;  /* 0x0000006cff9f623e */ /* 0x000fe200000010ff */
[----:B------:R-:W-:Y:S01]  /*1f70*/  @P1 FADD.FTZ R111, R111, R110 ;  /* 0x0000006e6f6f1221 */ /* 0x000fe20000010000 */
[----:B------:R-:W-:-:S02]  /*1f80*/  @P1 PRMT R110, RZ, 0x5410, R97 ;  /* 0x00005410ff6e1816 */ /* 0x000fc40000000061 */
[----:B------:R-:W-:Y:S02]  /*1f90*/  @P0 PRMT R64, R112, 0x7610, R64 ;  /* 0x0000761070400816 */ /* 0x000fe40000000040 */
[----:B------:R-:W-:Y:S01]  /*1fa0*/  @P0 F2FP.BF16.PACK_AB R112, RZ, R111 ;  /* 0x0000006fff70023e */ /* 0x000fe200000010ff */
[----:B------:R-:W-:Y:S01]  /*1fb0*/  @P1 FADD.FTZ R109, R109, R110 ;  /* 0x0000006e6d6d1221 */ /* 0x000fe20000010000 */
[----:B------:R-:W-:Y:S01]  /*1fc0*/  F2FP.BF16.PACK_AB R108, R111, R108 ;  /* 0x0000006c6f6c723e */ /* 0x000fe200000010ff */
[----:B------:R-:W-:Y:S01]  /*1fd0*/  FFMA.FTZ R110, R8, R137, R136 ;  /* 0x00000089086e7223 */ /* 0x000fe20000010088 */
[----:B------:R-:W-:Y:S02]  /*1fe0*/  @P0 PRMT R64, R64, 0x5410, R112 ;  /* 0x0000541040400816 */ /* 0x000fe40000000070 */
[----:B------:R-:W-:Y:S01]  /*1ff0*/  @P6 F2FP.BF16.PACK_AB R162, RZ, R109 ;  /* 0x0000006dffa2623e */ /* 0x000fe200000010ff */
[----:B------:R-:W-:Y:S01]  /*2000*/  FADD.FTZ R113, R11, -R110 ;  /* 0x8000006e0b717221 */ /* 0x000fe20000010000 */
[----:B------:R-:W-:-:S02]  /*2010*/  @P1 PRMT R110, RZ, 0x5410, R99 ;  /* 0x00005410ff6e1816 */ /* 0x000fc40000000063 */
[----:B------:R-:W-:Y:S01]  /*2020*/  @P6 PRMT R60, R159, 0x7610, R60 ;  /* 0x000076109f3c6816 */ /* 0x000fe2000000003c */
[----:B------:R-:W-:Y:S01]  /*2030*/  FMUL.FTZ R160, R118, R113 ;  /* 0x0000007176a07220 */ /* 0x000fe20000410000 */
[----:B------:R-:W-:Y:S01]  /*2040*/  @P1 PRMT R113, RZ, 0x5410, R98 ;  /* 0x00005410ff711816 */ /* 0x000fe20000000062 */
[----:B------:R-:W-:Y:S01]  /*2050*/  @P1 FADD.FTZ R155, R155, R110 ;  /* 0x0000006e9b9b1221 */ /* 0x000fe20000010000 */
[----:B------:R-:W-:-:S03]  /*2060*/  @P6 PRMT R61, R162, 0x7610, R61 ;  /* 0x00007610a23d6816 */ /* 0x000fc6000000003d */
[----:B------:R-:W-:Y:S01]  /*2070*/  @P1 FADD.FTZ R160, R160, R113 ;  /* 0x00000071a0a01221 */ /* 0x000fe20000010000 */
[----:B------:R-:W-:Y:S01]  /*2080*/  @P0 F2FP.BF16.PACK_AB R157, RZ, R155 ;  /* 0x0000009bff9d023e */ /* 0x000fe200000010ff */
[----:B------:R-:W-:-:S03]  /*2090*/  FFMA.FTZ R113, R7, R137, R136 ;  /* 0x0000008907717223 */ /* 0x000fc60000010088 */
[----:B------:R-:W-:Y:S01]  /*20a0*/  @P0 F2FP.BF16.PACK_AB R114, RZ, R160 ;  /* 0x000000a0ff72023e */ /* 0x000fe200000010ff */
[----:B------:R-:W-:Y:S01]  /*20b0*/  FADD.FTZ R115, R10, -R113 ;  /* 0x800000710a737221 */ /* 0x000fe20000010000 */
[----:B------:R-:W-:Y:S02]  /*20c0*/  @P0 PRMT R67, R157, 0x7610, R67 ;  /* 0x000076109d430816 */ /* 0x000fe40000000043 */
[----:B------:R-:W-:Y:S01]  /*20d0*/  @P0 PRMT R66, R114, 0x7610, R66 ;  /* 0x0000761072420816 */ /* 0x000fe20000000042 */
[----:B------:R-:W-:Y:S01]  /*20e0*/  FMUL.FTZ R110, R118, R115 ;  /* 0x00000073766e7220 */ /* 0x000fe20000410000 */
[----:B------:R-:W-:Y:S01]  /*20f0*/  @P1 PRMT R115, RZ, 0x7610, R97 ;  /* 0x00007610ff731816 */ /* 0x000fe20000000061 */
[----:B------:R-:W-:Y:S01]  /*2100*/  FFMA.FTZ R114, R12, R137, R136 ;  /* 0x000000890c727223 */ /* 0x000fe20000010088 */
[----:B------:R-:W-:-:S03]  /*2110*/  @P0 F2FP.BF16.PACK_AB R113, RZ, R109 ;  /* 0x0000006dff71023e */ /* 0x000fc600000010ff */
[----:B------:R-:W-:Y:S01]  /*2120*/  @P1 FADD.FTZ R110, R110, R115 ;  /* 0x000000736e6e1221 */ /* 0x000fe20000010000 */
[----:B------:R-:W-:Y:S01]  /*2130*/  @P0 PRMT R65, R113, 0x7610, R65 ;  /* 0x0000761071410816 */ /* 0x000fe20000000041 */
[----:B------:R-:W-:Y:S02]  /*2140*/  FADD.FTZ R115, R117, -R158 ;  /* 0x8000009e75737221 */ /* 0x000fe40000010000 */
[----:B------:R-:W-:Y:S01]  /*2150*/  FADD.FTZ R157, R13, -R114 ;  /* 0x800000720d9d7221 */ /* 0x000fe20000010000 */
[----:B------:R-:W-:Y:S01]  /*2160*/  @P1 PRMT R114, RZ, 0x7610, R98 ;  /* 0x00007610ff721816 */ /* 0x000fe20000000062 */
[C---:B------:R-:W-:Y:S01]  /*2170*/  FMUL.FTZ R158, R118.reuse, R115 ;  /* 0x00000073769e7220 */ /* 0x040fe20000410000 */
[----:B------:R-:W-:Y:S01]  /*2180*/  @P1 PRMT R115, RZ, 0x7610, R99 ;  /* 0x00007610ff731816 */ /* 0x000fe20000000063 */
[----:B------:R-:W-:Y:S01]  /*2190*/  FMUL.FTZ R157, R118, R157 ;  /* 0x0000009d769d7220 */ /* 0x000fe20000410000 */
[-C--:B------:R-:W-:Y:S02]  /*21a0*/  @P0 F2FP.BF16.PACK_AB R113, RZ, R110.reuse ;  /* 0x0000006eff71023e */ /* 0x080fe400000010ff */
[----:B------:R-:W-:Y:S01]  /*21b0*/  @P6 F2FP.BF16.PACK_AB R161, RZ, R110 ;  /* 0x0000006effa1623e */ /* 0x000fe200000010ff */
[----:B------:R-:W-:Y:S01]  /*21c0*/  @P1 FADD.FTZ R158, R158, R115 ;  /* 0x000000739e9e1221 */ /* 0x000fe20000010000 */
[----:B------:R-:W-:Y:S01]  /*21d0*/  @P0 PRMT R65, R65, 0x5410, R113 ;  /* 0x0000541041410816 */ /* 0x000fe20000000071 */
[----:B------:R-:W-:Y:S01]  /*21e0*/  @P1 FADD.FTZ R157, R157, R114 ;  /* 0x000000729d9d1221 */ /* 0x000fe20000010000 */
[----:B------:R-:W-:-:S02]  /*21f0*/  ISETP.NE.U32.AND P1, PT, RZ, c[0x0][0x258], PT ;  /* 0x00009600ff007a0c */ /* 0x000fc40003f25070 */
[----:B------:R-:W-:Y:S02]  /*2200*/  @P0 F2FP.BF16.PACK_AB R113, RZ, R158 ;  /* 0x0000009eff71023e */ /* 0x000fe400000010ff */
[----:B------:R-:W-:Y:S02]  /*2210*/  ISETP.NE.AND.EX P1, PT, RZ, c[0x0][0x25c], PT, P1 ;  /* 0x00009700ff007a0c */ /* 0x000fe40003f25310 */
[----:B------:R-:W-:Y:S01]  /*2220*/  @P0 PRMT R67, R67, 0x5410, R113 ;  /* 0x0000541043430816 */ /* 0x000fe20000000071 */
[----:B------:R-:W-:Y:S01]  /*2230*/  HFMA2.MMA R113, -RZ, RZ, 0, 9.5367431640625e-07 ;  /* 0x00000010ff717435 */ /* 0x000fe200000001ff */
[----:B------:R-:W-:Y:S02]  /*2240*/  @P0 F2FP.BF16.PACK_AB R112, RZ, R157 ;  /* 0x0000009dff70023e */ /* 0x000fe400000010ff */
[----:B------:R-:W-:Y:S02]  /*2250*/  F2FP.BF16.PACK_AB R109, R110, R109 ;  /* 0x0000006d6e6d723e */ /* 0x000fe400000010ff */
[----:B------:R-:W-:-:S02]  /*2260*/  @P0 PRMT R66, R66, 0x5410, R112 ;  /* 0x0000541042420816 */ /* 0x000fc40000000070 */
[-C--:B------:R-:W-:Y:S02]  /*2270*/  F2FP.BF16.PACK_AB R110, R157, R160.reuse ;  /* 0x000000a09d6e723e */ /* 0x080fe400000010ff */
[----:B------:R-:W-:Y:S01]  /*2280*/  @P6 F2FP.BF16.PACK_AB R160, RZ, R160 ;  /* 0x000000a0ffa0623e */ /* 0x000fe200000010ff */
[----:B------:R-:W-:Y:S01]  /*2290*/  @P1 IMAD.WIDE.U32 R114, R0, R113, c[0x0][0x258] ;  /* 0x0000960000721625 */ /* 0x000fe200078e0071 */
[----:B------:R-:W-:Y:S02]  /*22a0*/  @P6 F2FP.BF16.PACK_AB R157, RZ, R157 ;  /* 0x0000009dff9d623e */ /* 0x000fe400000010ff */
[----:B------:R-:W-:Y:S01]  /*22b0*/  @P6 PRMT R62, R160, 0x7610, R62 ;  /* 0x00007610a03e6816 */ /* 0x000fe2000000003e */
[----:B------:R-:W-:Y:S01]  /*22c0*/  IMAD.WIDE.U32 R112, R0, R113, c[0x0][0x248] ;  /* 0x0000920000707625 */ /* 0x000fe200078e0071 */
[----:B------:R0:W-:Y:S01]  /*22d0*/  @P1 STG.E.128 [R114.64], R64 ;  /* 0x0000004072001986 */ /* 0x0001e2000c101d04 */
[----:B------:R-:W-:Y:S02]  /*22e0*/  @P6 PRMT R61, R61, 0x5410, R161 ;  /* 0x000054103d3d6816 */ /* 0x000fe400000000a1 */
[----:B------:R-:W-:-:S02]  /*22f0*/  @P6 PRMT R62, R62, 0x5410, R157 ;  /* 0x000054103e3e6816 */ /* 0x000fc4000000009d */
[----:B0-----:R-:W-:Y:S02]  /*2300*/  @P6 F2FP.BF16.PACK_AB R115, RZ, R111 ;  /* 0x0000006fff73623e */ /* 0x001fe400000010ff */
[-C--:B------:R-:W-:Y:S02]  /*2310*/  F2FP.BF16.PACK_AB R111, R158, R155.reuse ;  /* 0x0000009b9e6f723e */ /* 0x080fe400000010ff */
[----:B------:R-:W-:Y:S02]  /*2320*/  @P6 F2FP.BF16.PACK_AB R155, RZ, R155 ;  /* 0x0000009bff9b623e */ /* 0x000fe400000010ff */
[----:B------:R-:W-:Y:S01]  /*2330*/  @P6 F2FP.BF16.PACK_AB R158, RZ, R158 ;  /* 0x0000009eff9e623e */ /* 0x000fe200000010ff */
[----:B------:R0:W-:Y:S01]  /*2340*/  STG.E.128 [R112.64], R108 ;  /* 0x0000006c70007986 */ /* 0x0001e2000c101d04 */
[----:B------:R-:W-:Y:S02]  /*2350*/  @P6 PRMT R63, R155, 0x7610, R63 ;  /* 0x000076109b3f6816 */ /* 0x000fe4000000003f */
[----:B------:R-:W-:-:S02]  /*2360*/  @P6 LEA R114, P0, R0, c[0x0][0x250], 0x4 ;  /* 0x0000940000726a11 */ /* 0x000fc400078020ff */
[----:B------:R-:W-:Y:S02]  /*2370*/  @P6 PRMT R60, R60, 0x5410, R115 ;  /* 0x000054103c3c6816 */ /* 0x000fe40000000073 */
[C---:B------:R-:W-:Y:S02]  /*2380*/  @P6 LEA.HI.X R115, R0.reuse, c[0x0][0x254], RZ, 0x4, P0 ;  /* 0x0000950000736a11 */ /* 0x040fe400000f24ff */
[----:B------:R-:W-:Y:S02]  /*2390*/  @P6 PRMT R63, R63, 0x5410, R158 ;  /* 0x000054103f3f6816 */ /* 0x000fe4000000009e */
[----:B------:R-:W-:-:S03]  /*23a0*/  IADD3 R0, R0, 0x80, RZ ;  /* 0x0000008000007810 */ /* 0x000fc60007ffe0ff */
[----:B------:R0:W-:Y:S04]  /*23b0*/  @P6 STG.E.128 [R114.64], R60 ;  /* 0x0000003c72006986 */ /* 0x0001e8000c101d04 */
.L_x_420:
[----:B------:R-:W-:Y:S05]  /*23c0*/  BSYNC B0 ;  /* 0x0000000000007941 */ /* 0x000fea0003800000 */
.L_x_419:
        /* <DEDUP_REMOVED lines=8> */
[----:B------:R-:W-:Y:S02]  /*2450*/  FADD.FTZ R115, R126, -R115 ;  /* 0x800000737e737221 */ /* 0x000fe40000010000 */
[-CC-:B------:R-:W-:Y:S01]  /*2460*/  FFMA.FTZ R112, R120, R137.reuse, R136.reuse ;  /* 0x0000008978707223 */ /* 0x180fe20000010088 */
[----:B------:R-:W-:Y:S01]  /*2470*/  ISETP.NE.AND.EX P0, PT, RZ, c[0x0][0x25c], PT, P0 ;  /* 0x00009700ff007a0c */ /* 0x000fe20003f05300 */
[----:B------:R-:W-:-:S02]  /*2480*/  FFMA.FTZ R114, R124, R137, R136 ;  /* 0x000000897c727223 */ /* 0x000fc40000010088 */
[-CC-:B------:R-:W-:Y:S02]  /*2490*/  FFMA.FTZ R155, R129, R137.reuse, R136.reuse ;  /* 0x00000089819b7223 */ /* 0x180fe40000010088 */
[-CC-:B------:R-:W-:Y:S02]  /*24a0*/  FFMA.FTZ R108, R130, R137.reuse, R136.reuse ;  /* 0x00000089826c7223 */ /* 0x180fe40000010088 */
[-C--:B------:R-:W-:Y:S01]  /*24b0*/  FFMA.FTZ R109, R133, R137.reuse, R136 ;  /* 0x00000089856d7223 */ /* 0x080fe20000010088 */
[----:B------:R-:W-:Y:S01]  /*24c0*/  @P1 PRMT R110, RZ, 0x5410, R16 ;  /* 0x00005410ff6e1816 */ /* 0x000fe20000000010 */
[----:B------:R-:W-:Y:S02]  /*24d0*/  FFMA.FTZ R111, R135, R137, R136 ;  /* 0x00000089876f7223 */ /* 0x000fe40000010088 */
[C---:B-----5:R-:W-:Y:S01]  /*24e0*/  FMUL.FTZ R137, R118.reuse, R113 ;  /* 0x0000007176897220 */ /* 0x060fe20000410000 */
[----:B------:R-:W-:Y:S01]  /*24f0*/  @P1 PRMT R113, RZ, 0x5410, R17 ;  /* 0x00005410ff711816 */ /* 0x000fe20000000011 */
[----:B------:R-:W-:-:S02]  /*2500*/  FMUL.FTZ R136, R118, R115 ;  /* 0x0000007376887220 */ /* 0x000fc40000410000 */
[----:B------:R-:W-:Y:S02]  /*2510*/  FADD.FTZ R109, R132, -R109 ;  /* 0x8000006d846d7221 */ /* 0x000fe40000010000 */
[----:B------:R-:W-:Y:S02]  /*2520*/  @P1 FADD.FTZ R136, R136, R113 ;  /* 0x0000007188881221 */ /* 0x000fe40000010000 */
[----:B------:R-:W-:Y:S01]  /*2530*/  @P1 FADD.FTZ R137, R137, R110 ;  /* 0x0000006e89891221 */ /* 0x000fe20000010000 */
[----:B------:R-:W-:Y:S01]  /*2540*/  @P1 PRMT R110, RZ, 0x5410, R18 ;  /* 0x00005410ff6e1816 */ /* 0x000fe20000000012 */
[C---:B------:R-:W-:Y:S01]  /*2550*/  FMUL.FTZ R159, R118.reuse, R109 ;  /* 0x0000006d769f7220 */ /* 0x040fe20000410000 */
[----:B------:R-:W-:Y:S01]  /*2560*/  @P0 F2FP.BF16.PACK_AB R109, RZ, R136 ;  /* 0x00000088ff6d023e */ /* 0x000fe200000010ff */
[----:B------:R-:W-:Y:S01]  /*2570*/  FADD.FTZ R115, R131, -R108 ;  /* 0x8000006c83737221 */ /* 0x000fe20000010000 */
[----:B------:R-:W-:Y:S01]  /*2580*/  @P0 F2FP.BF16.PACK_AB R108, RZ, R137 ;  /* 0x00000089ff6c023e */ /* 0x000fe200000010ff */
[----:B------:R-:W-:Y:S01]  /*2590*/  FADD.FTZ R113, R125, -R112 ;  /* 0x800000707d717221 */ /* 0x000fe20000010000 */
[----:B------:R-:W-:Y:S01]  /*25a0*/  @P0 PRMT R65, R109, 0x7610, R65 ;  /* 0x000076106d410816 */ /* 0x000fe20000000041 */
[----:B------:R-:W-:Y:S01]  /*25b0*/  FADD.FTZ R157, R127, -R114 ;  /* 0x800000727f9d7221 */ /* 0x000fe20000010000 */
[----:B------:R-:W-:Y:S01]  /*25c0*/  @P1 PRMT R109, RZ, 0x7610, R16 ;  /* 0x00007610ff6d1816 */ /* 0x000fe20000000010 */
[----:B------:R-:W-:Y:S01]  /*25d0*/  FMUL.FTZ R158, R118, R113 ;  /* 0x00000071769e7220 */ /* 0x000fe20000410000 */
[----:B------:R-:W-:Y:S01]  /*25e0*/  @P0 PRMT R64, R108, 0x7610, R64 ;  /* 0x000076106c400816 */ /* 0x000fe20000000040 */
[----:B------:R-:W-:Y:S01]  /*25f0*/  FMUL.FTZ R157, R118, R157 ;  /* 0x0000009d769d7220 */ /* 0x000fe20000410000 */
[----:B------:R-:W-:Y:S01]  /*2600*/  @P1 PRMT R108, RZ, 0x7610, R17 ;  /* 0x00007610ff6c1816 */ /* 0x000fe20000000011 */
[----:B------:R-:W-:Y:S01]  /*2610*/  FADD.FTZ R155, R128, -R155 ;  /* 0x8000009b809b7221 */ /* 0x000fe20000010000 */
[----:B------:R-:W-:Y:S01]  /*2620*/  MOV R113, 0x10 ;  /* 0x0000001000717802 */ /* 0x000fe20000000f00 */
[----:B------:R-:W-:Y:S01]  /*2630*/  @P1 FADD.FTZ R158, R158, R109 ;  /* 0x0000006d9e9e1221 */ /* 0x000fe20000010000 */
[----:B------:R-:W-:Y:S01]  /*2640*/  @P1 PRMT R109, RZ, 0x7610, R18 ;  /* 0x00007610ff6d1816 */ /* 0x000fe20000000012 */
[----:B------:R-:W-:-:S02]  /*2650*/  FMUL.FTZ R160, R118, R115 ;  /* 0x0000007376a07220 */ /* 0x000fc40000410000 */
[----:B------:R-:W-:Y:S01]  /*2660*/  @P1 FADD.FTZ R157, R157, R108 ;  /* 0x0000006c9d9d1221 */ /* 0x000fe20000010000 */
[----:B------:R-:W-:Y:S01]  /*2670*/  @P1 PRMT R108, RZ, 0x5410, R19 ;  /* 0x00005410ff6c1816 */ /* 0x000fe20000000013 */
[----:B------:R-:W-:Y:S02]  /*2680*/  FMUL.FTZ R155, R118, R155 ;  /* 0x0000009b769b7220 */ /* 0x000fe40000410000 */
[----:B------:R-:W-:Y:S02]  /*2690*/  FADD.FTZ R111, R134, -R111 ;  /* 0x8000006f866f7221 */ /* 0x000fe40000010000 */
[----:B------:R-:W-:Y:S01]  /*26a0*/  @P1 FADD.FTZ R160, R160, R109 ;  /* 0x0000006da0a01221 */ /* 0x000fe20000010000 */
[----:B------:R-:W-:Y:S01]  /*26b0*/  @P1 PRMT R109, RZ, 0x7610, R19 ;  /* 0x00007610ff6d1816 */ /* 0x000fe20000000013 */
[----:B------:R-:W-:Y:S02]  /*26c0*/  @P1 FADD.FTZ R155, R155, R110 ;  /* 0x0000006e9b9b1221 */ /* 0x000fe40000010000 */
[----:B------:R-:W-:-:S02]  /*26d0*/  FMUL.FTZ R118, R118, R111 ;  /* 0x0000006f76767220 */ /* 0x000fc40000410000 */
[----:B------:R-:W-:Y:S01]  /*26e0*/  @P1 FADD.FTZ R159, R159, R108 ;  /* 0x0000006c9f9f1221 */ /* 0x000fe20000010000 */
[----:B------:R-:W-:Y:S01]  /*26f0*/  @P0 F2FP.BF16.PACK_AB R110, RZ, R155 ;  /* 0x0000009bff6e023e */ /* 0x000fe200000010ff */
[----:B------:R-:W-:Y:S01]  /*2700*/  @P1 FADD.FTZ R118, R118, R109 ;  /* 0x0000006d76761221 */ /* 0x000fe20000010000 */
[----:B------:R-:W-:Y:S02]  /*2710*/  @P0 F2FP.BF16.PACK_AB R108, RZ, R158 ;  /* 0x0000009eff6c023e */ /* 0x000fe400000010ff */
[----:B------:R-:W-:Y:S02]  /*2720*/  @P0 F2FP.BF16.PACK_AB R111, RZ, R159 ;  /* 0x0000009fff6f023e */ /* 0x000fe400000010ff */
[----:B------:R-:W-:Y:S02]  /*2730*/  @P0 PRMT R66, R110, 0x7610, R66 ;  /* 0x000076106e420816 */ /* 0x000fe40000000042 */
[----:B------:R-:W-:Y:S02]  /*2740*/  @P0 F2FP.BF16.PACK_AB R109, RZ, R157 ;  /* 0x0000009dff6d023e */ /* 0x000fe400000010ff */
[----:B------:R-:W-:-:S02]  /*2750*/  @P0 F2FP.BF16.PACK_AB R110, RZ, R160 ;  /* 0x000000a0ff6e023e */ /* 0x000fc400000010ff */
[----:B------:R-:W-:Y:S02]  /*2760*/  @P0 F2FP.BF16.PACK_AB R112, RZ, R118 ;  /* 0x00000076ff70023e */ /* 0x000fe400000010ff */
[----:B------:R-:W-:Y:S02]  /*2770*/  @P0 PRMT R67, R111, 0x7610, R67 ;  /* 0x000076106f430816 */ /* 0x000fe40000000043 */
[----:B------:R-:W-:Y:S02]  /*2780*/  ISETP.NE.U32.AND P1, PT, RZ, c[0x0][0x258], PT ;  /* 0x00009600ff007a0c */ /* 0x000fe40003f25070 */
[----:B------:R-:W-:Y:S02]  /*2790*/  @P0 PRMT R64, R64, 0x5410, R108 ;  /* 0x0000541040400816 */ /* 0x000fe4000000006c */
[----:B------:R-:W-:Y:S02]  /*27a0*/  @P0 PRMT R65, R65, 0x5410, R109 ;  /* 0x0000541041410816 */ /* 0x000fe4000000006d */
[----:B------:R-:W-:-:S02]  /*27b0*/  @P0 PRMT R66, R66, 0x5410, R110 ;  /* 0x0000541042420816 */ /* 0x000fc4000000006e */
[----:B------:R-:W-:Y:S02]  /*27c0*/  @P0 PRMT R67, R67, 0x5410, R112 ;  /* 0x0000541043430816 */ /* 0x000fe40000000070 */
[----:B------:R-:W-:Y:S02]  /*27d0*/  ISETP.NE.U32.AND P0, PT, RZ, c[0x0][0x250], PT ;  /* 0x00009400ff007a0c */ /* 0x000fe40003f05070 */
[----:B------:R-:W-:Y:S02]  /*27e0*/  ISETP.NE.AND.EX P1, PT, RZ, c[0x0][0x25c], PT, P1 ;  /* 0x00009700ff007a0c */ /* 0x000fe40003f25310 */
[----:B------:R-:W-:Y:S02]  /*27f0*/  ISETP.NE.AND.EX P0, PT, RZ, c[0x0][0x254], PT, P0 ;  /* 0x00009500ff007a0c */ /* 0x000fe40003f05300 */
[----:B------:R-:W-:Y:S02]  /*2800*/  F2FP.BF16.PACK_AB R108, R158, R137 ;  /* 0x000000899e6c723e */ /* 0x000fe400000010ff */
[----:B------:R-:W-:-:S02]  /*2810*/  F2FP.BF16.PACK_AB R109, R157, R136 ;  /* 0x000000889d6d723e */ /* 0x000fc400000010ff */
        /* <DEDUP_REMOVED lines=25> */
.L_x_422:
[----:B------:R-:W-:Y:S05]  /*29b0*/  BSYNC B0 ;  /* 0x0000000000007941 */ /* 0x000fea0003800000 */
.L_x_421:
[----:B------:R-:W-:-:S04]  /*29c0*/  LOP3.LUT P0, RZ, R2, 0xff, RZ, 0xc0, !PT ;  /* 0x000000ff02ff7812 */ /* 0x000fc8000780c0ff */
[----:B------:R-:W-:Y:S01]  /*29d0*/  SEL R2, RZ, 0x1, P0 ;  /* 0x00000001ff027807 */ /* 0x000fe20000000000 */
[----:B0----5:R-:W-:Y:S01]  /*29e0*/  @P5 CALL.REL.NOINC `(.L_x_408) ;  /* 0x0000001000005944 */ /* 0x021fe20003c00000 */
[----:B------:R-:W-:Y:S05]  /*29f0*/  BRA `(.L_x_423) ;  /* 0xffffd98000007947 */ /* 0x000fea000383ffff */
.L_x_408:
[----:B------:R-:W-:-:S03]  /*2a00*/  NOP ;  /* 0x0000000000007918 */ /* 0x000fc60000000000 */
[----:B-1----:R-:W0:Y:S01]  /*2a10*/  S2UR UR6, SR_CTAID.X ;  /* 0x00000000000679c3 */ /* 0x002e220000002500 */
[----:B------:R-:W0:Y:S01]  /*2a20*/  S2R R2, SR_TID.X ;  /* 0x0000000000027919 */ /* 0x000e220000002100 */
[----:B------:R-:W-:Y:S01]  /*2a30*/  @P2 MOV R5, 0x20 ;  /* 0x0000002000052802 */ /* 0x000fe20000000f00 */
        /* <DEDUP_REMOVED lines=28> */
.L_x_415:
[----:B------:R-:W-:Y:S01]  /*2c00*/  HFMA2.MMA R113, -RZ, RZ, 0, 9.5367431640625e-07 ;  /* 0x00000010ff717435 */ /* 0x000fe200000001ff */
[----:B------:R-:W-:Y:S01]  /*2c10*/  MOV R114, R137 ;  /* 0x0000008900727202 */ /* 0x000fe20000000f00 */
[----:B------:R-:W-:Y:S01]  /*2c20*/  IMAD.MOV.U32 R111, RZ, RZ, 0x1f ;  /* 0x0000001fff6f7424 */ /* 0x000fe200078e00ff */
[----:B------:R-:W-:-:S02]  /*2c30*/  MOV R112, 0xffffffff ;  /* 0xffffffff00707802 */ /* 0x000fc40000000f00 */
[----:B------:R-:W-:Y:S02]  /*2c40*/  MOV R108, 0x2c60 ;  /* 0x00002c60006c7802 */ /* 0x000fe40000000f00 */
[----:B-----5:R-:W-:Y:S05]  /*2c50*/  CALL.REL.NOINC `($__internal_26_$__cuda_sm70_shflsync_down_p) ;  /* 0x0000046000007944 */ /* 0x020fea0003c00000 */
[----:B-1----:R-:W-:Y:S01]  /*2c60*/  MOV R136, R112 ;  /* 0x0000007000887202 */ /* 0x002fe20000000f00 */
[----:B0-----:R-:W-:Y:S05]  /*2c70*/  BRA `(.L_x_424) ;  /* 0xffffe8d000007947 */ /* 0x001fea000383ffff */
.L_x_416:
[----:B------:R-:W-:Y:S01]  /*2c80*/  HFMA2.MMA R111, -RZ, RZ, 0, 1.847743988037109375e-06 ;  /* 0x0000001fff6f7435 */ /* 0x000fe200000001ff */
[----:B------:R-:W-:Y:S01]  /*2c90*/  MOV R114, R155 ;  /* 0x0000009b00727202 */ /* 0x000fe20000000f00 */
[----:B------:R-:W-:Y:S01]  /*2ca0*/  IMAD.MOV.U32 R113, RZ, RZ, 0x10 ;  /* 0x00000010ff717424 */ /* 0x000fe200078e00ff */
[----:B------:R-:W-:Y:S02]  /*2cb0*/  MOV R112, 0xffffffff ;  /* 0xffffffff00707802 */ /* 0x000fe40000000f00 */
[----:B------:R-:W-:Y:S02]  /*2cc0*/  MOV R108, 0x2ce0 ;  /* 0x00002ce0006c7802 */ /* 0x000fe40000000f00 */
[----:B01---5:R-:W-:Y:S05]  /*2cd0*/  CALL.REL.NOINC `($__internal_26_$__cuda_sm70_shflsync_down_p) ;  /* 0x000003e000007944 */ /* 0x023fea0003c00000 */
[----:B------:R-:W-:Y:S01]  /*2ce0*/  FADD.FTZ R136, R136, R137 ;  /* 0x0000008988887221 */ /* 0x000fe20000010000 */
[----:B0-----:R-:W-:Y:S01]  /*2cf0*/  HFMA2.MMA R113, -RZ, RZ, 0, 4.76837158203125e-07 ;  /* 0x00000008ff717435 */ /* 0x001fe200000001ff */
[----:B-1----:R-:W-:Y:S01]  /*2d00*/  FADD.FTZ R155, R155, R112 ;  /* 0x000000709b9b7221 */ /* 0x002fe20000010000 */
[----:B------:R-:W-:Y:S01]  /*2d10*/  MOV R112, 0xffffffff ;  /* 0xffffffff00707802 */ /* 0x000fe20000000f00 */
[----:B------:R-:W-:Y:S01]  /*2d20*/  IMAD.MOV.U32 R111, RZ, RZ, 0x1f ;  /* 0x0000001fff6f7424 */ /* 0x000fe200078e00ff */
[----:B------:R-:W-:-:S02]  /*2d30*/  MOV R114, R136 ;  /* 0x0000008800727202 */ /* 0x000fc40000000f00 */
[----:B------:R-:W-:Y:S02]  /*2d40*/  MOV R108, 0x2d60 ;  /* 0x00002d60006c7802 */ /* 0x000fe40000000f00 */
[----:B------:R-:W-:Y:S05]  /*2d50*/  CALL.REL.NOINC `($__internal_26_$__cuda_sm70_shflsync_down_p) ;  /* 0x0000036000007944 */ /* 0x000fea0003c00000 */
[----:B0-----:R-:W-:Y:S01]  /*2d60*/  HFMA2.MMA R113, -RZ, RZ, 0, 4.76837158203125e-07 ;  /* 0x00000008ff717435 */ /* 0x001fe200000001ff */
[----:B-1----:R-:W-:Y:S01]  /*2d70*/  MOV R115, R112 ;  /* 0x0000007000737202 */ /* 0x002fe20000000f00 */
[----:B------:R-:W-:Y:S01]  /*2d80*/  IMAD.MOV.U32 R114, RZ, RZ, R155 ;  /* 0x000000ffff727224 */ /* 0x000fe200078e009b */
[----:B------:R-:W-:Y:S02]  /*2d90*/  MOV R111, 0x1f ;  /* 0x0000001f006f7802 */ /* 0x000fe40000000f00 */
[----:B------:R-:W-:Y:S02]  /*2da0*/  MOV R112, 0xffffffff ;  /* 0xffffffff00707802 */ /* 0x000fe40000000f00 */
[----:B------:R-:W-:Y:S02]  /*2db0*/  MOV R108, 0x2dd0 ;  /* 0x00002dd0006c7802 */ /* 0x000fe40000000f00 */
[----:B------:R-:W-:Y:S05]  /*2dc0*/  CALL.REL.NOINC `($__internal_26_$__cuda_sm70_shflsync_down_p) ;  /* 0x000002f000007944 */ /* 0x000fea0003c00000 */
[----:B------:R-:W-:Y:S01]  /*2dd0*/  FADD.FTZ R136, R115, R136 ;  /* 0x0000008873887221 */ /* 0x000fe20000010000 */
[----:B0-----:R-:W-:Y:S01]  /*2de0*/  HFMA2.MMA R111, -RZ, RZ, 0, 1.847743988037109375e-06 ;  /* 0x0000001fff6f7435 */ /* 0x001fe200000001ff */
[----:B-1----:R-:W-:Y:S01]  /*2df0*/  FADD.FTZ R155, R155, R112 ;  /* 0x000000709b9b7221 */ /* 0x002fe20000010000 */
[----:B------:R-:W-:Y:S01]  /*2e00*/  MOV R112, 0xffffffff ;  /* 0xffffffff00707802 */ /* 0x000fe20000000f00 */
[----:B------:R-:W-:Y:S01]  /*2e10*/  IMAD.MOV.U32 R113, RZ, RZ, 0x4 ;  /* 0x00000004ff717424 */ /* 0x000fe200078e00ff */
[----:B------:R-:W-:-:S02]  /*2e20*/  MOV R114, R136 ;  /* 0x0000008800727202 */ /* 0x000fc40000000f00 */
[----:B------:R-:W-:Y:S02]  /*2e30*/  MOV R108, 0x2e50 ;  /* 0x00002e50006c7802 */ /* 0x000fe40000000f00 */
[----:B------:R-:W-:Y:S05]  /*2e40*/  CALL.REL.NOINC `($__internal_26_$__cuda_sm70_shflsync_down_p) ;  /* 0x0000027000007944 */ /* 0x000fea0003c00000 */
[----:B0-----:R-:W-:Y:S01]  /*2e50*/  HFMA2.MMA R113, -RZ, RZ, 0, 2.384185791015625e-07 ;  /* 0x00000004ff717435 */ /* 0x001fe200000001ff */
[----:B-1----:R-:W-:Y:S01]  /*2e60*/  IMAD.MOV.U32 R115, RZ, RZ, R112 ;  /* 0x000000ffff737224 */ /* 0x002fe200078e0070 */
[----:B------:R-:W-:Y:S02]  /*2e70*/  MOV R114, R155 ;  /* 0x0000009b00727202 */ /* 0x000fe40000000f00 */
        /* <DEDUP_REMOVED lines=12> */
[----:B0-----:R-:W-:Y:S01]  /*2f40*/  HFMA2.MMA R113, -RZ, RZ, 0, 1.1920928955078125e-07 ;  /* 0x00000002ff717435 */ /* 0x001fe200000001ff */
[----:B-1----:R-:W-:Y:S01]  /*2f50*/  MOV R115, R112 ;  /* 0x0000007000737202 */ /* 0x002fe20000000f00 */
[----:B------:R-:W-:Y:S01]  /*2f60*/  IMAD.MOV.U32 R114, RZ, RZ, R155 ;  /* 0x000000ffff727224 */ /* 0x000fe200078e009b */
[----:B------:R-:W-:Y:S02]  /*2f70*/  MOV R111, 0x1f ;  /* 0x0000001f006f7802 */ /* 0x000fe40000000f00 */
[----:B------:R-:W-:Y:S02]  /*2f80*/  MOV R112, 0xffffffff ;  /* 0xffffffff00707802 */ /* 0x000fe40000000f00 */
[----:B------:R-:W-:Y:S02]  /*2f90*/  MOV R108, 0x2fb0 ;  /* 0x00002fb0006c7802 */ /* 0x000fe40000000f00 */
[----:B------:R-:W-:Y:S05]  /*2fa0*/  CALL.REL.NOINC `($__internal_26_$__cuda_sm70_shflsync_down_p) ;  /* 0x0000011000007944 */ /* 0x000fea0003c00000 */
[----:B------:R-:W-:Y:S01]  /*2fb0*/  FADD.FTZ R136, R115, R136 ;  /* 0x0000008873887221 */ /* 0x000fe20000010000 */
[----:B0-----:R-:W-:Y:S01]  /*2fc0*/  HFMA2.MMA R113, -RZ, RZ, 0, 5.9604644775390625e-08 ;  /* 0x00000001ff717435 */ /* 0x001fe200000001ff */
[----:B-1----:R-:W-:Y:S01]  /*2fd0*/  FADD.FTZ R115, R155, R112 ;  /* 0x000000709b737221 */ /* 0x002fe20000010000 */
[----:B------:R-:W-:Y:S01]  /*2fe0*/  MOV R112, 0xffffffff ;  /* 0xffffffff00707802 */ /* 0x000fe20000000f00 */
[----:B------:R-:W-:Y:S01]  /*2ff0*/  IMAD.MOV.U32 R111, RZ, RZ, 0x1f ;  /* 0x0000001fff6f7424 */ /* 0x000fe200078e00ff */
[----:B------:R-:W-:-:S02]  /*3000*/  MOV R114, R136 ;  /* 0x0000008800727202 */ /* 0x000fc40000000f00 */
[----:B------:R-:W-:Y:S02]  /*3010*/  MOV R108, 0x3030 ;  /* 0x00003030006c7802 */ /* 0x000fe40000000f00 */
[----:B------:R-:W-:Y:S05]  /*3020*/  CALL.REL.NOINC `($__internal_26_$__cuda_sm70_shflsync_down_p) ;  /* 0x0000009000007944 */ /* 0x000fea0003c00000 */
[----:B0-----:R-:W-:Y:S01]  /*3030*/  HFMA2.MMA R111, -RZ, RZ, 0, 1.847743988037109375e-06 ;  /* 0x0000001fff6f7435 */ /* 0x001fe200000001ff */
[----:B-1----:R-:W-:Y:S01]  /*3040*/  MOV R137, R112 ;  /* 0x0000007000897202 */ /* 0x002fe20000000f00 */
[----:B------:R-:W-:Y:S01]  /*3050*/  IMAD.MOV.U32 R113, RZ, RZ, 0x1 ;  /* 0x00000001ff717424 */ /* 0x000fe200078e00ff */
[----:B------:R-:W-:Y:S02]  /*3060*/  MOV R114, R115 ;  /* 0x0000007300727202 */ /* 0x000fe40000000f00 */
[----:B------:R-:W-:Y:S02]  /*3070*/  MOV R112, 0xffffffff ;  /* 0xffffffff00707802 */ /* 0x000fe40000000f00 */
[----:B------:R-:W-:Y:S02]  /*3080*/  MOV R108, 0x30a0 ;  /* 0x000030a0006c7802 */ /* 0x000fe40000000f00 */
[----:B------:R-:W-:Y:S05]  /*3090*/  CALL.REL.NOINC `($__internal_26_$__cuda_sm70_shflsync_down_p) ;  /* 0x0000002000007944 */ /* 0x000fea0003c00000 */
[----:B-1----:R-:W-:Y:S01]  /*30a0*/  MOV R108, R112 ;  /* 0x00000070006c7202 */ /* 0x002fe20000000f00 */
[----:B0-----:R-:W-:Y:S05]  /*30b0*/  BRA `(.L_x_425) ;  /* 0xffffe5b000007947 */ /* 0x001fea000383ffff */
        .weak           $__internal_26_$__cuda_sm70_shflsync_down_p
        .type           $__internal_26_$__cuda_sm70_shflsync_down_p,@function
        .size           $__internal_26_$__cuda_sm70_shflsync_down_p,(.L_x_2044 - $__internal_26_$__cuda_sm70_shflsync_down_p)
$__internal_26_$__cuda_sm70_shflsync_down_p:
[----:B------:R-:W-:Y:S01]  /*30c0*/  HFMA2.MMA R109, -RZ, RZ, 0, 0 ;  /* 0x00000000ff6d7435 */ /* 0x000fe200000001ff */
[----:B------:R-:W-:Y:S04]  /*30d0*/  WARPSYNC R112 ;  /* 0x0000007000007348 */ /* 0x000fe80003800000 */
[----:B------:R0:W1:Y:S01]  /*30e0*/  SHFL.DOWN PT, R112, R114, R113, R111 ;  /* 0x0800007172707389 */ /* 0x00006200000e006f */
[----:B------:R-:W-:Y:S05]  /*30f0*/  RET.REL.NODEC R108 `(_ZN10layer_norm31ln_parallel_residual_bwd_kernelINS_13Kernel_traitsIf13__nv_bfloat16S2_S2_fjLj3072ELj1ELj1ELj4ELj16ENS_18Kernel_traits_baseILj3072EfS2_S2_S2_fjLj128EEEEELb0ELb1ELb0EEEvNS_9BwdParamsE) ;  /* 0xffffcf006c007950 */ /* 0x000fea0003c3ffff */
.L_x_426:
        /* <DEDUP_REMOVED lines=16> */
.L_x_2044:


//--------------------- .text._ZN10layer_norm31ln_parallel_residual_bwd_kernelINS_13Kernel_traitsIf13__nv_bfloat16S2_S2_fjLj3072ELj1ELj1ELj4ELj16ENS_18Kernel_traits_baseILj3072EfS2_S2_S2_fjLj128EEEEELb0ELb1ELb1EEEvNS_9BwdParamsE --------------------------
	.section	.text._ZN10layer_norm31ln_parallel_residual_bwd_kernelINS_13Kernel_traitsIf13__nv_bfloat16S2_S2_fjLj3072ELj1ELj1ELj4ELj16ENS_18Kernel_traits_baseILj3072EfS2_S2_S2_fjLj128EEEEELb0ELb1ELb1EEEvNS_9BwdParamsE,"ax",@progbits
	.sectioninfo	@"SHI_REGISTERS=168"
	.align	128
        .global         _ZN10layer_norm31ln_parallel_residual_bwd_kernelINS_13Kernel_traitsIf13__nv_bfloat16S2_S2_fjLj3072ELj1ELj1ELj4ELj16ENS_18Kernel_traits_baseILj3072EfS2_S2_S2_fjLj128EEEEELb0ELb1ELb1EEEvNS_9BwdParamsE
        .type           _ZN10layer_norm31ln_parallel_residual_bwd_kernelINS_13Kernel_traitsIf13__nv_bfloat16S2_S2_fjLj3072ELj1ELj1ELj4ELj16ENS_18Kernel_traits_baseILj3072EfS2_S2_S2_fjLj128EEEEELb0ELb1ELb1EEEvNS_9BwdParamsE,@function
        .size           _ZN10layer_norm31ln_parallel_residual_bwd_kernelINS_13Kernel_traitsIf13__nv_bfloat16S2_S2_fjLj3072ELj1ELj1ELj4ELj16ENS_18Kernel_traits_baseILj3072EfS2_S2_S2_fjLj128EEEEELb0ELb1ELb1EEEvNS_9BwdParamsE,(.L_x_2045 - _ZN10layer_norm31ln_parallel_residual_bwd_kernelINS_13Kernel_traitsIf13__nv_bfloat16S2_S2_fjLj3072ELj1ELj1ELj4ELj16ENS_18Kernel_traits_baseILj3072EfS2_S2_S2_fjLj128EEEEELb0ELb1ELb1EEEvNS_9BwdParamsE)
        .other          _ZN10layer_norm31ln_parallel_residual_bwd_kernelINS_13Kernel_traitsIf13__nv_bfloat16S2_S2_fjLj3072ELj1ELj1ELj4ELj16ENS_18Kernel_traits_baseILj3072EfS2_S2_S2_fjLj128EEEEELb0ELb1ELb1EEEvNS_9BwdParamsE,@"STO_CUDA_ENTRY STV_DEFAULT"
_ZN10layer_norm31ln_parallel_residual_bwd_kernelINS_13Kernel_traitsIf13__nv_bfloat16S2_S2_fjLj3072ELj1ELj1ELj4ELj16ENS_18Kernel_traits_baseILj3072EfS2_S2_S2_fjLj128EEEEELb0ELb1ELb1EEEvNS_9BwdParamsE:
.text._ZN10layer_norm31ln_parallel_residual_bwd_kernelINS_13Kernel_traitsIf13__nv_bfloat16S2_S2_fjLj3072ELj1ELj1ELj4ELj16ENS_18Kernel_traits_baseILj3072EfS2_S2_S2_fjLj128EEEEELb0ELb1ELb1EEEvNS_9BwdParamsE:
[----:B------:R-:W-:Y:S02]  /*0000*/  MOV R1, c[0x0][0x28] ;  /* 0x00000a0000017a02 */ /* 0x000fe40000000f00 */
[----:B------:R-:W0:Y:S01]  /*0010*/  S2R R0, SR_TID.X ;  /* 0x0000000000007919 */ /* 0x000e220000002100 */
[----:B------:R-:W1:Y:S01]  /*0020*/  S2UR UR4, SR_CTAID.X ;  /* 0x00000000000479c3 */ /* 0x000e620000002500 */
[----:B0-----:R-:W-:-:S04]  /*0030*/  SHF.R.U32.HI R118, RZ, 0x7, R0 ;  /* 0x00000007ff767819 */ /* 0x001fc80000011600 */
[----:B-1----:R-:W-:Y:S01]  /*0040*/  IADD3 R117, R118, UR4, RZ ;  /* 0x0000000476757c10 */ /* 0x002fe2000fffe0ff */
        /* <DEDUP_REMOVED lines=28> */
.L_x_427:
[----:B------:R-:W-:-:S04]  /*0210*/  SHF.L.U32 R2, R0, 0x5, RZ ;  /* 0x0000000500027819 */ /* 0x000fc800000006ff */
[----:B------:R-:W-:-:S04]  /*0220*/  LOP3.LUT R2, R2, 0xfe0, RZ, 0xc0, !PT ;  /* 0x00000fe002027812 */ /* 0x000fc800078ec0ff */
[----:B------:R-:W-:Y:S01]  /*0230*/  IADD3 R2, P0, R2, c[0x0][0x1b0], RZ ;  /* 0x00006c0002027a10 */ /* 0x000fe20007f1e0ff */
[----:B------:R-:W-:-:S04]  /*0240*/  HFMA2.MMA R119, -RZ, RZ, 0, 5.9604644775390625e-08 ;  /* 0x00000001ff777435 */ /* 0x000fc800000001ff */
[----:B------:R-:W-:Y:S01]  /*0250*/  IMAD.X R3, RZ, RZ, c[0x0][0x1b4], P0 ;  /* 0x00006d00ff037624 */ /* 0x000fe200000e06ff */
[----:B------:R-:W-:Y:S01]  /*0260*/  LEA R118, R118, 0x4, 0x2 ;  /* 0x0000000476767811 */ /* 0x000fe200078e10ff */
        /* <DEDUP_REMOVED lines=22> */
[----:B------:R-:W-:Y:S01]  /*03d0*/  MOV R116, RZ ;  /* 0x000000ff00747202 */ /* 0x000fe20000000f00 */
[----:B------:R0:W5:Y:S01]  /*03e0*/  LDG.E.128 R24, [R2.64+0x2010] ;  /* 0x0020100402187981 */ /* 0x000162000c1e1d00 */
[----:B------:R-:W-:Y:S01]  /*03f0*/  CS2R R114, SRZ ;  /* 0x0000000000727805 */ /* 0x000fe2000001ff00 */
[----:B------:R-:W-:Y:S01]  /*0400*/  CS2R R4, SRZ ;  /* 0x0000000000047805 */ /* 0x000fe2000001ff00 */
[----:B------:R-:W-:Y:S01]  /*0410*/  CS2R R6, SRZ ;  /* 0x0000000000067805 */ /* 0x000fe2000001ff00 */
[----:B------:R-:W-:Y:S01]  /*0420*/  CS2R R8, SRZ ;  /* 0x0000000000087805 */ /* 0x000fe2000001ff00 */
[----:B------:R-:W-:Y:S01]  /*0430*/  CS2R R10, SRZ ;  /* 0x00000000000a7805 */ /* 0x000fe2000001ff00 */
[----:B------:R-:W-:Y:S01]  /*0440*/  IMAD.MOV.U32 R122, RZ, RZ, RZ ;  /* 0x000000ffff7a7224 */ /* 0x000fe200078e00ff */
[----:B0-----:R-:W-:-:S02]  /*0450*/  CS2R R2, SRZ ;  /* 0x0000000000027805 */ /* 0x001fc4000001ff00 */
.L_x_432:
[----:B------:R-:W-:Y:S01]  /*0460*/  IMAD R68, R117, c[0x0][0x168], RZ ;  /* 0x00005a0075447a24 */ /* 0x000fe200078e02ff */
[----:B------:R-:W-:-:S02]  /*0470*/  LOP3.LUT R70, R0, 0x7f, RZ, 0xc0, !PT ;  /* 0x0000007f00467812 */ /* 0x000fc400078ec0ff */
[----:B------:R-:W-:Y:S02]  /*0480*/  MOV R88, 0x10 ;  /* 0x0000001000587802 */ /* 0x000fe40000000f00 */
[----:B------:R-:W-:-:S04]  /*0490*/  SHF.R.S32.HI R69, RZ, 0x1f, R68 ;  /* 0x0000001fff457819 */ /* 0x000fc80000011444 */
[----:B------:R-:W-:-:S04]  /*04a0*/  LEA.HI R69, R69, R68, RZ, 0x3 ;  /* 0x0000004445457211 */ /* 0x000fc800078f18ff */
[----:B------:R-:W-:-:S04]  /*04b0*/  LEA.HI.SX32 R131, R69, R70, 0x1d ;  /* 0x0000004645837211 */ /* 0x000fc800078feaff */
[C---:B------:R-:W-:Y:S02]  /*04c0*/  IADD3 R137, R131.reuse, 0x80, RZ ;  /* 0x0000008083897810 */ /* 0x040fe40007ffe0ff */
[----:B------:R-:W-:Y:S02]  /*04d0*/  SHF.L.U32 R125, R131, 0x4, RZ ;  /* 0x00000004837d7819 */ /* 0x000fe400000006ff */
[----:B------:R-:W-:Y:S01]  /*04e0*/  SHF.R.U32.HI R126, RZ, 0x1c, R131 ;  /* 0x0000001cff7e7819 */ /* 0x000fe20000011683 */
[----:B------:R-:W-:Y:S01]  /*04f0*/  IMAD.SHL.U32 R123, R137, 0x10, RZ ;  /* 0x00000010897b7824 */ /* 0x000fe200078e00ff */
[----:B------:R-:W-:Y:S02]  /*0500*/  IADD3 R68, P0, R125, c[0x0][0x188], RZ ;  /* 0x000062007d447a10 */ /* 0x000fe40007f1e0ff */
[----:B------:R-:W-:Y:S02]  /*0510*/  MOV R134, 0x4 ;  /* 0x0000000400867802 */ /* 0x000fe40000000f00 */
[----:B------:R-:W-:-:S02]  /*0520*/  IADD3 R139, R131, 0x100, RZ ;  /* 0x00000100838b7810 */ /* 0x000fc40007ffe0ff */
[----:B------:R-:W-:Y:S01]  /*0530*/  IADD3.X R69, R126, c[0x0][0x18c], RZ, P0, !PT ;  /* 0x000063007e457a10 */ /* 0x000fe200007fe4ff */
[----:B------:R-:W-:Y:S01]  /*0540*/  IMAD.WIDE R128, R117, R134, c[0x0][0x1a0] ;  /* 0x0000680075807625 */ /* 0x000fe200078e0286 */
[----:B------:R-:W-:Y:S02]  /*0550*/  SHF.R.U32.HI R124, RZ, 0x1c, R137 ;  /* 0x0000001cff7c7819 */ /* 0x000fe40000011689 */
[----:B------:R-:W-:Y:S02]  /*0560*/  IADD3 R76, P0, R123, c[0x0][0x188], RZ ;  /* 0x000062007b4c7a10 */ /* 0x000fe40007f1e0ff */
[----:B------:R-:W-:Y:S01]  /*0570*/  SHF.L.U32 R120, R139, 0x4, RZ ;  /* 0x000000048b787819 */ /* 0x000fe200000006ff */
[----:B------:R-:W2:Y:S01]  /*0580*/  LDG.E.128 R68, [R68.64] ;  /* 0x0000000444447981 */ /* 0x000ea2000c1e1d00 */
[----:B------:R-:W-:Y:S01]  /*0590*/  IADD3.X R77, R124, c[0x0][0x18c], RZ, P0, !PT ;  /* 0x000063007c4d7a10 */ /* 0x000fe200007fe4ff */
[----:B------:R-:W-:Y:S01]  /*05a0*/  IMAD.WIDE.U32 R72, R131, R88, c[0x0][0x208] ;  /* 0x0000820083487625 */ /* 0x000fe200078e0058 */
[----:B------:R-:W-:Y:S01]  /*05b0*/  SHF.R.U32.HI R121, RZ, 0x1c, R139 ;  /* 0x0000001cff797819 */ /* 0x000fe2000001168b */
[----:B------:R0:W3:Y:S01]  /*05c0*/  LDG.E R145, [R128.64] ;  /* 0x0000000480917981 */ /* 0x0000e2000c1e1900 */
[----:B------:R-:W-:Y:S01]  /*05d0*/  IADD3 R84, P0, R120, c[0x0][0x188], RZ ;  /* 0x0000620078547a10 */ /* 0x000fe20007f1e0ff */
[----:B------:R-:W-:-:S02]  /*05e0*/  IMAD.WIDE R134, R117, R134, c[0x0][0x1a8] ;  /* 0x00006a0075867625 */ /* 0x000fc400078e0286 */
[----:B------:R-:W4:Y:S01]  /*05f0*/  LDG.E.128 R72, [R72.64] ;  /* 0x0000000448487981 */ /* 0x000f22000c1e1d00 */
[----:B------:R-:W-:-:S03]  /*0600*/  IADD3.X R85, R121, c[0x0][0x18c], RZ, P0, !PT ;  /* 0x0000630079557a10 */ /* 0x000fc600007fe4ff */
[----:B------:R-:W4:Y:S04]  /*0610*/  LDG.E R127, [R134.64] ;  /* 0x00000004867f7981 */ /* 0x000f28000c1e1900 */
[----:B------:R-:W4:Y:S01]  /*0620*/  LDG.E.128 R84, [R84.64] ;  /* 0x0000000454547981 */ /* 0x000f22000c1e1d00 */
[----:B------:R-:W-:-:S03]  /*0630*/  IMAD.WIDE.U32 R80, R137, R88, c[0x0][0x208] ;  /* 0x0000820089507625 */ /* 0x000fc600078e0058 */
[----:B------:R-:W4:Y:S01]  /*0640*/  LDG.E.128 R76, [R76.64] ;  /* 0x000000044c4c7981 */ /* 0x000f22000c1e1d00 */
[----:B------:R-:W-:-:S03]  /*0650*/  IMAD.WIDE.U32 R88, R139, R88, c[0x0][0x208] ;  /* 0x000082008b587625 */ /* 0x000fc600078e0058 */
[----:B------:R-:W4:Y:S04]  /*0660*/  LDG.E.128 R80, [R80.64] ;  /* 0x0000000450507981 */ /* 0x000f28000c1e1d00 */
[----:B------:R-:W4:Y:S01]  /*0670*/  LDG.E.128 R88, [R88.64] ;  /* 0x0000000458587981 */ /* 0x000f22000c1e1d00 */
[----:B------:R-:W-:-:S04]  /*0680*/  ISETP.NE.U32.AND P1, PT, RZ, c[0x0][0x218], PT ;  /* 0x00008600ff007a0c */ /* 0x000fc80003f25070 */
[----:B------:R-:W-:Y:S01]  /*0690*/  ISETP.NE.AND.EX P1, PT, RZ, c[0x0][0x21c], PT, P1 ;  /* 0x00008700ff007a0c */ /* 0x000fe20003f25310 */
[----:B------:R-:W-:-:S12]  /*06a0*/  ULDC.U8 UR6, c[0x0][0x1f0] ;  /* 0x00007c0000067ab9 */ /* 0x000fd80000000000 */
[----:B------:R-:W-:-:S04]  /*06b0*/  @P1 LEA R132, P0, R131, c[0x0][0x218], 0x4 ;  /* 0x0000860083841a11 */ /* 0x000fc800078020ff */
[----:B------:R-:W-:Y:S02]  /*06c0*/  @P1 LEA.HI.X R133, R131, c[0x0][0x21c], RZ, 0x4, P0 ;  /* 0x0000870083851a11 */ /* 0x000fe400000f24ff */
[----:B0-----:R-:W-:Y:S02]  /*06d0*/  @P1 LEA R128, P0, R139, c[0x0][0x218], 0x4 ;  /* 0x000086008b801a11 */ /* 0x001fe400078020ff */
[----:B------:R-:W-:Y:S01]  /*06e0*/  @P1 LEA R130, P2, R137, c[0x0][0x218], 0x4 ;  /* 0x0000860089821a11 */ /* 0x000fe200078420ff */
[----:B-----5:R0:W5:Y:S01]  /*06f0*/  @P1 LDG.E.128 R48, [R132.64] ;  /* 0x0000000484301981 */ /* 0x020162000c1e1d00 */
[----:B------:R-:W-:Y:S02]  /*0700*/  @P1 LEA.HI.X R129, R139, c[0x0][0x21c], RZ, 0x4, P0 ;  /* 0x000087008b811a11 */ /* 0x000fe400000f24ff */
[----:B------:R-:W-:Y:S02]  /*0710*/  ISETP.NE.AND P0, PT, RZ, UR6, PT ;  /* 0x00000006ff007c0c */ /* 0x000fe4000bf05270 */
[----:B------:R-:W-:Y:S01]  /*0720*/  @P1 LEA.HI.X R131, R137, c[0x0][0x21c], RZ, 0x4, P2 ;  /* 0x0000870089831a11 */ /* 0x000fe200010f24ff */
[----:B------:R2:W5:Y:S04]  /*0730*/  @P1 LDG.E.128 R56, [R128.64] ;  /* 0x0000000480381981 */ /* 0x000568000c1e1d00 */
[----:B------:R1:W5:Y:S01]  /*0740*/  @P1 LDG.E.128 R52, [R130.64] ;  /* 0x0000000482341981 */ /* 0x000362000c1e1d00 */
[----:B------:R-:W-:-:S02]  /*0750*/  SHF.R.U32.HI R147, RZ, 0x7, R0 ;  /* 0x00000007ff937819 */ /* 0x000fc40000011600 */
[----:B------:R-:W-:Y:S02]  /*0760*/  LOP3.LUT P3, RZ, R119, 0xff, RZ, 0xc0, !PT ;  /* 0x000000ff77ff7812 */ /* 0x000fe4000786c0ff */
[----:B------:R-:W-:Y:S01]  /*0770*/  IADD3 R117, R117, c[0x0][0x160], RZ ;  /* 0x0000580075757a10 */ /* 0x000fe20007ffe0ff */
[----:B------:R-:W-:-:S03]  /*0780*/  IMAD.SHL.U32 R147, R147, 0x4, RZ ;  /* 0x0000000493937824 */ /* 0x000fc600078e00ff */
[----:B------:R-:W-:Y:S02]  /*0790*/  ISETP.GE.AND P2, PT, R117, c[0x0][0x164], PT ;  /* 0x0000590075007a0c */ /* 0x000fe40003f46270 */
[----:B------:R-:W-:Y:S02]  /*07a0*/  SEL R147, R118, R147, !P3 ;  /* 0x0000009376937207 */ /* 0x000fe40005800000 */
[--C-:B--2---:R-:W-:Y:S02]  /*07b0*/  PRMT R128, RZ, 0x5410, R68.reuse ;  /* 0x00005410ff807816 */ /* 0x104fe40000000044 */
[----:B---3--:R-:W-:Y:S02]  /*07c0*/  FSEL R145, R145, RZ, !P0 ;  /* 0x000000ff91917208 */ /* 0x008fe40004000000 */
[--C-:B-1----:R-:W-:Y:S02]  /*07d0*/  PRMT R130, RZ, 0x7610, R69.reuse ;  /* 0x00007610ff827816 */ /* 0x102fe40000000045 */
[----:B------:R-:W-:Y:S01]  /*07e0*/  PRMT R129, RZ, 0x7610, R68 ;  /* 0x00007610ff817816 */ /* 0x000fe20000000044 */
[C---:B------:R-:W-:Y:S01]  /*07f0*/  FADD.FTZ R128, -R145.reuse, R128 ;  /* 0x0000008091807221 */ /* 0x040fe20000010100 */
[----:B------:R-:W-:Y:S01]  /*0800*/  PRMT R68, RZ, 0x5410, R69 ;  /* 0x00005410ff447816 */ /* 0x000fe20000000045 */
[----:B------:R-:W-:Y:S01]  /*0810*/  FADD.FTZ R130, -R145, R130 ;  /* 0x0000008291827221 */ /* 0x000fe20000010100 */
[--C-:B------:R-:W-:Y:S01]  /*0820*/  PRMT R69, RZ, 0x5410, R70.reuse ;  /* 0x00005410ff457816 */ /* 0x100fe20000000046 */
[----:B----4-:R-:W-:Y:S01]  /*0830*/  FMUL.FTZ R128, R127, R128 ;  /* 0x000000807f807220 */ /* 0x010fe20000410000 */
[----:B------:R-:W-:-:S02]  /*0840*/  PRMT R131, RZ, 0x7610, R70 ;  /* 0x00007610ff837816 */ /* 0x000fc40000000046 */
[----:B0-----:R-:W-:Y:S02]  /*0850*/  PRMT R133, RZ, 0x5410, R72 ;  /* 0x00005410ff857816 */ /* 0x001fe40000000048 */
[----:B------:R-:W-:Y:S02]  /*0860*/  PRMT R70, RZ, 0x5410, R71 ;  /* 0x00005410ff467816 */ /* 0x000fe40000000047 */
[--C-:B------:R-:W-:Y:S02]  /*0870*/  PRMT R150, RZ, 0x5410, R86.reuse ;  /* 0x00005410ff967816 */ /* 0x100fe40000000056 */
[----:B------:R-:W-:Y:S01]  /*0880*/  PRMT R86, RZ, 0x7610, R86 ;  /* 0x00007610ff567816 */ /* 0x000fe20000000056 */
[----:B------:R-:W-:Y:S01]  /*0890*/  FADD.FTZ R68, -R145, R68 ;  /* 0x0000004491447221 */ /* 0x000fe20000010100 */
[----:B------:R-:W-:Y:S01]  /*08a0*/  PRMT R132, RZ, 0x7610, R73 ;  /* 0x00007610ff847816 */ /* 0x000fe20000000049 */
[----:B------:R-:W-:Y:S01]  /*08b0*/  FADD.FTZ R116, R133, R116 ;  /* 0x0000007485747221 */ /* 0x000fe20000010000 */
[----:B------:R-:W-:Y:S01]  /*08c0*/  PRMT R72, RZ, 0x7610, R72 ;  /* 0x00007610ff487816 */ /* 0x000fe20000000048 */
[----:B------:R-:W-:-:S02]  /*08d0*/  FFMA.FTZ R122, R128, R133, R122 ;  /* 0x00000085807a7223 */ /* 0x000fc4000001007a */
[----:B------:R-:W-:Y:S02]  /*08e0*/  FMUL.FTZ R130, R127, R130 ;  /* 0x000000827f827220 */ /* 0x000fe40000410000 */
[C---:B------:R-:W-:Y:S02]  /*08f0*/  FADD.FTZ R70, -R145.reuse, R70 ;  /* 0x0000004691467221 */ /* 0x040fe40000010100 */
[----:B------:R-:W-:Y:S01]  /*0900*/  FMUL.FTZ R133, R44, R133 ;  /* 0x000000852c857220 */ /* 0x000fe20000410000 */
[----:B------:R-:W-:Y:S01]  /*0910*/  PRMT R135, RZ, 0x5410, R73 ;  /* 0x00005410ff877816 */ /* 0x000fe20000000049 */
[C---:B------:R-:W-:Y:S01]  /*0920*/  FADD.FTZ R156, -R145.reuse, R129 ;  /* 0x00000081919c7221 */ /* 0x040fe20000010100 */
[----:B------:R-:W-:Y:S01]  /*0930*/  PRMT R152, RZ, 0x5410, R87 ;  /* 0x00005410ff987816 */ /* 0x000fe20000000057 */
[C---:B------:R-:W-:Y:S01]  /*0940*/  FADD.FTZ R158, -R145.reuse, R69 ;  /* 0x00000045919e7221 */ /* 0x040fe20000010100 */
[----:B------:R-:W-:Y:S01]  /*0950*/  PRMT R154, RZ, 0x7610, R87 ;  /* 0x00007610ff9a7816 */ /* 0x000fe20000000057 */
[----:B------:R-:W-:Y:S01]  /*0960*/  FADD.FTZ R69, -R145, R86 ;  /* 0x0000005691457221 */ /* 0x000fe20000010100 */
[--C-:B------:R-:W-:Y:S01]  /*0970*/  PRMT R146, RZ, 0x5410, R85.reuse ;  /* 0x00005410ff927816 */ /* 0x100fe20000000055 */
[----:B------:R-:W-:Y:S01]  /*0980*/  FMUL.FTZ R86, R127, R68 ;  /* 0x000000447f567220 */ /* 0x000fe20000410000 */
[----:B------:R-:W-:Y:S01]  /*0990*/  PRMT R148, RZ, 0x7610, R85 ;  /* 0x00007610ff947816 */ /* 0x000fe20000000055 */
[----:B------:R-:W-:-:S02]  /*09a0*/  FADD.FTZ R110, R132, R110 ;  /* 0x0000006e846e7221 */ /* 0x000fc40000010000 */
[-C--:B------:R-:W-:Y:S02]  /*09b0*/  FFMA.FTZ R111, R130, R132.reuse, R111 ;  /* 0x00000084826f7223 */ /* 0x080fe4000001006f */
[----:B------:R-:W-:Y:S01]  /*09c0*/  FMUL.FTZ R87, R47, R132 ;  /* 0x000000842f577220 */ /* 0x000fe20000410000 */
[--C-:B------:R-:W-:Y:S01]  /*09d0*/  PRMT R137, RZ, 0x5410, R75.reuse ;  /* 0x00005410ff897816 */ /* 0x100fe2000000004b */
[----:B------:R-:W-:Y:S01]  /*09e0*/  FMUL.FTZ R85, R45, R72 ;  /* 0x000000482d557220 */ /* 0x000fe20000410000 */
[----:B------:R-:W-:Y:S01]  /*09f0*/  PRMT R134, RZ, 0x7610, R75 ;  /* 0x00007610ff867816 */ /* 0x000fe2000000004b */
[C---:B------:R-:W-:Y:S02]  /*0a00*/  FMUL.FTZ R132, R127.reuse, R70 ;  /* 0x000000467f847220 */ /* 0x040fe40000410000 */
[----:B------:R-:W-:Y:S01]  /*0a10*/  FADD.FTZ R68, RZ, R133 ;  /* 0x00000085ff447221 */ /* 0x000fe20000010000 */
[--C-:B------:R-:W-:Y:S01]  /*0a20*/  PRMT R75, RZ, 0x5410, R76.reuse ;  /* 0x00005410ff4b7816 */ /* 0x100fe2000000004c */
[----:B------:R-:W-:Y:S01]  /*0a30*/  FMUL.FTZ R156, R127, R156 ;  /* 0x0000009c7f9c7220 */ /* 0x000fe20000410000 */
[----:B------:R-:W-:Y:S01]  /*0a40*/  PRMT R136, RZ, 0x7610, R76 ;  /* 0x00007610ff887816 */ /* 0x000fe2000000004c */
[----:B------:R-:W-:Y:S01]  /*0a50*/  FFMA.FTZ R70, R128, R133, RZ ;  /* 0x0000008580467223 */ /* 0x000fe200000100ff */
[--C-:B------:R-:W-:Y:S01]  /*0a60*/  PRMT R76, RZ, 0x5410, R77.reuse ;  /* 0x00005410ff4c7816 */ /* 0x100fe2000000004d */
[----:B------:R-:W-:Y:S01]  /*0a70*/  FADD.FTZ R112, R135, R112 ;  /* 0x0000007087707221 */ /* 0x000fe20000010000 */
[----:B------:R-:W-:Y:S01]  /*0a80*/  PRMT R138, RZ, 0x7610, R77 ;  /* 0x00007610ff8a7816 */ /* 0x000fe2000000004d */
[-C--:B------:R-:W-:Y:S01]  /*0a90*/  FFMA.FTZ R113, R86, R135.reuse, R113 ;  /* 0x0000008756717223 */ /* 0x080fe20000010071 */
[----:B------:R-:W-:Y:S01]  /*0aa0*/  PRMT R77, RZ, 0x5410, R78 ;  /* 0x00005410ff4d7816 */ /* 0x000fe2000000004e */
[----:B------:R-:W-:Y:S01]  /*0ab0*/  FMUL.FTZ R135, R46, R135 ;  /* 0x000000872e877220 */ /* 0x000fe20000410000 */
[----:B------:R-:W-:Y:S01]  /*0ac0*/  PRMT R144, RZ, 0x5410, R84 ;  /* 0x00005410ff907816 */ /* 0x000fe20000000054 */
[----:B------:R-:W-:Y:S01]  /*0ad0*/  FADD.FTZ R68, R68, R85 ;  /* 0x0000005544447221 */ /* 0x000fe20000010000 */
[----:B------:R-:W-:Y:S01]  /*0ae0*/  PRMT R71, RZ, 0x7610, R71 ;  /* 0x00007610ff477816 */ /* 0x000fe20000000047 */
[----:B------:R-:W-:Y:S01]  /*0af0*/  FFMA.FTZ R70, R156, R85, R70 ;  /* 0x000000559c467223 */ /* 0x000fe20000010046 */
[----:B------:R-:W-:-:S02]  /*0b00*/  PRMT R78, RZ, 0x7610, R78 ;  /* 0x00007610ff4e7816 */ /* 0x000fc4000000004e */
[--C-:B------:R-:W-:Y:S02]  /*0b10*/  PRMT R139, RZ, 0x5410, R79.reuse ;  /* 0x00005410ff8b7816 */ /* 0x100fe4000000004f */
[----:B------:R-:W-:Y:S02]  /*0b20*/  PRMT R140, RZ, 0x7610, R79 ;  /* 0x00007610ff8c7816 */ /* 0x000fe4000000004f */
[----:B------:R-:W-:Y:S01]  /*0b30*/  PRMT R84, RZ, 0x7610, R84 ;  /* 0x00007610ff547816 */ /* 0x000fe20000000054 */
[----:B------:R-:W-:Y:S01]  /*0b40*/  FADD.FTZ R68, R68, R135 ;  /* 0x0000008744447221 */ /* 0x000fe20000010000 */
[----:B------:R-:W-:Y:S01]  /*0b50*/  PRMT R73, RZ, 0x5410, R74 ;  /* 0x00005410ff497816 */ /* 0x000fe2000000004a */
[----:B------:R-:W-:Y:S01]  /*0b60*/  FFMA.FTZ R70, R86, R135, R70 ;  /* 0x0000008756467223 */ /* 0x000fe20000010046 */
[----:B------:R-:W-:Y:S01]  /*0b70*/  PRMT R74, RZ, 0x7610, R74 ;  /* 0x00007610ff4a7816 */ /* 0x000fe2000000004a */
[C---:B------:R-:W-:Y:S01]  /*0b80*/  FADD.FTZ R160, -R145.reuse, R131 ;  /* 0x0000008391a07221 */ /* 0x040fe20000010100 */
[----:B------:R-:W-:Y:S01]  /*0b90*/  PRMT R131, RZ, 0x5410, R91 ;  /* 0x00005410ff837816 */ /* 0x000fe2000000005b */
[----:B------:R-:W-:-:S02]  /*0ba0*/  FADD.FTZ R162, -R145, R71 ;  /* 0x0000004791a27221 */ /* 0x000fc40000010100 */
[C---:B------:R-:W-:Y:S02]  /*0bb0*/  FADD.FTZ R164, -R145.reuse, R75 ;  /* 0x0000004b91a47221 */ /* 0x040fe40000010100 */
[C---:B------:R-:W-:Y:S02]  /*0bc0*/  FADD.FTZ R136, -R145.reuse, R136 ;  /* 0x0000008891887221 */ /* 0x040fe40000010100 */
        /* <DEDUP_REMOVED lines=12> */
[----:B------:R-:W-:Y:S01]  /*0c90*/  FADD.FTZ R154, -R145, R154 ;  /* 0x0000009a919a7221 */ /* 0x000fe20000010100 */
[----:B------:R-:W-:Y:S01]  /*0ca0*/  PRMT R145, RZ, 0x7610, R91 ;  /* 0x00007610ff917816 */ /* 0x000fe2000000005b */
[----:B------:R-:W-:Y:S02]  /*0cb0*/  FMUL.FTZ R91, R40, R73 ;  /* 0x00000049285b7220 */ /* 0x000fe40000410000 */
[----:B------:R-:W-:Y:S02]  /*0cc0*/  FADD.FTZ R68, R68, R87 ;  /* 0x0000005744447221 */ /* 0x000fe40000010000 */
[----:B------:R-:W-:-:S02]  /*0cd0*/  FMUL.FTZ R158, R127, R158 ;  /* 0x0000009e7f9e7220 */ /* 0x000fc40000410000 */
[----:B------:R-:W-:Y:S02]  /*0ce0*/  FFMA.FTZ R70, R130, R87, R70 ;  /* 0x0000005782467223 */ /* 0x000fe40000010046 */
[----:B------:R-:W-:Y:S02]  /*0cf0*/  FMUL.FTZ R149, R41, R74 ;  /* 0x0000004a29957220 */ /* 0x000fe40000410000 */
[----:B------:R-:W-:Y:S02]  /*0d00*/  FADD.FTZ R68, R68, R91 ;  /* 0x0000005b44447221 */ /* 0x000fe40000010000 */
[----:B------:R-:W-:Y:S02]  /*0d10*/  FMUL.FTZ R160, R127, R160 ;  /* 0x000000a07fa07220 */ /* 0x000fe40000410000 */
[----:B------:R-:W-:Y:S02]  /*0d20*/  FFMA.FTZ R70, R158, R91, R70 ;  /* 0x0000005b9e467223 */ /* 0x000fe40000010046 */
[----:B------:R-:W-:-:S02]  /*0d30*/  FADD.FTZ R104, R137, R104 ;  /* 0x0000006889687221 */ /* 0x000fc40000010000 */
[-C--:B------:R-:W-:Y:S02]  /*0d40*/  FFMA.FTZ R105, R132, R137.reuse, R105 ;  /* 0x0000008984697223 */ /* 0x080fe40000010069 */
[----:B------:R-:W-:Y:S02]  /*0d50*/  FMUL.FTZ R137, R42, R137 ;  /* 0x000000892a897220 */ /* 0x000fe40000410000 */
[----:B------:R-:W-:Y:S01]  /*0d60*/  FADD.FTZ R68, R68, R149 ;  /* 0x0000009544447221 */ /* 0x000fe20000010000 */
[----:B------:R-:W-:Y:S01]  /*0d70*/  PRMT R79, RZ, 0x5410, R80 ;  /* 0x00005410ff4f7816 */ /* 0x000fe20000000050 */
[----:B------:R-:W-:Y:S02]  /*0d80*/  FFMA.FTZ R70, R160, R149, R70 ;  /* 0x00000095a0467223 */ /* 0x000fe40000010046 */
[----:B------:R-:W-:Y:S02]  /*0d90*/  FMUL.FTZ R164, R127, R164 ;  /* 0x000000a47fa47220 */ /* 0x000fe40000410000 */
[----:B------:R-:W-:-:S02]  /*0da0*/  FMUL.FTZ R151, R43, R134 ;  /* 0x000000862b977220 */ /* 0x000fc40000410000 */
[----:B------:R-:W-:Y:S02]  /*0db0*/  FADD.FTZ R68, R68, R137 ;  /* 0x0000008944447221 */ /* 0x000fe40000010000 */
[----:B------:R-:W-:Y:S02]  /*0dc0*/  FMUL.FTZ R162, R127, R162 ;  /* 0x000000a27fa27220 */ /* 0x000fe40000410000 */
[----:B------:R-:W-:Y:S01]  /*0dd0*/  FFMA.FTZ R70, R132, R137, R70 ;  /* 0x0000008984467223 */ /* 0x000fe20000010046 */
[----:B------:R-:W-:Y:S01]  /*0de0*/  PRMT R80, RZ, 0x7610, R80 ;  /* 0x00007610ff507816 */ /* 0x000fe20000000050 */
[----:B------:R-:W-:Y:S02]  /*0df0*/  FADD.FTZ R20, R79, R20 ;  /* 0x000000144f147221 */ /* 0x000fe40000010000 */
[-C--:B------:R-:W-:Y:S02]  /*0e00*/  FFMA.FTZ R21, R164, R79.reuse, R21 ;  /* 0x0000004fa4157223 */ /* 0x080fe40000010015 */
[----:B------:R-:W-:-:S02]  /*0e10*/  FMUL.FTZ R79, R36, R79 ;  /* 0x0000004f244f7220 */ /* 0x000fc40000410000 */
[----:B------:R-:W-:Y:S01]  /*0e20*/  FADD.FTZ R68, R68, R151 ;  /* 0x0000009744447221 */ /* 0x000fe20000010000 */
[----:B------:R-:W-:Y:S01]  /*0e30*/  PRMT R141, RZ, 0x5410, R81 ;  /* 0x00005410ff8d7816 */ /* 0x000fe20000000051 */
[----:B------:R-:W-:Y:S02]  /*0e40*/  FFMA.FTZ R70, R162, R151, R70 ;  /* 0x00000097a2467223 */ /* 0x000fe40000010046 */
[----:B------:R-:W-:Y:S02]  /*0e50*/  FADD.FTZ R102, R134, R102 ;  /* 0x0000006686667221 */ /* 0x000fe40000010000 */
        /* <DEDUP_REMOVED lines=17> */
[----:B------:R-:W-:Y:S01]  /*0f70*/  FADD.FTZ R68, R68, R141 ;  /* 0x0000008d44447221 */ /* 0x000fe20000010000 */
[----:B------:R-:W-:Y:S01]  /*0f80*/  PRMT R82, RZ, 0x7610, R82 ;  /* 0x00007610ff527816 */ /* 0x000fe20000000052 */
[----:B------:R-:W-:Y:S01]  /*0f90*/  FMUL.FTZ R138, R127, R138 ;  /* 0x0000008a7f8a7220 */ /* 0x000fe20000410000 */
[----:B------:R-:W-:Y:S01]  /*0fa0*/  PRMT R71, RZ, 0x5410, R88 ;  /* 0x00005410ff477816 */ /* 0x000fe20000000058 */
[----:B------:R-:W-:Y:S02]  /*0fb0*/  FFMA.FTZ R70, R134, R141, R70 ;  /* 0x0000008d86467223 */ /* 0x000fe40000010046 */
[----:B------:R-:W-:Y:S02]  /*0fc0*/  FADD.FTZ R96, R81, R96 ;  /* 0x0000006051607221 */ /* 0x000fe40000010000 */
[----:B------:R-:W-:Y:S02]  /*0fd0*/  FFMA.FTZ R12, R80, R81, R12 ;  /* 0x00000051500c7223 */ /* 0x000fe4000001000c */
[----:B------:R-:W-:-:S02]  /*0fe0*/  FMUL.FTZ R157, R127, R78 ;  /* 0x0000004e7f9d7220 */ /* 0x000fc40000410000 */
[C---:B------:R-:W-:Y:S02]  /*0ff0*/  FMUL.FTZ R144, R127.reuse, R144 ;  /* 0x000000907f907220 */ /* 0x040fe40000410000 */
[----:B------:R-:W-:Y:S02]  /*1000*/  FMUL.FTZ R81, R32, R81 ;  /* 0x0000005120517220 */ /* 0x000fe40000410000 */
[----:B------:R-:W-:Y:S01]  /*1010*/  FADD.FTZ R68, R68, R155 ;  /* 0x0000009b44447221 */ /* 0x000fe20000010000 */
[----:B------:R-:W-:Y:S01]  /*1020*/  PRMT R143, RZ, 0x5410, R83 ;  /* 0x00005410ff8f7816 */ /* 0x000fe20000000053 */
[----:B------:R-:W-:Y:S02]  /*1030*/  FFMA.FTZ R70, R138, R155, R70 ;  /* 0x0000009b8a467223 */ /* 0x000fe40000010046 */
[----:B------:R-:W-:Y:S02]  /*1040*/  FMUL.FTZ R78, R127, R139 ;  /* 0x0000008b7f4e7220 */ /* 0x000fe40000410000 */
[----:B------:R-:W-:-:S02]  /*1050*/  FADD.FTZ R97, R82, R97 ;  /* 0x0000006152617221 */ /* 0x000fc40000010000 */
[-C--:B------:R-:W-:Y:S02]  /*1060*/  FFMA.FTZ R10, R157, R82.reuse, R10 ;  /* 0x000000529d0a7223 */ /* 0x080fe4000001000a */
[----:B------:R-:W-:Y:S02]  /*1070*/  FADD.FTZ R101, R71, R101 ;  /* 0x0000006547657221 */ /* 0x000fe40000010000 */
[-C--:B------:R-:W-:Y:S02]  /*1080*/  FFMA.FTZ R9, R144, R71.reuse, R9 ;  /* 0x0000004790097223 */ /* 0x080fe40000010009 */
[----:B------:R-:W-:Y:S02]  /*1090*/  FMUL.FTZ R139, R28, R71 ;  /* 0x000000471c8b7220 */ /* 0x000fe40000410000 */
[----:B------:R-:W-:Y:S02]  /*10a0*/  FMUL.FTZ R82, R33, R82 ;  /* 0x0000005221527220 */ /* 0x000fe40000410000 */
[----:B------:R-:W-:Y:S01]  /*10b0*/  FADD.FTZ R71, R68, R81 ;  /* 0x0000005144477221 */ /* 0x000fe20000010000 */
[----:B------:R-:W-:Y:S01]  /*10c0*/  PRMT R83, RZ, 0x7610, R83 ;  /* 0x00007610ff537816 */ /* 0x000fe20000000053 */
[----:B------:R-:W-:-:S02]  /*10d0*/  FFMA.FTZ R70, R80, R81, R70 ;  /* 0x0000005150467223 */ /* 0x000fc40000010046 */
[----:B------:R-:W-:Y:S02]  /*10e0*/  FADD.FTZ R98, R143, R98 ;  /* 0x000000628f627221 */ /* 0x000fe40000010000 */
[-C--:B------:R-:W-:Y:S02]  /*10f0*/  FFMA.FTZ R11, R78, R143.reuse, R11 ;  /* 0x0000008f4e0b7223 */ /* 0x080fe4000001000b */
[----:B------:R-:W-:Y:S02]  /*1100*/  FMUL.FTZ R140, R127, R140 ;  /* 0x0000008c7f8c7220 */ /* 0x000fe40000410000 */
[----:B------:R-:W-:Y:S02]  /*1110*/  FMUL.FTZ R143, R34, R143 ;  /* 0x0000008f228f7220 */ /* 0x000fe40000410000 */
[----:B------:R-:W-:Y:S02]  /*1120*/  FADD.FTZ R68, R71, R82 ;  /* 0x0000005247447221 */ /* 0x000fe40000010000 */
[----:B------:R-:W-:-:S02]  /*1130*/  FFMA.FTZ R70, R157, R82, R70 ;  /* 0x000000529d467223 */ /* 0x000fc40000010046 */
[----:B------:R-:W-:Y:S02]  /*1140*/  FADD.FTZ R100, R83, R100 ;  /* 0x0000006453647221 */ /* 0x000fe40000010000 */
[-C--:B------:R-:W-:Y:S02]  /*1150*/  FFMA.FTZ R8, R140, R83.reuse, R8 ;  /* 0x000000538c087223 */ /* 0x080fe40000010008 */
[----:B------:R-:W-:Y:S02]  /*1160*/  FMUL.FTZ R83, R35, R83 ;  /* 0x0000005323537220 */ /* 0x000fe40000410000 */
[----:B------:R-:W-:Y:S01]  /*1170*/  FADD.FTZ R68, R68, R143 ;  /* 0x0000008f44447221 */ /* 0x000fe20000010000 */
[----:B------:R-:W-:Y:S01]  /*1180*/  PRMT R88, RZ, 0x7610, R88 ;  /* 0x00007610ff587816 */ /* 0x000fe20000000058 */
[----:B------:R-:W-:Y:S02]  /*1190*/  FFMA.FTZ R70, R78, R143, R70 ;  /* 0x0000008f4e467223 */ /* 0x000fe40000010046 */
[----:B------:R-:W-:-:S02]  /*11a0*/  FMUL.FTZ R159, R127, R84 ;  /* 0x000000547f9f7220 */ /* 0x000fc40000410000 */
[----:B------:R-:W-:Y:S02]  /*11b0*/  FADD.FTZ R68, R68, R83 ;  /* 0x0000005344447221 */ /* 0x000fe40000010000 */
[----:B------:R-:W-:Y:S01]  /*11c0*/  FFMA.FTZ R70, R140, R83, R70 ;  /* 0x000000538c467223 */ /* 0x000fe20000010046 */
[----:B------:R-:W-:Y:S01]  /*11d0*/  PRMT R75, RZ, 0x5410, R89 ;  /* 0x00005410ff4b7816 */ /* 0x000fe20000000059 */
[----:B------:R-:W-:Y:S02]  /*11e0*/  FADD.FTZ R15, R88, R15 ;  /* 0x0000000f580f7221 */ /* 0x000fe40000010000 */
[-C--:B------:R-:W-:Y:S02]  /*11f0*/  FFMA.FTZ R6, R159, R88.reuse, R6 ;  /* 0x000000589f067223 */ /* 0x080fe40000010006 */
[----:B------:R-:W-:Y:S02]  /*1200*/  FMUL.FTZ R88, R29, R88 ;  /* 0x000000581d587220 */ /* 0x000fe40000410000 */
[----:B------:R-:W-:Y:S01]  /*1210*/  FADD.FTZ R71, R68, R139 ;  /* 0x0000008b44477221 */ /* 0x000fe20000010000 */
[----:B------:R-:W-:Y:S01]  /*1220*/  PRMT R129, RZ, 0x7610, R89 ;  /* 0x00007610ff817816 */ /* 0x000fe20000000059 */
[----:B------:R-:W-:-:S02]  /*1230*/  FFMA.FTZ R68, R144, R139, R70 ;  /* 0x0000008b90447223 */ /* 0x000fc40000010046 */
[----:B------:R-:W-:Y:S02]  /*1240*/  FMUL.FTZ R148, R127, R148 ;  /* 0x000000947f947220 */ /* 0x000fe40000410000 */
[----:B------:R-:W-:Y:S02]  /*1250*/  FMUL.FTZ R161, R30, R75 ;  /* 0x0000004b1ea17220 */ /* 0x000fe40000410000 */
[----:B------:R-:W-:Y:S01]  /*1260*/  FADD.FTZ R70, R71, R88 ;  /* 0x0000005847467221 */ /* 0x000fe20000010000 */
[----:B------:R-:W-:Y:S01]  /*1270*/  PRMT R89, RZ, 0x5410, R90 ;  /* 0x00005410ff597816 */ /* 0x000fe2000000005a */
[----:B------:R-:W-:Y:S02]  /*1280*/  FMUL.FTZ R146, R127, R146 ;  /* 0x000000927f927220 */ /* 0x000fe40000410000 */
[----:B------:R-:W-:Y:S02]  /*1290*/  FFMA.FTZ R68, R159, R88, R68 ;  /* 0x000000589f447223 */ /* 0x000fe40000010044 */
[----:B------:R-:W-:-:S02]  /*12a0*/  FADD.FTZ R18, R129, R18 ;  /* 0x0000001281127221 */ /* 0x000fc40000010000 */
[-C--:B------:R-:W-:Y:S02]  /*12b0*/  FFMA.FTZ R4, R148, R129.reuse, R4 ;  /* 0x0000008194047223 */ /* 0x080fe40000010004 */
[----:B------:R-:W-:Y:S02]  /*12c0*/  FMUL.FTZ R150, R127, R150 ;  /* 0x000000967f967220 */ /* 0x000fe40000410000 */
[----:B------:R-:W-:Y:S02]  /*12d0*/  FMUL.FTZ R129, R31, R129 ;  /* 0x000000811f817220 */ /* 0x000fe40000410000 */
[----:B------:R-:W-:Y:S01]  /*12e0*/  FADD.FTZ R70, R70, R161 ;  /* 0x000000a146467221 */ /* 0x000fe20000010000 */
[----:B------:R-:W-:Y:S01]  /*12f0*/  PRMT R90, RZ, 0x7610, R90 ;  /* 0x00007610ff5a7816 */ /* 0x000fe2000000005a */
        /* <DEDUP_REMOVED lines=24> */
[----:B------:R-:W-:Y:S02]  /*1480*/  FADD.FTZ R14, R75, R14 ;  /* 0x0000000e4b0e7221 */ /* 0x000fe40000010000 */
[----:B------:R-:W-:Y:S01]  /*1490*/  FFMA.FTZ R7, R146, R75, R7 ;  /* 0x0000004b92077223 */ /* 0x000fe20000010007 */
[----:B------:R-:W-:Y:S01]  /*14a0*/  LOP3.LUT P0, RZ, R0, 0x1f, RZ, 0xc0, !PT ;  /* 0x0000001f00ff7812 */ /* 0x000fe2000780c0ff */
        /* <DEDUP_REMOVED lines=9> */
[----:B------:R-:W-:Y:S01]  /*1540*/  FFMA.FTZ R70, R154, R145, R68 ;  /* 0x000000919a467223 */ /* 0x000fe20000010044 */
[----:B------:R-:W-:Y:S05]  /*1550*/  BRA.DIV ~URZ, `(.L_x_429) ;  /* 0x000017427f007947 */ /* 0x000fea000b800000 */
[----:B------:R0:W1:Y:S02]  /*1560*/  SHFL.DOWN PT, R76, R75, 0x10, 0x1f ;  /* 0x0a001f004b4c7f89 */ /* 0x00006400000e0000 */
.L_x_433:
        /* <DEDUP_REMOVED lines=17> */
[----:B------:R0:W1:Y:S02]  /*1680*/  SHFL.DOWN PT, R77, R70, 0x1, 0x1f ;  /* 0x08201f00464d7f89 */ /* 0x00006400000e0000 */
.L_x_434:
[----:B------:R-:W-:Y:S01]  /*1690*/  @!P0 SHF.R.U32.HI R68, RZ, 0x5, R0 ;  /* 0x00000005ff448819 */ /* 0x000fe20000011600 */
[----:B-1----:R-:W-:Y:S01]  /*16a0*/  FADD.FTZ R77, R77, R70 ;  /* 0x000000464d4d7221 */ /* 0x002fe20000010000 */
[----:B------:R-:W-:Y:S01]  /*16b0*/  ULDC.U8 UR6, c[0x0][0x1f0] ;  /* 0x00007c0000067ab9 */ /* 0x000fe20000000000 */
[----:B0-2---:R-:W-:Y:S01]  /*16c0*/  FADD.FTZ R76, R75, R76 ;  /* 0x0000004c4b4c7221 */ /* 0x005fe20000010000 */
[----:B------:R-:W-:-:S04]  /*16d0*/  @!P0 LOP3.LUT R68, R68, 0x3, RZ, 0xc0, !PT ;  /* 0x0000000344448812 */ /* 0x000fc800078ec0ff */
[----:B------:R-:W-:-:S05]  /*16e0*/  @!P0 IADD3 R84, R147, R68, RZ ;  /* 0x0000004493548210 */ /* 0x000fca0007ffe0ff */
[----:B------:R-:W-:Y:S01]  /*16f0*/  @!P0 STS.64 [R84.X8+0x3000], R76 ;  /* 0x0030004c54008388 */ /* 0x000fe20000008a00 */
[----:B------:R-:W-:Y:S01]  /*1700*/  ISETP.NE.AND P0, PT, RZ, UR6, PT ;  /* 0x00000006ff007c0c */ /* 0x000fe2000bf05270 */
[----:B------:R-:W-:Y:S02]  /*1710*/  WARPSYNC 0xffffffff ;  /* 0xffffffff00007948 */ /* 0x000fe40003800000 */
        /* <DEDUP_REMOVED lines=39> */
[----:B------:R-:W-:Y:S01]  /*1990*/  FFMA.FTZ R68, R154, R68, R69 ;  /* 0x000000449a447223 */ /* 0x000fe20000010045 */
[----:B-----5:R-:W-:Y:S01]  /*19a0*/  @P1 PRMT R69, RZ, 0x5410, R51 ;  /* 0x00005410ff451816 */ /* 0x020fe20000000033 */
[----:B------:R-:W-:-:S02]  /*19b0*/  FADD.FTZ R82, R82, -R157 ;  /* 0x8000009d52527221 */ /* 0x000fc40000010000 */
[----:B------:R-:W-:Y:S02]  /*19c0*/  FADD.FTZ R84, R88, -R159 ;  /* 0x8000009f58547221 */ /* 0x000fe40000010000 */
[----:B------:R-:W-:Y:S02]  /*19d0*/  FADD.FTZ R68, R145, -R68 ;  /* 0x8000004491447221 */ /* 0x000fe40000010000 */
[----:B------:R-:W-:Y:S02]  /*19e0*/  FADD.FTZ R72, R137, -R132 ;  /* 0x8000008489487221 */ /* 0x000fe40000010000 */
[----:B------:R-:W-:Y:S02]  /*19f0*/  FADD.FTZ R162, R151, -R162 ;  /* 0x800000a297a27221 */ /* 0x000fe40000010000 */
[C---:B------:R-:W-:Y:S02]  /*1a00*/  FMUL.FTZ R88, R127.reuse, R82 ;  /* 0x000000527f587220 */ /* 0x040fe40000410000 */
[----:B------:R-:W-:-:S02]  /*1a10*/  FMUL.FTZ R82, R127, R84 ;  /* 0x000000547f527220 */ /* 0x000fc40000410000 */
[----:B------:R-:W-:Y:S01]  /*1a20*/  FMUL.FTZ R84, R127, R68 ;  /* 0x000000447f547220 */ /* 0x000fe20000410000 */
[----:B------:R-:W-:Y:S01]  /*1a30*/  @P1 PRMT R68, RZ, 0x7610, R51 ;  /* 0x00007610ff441816 */ /* 0x000fe20000000033 */
[----:B------:R-:W-:Y:S02]  /*1a40*/  FADD.FTZ R86, R135, -R86 ;  /* 0x8000005687567221 */ /* 0x000fe40000010000 */
[----:B------:R-:W-:Y:S02]  /*1a50*/  FADD.FTZ R74, R141, -R134 ;  /* 0x800000868d4a7221 */ /* 0x000fe40000010000 */
[C---:B------:R-:W-:Y:S02]  /*1a60*/  FMUL.FTZ R134, R127.reuse, R72 ;  /* 0x000000487f867220 */ /* 0x040fe40000410000 */
[----:B------:R-:W-:Y:S02]  /*1a70*/  FMUL.FTZ R135, R127, R162 ;  /* 0x000000a27f877220 */ /* 0x000fe40000410000 */
[----:B------:R-:W-:-:S02]  /*1a80*/  FADD.FTZ R158, R91, -R158 ;  /* 0x8000009e5b9e7221 */ /* 0x000fc40000010000 */
[----:B------:R-:W-:Y:S02]  /*1a90*/  FADD.FTZ R160, R149, -R160 ;  /* 0x800000a095a07221 */ /* 0x000fe40000010000 */
[----:B------:R-:W-:Y:S01]  /*1aa0*/  @P1 FADD.FTZ R134, R134, R69 ;  /* 0x0000004586861221 */ /* 0x000fe20000010000 */
[----:B------:R-:W-:Y:S01]  /*1ab0*/  @P1 PRMT R69, RZ, 0x5410, R50 ;  /* 0x00005410ff451816 */ /* 0x000fe20000000032 */
[----:B------:R-:W-:Y:S01]  /*1ac0*/  @P1 FADD.FTZ R135, R135, R68 ;  /* 0x0000004487871221 */ /* 0x000fe20000010000 */
[----:B------:R-:W-:Y:S01]  /*1ad0*/  @P1 PRMT R68, RZ, 0x7610, R50 ;  /* 0x00007610ff441816 */ /* 0x000fe20000000032 */
[----:B------:R-:W-:Y:S01]  /*1ae0*/  FADD.FTZ R128, R133, -R128 ;  /* 0x8000008085807221 */ /* 0x000fe20000010000 */
[----:B------:R-:W-:Y:S01]  /*1af0*/  @P0 F2FP.BF16.PACK_AB R73, RZ, R134 ;  /* 0x00000086ff49023e */ /* 0x000fe200000010ff */
[C---:B------:R-:W-:Y:S02]  /*1b00*/  FMUL.FTZ R132, R127.reuse, R158 ;  /* 0x0000009e7f847220 */ /* 0x040fe40000410000 */
[----:B------:R-:W-:Y:S01]  /*1b10*/  FMUL.FTZ R133, R127, R160 ;  /* 0x000000a07f857220 */ /* 0x000fe20000410000 */
[----:B------:R-:W-:Y:S01]  /*1b20*/  @P0 PRMT R63, R73, 0x7610, R63 ;  /* 0x00007610493f0816 */ /* 0x000fe2000000003f */
[----:B------:R-:W-:-:S02]  /*1b30*/  FADD.FTZ R70, R87, -R130 ;  /* 0x8000008257467221 */ /* 0x000fc40000010000 */
[----:B------:R-:W-:Y:S01]  /*1b40*/  @P1 FADD.FTZ R132, R132, R69 ;  /* 0x0000004584841221 */ /* 0x000fe20000010000 */
[--C-:B------:R-:W-:Y:S01]  /*1b50*/  @P1 PRMT R69, RZ, 0x5410, R49.reuse ;  /* 0x00005410ff451816 */ /* 0x100fe20000000031 */
[----:B------:R-:W-:Y:S01]  /*1b60*/  @P1 FADD.FTZ R133, R133, R68 ;  /* 0x0000004485851221 */ /* 0x000fe20000010000 */
[----:B------:R-:W-:Y:S01]  /*1b70*/  @P1 PRMT R68, RZ, 0x7610, R49 ;  /* 0x00007610ff441816 */ /* 0x000fe20000000031 */
[----:B------:R-:W-:Y:S01]  /*1b80*/  FADD.FTZ R152, R131, -R152 ;  /* 0x8000009883987221 */ /* 0x000fe20000010000 */
[----:B------:R-:W-:Y:S01]  /*1b90*/  @P0 F2FP.BF16.PACK_AB R71, RZ, R132 ;  /* 0x00000084ff47023e */ /* 0x000fe200000010ff */
[C---:B------:R-:W-:Y:S01]  /*1ba0*/  FMUL.FTZ R130, R127.reuse, R86 ;  /* 0x000000567f827220 */ /* 0x040fe20000410000 */
[----:B------:R-:W-:Y:S01]  /*1bb0*/  @P0 F2FP.BF16.PACK_AB R72, RZ, R133 ;  /* 0x00000085ff48023e */ /* 0x000fe200000010ff */
[----:B------:R-:W-:Y:S01]  /*1bc0*/  FMUL.FTZ R131, R127, R70 ;  /* 0x000000467f837220 */ /* 0x000fe20000410000 */
[----:B------:R-:W-:Y:S01]  /*1bd0*/  @P0 PRMT R62, R71, 0x7610, R62 ;  /* 0x00007610473e0816 */ /* 0x000fe2000000003e */
[----:B------:R-:W-:Y:S01]  /*1be0*/  FADD.FTZ R156, R85, -R156 ;  /* 0x8000009c559c7221 */ /* 0x000fe20000010000 */
[----:B------:R-:W-:Y:S01]  /*1bf0*/  F2FP.BF16.PACK_AB R71, R135, R134 ;  /* 0x000000868747723e */ /* 0x000fe200000010ff */
        /* <DEDUP_REMOVED lines=9> */
[----:B------:R-:W-:Y:S01]  /*1c90*/  IADD3 R72, P3, R125, c[0x0][0x248], RZ ;  /* 0x000092007d487a10 */ /* 0x000fe20007f7e0ff */
[----:B------:R-:W-:-:S02]  /*1ca0*/  FADD.FTZ R140, R83, -R140 ;  /* 0x8000008c538c7221 */ /* 0x000fc40000010000 */
[----:B------:R-:W-:Y:S01]  /*1cb0*/  @P1 FADD.FTZ R76, R76, R69 ;  /* 0x000000454c4c1221 */ /* 0x000fe20000010000 */
[--C-:B------:R-:W-:Y:S01]  /*1cc0*/  @P1 PRMT R69, RZ, 0x5410, R55.reuse ;  /* 0x00005410ff451816 */ /* 0x100fe20000000037 */
[----:B------:R-:W-:Y:S01]  /*1cd0*/  @P1 FADD.FTZ R77, R77, R68 ;  /* 0x000000444d4d1221 */ /* 0x000fe20000010000 */
[----:B------:R-:W-:Y:S01]  /*1ce0*/  @P1 PRMT R68, RZ, 0x7610, R55 ;  /* 0x00007610ff441816 */ /* 0x000fe20000000037 */
[----:B------:R-:W-:Y:S01]  /*1cf0*/  FADD.FTZ R150, R89, -R150 ;  /* 0x8000009659967221 */ /* 0x000fe20000010000 */
[----:B------:R-:W-:Y:S01]  /*1d00*/  IADD3.X R73, R126, c[0x0][0x24c], RZ, P3, !PT ;  /* 0x000093007e497a10 */ /* 0x000fe20001ffe4ff */
[C---:B------:R-:W-:Y:S02]  /*1d10*/  FMUL.FTZ R128, R127.reuse, R78 ;  /* 0x0000004e7f807220 */ /* 0x040fe40000410000 */
[----:B------:R-:W-:Y:S02]  /*1d20*/  FMUL.FTZ R89, R127, R140 ;  /* 0x0000008c7f597220 */ /* 0x000fe40000410000 */
[----:B------:R-:W-:-:S02]  /*1d30*/  FADD.FTZ R80, R81, -R80 ;  /* 0x8000005051507221 */ /* 0x000fc40000010000 */
[----:B------:R-:W-:Y:S01]  /*1d40*/  @P1 FADD.FTZ R128, R128, R69 ;  /* 0x0000004580801221 */ /* 0x000fe20000010000 */
[----:B------:R-:W-:Y:S01]  /*1d50*/  @P1 PRMT R69, RZ, 0x7610, R54 ;  /* 0x00007610ff451816 */ /* 0x000fe20000000036 */
[----:B------:R-:W-:Y:S01]  /*1d60*/  @P1 FADD.FTZ R89, R89, R68 ;  /* 0x0000004459591221 */ /* 0x000fe20000010000 */
[----:B------:R-:W-:Y:S01]  /*1d70*/  @P1 PRMT R68, RZ, 0x5410, R54 ;  /* 0x00005410ff441816 */ /* 0x000fe20000000036 */
[----:B------:R-:W-:Y:S02]  /*1d80*/  FMUL.FTZ R91, R127, R80 ;  /* 0x000000507f5b7220 */ /* 0x000fe40000410000 */
[----:B------:R-:W-:Y:S02]  /*1d90*/  FADD.FTZ R138, R155, -R138 ;  /* 0x8000008a9b8a7221 */ /* 0x000fe40000010000 */
[----:B------:R-:W-:Y:S01]  /*1da0*/  @P1 FADD.FTZ R91, R91, R68 ;  /* 0x000000445b5b1221 */ /* 0x000fe20000010000 */
[----:B------:R-:W-:Y:S01]  /*1db0*/  @P1 PRMT R68, RZ, 0x7610, R53 ;  /* 0x00007610ff441816 */ /* 0x000fe20000000035 */
[----:B------:R-:W-:Y:S01]  /*1dc0*/  @P1 FADD.FTZ R88, R88, R69 ;  /* 0x0000004558581221 */ /* 0x000fe20000010000 */
[----:B------:R-:W-:Y:S01]  /*1dd0*/  @P1 PRMT R69, RZ, 0x5410, R53 ;  /* 0x00005410ff451816 */ /* 0x000fe20000000035 */
[----:B------:R-:W-:-:S02]  /*1de0*/  FADD.FTZ R148, R129, -R148 ;  /* 0x8000009481947221 */ /* 0x000fc40000010000 */
[----:B------:R-:W-:Y:S02]  /*1df0*/  FADD.FTZ R142, R90, -R163 ;  /* 0x800000a35a8e7221 */ /* 0x000fe40000010000 */
[C---:B------:R-:W-:Y:S01]  /*1e00*/  FMUL.FTZ R90, R127.reuse, R74 ;  /* 0x0000004a7f5a7220 */ /* 0x040fe20000410000 */
[----:B------:R-:W-:Y:S01]  /*1e10*/  @P0 F2FP.BF16.PACK_AB R74, RZ, R135 ;  /* 0x00000087ff4a023e */ /* 0x000fe200000010ff */
[----:B------:R-:W-:Y:S02]  /*1e20*/  FMUL.FTZ R129, R127, R138 ;  /* 0x0000008a7f817220 */ /* 0x000fe40000410000 */
[----:B------:R-:W-:Y:S01]  /*1e30*/  FADD.FTZ R164, R79, -R164 ;  /* 0x800000a44fa47221 */ /* 0x000fe20000010000 */
[----:B------:R-:W-:Y:S01]  /*1e40*/  @P0 PRMT R63, R63, 0x5410, R74 ;  /* 0x000054103f3f0816 */ /* 0x000fe2000000004a */
[----:B------:R-:W-:Y:S01]  /*1e50*/  FADD.FTZ R136, R153, -R136 ;  /* 0x8000008899887221 */ /* 0x000fe20000010000 */
[----:B------:R-:W-:Y:S01]  /*1e60*/  @P0 IADD3 R74, P4, R125, c[0x0][0x258], RZ ;  /* 0x000096007d4a0a10 */ /* 0x000fe20007f9e0ff */
[----:B------:R-:W-:Y:S01]  /*1e70*/  @P1 FADD.FTZ R90, R90, R69 ;  /* 0x000000455a5a1221 */ /* 0x000fe20000010000 */
[----:B------:R-:W-:Y:S01]  /*1e80*/  @P1 PRMT R69, RZ, 0x5410, R52 ;  /* 0x00005410ff451816 */ /* 0x000fe20000000034 */
[----:B------:R-:W-:Y:S01]  /*1e90*/  @P1 FADD.FTZ R129, R129, R68 ;  /* 0x0000004481811221 */ /* 0x000fe20000010000 */
[----:B------:R-:W-:Y:S01]  /*1ea0*/  @P1 PRMT R68, RZ, 0x7610, R52 ;  /* 0x00007610ff441816 */ /* 0x000fe20000000034 */
[C---:B------:R-:W-:Y:S01]  /*1eb0*/  FMUL.FTZ R86, R127.reuse, R164 ;  /* 0x000000a47f567220 */ /* 0x040fe20000410000 */
[----:B------:R-:W-:Y:S01]  /*1ec0*/  @P0 IADD3.X R75, R126, c[0x0][0x25c], RZ, P4, !PT ;  /* 0x000097007e4b0a10 */ /* 0x000fe200027fe4ff */
[----:B------:R-:W-:-:S02]  /*1ed0*/  FMUL.FTZ R87, R127, R136 ;  /* 0x000000887f577220 */ /* 0x000fc40000410000 */
[----:B------:R-:W-:Y:S02]  /*1ee0*/  FADD.FTZ R144, R139, -R144 ;  /* 0x800000908b907221 */ /* 0x000fe40000010000 */
        /* <DEDUP_REMOVED lines=13> */
[----:B------:R-:W-:Y:S01]  /*1fc0*/  @P1 PRMT R69, RZ, 0x7610, R58 ;  /* 0x00007610ff451816 */ /* 0x000fe2000000003a */
[----:B------:R-:W-:Y:S01]  /*1fd0*/  @P1 FADD.FTZ R83, R83, R68 ;  /* 0x0000004453531221 */ /* 0x000fe20000010000 */
[----:B------:R-:W-:Y:S01]  /*1fe0*/  @P1 PRMT R68, RZ, 0x5410, R58 ;  /* 0x00005410ff441816 */ /* 0x000fe2000000003a */
[C---:B------:R-:W-:Y:S02]  /*1ff0*/  FMUL.FTZ R85, R127.reuse, R150 ;  /* 0x000000967f557220 */ /* 0x040fe40000410000 */
[----:B------:R-:W-:Y:S02]  /*2000*/  FMUL.FTZ R78, R127, R142 ;  /* 0x0000008e7f4e7220 */ /* 0x000fe40000410000 */
[----:B------:R-:W-:Y:S01]  /*2010*/  @P1 FADD.FTZ R85, R85, R68 ;  /* 0x0000004455551221 */ /* 0x000fe20000010000 */
[----:B------:R-:W-:Y:S01]  /*2020*/  @P1 PRMT R68, RZ, 0x5410, R59 ;  /* 0x00005410ff441816 */ /* 0x000fe2000000003b */
[----:B------:R-:W-:Y:S01]  /*2030*/  @P1 FADD.FTZ R78, R78, R69 ;  /* 0x000000454e4e1221 */ /* 0x000fe20000010000 */
[----:B------:R-:W-:Y:S01]  /*2040*/  @P1 PRMT R69, RZ, 0x7610, R59 ;  /* 0x00007610ff451816 */ /* 0x000fe2000000003b */
[----:B------:R-:W-:Y:S01]  /*2050*/  FMUL.FTZ R81, R127, R152 ;  /* 0x000000987f517220 */ /* 0x000fe20000410000 */
[----:B------:R-:W-:-:S03]  /*2060*/  @P0 F2FP.BF16.PACK_AB R127, RZ, R77 ;  /* 0x0000004dff7f023e */ /* 0x000fc600000010ff */
[----:B------:R-:W-:Y:S01]  /*2070*/  @P1 FADD.FTZ R81, R81, R68 ;  /* 0x0000004451511221 */ /* 0x000fe20000010000 */
[----:B------:R-:W-:Y:S01]  /*2080*/  @P0 F2FP.BF16.PACK_AB R68, RZ, R76 ;  /* 0x0000004cff44023e */ /* 0x000fe200000010ff */
[----:B------:R-:W-:Y:S01]  /*2090*/  @P1 FADD.FTZ R84, R84, R69 ;  /* 0x0000004554541221 */ /* 0x000fe20000010000 */
[----:B------:R-:W-:Y:S02]  /*20a0*/  ISETP.NE.U32.AND P1, PT, RZ, c[0x0][0x250], PT ;  /* 0x00009400ff007a0c */ /* 0x000fe40003f25070 */
[----:B------:R-:W-:Y:S02]  /*20b0*/  @P0 F2FP.BF16.PACK_AB R69, RZ, R130 ;  /* 0x00000082ff45023e */ /* 0x000fe400000010ff */
[----:B------:R-:W-:Y:S02]  /*20c0*/  ISETP.NE.AND.EX P1, PT, RZ, c[0x0][0x254], PT, P1 ;  /* 0x00009500ff007a0c */ /* 0x000fe40003f25310 */
[----:B------:R-:W-:Y:S02]  /*20d0*/  @P0 PRMT R61, R69, 0x7610, R61 ;  /* 0x00007610453d0816 */ /* 0x000fe4000000003d */
[----:B------:R-:W-:-:S02]  /*20e0*/  @P0 PRMT R60, R68, 0x7610, R60 ;  /* 0x00007610443c0816 */ /* 0x000fc4000000003c */
[----:B------:R-:W-:Y:S02]  /*20f0*/  @P0 PRMT R61, R61, 0x5410, R70 ;  /* 0x000054103d3d0816 */ /* 0x000fe40000000046 */
[----:B------:R-:W-:Y:S02]  /*2100*/  @P0 PRMT R60, R60, 0x5410, R127 ;  /* 0x000054103c3c0816 */ /* 0x000fe4000000007f */
[----:B------:R-:W-:Y:S02]  /*2110*/  F2FP.BF16.PACK_AB R68, R77, R76 ;  /* 0x0000004c4d44723e */ /* 0x000fe400000010ff */
[----:B------:R-:W-:Y:S01]  /*2120*/  F2FP.BF16.PACK_AB R70, R133, R132 ;  /* 0x000000848546723e */ /* 0x000fe200000010ff */
[----:B------:R0:W-:Y:S01]  /*2130*/  @P0 STG.E.128 [R74.64], R60 ;  /* 0x0000003c4a000986 */ /* 0x0001e2000c101d04 */
[----:B------:R-:W-:Y:S02]  /*2140*/  F2FP.BF16.PACK_AB R69, R131, R130 ;  /* 0x000000828345723e */ /* 0x000fe400000010ff */
[----:B------:R-:W-:-:S02]  /*2150*/  @P1 F2FP.BF16.PACK_AB R76, RZ, R76 ;  /* 0x0000004cff4c123e */ /* 0x000fc400000010ff */
[----:B------:R-:W-:Y:S01]  /*2160*/  @P1 F2FP.BF16.PACK_AB R77, RZ, R77 ;  /* 0x0000004dff4d123e */ /* 0x000fe200000010ff */
[----:B------:R1:W-:Y:S01]  /*2170*/  STG.E.128 [R72.64], R68 ;  /* 0x0000004448007986 */ /* 0x0003e2000c101d04 */
[----:B------:R-:W-:Y:S02]  /*2180*/  @P1 PRMT R64, R76, 0x7610, R64 ;  /* 0x000076104c401816 */ /* 0x000fe40000000040 */
[----:B------:R-:W-:Y:S02]  /*2190*/  @P1 F2FP.BF16.PACK_AB R134, RZ, R134 ;  /* 0x00000086ff86123e */ /* 0x000fe400000010ff */
[----:B------:R-:W-:Y:S02]  /*21a0*/  @P1 F2FP.BF16.PACK_AB R132, RZ, R132 ;  /* 0x00000084ff84123e */ /* 0x000fe400000010ff */
[----:B------:R-:W-:Y:S02]  /*21b0*/  @P1 F2FP.BF16.PACK_AB R130, RZ, R130 ;  /* 0x00000082ff82123e */ /* 0x000fe400000010ff */
[----:B------:R-:W-:-:S02]  /*21c0*/  @P1 IADD3 R76, P3, R125, c[0x0][0x250], RZ ;  /* 0x000094007d4c1a10 */ /* 0x000fc40007f7e0ff */
[----:B------:R-:W-:Y:S02]  /*21d0*/  @P1 PRMT R64, R64, 0x5410, R77 ;  /* 0x0000541040401816 */ /* 0x000fe4000000004d */
[----:B0-----:R-:W-:Y:S02]  /*21e0*/  @P0 F2FP.BF16.PACK_AB R75, RZ, R128 ;  /* 0x00000080ff4b023e */ /* 0x001fe400000010ff */
[----:B------:R-:W-:Y:S02]  /*21f0*/  @P0 F2FP.BF16.PACK_AB R74, RZ, R89 ;  /* 0x00000059ff4a023e */ /* 0x000fe400000010ff */
[----:B------:R-:W-:Y:S02]  /*2200*/  @P0 PRMT R63, R75, 0x7610, R63 ;  /* 0x000076104b3f0816 */ /* 0x000fe4000000003f */
[----:B-1----:R-:W-:Y:S02]  /*2210*/  @P0 F2FP.BF16.PACK_AB R71, RZ, R91 ;  /* 0x0000005bff47023e */ /* 0x002fe400000010ff */
        /* <DEDUP_REMOVED lines=8> */
[----:B------:R-:W-:Y:S02]  /*22a0*/  @P1 IADD3.X R77, R126, c[0x0][0x254], RZ, P3, !PT ;  /* 0x000095007e4d1a10 */ /* 0x000fe40001ffe4ff */
[----:B------:R-:W-:Y:S02]  /*22b0*/  @P0 PRMT R63, R63, 0x5410, R74 ;  /* 0x000054103f3f0816 */ /* 0x000fe4000000004a */
[----:B------:R-:W-:Y:S02]  /*22c0*/  @P0 F2FP.BF16.PACK_AB R73, RZ, R88 ;  /* 0x00000058ff49023e */ /* 0x000fe400000010ff */
[----:B------:R-:W-:Y:S02]  /*22d0*/  @P0 F2FP.BF16.PACK_AB R70, RZ, R129 ;  /* 0x00000081ff46023e */ /* 0x000fe400000010ff */
[----:B------:R-:W-:-:S02]  /*22e0*/  @P0 F2FP.BF16.PACK_AB R127, RZ, R87 ;  /* 0x00000057ff7f023e */ /* 0x000fc400000010ff */
[----:B------:R-:W-:Y:S02]  /*22f0*/  @P0 PRMT R62, R71, 0x7610, R62 ;  /* 0x00007610473e0816 */ /* 0x000fe4000000003e */
[----:B------:R-:W-:Y:S02]  /*2300*/  @P0 PRMT R61, R69, 0x7610, R61 ;  /* 0x00007610453d0816 */ /* 0x000fe4000000003d */
[----:B------:R-:W-:Y:S02]  /*2310*/  @P0 PRMT R60, R68, 0x7610, R60 ;  /* 0x00007610443c0816 */ /* 0x000fe4000000003c */
[----:B------:R-:W-:Y:S02]  /*2320*/  @P0 IADD3 R74, P3, R123, c[0x0][0x258], RZ ;  /* 0x000096007b4a0a10 */ /* 0x000fe40007f7e0ff */
[----:B------:R-:W-:Y:S02]  /*2330*/  @P1 PRMT R67, R67, 0x5410, R135 ;  /* 0x0000541043431816 */ /* 0x000fe40000000087 */
[----:B------:R-:W-:-:S02]  /*2340*/  @P1 PRMT R66, R66, 0x5410, R133 ;  /* 0x0000541042421816 */ /* 0x000fc40000000085 */
[----:B------:R-:W-:Y:S02]  /*2350*/  @P1 PRMT R65, R65, 0x5410, R131 ;  /* 0x0000541041411816 */ /* 0x000fe40000000083 */
[----:B------:R-:W-:Y:S02]  /*2360*/  @P0 PRMT R62, R62, 0x5410, R73 ;  /* 0x000054103e3e0816 */ /* 0x000fe40000000049 */
[----:B------:R-:W-:Y:S01]  /*2370*/  @P0 PRMT R61, R61, 0x5410, R70 ;  /* 0x000054103d3d0816 */ /* 0x000fe20000000046 */
[----:B------:R0:W-:Y:S01]  /*2380*/  @P1 STG.E.128 [R76.64], R64 ;  /* 0x000000404c001986 */ /* 0x0001e2000c101d04 */
[----:B------:R-:W-:Y:S02]  /*2390*/  @P0 IADD3.X R75, R124, c[0x0][0x25c], RZ, P3, !PT ;  /* 0x000097007c4b0a10 */ /* 0x000fe40001ffe4ff */
[----:B------:R-:W-:Y:S02]  /*23a0*/  @P0 PRMT R60, R60, 0x5410, R127 ;  /* 0x000054103c3c0816 */ /* 0x000fe4000000007f */
[----:B------:R-:W-:-:S02]  /*23b0*/  IADD3 R72, P4, R123, c[0x0][0x248], RZ ;  /* 0x000092007b487a10 */ /* 0x000fc40007f9e0ff */
[----:B------:R-:W-:Y:S01]  /*23c0*/  F2FP.BF16.PACK_AB R71, R89, R128 ;  /* 0x000000805947723e */ /* 0x000fe200000010ff */
[----:B------:R1:W-:Y:S01]  /*23d0*/  @P0 STG.E.128 [R74.64], R60 ;  /* 0x0000003c4a000986 */ /* 0x0003e2000c101d04 */
[-C--:B------:R-:W-:Y:S02]  /*23e0*/  F2FP.BF16.PACK_AB R70, R88, R91.reuse ;  /* 0x0000005b5846723e */ /* 0x080fe400000010ff */
[----:B------:R-:W-:Y:S02]  /*23f0*/  F2FP.BF16.PACK_AB R69, R129, R90 ;  /* 0x0000005a8145723e */ /* 0x000fe400000010ff */
[----:B------:R-:W-:Y:S02]  /*2400*/  F2FP.BF16.PACK_AB R68, R87, R86 ;  /* 0x000000565744723e */ /* 0x000fe400000010ff */
[----:B------:R-:W-:Y:S02]  /*2410*/  @P1 F2FP.BF16.PACK_AB R128, RZ, R128 ;  /* 0x00000080ff80123e */ /* 0x000fe400000010ff */
[----:B------:R-:W-:-:S02]  /*2420*/  @P1 F2FP.BF16.PACK_AB R91, RZ, R91 ;  /* 0x0000005bff5b123e */ /* 0x000fc400000010ff */
[----:B------:R-:W-:Y:S02]  /*2430*/  @P1 F2FP.BF16.PACK_AB R90, RZ, R90 ;  /* 0x0000005aff5a123e */ /* 0x000fe400000010ff */
[----:B------:R-:W-:Y:S02]  /*2440*/  @P1 F2FP.BF16.PACK_AB R86, RZ, R86 ;  /* 0x00000056ff56123e */ /* 0x000fe400000010ff */
[----:B------:R-:W-:Y:S02]  /*2450*/  IADD3.X R73, R124, c[0x0][0x24c], RZ, P4, !PT ;  /* 0x000093007c497a10 */ /* 0x000fe400027fe4ff */
[----:B------:R-:W-:Y:S02]  /*2460*/  @P1 F2FP.BF16.PACK_AB R89, RZ, R89 ;  /* 0x00000059ff59123e */ /* 0x000fe400000010ff */
[----:B------:R-:W-:Y:S01]  /*2470*/  @P1 F2FP.BF16.PACK_AB R88, RZ, R88 ;  /* 0x00000058ff58123e */ /* 0x000fe200000010ff */
[----:B------:R2:W-:Y:S01]  /*2480*/  STG.E.128 [R72.64], R68 ;  /* 0x0000004448007986 */ /* 0x0005e2000c101d04 */
[----:B------:R-:W-:-:S02]  /*2490*/  @P1 F2FP.BF16.PACK_AB R129, RZ, R129 ;  /* 0x00000081ff81123e */ /* 0x000fc400000010ff */
[----:B------:R-:W-:Y:S02]  /*24a0*/  @P1 F2FP.BF16.PACK_AB R87, RZ, R87 ;  /* 0x00000057ff57123e */ /* 0x000fe400000010ff */
[----:B0-----:R-:W-:Y:S02]  /*24b0*/  @P1 PRMT R67, R128, 0x7610, R67 ;  /* 0x0000761080431816 */ /* 0x001fe40000000043 */
[----:B-1----:R-:W-:Y:S02]  /*24c0*/  @P1 IADD3 R74, P3, R123, c[0x0][0x250], RZ ;  /* 0x000094007b4a1a10 */ /* 0x002fe40007f7e0ff */
[----:B------:R-:W-:Y:S02]  /*24d0*/  @P1 PRMT R66, R91, 0x7610, R66 ;  /* 0x000076105b421816 */ /* 0x000fe40000000042 */
[----:B------:R-:W-:Y:S02]  /*24e0*/  @P1 PRMT R65, R90, 0x7610, R65 ;  /* 0x000076105a411816 */ /* 0x000fe40000000041 */
[----:B------:R-:W-:-:S02]  /*24f0*/  @P1 PRMT R64, R86, 0x7610, R64 ;  /* 0x0000761056401816 */ /* 0x000fc40000000040 */
[----:B------:R-:W-:Y:S02]  /*2500*/  @P1 IADD3.X R75, R124, c[0x0][0x254], RZ, P3, !PT ;  /* 0x000095007c4b1a10 */ /* 0x000fe40001ffe4ff */
[----:B------:R-:W-:Y:S02]  /*2510*/  @P1 PRMT R67, R67, 0x5410, R89 ;  /* 0x0000541043431816 */ /* 0x000fe40000000059 */
[----:B------:R-:W-:Y:S02]  /*2520*/  @P1 PRMT R66, R66, 0x5410, R88 ;  /* 0x0000541042421816 */ /* 0x000fe40000000058 */
[----:B------:R-:W-:Y:S02]  /*2530*/  @P1 PRMT R65, R65, 0x5410, R129 ;  /* 0x0000541041411816 */ /* 0x000fe40000000081 */
[----:B------:R-:W-:Y:S02]  /*2540*/  @P1 PRMT R64, R64, 0x5410, R87 ;  /* 0x0000541040401816 */ /* 0x000fe40000000057 */
[----:B--2---:R-:W-:-:S02]  /*2550*/  @P0 F2FP.BF16.PACK_AB R72, RZ, R85 ;  /* 0x00000055ff48023e */ /* 0x004fc400000010ff */
[----:B------:R-:W-:Y:S01]  /*2560*/  @P0 F2FP.BF16.PACK_AB R68, RZ, R79 ;  /* 0x0000004fff44023e */ /* 0x000fe200000010ff */
[----:B------:R0:W-:Y:S01]  /*2570*/  @P1 STG.E.128 [R74.64], R64 ;  /* 0x000000404a001986 */ /* 0x0001e2000c101d04 */
[----:B------:R-:W-:Y:S02]  /*2580*/  @P0 F2FP.BF16.PACK_AB R70, RZ, R80 ;  /* 0x00000050ff46023e */ /* 0x000fe400000010ff */
[----:B------:R-:W-:Y:S02]  /*2590*/  @P0 F2FP.BF16.PACK_AB R73, RZ, R81 ;  /* 0x00000051ff49023e */ /* 0x000fe400000010ff */
[----:B------:R-:W-:Y:S02]  /*25a0*/  @P0 PRMT R62, R72, 0x7610, R62 ;  /* 0x00007610483e0816 */ /* 0x000fe4000000003e */
[----:B------:R-:W-:Y:S02]  /*25b0*/  @P0 F2FP.BF16.PACK_AB R69, RZ, R82 ;  /* 0x00000052ff45023e */ /* 0x000fe400000010ff */
[----:B------:R-:W-:-:S02]  /*25c0*/  @P0 F2FP.BF16.PACK_AB R71, RZ, R83 ;  /* 0x00000053ff47023e */ /* 0x000fc400000010ff */
[----:B------:R-:W-:Y:S02]  /*25d0*/  @P0 F2FP.BF16.PACK_AB R76, RZ, R84 ;  /* 0x00000054ff4c023e */ /* 0x000fe400000010ff */
[----:B------:R-:W-:Y:S02]  /*25e0*/  @P0 PRMT R60, R68, 0x7610, R60 ;  /* 0x00007610443c0816 */ /* 0x000fe4000000003c */
[----:B------:R-:W-:Y:S02]  /*25f0*/  @P0 PRMT R61, R70, 0x7610, R61 ;  /* 0x00007610463d0816 */ /* 0x000fe4000000003d */
[----:B------:R-:W-:Y:S02]  /*2600*/  @P0 IADD3 R72, P3, R120, c[0x0][0x258], RZ ;  /* 0x0000960078480a10 */ /* 0x000fe40007f7e0ff */
[----:B0-----:R-:W-:Y:S02]  /*2610*/  @P0 F2FP.BF16.PACK_AB R75, RZ, R78 ;  /* 0x0000004eff4b023e */ /* 0x001fe400000010ff */
[----:B------:R-:W-:-:S02]  /*2620*/  @P0 PRMT R63, R73, 0x7610, R63 ;  /* 0x00007610493f0816 */ /* 0x000fc4000000003f */
[----:B------:R-:W-:Y:S02]  /*2630*/  @P0 PRMT R60, R60, 0x5410, R69 ;  /* 0x000054103c3c0816 */ /* 0x000fe40000000045 */
[----:B------:R-:W-:Y:S02]  /*2640*/  @P0 IADD3.X R73, R121, c[0x0][0x25c], RZ, P3, !PT ;  /* 0x0000970079490a10 */ /* 0x000fe40001ffe4ff */
[----:B------:R-:W-:Y:S02]  /*2650*/  @P0 PRMT R61, R61, 0x5410, R71 ;  /* 0x000054103d3d0816 */ /* 0x000fe40000000047 */
[----:B------:R-:W-:Y:S02]  /*2660*/  @P0 PRMT R62, R62, 0x5410, R75 ;  /* 0x000054103e3e0816 */ /* 0x000fe4000000004b */
[----:B------:R-:W-:Y:S02]  /*2670*/  @P0 PRMT R63, R63, 0x5410, R76 ;  /* 0x000054103f3f0816 */ /* 0x000fe4000000004c */
[----:B------:R-:W-:-:S02]  /*2680*/  F2FP.BF16.PACK_AB R71, R84, R81 ;  /* 0x000000515447723e */ /* 0x000fc400000010ff */
[----:B------:R-:W-:Y:S01]  /*2690*/  F2FP.BF16.PACK_AB R70, R78, R85 ;  /* 0x000000554e46723e */ /* 0x000fe200000010ff */
[----:B------:R0:W-:Y:S01]  /*26a0*/  @P0 STG.E.128 [R72.64], R60 ;  /* 0x0000003c48000986 */ /* 0x0001e2000c101d04 */
[-C--:B------:R-:W-:Y:S02]  /*26b0*/  F2FP.BF16.PACK_AB R69, R83, R80.reuse ;  /* 0x000000505345723e */ /* 0x080fe400000010ff */
[----:B------:R-:W-:Y:S02]  /*26c0*/  F2FP.BF16.PACK_AB R68, R82, R79 ;  /* 0x0000004f5244723e */ /* 0x000fe400000010ff */
[----:B------:R-:W-:Y:S02]  /*26d0*/  @P1 F2FP.BF16.PACK_AB R81, RZ, R81 ;  /* 0x00000051ff51123e */ /* 0x000fe400000010ff */
[----:B------:R-:W-:Y:S02]  /*26e0*/  @P1 F2FP.BF16.PACK_AB R85, RZ, R85 ;  /* 0x00000055ff55123e */ /* 0x000fe400000010ff */
[----:B------:R-:W-:-:S02]  /*26f0*/  @P1 F2FP.BF16.PACK_AB R80, RZ, R80 ;  /* 0x00000050ff50123e */ /* 0x000fc400000010ff */
[----:B------:R-:W-:Y:S02]  /*2700*/  @P1 F2FP.BF16.PACK_AB R79, RZ, R79 ;  /* 0x0000004fff4f123e */ /* 0x000fe400000010ff */
[----:B------:R-:W-:Y:S02]  /*2710*/  IADD3 R74, P4, R120, c[0x0][0x248], RZ ;  /* 0x00009200784a7a10 */ /* 0x000fe40007f9e0ff */
[----:B------:R-:W-:Y:S02]  /*2720*/  @P1 F2FP.BF16.PACK_AB R84, RZ, R84 ;  /* 0x00000054ff54123e */ /* 0x000fe400000010ff */
[----:B------:R-:W-:Y:S02]  /*2730*/  @P1 F2FP.BF16.PACK_AB R78, RZ, R78 ;  /* 0x0000004eff4e123e */ /* 0x000fe400000010ff */
[----:B------:R-:W-:Y:S02]  /*2740*/  @P1 F2FP.BF16.PACK_AB R83, RZ, R83 ;  /* 0x00000053ff53123e */ /* 0x000fe400000010ff */
[----:B------:R-:W-:-:S02]  /*2750*/  @P1 F2FP.BF16.PACK_AB R82, RZ, R82 ;  /* 0x00000052ff52123e */ /* 0x000fc400000010ff */
[----:B------:R-:W-:Y:S02]  /*2760*/  @P1 PRMT R67, R81, 0x7610, R67 ;  /* 0x0000761051431816 */ /* 0x000fe40000000043 */
[----:B------:R-:W-:Y:S02]  /*2770*/  @P1 IADD3 R120, P0, R120, c[0x0][0x250], RZ ;  /* 0x0000940078781a10 */ /* 0x000fe40007f1e0ff */
[----:B------:R-:W-:Y:S02]  /*2780*/  @P1 PRMT R66, R85, 0x7610, R66 ;  /* 0x0000761055421816 */ /* 0x000fe40000000042 */
[----:B------:R-:W-:Y:S02]  /*2790*/  @P1 PRMT R65, R80, 0x7610, R65 ;  /* 0x0000761050411816 */ /* 0x000fe40000000041 */
[----:B------:R-:W-:Y:S02]  /*27a0*/  @P1 PRMT R64, R79, 0x7610, R64 ;  /* 0x000076104f401816 */ /* 0x000fe40000000040 */
[----:B------:R-:W-:-:S02]  /*27b0*/  IADD3.X R75, R121, c[0x0][0x24c], RZ, P4, !PT ;  /* 0x00009300794b7a10 */ /* 0x000fc400027fe4ff */
[----:B------:R-:W-:Y:S02]  /*27c0*/  @P1 IADD3.X R121, R121, c[0x0][0x254], RZ, P0, !PT ;  /* 0x0000950079791a10 */ /* 0x000fe400007fe4ff */
[----:B------:R-:W-:Y:S01]  /*27d0*/  @P1 PRMT R67, R67, 0x5410, R84 ;  /* 0x0000541043431816 */ /* 0x000fe20000000054 */
[----:B------:R0:W-:Y:S01]  /*27e0*/  STG.E.128 [R74.64], R68 ;  /* 0x000000444a007986 */ /* 0x0001e2000c101d04 */
[----:B------:R-:W-:Y:S02]  /*27f0*/  @P1 PRMT R66, R66, 0x5410, R78 ;  /* 0x0000541042421816 */ /* 0x000fe4000000004e */
[----:B------:R-:W-:Y:S02]  /*2800*/  @P1 PRMT R65, R65, 0x5410, R83 ;  /* 0x0000541041411816 */ /* 0x000fe40000000053 */
[----:B------:R-:W-:Y:S02]  /*2810*/  @P1 PRMT R64, R64, 0x5410, R82 ;  /* 0x0000541040401816 */ /* 0x000fe40000000052 */
[----:B------:R-:W-:-:S03]  /*2820*/  LOP3.LUT P0, RZ, R119, 0xff, RZ, 0xc0, !PT ;  /* 0x000000ff77ff7812 */ /* 0x000fc6000780c0ff */
[----:B------:R0:W-:Y:S01]  /*2830*/  @P1 STG.E.128 [R120.64], R64 ;  /* 0x0000004078001986 */ /* 0x0001e2000c101d04 */
[----:B------:R-:W-:Y:S01]  /*2840*/  SEL R119, RZ, 0x1, P0 ;  /* 0x00000001ff777807 */ /* 0x000fe20000000000 */
[----:B0-----:R-:W-:Y:S01]  /*2850*/  @P2 CALL.REL.NOINC `(.L_x_431) ;  /* 0x0000001000002944 */ /* 0x001fe20003c00000 */
[----:B------:R-:W-:Y:S05]  /*2860*/  BRA `(.L_x_432) ;  /* 0xffffdbf000007947 */ /* 0x000fea000383ffff */
.L_x_431:
        /* <DEDUP_REMOVED lines=46> */
.L_x_428:
        /* <DEDUP_REMOVED lines=21> */
.L_x_429:
[----:B------:R-:W-:Y:S01]  /*2ca0*/  HFMA2.MMA R73, -RZ, RZ, 0, 9.5367431640625e-07 ;  /* 0x00000010ff497435 */ /* 0x000fe200000001ff */
[----:B------:R-:W-:Y:S01]  /*2cb0*/  MOV R74, R75 ;  /* 0x0000004b004a7202 */ /* 0x000fe20000000f00 */
[----:B------:R-:W-:Y:S01]  /*2cc0*/  IMAD.MOV.U32 R72, RZ, RZ, 0x1f ;  /* 0x0000001fff487424 */ /* 0x000fe200078e00ff */
[----:B------:R-:W-:-:S02]  /*2cd0*/  MOV R71, 0xffffffff ;  /* 0xffffffff00477802 */ /* 0x000fc40000000f00 */
[----:B------:R-:W-:Y:S02]  /*2ce0*/  MOV R68, 0x2d00 ;  /* 0x00002d0000447802 */ /* 0x000fe40000000f00 */
[----:B-----5:R-:W-:Y:S05]  /*2cf0*/  CALL.REL.NOINC `($__internal_27_$__cuda_sm70_shflsync_down_p) ;  /* 0x0000046000007944 */ /* 0x020fea0003c00000 */
[----:B-1----:R-:W-:Y:S01]  /*2d00*/  MOV R76, R71 ;  /* 0x00000047004c7202 */ /* 0x002fe20000000f00 */
[----:B0-----:R-:W-:Y:S05]  /*2d10*/  BRA `(.L_x_433) ;  /* 0xffffe85000007947 */ /* 0x001fea000383ffff */
.L_x_430:
[----:B------:R-:W-:Y:S01]  /*2d20*/  HFMA2.MMA R73, -RZ, RZ, 0, 9.5367431640625e-07 ;  /* 0x00000010ff497435 */ /* 0x000fe200000001ff */
[----:B------:R-:W-:Y:S01]  /*2d30*/  IMAD.MOV.U32 R74, RZ, RZ, R70 ;  /* 0x000000ffff4a7224 */ /* 0x000fe200078e0046 */
[----:B------:R-:W-:Y:S01]  /*2d40*/  MOV R72, 0x1f ;  /* 0x0000001f00487802 */ /* 0x000fe20000000f00 */
[----:B------:R-:W-:Y:S01]  /*2d50*/  IMAD.MOV.U32 R71, RZ, RZ, -0x1 ;  /* 0xffffffffff477424 */ /* 0x000fe200078e00ff */
[----:B------:R-:W-:Y:S02]  /*2d60*/  MOV R68, 0x2d80 ;  /* 0x00002d8000447802 */ /* 0x000fe40000000f00 */
[----:B01---5:R-:W-:Y:S05]  /*2d70*/  CALL.REL.NOINC `($__internal_27_$__cuda_sm70_shflsync_down_p) ;  /* 0x000003e000007944 */ /* 0x023fea0003c00000 */
[----:B------:R-:W-:Y:S01]  /*2d80*/  FADD.FTZ R75, R75, R76 ;  /* 0x0000004c4b4b7221 */ /* 0x000fe20000010000 */
[----:B0-----:R-:W-:Y:S01]  /*2d90*/  HFMA2.MMA R73, -RZ, RZ, 0, 4.76837158203125e-07 ;  /* 0x00000008ff497435 */ /* 0x001fe200000001ff */
[----:B-1----:R-:W-:Y:S01]  /*2da0*/  FADD.FTZ R70, R70, R71 ;  /* 0x0000004746467221 */ /* 0x002fe20000010000 */
[----:B------:R-:W-:Y:S01]  /*2db0*/  MOV R72, 0x1f ;  /* 0x0000001f00487802 */ /* 0x000fe20000000f00 */
[----:B------:R-:W-:Y:S01]  /*2dc0*/  IMAD.MOV.U32 R71, RZ, RZ, -0x1 ;  /* 0xffffffffff477424 */ /* 0x000fe200078e00ff */
[----:B------:R-:W-:-:S02]  /*2dd0*/  MOV R74, R75 ;  /* 0x0000004b004a7202 */ /* 0x000fc40000000f00 */
[----:B------:R-:W-:Y:S02]  /*2de0*/  MOV R68, 0x2e00 ;  /* 0x00002e0000447802 */ /* 0x000fe40000000f00 */
[----:B------:R-:W-:Y:S05]  /*2df0*/  CALL.REL.NOINC `($__internal_27_$__cuda_sm70_shflsync_down_p) ;  /* 0x0000036000007944 */ /* 0x000fea0003c00000 */
[----:B0-----:R-:W-:Y:S01]  /*2e00*/  HFMA2.MMA R72, -RZ, RZ, 0, 1.847743988037109375e-06 ;  /* 0x0000001fff487435 */ /* 0x001fe200000001ff */
[----:B-1----:R-:W-:Y:S01]  /*2e10*/  MOV R76, R71 ;  /* 0x00000047004c7202 */ /* 0x002fe20000000f00 */
[----:B------:R-:W-:Y:S01]  /*2e20*/  IMAD.MOV.U32 R73, RZ, RZ, 0x8 ;  /* 0x00000008ff497424 */ /* 0x000fe200078e00ff */
[----:B------:R-:W-:Y:S02]  /*2e30*/  MOV R74, R70 ;  /* 0x00000046004a7202 */ /* 0x000fe40000000f00 */
[----:B------:R-:W-:Y:S02]  /*2e40*/  MOV R71, 0xffffffff ;  /* 0xffffffff00477802 */ /* 0x000fe40000000f00 */
[----:B------:R-:W-:Y:S02]  /*2e50*/  MOV R68, 0x2e70 ;  /* 0x00002e7000447802 */ /* 0x000fe40000000f00 */
[----:B------:R-:W-:Y:S05]  /*2e60*/  CALL.REL.NOINC `($__internal_27_$__cuda_sm70_shflsync_down_p) ;  /* 0x000002f000007944 */ /* 0x000fea0003c00000 */
[----:B------:R-:W-:Y:S01]  /*2e70*/  FADD.FTZ R75, R76, R75 ;  /* 0x0000004b4c4b7221 */ /* 0x000fe20000010000 */
[----:B0-----:R-:W-:Y:S01]  /*2e80*/  HFMA2.MMA R73, -RZ, RZ, 0, 2.384185791015625e-07 ;  /* 0x00000004ff497435 */ /* 0x001fe200000001ff */
[----:B-1----:R-:W-:Y:S01]  /*2e90*/  FADD.FTZ R70, R70, R71 ;  /* 0x0000004746467221 */ /* 0x002fe20000010000 */
[----:B------:R-:W-:Y:S01]  /*2ea0*/  MOV R71, 0xffffffff ;  /* 0xffffffff00477802 */ /* 0x000fe20000000f00 */
[----:B------:R-:W-:Y:S01]  /*2eb0*/  IMAD.MOV.U32 R72, RZ, RZ, 0x1f ;  /* 0x0000001fff487424 */ /* 0x000fe200078e00ff */
[----:B------:R-:W-:-:S02]  /*2ec0*/  MOV R74, R75 ;  /* 0x0000004b004a7202 */ /* 0x000fc40000000f00 */
[----:B------:R-:W-:Y:S02]  /*2ed0*/  MOV R68, 0x2ef0 ;  /* 0x00002ef000447802 */ /* 0x000fe40000000f00 */
[----:B------:R-:W-:Y:S05]  /*2ee0*/  CALL.REL.NOINC `($__internal_27_$__cuda_sm70_shflsync_down_p) ;  /* 0x0000027000007944 */ /* 0x000fea0003c00000 */
[----:B0-----:R-:W-:Y:S01]  /*2ef0*/  HFMA2.MMA R73, -RZ, RZ, 0, 2.384185791015625e-07 ;  /* 0x00000004ff497435 */ /* 0x001fe200000001ff */
[----:B-1----:R-:W-:Y:S01]  /*2f00*/  MOV R76, R71 ;  /* 0x00000047004c7202 */ /* 0x002fe20000000f00 */
[----:B------:R-:W-:Y:S01]  /*2f10*/  IMAD.MOV.U32 R74, RZ, RZ, R70 ;  /* 0x000000ffff4a7224 */ /* 0x000fe200078e0046 */
[----:B------:R-:W-:Y:S02]  /*2f20*/  MOV R72, 0x1f ;  /* 0x0000001f00487802 */ /* 0x000fe40000000f00 */
[----:B------:R-:W-:Y:S02]  /*2f30*/  MOV R71, 0xffffffff ;  /* 0xffffffff00477802 */ /* 0x000fe40000000f00 */
[----:B------:R-:W-:Y:S02]  /*2f40*/  MOV R68, 0x2f60 ;  /* 0x00002f6000447802 */ /* 0x000fe40000000f00 */
[----:B------:R-:W-:Y:S05]  /*2f50*/  CALL.REL.NOINC `($__internal_27_$__cuda_sm70_shflsync_down_p) ;  /* 0x0000020000007944 */ /* 0x000fea0003c00000 */
[----:B------:R-:W-:Y:S01]  /*2f60*/  FADD.FTZ R75, R76, R75 ;  /* 0x0000004b4c4b7221 */ /* 0x000fe20000010000 */
[----:B0-----:R-:W-:Y:S01]  /*2f70*/  HFMA2.MMA R72, -RZ, RZ, 0, 1.847743988037109375e-06 ;  /* 0x0000001fff487435 */ /* 0x001fe200000001ff */
[----:B-1----:R-:W-:Y:S01]  /*2f80*/  FADD.FTZ R70, R70, R71 ;  /* 0x0000004746467221 */ /* 0x002fe20000010000 */
[----:B------:R-:W-:Y:S01]  /*2f90*/  MOV R71, 0xffffffff ;  /* 0xffffffff00477802 */ /* 0x000fe20000000f00 */
[----:B------:R-:W-:Y:S01]  /*2fa0*/  IMAD.MOV.U32 R73, RZ, RZ, 0x2 ;  /* 0x00000002ff497424 */ /* 0x000fe200078e00ff */
[----:B------:R-:W-:-:S02]  /*2fb0*/  MOV R74, R75 ;  /* 0x0000004b004a7202 */ /* 0x000fc40000000f00 */
[----:B------:R-:W-:Y:S02]  /*2fc0*/  MOV R68, 0x2fe0 ;  /* 0x00002fe000447802 */ /* 0x000fe40000000f00 */
[----:B------:R-:W-:Y:S05]  /*2fd0*/  CALL.REL.NOINC `($__internal_27_$__cuda_sm70_shflsync_down_p) ;  /* 0x0000018000007944 */ /* 0x000fea0003c00000 */
[----:B0-----:R-:W-:Y:S01]  /*2fe0*/  HFMA2.MMA R73, -RZ, RZ, 0, 1.1920928955078125e-07 ;  /* 0x00000002ff497435 */ /* 0x001fe200000001ff */
[----:B-1----:R-:W-:Y:S01]  /*2ff0*/  IMAD.MOV.U32 R76, RZ, RZ, R71 ;  /* 0x000000ffff4c7224 */ /* 0x002fe200078e0047 */
[----:B------:R-:W-:Y:S01]  /*3000*/  MOV R74, R70 ;  /* 0x00000046004a7202 */ /* 0x000fe20000000f00 */
[----:B------:R-:W-:Y:S01]  /*3010*/  IMAD.MOV.U32 R71, RZ, RZ, -0x1 ;  /* 0xffffffffff477424 */ /* 0x000fe200078e00ff */
[----:B------:R-:W-:Y:S02]  /*3020*/  MOV R72, 0x1f ;  /* 0x0000001f00487802 */ /* 0x000fe40000000f00 */
[----:B------:R-:W-:Y:S02]  /*3030*/  MOV R68, 0x3050 ;  /* 0x0000305000447802 */ /* 0x000fe40000000f00 */
[----:B------:R-:W-:Y:S05]  /*3040*/  CALL.REL.NOINC `($__internal_27_$__cuda_sm70_shflsync_down_p) ;  /* 0x0000011000007944 */ /* 0x000fea0003c00000 */
[----:B------:R-:W-:Y:S01]  /*3050*/  FADD.FTZ R76, R76, R75 ;  /* 0x0000004b4c4c7221 */ /* 0x000fe20000010000 */
[----:B0-----:R-:W-:Y:S01]  /*3060*/  HFMA2.MMA R73, -RZ, RZ, 0, 5.9604644775390625e-08 ;  /* 0x00000001ff497435 */ /* 0x001fe200000001ff */
[----:B-1----:R-:W-:Y:S01]  /*3070*/  FADD.FTZ R70, R70, R71 ;  /* 0x0000004746467221 */ /* 0x002fe20000010000 */
[----:B------:R-:W-:Y:S01]  /*3080*/  MOV R72, 0x1f ;  /* 0x0000001f00487802 */ /* 0x000fe20000000f00 */
[----:B------:R-:W-:Y:S01]  /*3090*/  IMAD.MOV.U32 R74, RZ, RZ, R76 ;  /* 0x000000ffff4a7224 */ /* 0x000fe200078e004c */
[----:B------:R-:W-:-:S02]  /*30a0*/  MOV R71, 0xffffffff ;  /* 0xffffffff00477802 */ /* 0x000fc40000000f00 */
[----:B------:R-:W-:Y:S02]  /*30b0*/  MOV R68, 0x30d0 ;  /* 0x000030d000447802 */ /* 0x000fe40000000f00 */
[----:B------:R-:W-:Y:S05]  /*30c0*/  CALL.REL.NOINC `($__internal_27_$__cuda_sm70_shflsync_down_p) ;  /* 0x0000009000007944 */ /* 0x000fea0003c00000 */
[----:B0-----:R-:W-:Y:S01]  /*30d0*/  HFMA2.MMA R73, -RZ, RZ, 0, 5.9604644775390625e-08 ;  /* 0x00000001ff497435 */ /* 0x001fe200000001ff */
[----:B-1----:R-:W-:Y:S01]  /*30e0*/  MOV R75, R71 ;  /* 0x00000047004b7202 */ /* 0x002fe20000000f00 */
[----:B------:R-:W-:Y:S01]  /*30f0*/  IMAD.MOV.U32 R72, RZ, RZ, 0x1f ;  /* 0x0000001fff487424 */ /* 0x000fe200078e00ff */
[----:B------:R-:W-:Y:S02]  /*3100*/  MOV R74, R70 ;  /* 0x00000046004a7202 */ /* 0x000fe40000000f00 */
[----:B------:R-:W-:Y:S02]  /*3110*/  MOV R71, 0xffffffff ;  /* 0xffffffff00477802 */ /* 0x000fe40000000f00 */
[----:B------:R-:W-:Y:S02]  /*3120*/  MOV R68, 0x3140 ;  /* 0x0000314000447802 */ /* 0x000fe40000000f00 */
[----:B------:R-:W-:Y:S05]  /*3130*/  CALL.REL.NOINC `($__internal_27_$__cuda_sm70_shflsync_down_p) ;  /* 0x0000002000007944 */ /* 0x000fea0003c00000 */
[----:B-1----:R-:W-:Y:S01]  /*3140*/  MOV R77, R71 ;  /* 0x00000047004d7202 */ /* 0x002fe20000000f00 */
[----:B0-----:R-:W-:Y:S05]  /*3150*/  BRA `(.L_x_434) ;  /* 0xffffe53000007947 */ /* 0x001fea000383ffff */
        .weak           $__internal_27_$__cuda_sm70_shflsync_down_p
        .type           $__internal_27_$__cuda_sm70_shflsync_down_p,@function
        .size           $__internal_27_$__cuda_sm70_shflsync_down_p,(.L_x_2045 - $__internal_27_$__cuda_sm70_shflsync_down_p)
$__internal_27_$__cuda_sm70_shflsync_down_p:
[----:B------:R-:W-:Y:S01]  /*3160*/  HFMA2.MMA R69, -RZ, RZ, 0, 0 ;  /* 0x00000000ff457435 */ /* 0x000fe200000001ff */
[----:B------:R-:W-:Y:S04]  /*3170*/  WARPSYNC R71 ;  /* 0x0000004700007348 */ /* 0x000fe80003800000 */
[----:B------:R0:W1:Y:S01]  /*3180*/  SHFL.DOWN PT, R71, R74, R73, R72 ;  /* 0x080000494a477389 */ /* 0x00006200000e0048 */
[----:B------:R-:W-:Y:S05]  /*3190*/  RET.REL.NODEC R68 `(_ZN10layer_norm31ln_parallel_residual_bwd_kernelINS_13Kernel_traitsIf13__nv_bfloat16S2_S2_fjLj3072ELj1ELj1ELj4ELj16ENS_18Kernel_traits_baseILj3072EfS2_S2_S2_fjLj128EEEEELb0ELb1ELb1EEEvNS_9BwdParamsE) ;  /* 0xffffce6044007950 */ /* 0x000fea0003c3ffff */
.L_x_435:
        /* <DEDUP_REMOVED lines=14> */
.L_x_2045:


//--------------------- .text._ZN10layer_norm31ln_parallel_residual_bwd_kernelINS_13Kernel_traitsIf13__nv_bfloat16S2_S2_fjLj3072ELj1ELj1ELj4ELj16ENS_18Kernel_traits_baseILj3072EfS2_S2_S2_fjLj128EEEEELb1ELb0ELb0EEEvNS_9BwdParamsE --------------------------
	.section	.text._ZN10layer_norm31ln_parallel_residual_bwd_kernelINS_13Kernel_traitsIf13__nv_bfloat16S2_S2_fjLj3072ELj1ELj1ELj4ELj16ENS_18Kernel_traits_baseILj3072EfS2_S2_S2_fjLj128EEEEELb1ELb0ELb0EEEvNS_9BwdParamsE,"ax",@progbits
	.sectioninfo	@"SHI_REGISTERS=252"
	.align	128
        .global         _ZN10layer_norm31ln_parallel_residual_bwd_kernelINS_13Kernel_traitsIf13__nv_bfloat16S2_S2_fjLj3072ELj1ELj1ELj4ELj16ENS_18Kernel_traits_baseILj3072EfS2_S2_S2_fjLj128EEEEELb1ELb0ELb0EEEvNS_9BwdParamsE
        .type           _ZN10layer_norm31ln_parallel_residual_bwd_kernelINS_13Kernel_traitsIf13__nv_bfloat16S2_S2_fjLj3072ELj1ELj1ELj4ELj16ENS_18Kernel_traits_baseILj3072EfS2_S2_S2_fjLj128EEEEELb1ELb0ELb0EEEvNS_9BwdParamsE,@function
        .size           _ZN10layer_norm31ln_parallel_residual_bwd_kernelINS_13Kernel_traitsIf13__nv_bfloat16S2_S2_fjLj3072ELj1ELj1ELj4ELj16ENS_18Kernel_traits_baseILj3072EfS2_S2_S2_fjLj128EEEEELb1ELb0ELb0EEEvNS_9BwdParamsE,(.L_x_2046 - _ZN10layer_norm31ln_parallel_residual_bwd_kernelINS_13Kernel_traitsIf13__nv_bfloat16S2_S2_fjLj3072ELj1ELj1ELj4ELj16ENS_18Kernel_traits_baseILj3072EfS2_S2_S2_fjLj128EEEEELb1ELb0ELb0EEEvNS_9BwdParamsE)
        .other          _ZN10layer_norm31ln_parallel_residual_bwd_kernelINS_13Kernel_traitsIf13__nv_bfloat16S2_S2_fjLj3072ELj1ELj1ELj4ELj16ENS_18Kernel_traits_baseILj3072EfS2_S2_S2_fjLj128EEEEELb1ELb0ELb0EEEvNS_9BwdParamsE,@"STO_CUDA_ENTRY STV_DEFAULT"
_ZN10layer_norm31ln_parallel_residual_bwd_kernelINS_13Kernel_traitsIf13__nv_bfloat16S2_S2_fjLj3072ELj1ELj1ELj4ELj16ENS_18Kernel_traits_baseILj3072EfS2_S2_S2_fjLj128EEEEELb1ELb0ELb0EEEvNS_9BwdParamsE:
.text._ZN10layer_norm31ln_parallel_residual_bwd_kernelINS_13Kernel_traitsIf13__nv_bfloat16S2_S2_fjLj3072ELj1ELj1ELj4ELj16ENS_18Kernel_traits_baseILj3072EfS2_S2_S2_fjLj128EEEEELb1ELb0ELb0EEEvNS_9BwdParamsE:
        /* <DEDUP_REMOVED lines=88> */
[----:B------:R-:W-:Y:S01]  /*0580*/  HFMA2.MMA R125, -RZ, RZ, 0, 0 ;  /* 0x00000000ff7d7435 */ /* 0x000fe200000001ff */
[----:B------:R-:W-:-:S06]  /*0590*/  IMAD.MOV.U32 R2, RZ, RZ, 0x1 ;  /* 0x00000001ff027424 */ /* 0x000fcc00078e00ff */
.L_x_451:
[----:B------:R-:W-:-:S04]  /*05a0*/  IMAD.MOV.U32 R184, RZ, RZ, 0x4 ;  /* 0x00000004ffb87424 */ /* 0x000fc800078e00ff */
[----:B------:R-:W-:-:S04]  /*05b0*/  IMAD.WIDE R186, R3, R184, c[0x0][0x1a0] ;  /* 0x0000680003ba7625 */ /* 0x000fc800078e02b8 */
[C---:B------:R-:W-:Y:S01]  /*05c0*/  IMAD.WIDE R184, R3.reuse, R184, c[0x0][0x1a8] ;  /* 0x00006a0003b87625 */ /* 0x040fe200078e02b8 */
[----:B-----5:R1:W5:Y:S04]  /*05d0*/  LDG.E R229, [R186.64] ;  /* 0x00000004bae57981 */ /* 0x020368000c1e1900 */
[----:B------:R1:W5:Y:S01]  /*05e0*/  LDG.E R10, [R184.64] ;  /* 0x00000004b80a7981 */ /* 0x000362000c1e1900 */
[----:B------:R-:W-:Y:S01]  /*05f0*/  IMAD R0, R3, c[0x0][0x168], RZ ;  /* 0x00005a0003007a24 */ /* 0x000fe200078e02ff */
[----:B------:R-:W-:Y:S01]  /*0600*/  BSSY B0, `(.L_x_437) ;  /* 0x000008c000007945 */ /* 0x000fe20003800000 */
[----:B------:R-:W-:Y:S01]  /*0610*/  LOP3.LUT P5, RZ, R2, 0xff, RZ, 0xc0, !PT ;  /* 0x000000ff02ff7812 */ /* 0x000fe200078ac0ff */
[----:B------:R-:W-:Y:S01]  /*0620*/  IMAD.MOV.U32 R195, RZ, RZ, RZ ;  /* 0x000000ffffc37224 */ /* 0x000fe200078e00ff */
[----:B------:R-:W-:-:S02]  /*0630*/  MOV R237, RZ ;  /* 0x000000ff00ed7202 */ /* 0x000fc40000000f00 */
[----:B------:R-:W-:-:S04]  /*0640*/  SHF.R.S32.HI R189, RZ, 0x1f, R0 ;  /* 0x0000001fffbd7819 */ /* 0x000fc80000011400 */
[----:B------:R-:W-:Y:S02]  /*0650*/  LEA.HI R0, R189, R0, RZ, 0x3 ;  /* 0x00000000bd007211 */ /* 0x000fe400078f18ff */
[----:B------:R-:W-:-:S04]  /*0660*/  LOP3.LUT R189, R5, 0x7f, RZ, 0xc0, !PT ;  /* 0x0000007f05bd7812 */ /* 0x000fc800078ec0ff */
[----:B------:R-:W-:-:S04]  /*0670*/  LEA.HI.SX32 R0, R0, R189, 0x1d ;  /* 0x000000bd00007211 */ /* 0x000fc800078feaff */
[----:B------:R-:W-:Y:S01]  /*0680*/  MOV R194, R0 ;  /* 0x0000000000c27202 */ /* 0x000fe20000000f00 */
[----:B------:R-:W-:Y:S05]  /*0690*/  @!P1 BRA `(.L_x_438) ;  /* 0x0000082000009947 */ /* 0x000fea0003800000 */
[----:B-1----:R-:W-:Y:S01]  /*06a0*/  LEA R184, P0, R0, c[0x0][0x188], 0x4 ;  /* 0x0000620000b87a11 */ /* 0x002fe200078020ff */
[----:B------:R-:W-:-:S03]  /*06b0*/  IMAD.MOV.U32 R193, RZ, RZ, 0x10 ;  /* 0x00000010ffc17424 */ /* 0x000fc600078e00ff */
[C---:B------:R-:W-:Y:S01]  /*06c0*/  LEA.HI.X R185, R0.reuse, c[0x0][0x18c], RZ, 0x4, P0 ;  /* 0x0000630000b97a11 */ /* 0x040fe200000f24ff */
[----:B------:R-:W-:-:S05]  /*06d0*/  IMAD.WIDE.U32 R188, R0, R193, c[0x0][0x210] ;  /* 0x0000840000bc7625 */ /* 0x000fca00078e00c1 */
[----:B------:R-:W2:Y:S01]  /*06e0*/  LDG.E.128 R184, [R184.64] ;  /* 0x00000004b8b87981 */ /* 0x000ea2000c1e1d00 */
[----:B------:R-:W-:-:S03]  /*06f0*/  IMAD.WIDE.U32 R192, R0, R193, c[0x0][0x208] ;  /* 0x0000820000c07625 */ /* 0x000fc600078e00c1 */
[----:B------:R-:W3:Y:S04]  /*0700*/  LDG.E.128 R188, [R188.64] ;  /* 0x00000004bcbc7981 */ /* 0x000ee8000c1e1d00 */
[----:B------:R-:W4:Y:S01]  /*0710*/  LDG.E.128 R192, [R192.64] ;  /* 0x00000004c0c07981 */ /* 0x000f22000c1e1d00 */
[C---:B------:R-:W-:Y:S02]  /*0720*/  SHF.L.U32 R198, R0.reuse, 0x3, RZ ;  /* 0x0000000300c67819 */ /* 0x040fe400000006ff */
[----:B------:R-:W-:Y:S02]  /*0730*/  SHF.L.U64.HI R19, R0, 0x3, RZ ;  /* 0x0000000300137819 */ /* 0x000fe400000102ff */
[----:B------:R-:W-:Y:S02]  /*0740*/  IADD3 R234, P6, R198, c[0x0][0x190], RZ ;  /* 0x00006400c6ea7a10 */ /* 0x000fe40007fde0ff */
[----:B------:R-:W-:-:S02]  /*0750*/  ISETP.NE.U32.AND P0, PT, RZ, c[0x0][0x250], PT ;  /* 0x00009400ff007a0c */ /* 0x000fc40003f05070 */
        /* <DEDUP_REMOVED lines=9> */
[----:B0-----:R-:W-:Y:S02]  /*07f0*/  ISETP.NE.AND P0, PT, R4, RZ, PT ;  /* 0x000000ff0400720c */ /* 0x001fe40003f05270 */
[----:B------:R-:W-:Y:S02]  /*0800*/  @P4 LEA.HI.X R201, R0, c[0x0][0x21c], RZ, 0x4, P6 ;  /* 0x0000870000c94a11 */ /* 0x000fe400030f24ff */
[----:B-----5:R-:W-:-:S03]  /*0810*/  FSEL R214, R229, RZ, !P0 ;  /* 0x000000ffe5d67208 */ /* 0x020fc60004000000 */
[----:B------:R0:W5:Y:S01]  /*0820*/  @P4 LDG.E.128 R28, [R200.64] ;  /* 0x00000004c81c4981 */ /* 0x000162000c1e1d00 */
[--C-:B--2---:R-:W-:Y:S02]  /*0830*/  PRMT R19, RZ, 0x5410, R184.reuse ;  /* 0x00005410ff137816 */ /* 0x104fe400000000b8 */
[----:B-1----:R-:W-:Y:S02]  /*0840*/  PRMT R199, RZ, 0x5410, R185 ;  /* 0x00005410ffc77816 */ /* 0x002fe400000000b9 */
[----:B------:R-:W-:Y:S01]  /*0850*/  PRMT R197, RZ, 0x7610, R184 ;  /* 0x00007610ffc57816 */ /* 0x000fe200000000b8 */
[----:B------:R-:W-:Y:S01]  /*0860*/  FADD.FTZ R19, R19, -R214 ;  /* 0x800000d613137221 */ /* 0x000fe20000010000 */
[----:B------:R-:W-:Y:S01]  /*0870*/  PRMT R221, RZ, 0x7610, R186 ;  /* 0x00007610ffdd7816 */ /* 0x000fe200000000ba */
[C---:B------:R-:W-:Y:S01]  /*0880*/  FADD.FTZ R213, -R214.reuse, R199 ;  /* 0x000000c7d6d57221 */ /* 0x040fe20000010100 */
[----:B------:R-:W-:Y:S01]  /*0890*/  PRMT R223, RZ, 0x5410, R187 ;  /* 0x00005410ffdf7816 */ /* 0x000fe200000000bb */
[----:B0-----:R-:W-:Y:S01]  /*08a0*/  FADD.FTZ R201, -R214, R197 ;  /* 0x000000c5d6c97221 */ /* 0x001fe20000010100 */
[----:B---3--:R-:W-:-:S02]  /*08b0*/  PRMT R199, RZ, 0x5410, R188 ;  /* 0x00005410ffc77816 */ /* 0x008fc400000000bc */
[----:B------:R-:W-:Y:S01]  /*08c0*/  PRMT R188, RZ, 0x7610, R188 ;  /* 0x00007610ffbc7816 */ /* 0x000fe200000000bc */
[----:B------:R-:W-:Y:S01]  /*08d0*/  FMUL.FTZ R197, R10, R19 ;  /* 0x000000130ac57220 */ /* 0x000fe20000410000 */
[----:B------:R-:W-:Y:S01]  /*08e0*/  PRMT R237, RZ, 0x7610, R187 ;  /* 0x00007610ffed7816 */ /* 0x000fe200000000bb */
[C---:B------:R-:W-:Y:S01]  /*08f0*/  FADD.FTZ R187, -R214.reuse, R221 ;  /* 0x000000ddd6bb7221 */ /* 0x040fe20000010100 */
[--C-:B----4-:R-:W-:Y:S01]  /*0900*/  PRMT R19, RZ, 0x5410, R192.reuse ;  /* 0x00005410ff137816 */ /* 0x110fe200000000c0 */
[----:B------:R-:W-:Y:S01]  /*0910*/  FADD.FTZ R221, -R214, R223 ;  /* 0x000000dfd6dd7221 */ /* 0x000fe20000010100 */
[----:B------:R-:W-:Y:S01]  /*0920*/  PRMT R192, RZ, 0x7610, R192 ;  /* 0x00007610ffc07816 */ /* 0x000fe200000000c0 */
[----:B------:R-:W-:Y:S01]  /*0930*/  FMUL.FTZ R198, R10, R201 ;  /* 0x000000c90ac67220 */ /* 0x000fe20000410000 */
[----:B------:R-:W-:Y:S01]  /*0940*/  PRMT R223, RZ, 0x5410, R189 ;  /* 0x00005410ffdf7816 */ /* 0x000fe200000000bd */
[----:B------:R-:W-:Y:S01]  /*0950*/  FMUL.FTZ R201, R165, R188 ;  /* 0x000000bca5c97220 */ /* 0x000fe20000410000 */
[----:B------:R-:W-:Y:S01]  /*0960*/  PRMT R185, RZ, 0x7610, R185 ;  /* 0x00007610ffb97816 */ /* 0x000fe200000000b9 */
[----:B------:R-:W-:Y:S01]  /*0970*/  FMUL.FTZ R184, R164, R199 ;  /* 0x000000c7a4b87220 */ /* 0x000fe20000410000 */
[----:B------:R-:W-:Y:S01]  /*0980*/  PRMT R211, RZ, 0x5410, R186 ;  /* 0x00005410ffd37816 */ /* 0x000fe200000000ba */
[----:B------:R-:W-:-:S02]  /*0990*/  FADD.FTZ R52, R52, R199 ;  /* 0x000000c734347221 */ /* 0x000fc40000010000 */
[----:B------:R-:W-:Y:S02]  /*09a0*/  FFMA.FTZ R76, R197, R199, R76 ;  /* 0x000000c7c54c7223 */ /* 0x000fe4000001004c */
[----:B------:R-:W-:Y:S01]  /*09b0*/  FMUL.FTZ R199, R10, R213 ;  /* 0x000000d50ac77220 */ /* 0x000fe20000410000 */
[----:B------:R-:W-:Y:S01]  /*09c0*/  PRMT R213, RZ, 0x5410, R193 ;  /* 0x00005410ffd57816 */ /* 0x000fe200000000c1 */
[----:B------:R-:W-:Y:S01]  /*09d0*/  FADD.FTZ R101, R101, R192 ;  /* 0x000000c065657221 */ /* 0x000fe20000010000 */
[----:B------:R-:W-:Y:S01]  /*09e0*/  PRMT R186, RZ, 0x7610, R189 ;  /* 0x00007610ffba7816 */ /* 0x000fe200000000bd */
[-C--:B------:R-:W-:Y:S02]  /*09f0*/  FFMA.FTZ R125, R198, R192.reuse, R125 ;  /* 0x000000c0c67d7223 */ /* 0x080fe4000001007d */
[----:B------:R-:W-:Y:S02]  /*0a00*/  FFMA.FTZ R201, R173, R192, R201 ;  /* 0x000000c0adc97223 */ /* 0x000fe400000100c9 */
[----:B------:R-:W-:-:S02]  /*0a10*/  FMUL.FTZ R192, R166, R223 ;  /* 0x000000dfa6c07220 */ /* 0x000fc40000410000 */
[C---:B------:R-:W-:Y:S02]  /*0a20*/  FADD.FTZ R227, -R214.reuse, R185 ;  /* 0x000000b9d6e37221 */ /* 0x040fe40000010100 */
[----:B------:R-:W-:Y:S02]  /*0a30*/  FADD.FTZ R211, -R214, R211 ;  /* 0x000000d3d6d37221 */ /* 0x000fe40000010100 */
[----:B------:R-:W-:Y:S02]  /*0a40*/  FADD.FTZ R100, R100, R19 ;  /* 0x0000001364647221 */ /* 0x000fe40000010000 */
[-C--:B------:R-:W-:Y:S02]  /*0a50*/  FFMA.FTZ R124, R197, R19.reuse, R124 ;  /* 0x00000013c57c7223 */ /* 0x080fe4000001007c */
[----:B------:R-:W-:Y:S01]  /*0a60*/  FFMA.FTZ R19, R172, R19, R184 ;  /* 0x00000013ac137223 */ /* 0x000fe200000100b8 */
[----:B------:R-:W-:Y:S01]  /*0a70*/  PRMT R184, RZ, 0x7610, R193 ;  /* 0x00007610ffb87816 */ /* 0x000fe200000000c1 */
[----:B------:R-:W-:Y:S01]  /*0a80*/  FADD.FTZ R102, R102, R213 ;  /* 0x000000d566667221 */ /* 0x000fe20000010000 */
[----:B------:R-:W-:Y:S01]  /*0a90*/  PRMT R189, RZ, 0x5410, R190 ;  /* 0x00005410ffbd7816 */ /* 0x000fe200000000be */
[----:B------:R-:W-:-:S02]  /*0aa0*/  FFMA.FTZ R126, R199, R213, R126 ;  /* 0x000000d5c77e7223 */ /* 0x000fc4000001007e */
[----:B------:R-:W-:Y:S02]  /*0ab0*/  FFMA.FTZ R192, R174, R213, R192 ;  /* 0x000000d5aec07223 */ /* 0x000fe400000100c0 */
[C---:B------:R-:W-:Y:S02]  /*0ac0*/  FMUL.FTZ R200, R10.reuse, R227 ;  /* 0x000000e30ac87220 */ /* 0x040fe40000410000 */
[----:B------:R-:W-:Y:S02]  /*0ad0*/  FMUL.FTZ R213, R167, R186 ;  /* 0x000000baa7d57220 */ /* 0x000fe40000410000 */
[----:B------:R-:W-:Y:S01]  /*0ae0*/  FMUL.FTZ R211, R10, R211 ;  /* 0x000000d30ad37220 */ /* 0x000fe20000410000 */
[----:B------:R-:W-:Y:S01]  /*0af0*/  PRMT R193, RZ, 0x5410, R194 ;  /* 0x00005410ffc17816 */ /* 0x000fe200000000c2 */
[----:B------:R-:W-:Y:S02]  /*0b00*/  FADD.FTZ R103, R103, R184 ;  /* 0x000000b867677221 */ /* 0x000fe40000010000 */
[----:B------:R-:W-:-:S02]  /*0b10*/  FFMA.FTZ R127, R200, R184, R127 ;  /* 0x000000b8c87f7223 */ /* 0x000fc4000001007f */
[----:B------:R-:W-:Y:S02]  /*0b20*/  FFMA.FTZ R213, R175, R184, R213 ;  /* 0x000000b8afd57223 */ /* 0x000fe400000100d5 */
[-C--:B------:R-:W-:Y:S02]  /*0b30*/  FMUL.FTZ R184, R160, R189.reuse ;  /* 0x000000bda0b87220 */ /* 0x080fe40000410000 */
[----:B------:R-:W-:Y:S02]  /*0b40*/  FADD.FTZ R48, R48, R189 ;  /* 0x000000bd30307221 */ /* 0x000fe40000010000 */
[----:B------:R-:W-:Y:S01]  /*0b50*/  FFMA.FTZ R72, R211, R189, R72 ;  /* 0x000000bdd3487223 */ /* 0x000fe20000010048 */
[----:B------:R-:W-:Y:S01]  /*0b60*/  PRMT R189, RZ, 0x5410, R191 ;  /* 0x00005410ffbd7816 */ /* 0x000fe200000000bf */
[----:B------:R-:W-:Y:S02]  /*0b70*/  FADD.FTZ R185, -R214, R237 ;  /* 0x000000edd6b97221 */ /* 0x000fe40000010100 */
[----:B------:R-:W-:Y:S01]  /*0b80*/  FMUL.FTZ R214, R10, R187 ;  /* 0x000000bb0ad67220 */ /* 0x000fe20000410000 */
[----:B------:R-:W-:Y:S01]  /*0b90*/  PRMT R187, RZ, 0x5410, R195 ;  /* 0x00005410ffbb7816 */ /* 0x000fe200000000c3 */
[----:B------:R-:W-:-:S02]  /*0ba0*/  FADD.FTZ R96, R96, R193 ;  /* 0x000000c160607221 */ /* 0x000fc40000010000 */
[-C--:B------:R-:W-:Y:S02]  /*0bb0*/  FFMA.FTZ R120, R211, R193.reuse, R120 ;  /* 0x000000c1d3787223 */ /* 0x080fe40000010078 */
[----:B------:R-:W-:Y:S02]  /*0bc0*/  FADD.FTZ R55, R55, R186 ;  /* 0x000000ba37377221 */ /* 0x000fe40000010000 */
[----:B------:R-:W-:Y:S02]  /*0bd0*/  FFMA.FTZ R79, R200, R186, R79 ;  /* 0x000000bac84f7223 */ /* 0x000fe4000001004f */
[----:B------:R-:W-:Y:S02]  /*0be0*/  FFMA.FTZ R193, R168, R193, R184 ;  /* 0x000000c1a8c17223 */ /* 0x000fe400000100b8 */
[----:B------:R-:W-:Y:S02]  /*0bf0*/  FMUL.FTZ R221, R10, R221 ;  /* 0x000000dd0add7220 */ /* 0x000fe40000410000 */
[----:B------:R-:W-:-:S02]  /*0c00*/  FMUL.FTZ R220, R162, R189 ;  /* 0x000000bda2dc7220 */ /* 0x000fc40000410000 */
[----:B------:R-:W-:Y:S02]  /*0c10*/  FADD.FTZ R184, RZ, R19 ;  /* 0x00000013ffb87221 */ /* 0x000fe40000010000 */
[----:B------:R-:W-:Y:S02]  /*0c20*/  FFMA.FTZ R186, R197, R19, RZ ;  /* 0x00000013c5ba7223 */ /* 0x000fe400000100ff */
[----:B------:R-:W-:Y:S02]  /*0c30*/  FADD.FTZ R98, R98, R187 ;  /* 0x000000bb62627221 */ /* 0x000fe40000010000 */
[-C--:B------:R-:W-:Y:S02]  /*0c40*/  FFMA.FTZ R122, R221, R187.reuse, R122 ;  /* 0x000000bbdd7a7223 */ /* 0x080fe4000001007a */
[----:B------:R-:W-:Y:S02]  /*0c50*/  FFMA.FTZ R220, R170, R187, R220 ;  /* 0x000000bbaadc7223 */ /* 0x000fe400000100dc */
[----:B------:R-:W-:-:S02]  /*0c60*/  FADD.FTZ R187, R184, R201 ;  /* 0x000000c9b8bb7221 */ /* 0x000fc40000010000 */
[----:B------:R-:W-:Y:S01]  /*0c70*/  FFMA.FTZ R186, R198, R201, R186 ;  /* 0x000000c9c6ba7223 */ /* 0x000fe200000100ba */
[----:B------:R-:W-:Y:S01]  /*0c80*/  PRMT R190, RZ, 0x7610, R190 ;  /* 0x00007610ffbe7816 */ /* 0x000fe200000000be */
[----:B------:R-:W-:Y:S02]  /*0c90*/  FADD.FTZ R184, R187, R192 ;  /* 0x000000c0bbb87221 */ /* 0x000fe40000010000 */
[C---:B------:R-:W-:Y:S01]  /*0ca0*/  FFMA.FTZ R186, R199.reuse, R192, R186 ;  /* 0x000000c0c7ba7223 */ /* 0x040fe200000100ba */
[----:B------:R-:W-:Y:S01]  /*0cb0*/  PRMT R194, RZ, 0x7610, R194 ;  /* 0x00007610ffc27816 */ /* 0x000fe200000000c2 */
[----:B------:R-:W-:Y:S02]  /*0cc0*/  FADD.FTZ R54, R54, R223 ;  /* 0x000000df36367221 */ /* 0x000fe40000010000 */
[----:B------:R-:W-:Y:S02]  /*0cd0*/  FFMA.FTZ R78, R199, R223, R78 ;  /* 0x000000dfc74e7223 */ /* 0x000fe4000001004e */
[----:B------:R-:W-:-:S02]  /*0ce0*/  FMUL.FTZ R223, R161, R190 ;  /* 0x000000bea1df7220 */ /* 0x000fc40000410000 */
[----:B------:R-:W-:Y:S02]  /*0cf0*/  FADD.FTZ R184, R184, R213 ;  /* 0x000000d5b8b87221 */ /* 0x000fe40000010000 */
[----:B------:R-:W-:Y:S02]  /*0d00*/  FFMA.FTZ R186, R200, R213, R186 ;  /* 0x000000d5c8ba7223 */ /* 0x000fe400000100ba */
[----:B------:R-:W-:Y:S02]  /*0d10*/  FADD.FTZ R49, R49, R190 ;  /* 0x000000be31317221 */ /* 0x000fe40000010000 */
[----:B------:R-:W-:Y:S01]  /*0d20*/  FFMA.FTZ R73, R214, R190, R73 ;  /* 0x000000bed6497223 */ /* 0x000fe20000010049 */
[----:B------:R-:W-:Y:S01]  /*0d30*/  PRMT R190, RZ, 0x7610, R191 ;  /* 0x00007610ffbe7816 */ /* 0x000fe200000000bf */
[----:B------:R-:W-:Y:S02]  /*0d40*/  FFMA.FTZ R223, R169, R194, R223 ;  /* 0x000000c2a9df7223 */ /* 0x000fe400000100df */
[----:B------:R-:W-:-:S02]  /*0d50*/  FADD.FTZ R184, R184, R193 ;  /* 0x000000c1b8b87221 */ /* 0x000fc40000010000 */
[----:B------:R-:W-:Y:S02]  /*0d60*/  FFMA.FTZ R186, R211, R193, R186 ;  /* 0x000000c1d3ba7223 */ /* 0x000fe400000100ba */
[----:B------:R-:W-:Y:S02]  /*0d70*/  FADD.FTZ R53, R53, R188 ;  /* 0x000000bc35357221 */ /* 0x000fe40000010000 */
[----:B------:R-:W-:Y:S01]  /*0d80*/  FFMA.FTZ R77, R198, R188, R77 ;  /* 0x000000bcc64d7223 */ /* 0x000fe2000001004d */
[----:B------:R-:W-:Y:S01]  /*0d90*/  PRMT R188, RZ, 0x7610, R195 ;  /* 0x00007610ffbc7816 */ /* 0x000fe200000000c3 */
[----:B------:R-:W-:Y:S02]  /*0da0*/  FMUL.FTZ R228, R10, R185 ;  /* 0x000000b90ae47220 */ /* 0x000fe40000410000 */
[----:B------:R-:W-:Y:S02]  /*0db0*/  FADD.FTZ R185, R184, R223 ;  /* 0x000000dfb8b97221 */ /* 0x000fe40000010000 */
[----:B------:R-:W-:-:S02]  /*0dc0*/  FMUL.FTZ R227, R163, R190 ;  /* 0x000000bea3e37220 */ /* 0x000fc40000410000 */
[C---:B------:R-:W-:Y:S02]  /*0dd0*/  FFMA.FTZ R186, R214.reuse, R223, R186 ;  /* 0x000000dfd6ba7223 */ /* 0x040fe400000100ba */
[----:B------:R-:W-:Y:S02]  /*0de0*/  FFMA.FTZ R227, R171, R188, R227 ;  /* 0x000000bcabe37223 */ /* 0x000fe400000100e3 */
[----:B------:R-:W-:Y:S02]  /*0df0*/  FADD.FTZ R184, R185, R220 ;  /* 0x000000dcb9b87221 */ /* 0x000fe40000010000 */
[----:B------:R-:W-:Y:S02]  /*0e00*/  FFMA.FTZ R186, R221, R220, R186 ;  /* 0x000000dcddba7223 */ /* 0x000fe400000100ba */
[----:B------:R-:W-:Y:S02]  /*0e10*/  FADD.FTZ R97, R97, R194 ;  /* 0x000000c261617221 */ /* 0x000fe40000010000 */
[----:B------:R-:W-:Y:S01]  /*0e20*/  FFMA.FTZ R121, R214, R194, R121 ;  /* 0x000000c2d6797223 */ /* 0x000fe20000010079 */
[----:B------:R-:W-:Y:S01]  /*0e30*/  IADD3 R194, R0, 0x80, RZ ;  /* 0x0000008000c27810 */ /* 0x000fe20007ffe0ff */
        /* <DEDUP_REMOVED lines=8> */
.L_x_438:
[----:B-1----:R-:W-:Y:S05]  /*0ec0*/  BSYNC B0 ;  /* 0x0000000000007941 */ /* 0x002fea0003800000 */
.L_x_437:
[----:B------:R-:W-:Y:S01]  /*0ed0*/  BSSY B0, `(.L_x_439) ;  /* 0x0000084000007945 */ /* 0x000fe20003800000 */
[----:B------:R-:W-:Y:S05]  /*0ee0*/  @!P2 BRA `(.L_x_440) ;  /* 0x000008200000a947 */ /* 0x000fea0003800000 */
[----:B------:R-:W-:-:S04]  /*0ef0*/  LEA R12, P0, R194, c[0x0][0x188], 0x4 ;  /* 0x00006200c20c7a11 */ /* 0x000fc800078020ff */
[----:B------:R-:W-:Y:S01]  /*0f00*/  LEA.HI.X R13, R194, c[0x0][0x18c], RZ, 0x4, P0 ;  /* 0x00006300c20d7a11 */ /* 0x000fe200000f24ff */
[----:B------:R-:W-:-:S05]  /*0f10*/  IMAD.MOV.U32 R189, RZ, RZ, 0x10 ;  /* 0x00000010ffbd7424 */ /* 0x000fca00078e00ff */
        /* <DEDUP_REMOVED lines=22> */
[----:B------:R-:W-:Y:S02]  /*1080*/  IADD3 R194, R194, 0x80, RZ ;  /* 0x00000080c2c27810 */ /* 0x000fe40007ffe0ff */
[--C-:B--2---:R-:W-:Y:S02]  /*1090*/  PRMT R8, RZ, 0x5410, R12.reuse ;  /* 0x00005410ff087816 */ /* 0x104fe4000000000c */
[----:B------:R-:W-:-:S03]  /*10a0*/  PRMT R12, RZ, 0x7610, R12 ;  /* 0x00007610ff0c7816 */ /* 0x000fc6000000000c */
[----:B------:R-:W-:Y:S01]  /*10b0*/  FADD.FTZ R9, -R210, R8 ;  /* 0x00000008d2097221 */ /* 0x000fe20000010100 */
[--C-:B------:R-:W-:Y:S02]  /*10c0*/  PRMT R219, RZ, 0x5410, R15.reuse ;  /* 0x00005410ffdb7816 */ /* 0x100fe4000000000f */
[----:B------:R-:W-:Y:S01]  /*10d0*/  PRMT R225, RZ, 0x7610, R15 ;  /* 0x00007610ffe17816 */ /* 0x000fe2000000000f */
[----:B------:R-:W-:Y:S01]  /*10e0*/  FMUL.FTZ R9, R10, R9 ;  /* 0x000000090a097220 */ /* 0x000fe20000410000 */
[----:B---3--:R-:W-:Y:S01]  /*10f0*/  PRMT R15, RZ, 0x5410, R184 ;  /* 0x00005410ff0f7816 */ /* 0x008fe200000000b8 */
[----:B------:R-:W-:Y:S01]  /*1100*/  FADD.FTZ R247, -R210, R12 ;  /* 0x0000000cd2f77221 */ /* 0x000fe20000010100 */
[--C-:B0-----:R-:W-:Y:S02]  /*1110*/  PRMT R208, RZ, 0x5410, R13.reuse ;  /* 0x00005410ffd07816 */ /* 0x101fe4000000000d */
[----:B------:R-:W-:Y:S01]  /*1120*/  PRMT R184, RZ, 0x7610, R184 ;  /* 0x00007610ffb87816 */ /* 0x000fe200000000b8 */
[----:B------:R-:W-:Y:S01]  /*1130*/  FMUL.FTZ R8, R148, R15 ;  /* 0x0000000f94087220 */ /* 0x000fe20000410000 */
[----:B------:R-:W-:Y:S01]  /*1140*/  PRMT R245, RZ, 0x7610, R13 ;  /* 0x00007610fff57816 */ /* 0x000fe2000000000d */
[----:B------:R-:W-:-:S02]  /*1150*/  FADD.FTZ R44, R44, R15 ;  /* 0x0000000f2c2c7221 */ /* 0x000fc40000010000 */
[----:B------:R-:W-:Y:S02]  /*1160*/  FFMA.FTZ R68, R9, R15, R68 ;  /* 0x0000000f09447223 */ /* 0x000fe40000010044 */
[----:B------:R-:W-:Y:S01]  /*1170*/  FMUL.FTZ R15, R10, R247 ;  /* 0x000000f70a0f7220 */ /* 0x000fe20000410000 */
[--C-:B------:R-:W-:Y:S02]  /*1180*/  PRMT R209, RZ, 0x5410, R14.reuse ;  /* 0x00005410ffd17816 */ /* 0x100fe4000000000e */
[----:B------:R-:W-:Y:S02]  /*1190*/  PRMT R215, RZ, 0x7610, R14 ;  /* 0x00007610ffd77816 */ /* 0x000fe4000000000e */
[----:B----4-:R-:W-:Y:S01]  /*11a0*/  PRMT R13, RZ, 0x5410, R188 ;  /* 0x00005410ff0d7816 */ /* 0x010fe200000000bc */
[----:B------:R-:W-:Y:S02]  /*11b0*/  FADD.FTZ R249, -R210, R208 ;  /* 0x000000d0d2f97221 */ /* 0x000fe40000010100 */
[----:B------:R-:W-:-:S02]  /*11c0*/  FMUL.FTZ R12, R149, R184 ;  /* 0x000000b8950c7220 */ /* 0x000fc40000410000 */
[----:B------:R-:W-:Y:S02]  /*11d0*/  FADD.FTZ R45, R45, R184 ;  /* 0x000000b82d2d7221 */ /* 0x000fe40000010000 */
[----:B------:R-:W-:Y:S01]  /*11e0*/  FFMA.FTZ R69, R15, R184, R69 ;  /* 0x000000b80f457223 */ /* 0x000fe20000010045 */
[----:B------:R-:W-:Y:S01]  /*11f0*/  PRMT R184, RZ, 0x7610, R185 ;  /* 0x00007610ffb87816 */ /* 0x000fe200000000b9 */
[C---:B------:R-:W-:Y:S02]  /*1200*/  FADD.FTZ R245, -R210.reuse, R245 ;  /* 0x000000f5d2f57221 */ /* 0x040fe40000010100 */
[C---:B------:R-:W-:Y:S02]  /*1210*/  FADD.FTZ R209, -R210.reuse, R209 ;  /* 0x000000d1d2d17221 */ /* 0x040fe40000010100 */
[C---:B------:R-:W-:Y:S02]  /*1220*/  FADD.FTZ R215, -R210.reuse, R215 ;  /* 0x000000d7d2d77221 */ /* 0x040fe40000010100 */
[----:B------:R-:W-:-:S02]  /*1230*/  FADD.FTZ R219, -R210, R219 ;  /* 0x000000dbd2db7221 */ /* 0x000fc40000010100 */
[----:B------:R-:W-:Y:S01]  /*1240*/  FADD.FTZ R225, -R210, R225 ;  /* 0x000000e1d2e17221 */ /* 0x000fe20000010100 */
[----:B------:R-:W-:Y:S01]  /*1250*/  PRMT R210, RZ, 0x7610, R189 ;  /* 0x00007610ffd27816 */ /* 0x000fe200000000bd */
[----:B------:R-:W-:Y:S02]  /*1260*/  FADD.FTZ R92, R92, R13 ;  /* 0x0000000d5c5c7221 */ /* 0x000fe40000010000 */
[-C--:B------:R-:W-:Y:S02]  /*1270*/  FFMA.FTZ R116, R9, R13.reuse, R116 ;  /* 0x0000000d09747223 */ /* 0x080fe40000010074 */
[----:B------:R-:W-:Y:S02]  /*1280*/  FFMA.FTZ R8, R156, R13, R8 ;  /* 0x0000000d9c087223 */ /* 0x000fe40000010008 */
[C---:B------:R-:W-:Y:S01]  /*1290*/  FMUL.FTZ R13, R10.reuse, R249 ;  /* 0x000000f90a0d7220 */ /* 0x040fe20000410000 */
[----:B------:R-:W-:Y:S01]  /*12a0*/  PRMT R249, RZ, 0x5410, R185 ;  /* 0x00005410fff97816 */ /* 0x000fe200000000b9 */
[----:B------:R-:W-:Y:S01]  /*12b0*/  FMUL.FTZ R212, R10, R245 ;  /* 0x000000f50ad47220 */ /* 0x000fe20000410000 */
[----:B------:R-:W-:Y:S01]  /*12c0*/  PRMT R14, RZ, 0x7610, R188 ;  /* 0x00007610ff0e7816 */ /* 0x000fe200000000bc */
[----:B------:R-:W-:Y:S01]  /*12d0*/  FMUL.FTZ R185, R151, R184 ;  /* 0x000000b897b97220 */ /* 0x000fe20000410000 */
[----:B------:R-:W-:-:S02]  /*12e0*/  PRMT R247, RZ, 0x5410, R189 ;  /* 0x00005410fff77816 */ /* 0x000fc400000000bd */
[----:B------:R-:W-:Y:S01]  /*12f0*/  PRMT R189, RZ, 0x5410, R186 ;  /* 0x00005410ffbd7816 */ /* 0x000fe200000000ba */
[----:B------:R-:W-:Y:S02]  /*1300*/  FADD.FTZ R95, R95, R210 ;  /* 0x000000d25f5f7221 */ /* 0x000fe40000010000 */
[-C--:B------:R-:W-:Y:S02]  /*1310*/  FFMA.FTZ R119, R212, R210.reuse, R119 ;  /* 0x000000d2d4777223 */ /* 0x080fe40000010077 */
[----:B------:R-:W-:Y:S01]  /*1320*/  FFMA.FTZ R210, R159, R210, R185 ;  /* 0x000000d29fd27223 */ /* 0x000fe200000100b9 */
[----:B------:R-:W-:Y:S01]  /*1330*/  PRMT R185, RZ, 0x5410, R190 ;  /* 0x00005410ffb97816 */ /* 0x000fe200000000be */
[----:B------:R-:W-:Y:S02]  /*1340*/  FADD.FTZ R93, R93, R14 ;  /* 0x0000000e5d5d7221 */ /* 0x000fe40000010000 */
[-C--:B------:R-:W-:Y:S02]  /*1350*/  FFMA.FTZ R117, R15, R14.reuse, R117 ;  /* 0x0000000e0f757223 */ /* 0x080fe40000010075 */
[----:B------:R-:W-:-:S02]  /*1360*/  FFMA.FTZ R14, R157, R14, R12 ;  /* 0x0000000e9d0e7223 */ /* 0x000fc4000001000c */
[----:B------:R-:W-:Y:S02]  /*1370*/  FMUL.FTZ R209, R10, R209 ;  /* 0x000000d10ad17220 */ /* 0x000fe40000410000 */
[----:B------:R-:W-:Y:S02]  /*1380*/  FMUL.FTZ R208, R144, R189 ;  /* 0x000000bd90d07220 */ /* 0x000fe40000410000 */
[----:B------:R-:W-:Y:S02]  /*1390*/  FMUL.FTZ R12, R150, R249 ;  /* 0x000000f9960c7220 */ /* 0x000fe40000410000 */
[----:B------:R-:W-:Y:S02]  /*13a0*/  FADD.FTZ R237, R237, R8 ;  /* 0x00000008eded7221 */ /* 0x000fe40000010000 */
[----:B------:R-:W-:Y:S01]  /*13b0*/  FFMA.FTZ R195, R9, R8, R195 ;  /* 0x0000000809c37223 */ /* 0x000fe200000100c3 */
[----:B------:R-:W-:Y:S01]  /*13c0*/  PRMT R186, RZ, 0x7610, R186 ;  /* 0x00007610ffba7816 */ /* 0x000fe200000000ba */
[----:B------:R-:W-:-:S02]  /*13d0*/  FADD.FTZ R88, R88, R185 ;  /* 0x000000b958587221 */ /* 0x000fc40000010000 */
[-C--:B------:R-:W-:Y:S02]  /*13e0*/  FFMA.FTZ R112, R209, R185.reuse, R112 ;  /* 0x000000b9d1707223 */ /* 0x080fe40000010070 */
[----:B------:R-:W-:Y:S01]  /*13f0*/  FFMA.FTZ R208, R152, R185, R208 ;  /* 0x000000b998d07223 */ /* 0x000fe200000100d0 */
[----:B------:R-:W-:Y:S01]  /*1400*/  PRMT R185, RZ, 0x5410, R187 ;  /* 0x00005410ffb97816 */ /* 0x000fe200000000bb */
[----:B------:R-:W-:Y:S02]  /*1410*/  FFMA.FTZ R12, R158, R247, R12 ;  /* 0x000000f79e0c7223 */ /* 0x000fe4000001000c */
[----:B------:R-:W-:Y:S02]  /*1420*/  FADD.FTZ R237, R237, R14 ;  /* 0x0000000eeded7221 */ /* 0x000fe40000010000 */
[----:B------:R-:W-:Y:S02]  /*1430*/  FFMA.FTZ R195, R15, R14, R195 ;  /* 0x0000000e0fc37223 */ /* 0x000fe400000100c3 */
[----:B------:R-:W-:Y:S01]  /*1440*/  FMUL.FTZ R218, R10, R215 ;  /* 0x000000d70ada7220 */ /* 0x000fe20000410000 */
[----:B------:R-:W-:Y:S01]  /*1450*/  PRMT R215, RZ, 0x5410, R191 ;  /* 0x00005410ffd77816 */ /* 0x000fe200000000bf */
[----:B------:R-:W-:-:S02]  /*1460*/  FADD.FTZ R47, R47, R184 ;  /* 0x000000b82f2f7221 */ /* 0x000fc40000010000 */
[----:B------:R-:W-:Y:S02]  /*1470*/  FFMA.FTZ R71, R212, R184, R71 ;  /* 0x000000b8d4477223 */ /* 0x000fe40000010047 */
[----:B------:R-:W-:Y:S02]  /*1480*/  FMUL.FTZ R219, R10, R219 ;  /* 0x000000db0adb7220 */ /* 0x000fe40000410000 */
[----:B------:R-:W-:Y:S02]  /*1490*/  FADD.FTZ R237, R237, R12 ;  /* 0x0000000ceded7221 */ /* 0x000fe40000010000 */
[----:B------:R-:W-:Y:S02]  /*14a0*/  FFMA.FTZ R195, R13, R12, R195 ;  /* 0x0000000c0dc37223 */ /* 0x000fe400000100c3 */
[----:B------:R-:W-:Y:S02]  /*14b0*/  FMUL.FTZ R216, R145, R186 ;  /* 0x000000ba91d87220 */ /* 0x000fe40000410000 */
[----:B------:R-:W-:-:S02]  /*14c0*/  FADD.FTZ R41, R41, R186 ;  /* 0x000000ba29297221 */ /* 0x000fc40000010000 */
[----:B------:R-:W-:Y:S01]  /*14d0*/  FFMA.FTZ R65, R218, R186, R65 ;  /* 0x000000bada417223 */ /* 0x000fe20000010041 */
[----:B------:R-:W-:Y:S01]  /*14e0*/  PRMT R186, RZ, 0x7610, R187 ;  /* 0x00007610ffba7816 */ /* 0x000fe200000000bb */
[----:B------:R-:W-:Y:S01]  /*14f0*/  FMUL.FTZ R184, R146, R185 ;  /* 0x000000b992b87220 */ /* 0x000fe20000410000 */
[----:B------:R-:W-:Y:S01]  /*1500*/  PRMT R190, RZ, 0x7610, R190 ;  /* 0x00007610ffbe7816 */ /* 0x000fe200000000be */
[----:B------:R-:W-:Y:S02]  /*1510*/  FADD.FTZ R90, R90, R215 ;  /* 0x000000d75a5a7221 */ /* 0x000fe40000010000 */
[----:B------:R-:W-:Y:S02]  /*1520*/  FFMA.FTZ R114, R219, R215, R114 ;  /* 0x000000d7db727223 */ /* 0x000fe40000010072 */
[----:B------:R-:W-:Y:S02]  /*1530*/  FADD.FTZ R237, R237, R210 ;  /* 0x000000d2eded7221 */ /* 0x000fe40000010000 */
[----:B------:R-:W-:-:S02]  /*1540*/  FFMA.FTZ R195, R212, R210, R195 ;  /* 0x000000d2d4c37223 */ /* 0x000fc400000100c3 */
[----:B------:R-:W-:Y:S01]  /*1550*/  FFMA.FTZ R215, R154, R215, R184 ;  /* 0x000000d79ad77223 */ /* 0x000fe200000100b8 */
[----:B------:R-:W-:Y:S01]  /*1560*/  PRMT R184, RZ, 0x7610, R191 ;  /* 0x00007610ffb87816 */ /* 0x000fe200000000bf */
[----:B------:R-:W-:Y:S02]  /*1570*/  FMUL.FTZ R226, R10, R225 ;  /* 0x000000e10ae27220 */ /* 0x000fe40000410000 */
[----:B------:R-:W-:Y:S02]  /*1580*/  FMUL.FTZ R225, R147, R186 ;  /* 0x000000ba93e17220 */ /* 0x000fe40000410000 */
[----:B------:R-:W-:Y:S02]  /*1590*/  FFMA.FTZ R216, R153, R190, R216 ;  /* 0x000000be99d87223 */ /* 0x000fe400000100d8 */
[----:B------:R-:W-:Y:S02]  /*15a0*/  FADD.FTZ R237, R237, R208 ;  /* 0x000000d0eded7221 */ /* 0x000fe40000010000 */
[----:B------:R-:W-:-:S02]  /*15b0*/  FFMA.FTZ R195, R209, R208, R195 ;  /* 0x000000d0d1c37223 */ /* 0x000fc400000100c3 */
[----:B------:R-:W-:Y:S02]  /*15c0*/  FADD.FTZ R91, R91, R184 ;  /* 0x000000b85b5b7221 */ /* 0x000fe40000010000 */
[CC--:B------:R-:W-:Y:S02]  /*15d0*/  FFMA.FTZ R115, R226.reuse, R184.reuse, R115 ;  /* 0x000000b8e2737223 */ /* 0x0c0fe40000010073 */
        /* <DEDUP_REMOVED lines=19> */
.L_x_440:
[----:B------:R-:W-:Y:S05]  /*1710*/  BSYNC B0 ;  /* 0x0000000000007941 */ /* 0x000fea0003800000 */
.L_x_439:
        /* <DEDUP_REMOVED lines=10> */
[----:B------:R-:W-:Y:S02]  /*17c0*/  ISETP.NE.U32.AND P0, PT, RZ, c[0x0][0x218], PT ;  /* 0x00008600ff007a0c */ /* 0x000fe40003f05070 */
[----:B------:R-:W-:Y:S02]  /*17d0*/  SHF.L.U32 R16, R194, 0x3, RZ ;  /* 0x00000003c2107819 */ /* 0x000fe400000006ff */
[----:B------:R-:W-:Y:S02]  /*17e0*/  ISETP.NE.AND.EX P0, PT, RZ, c[0x0][0x21c], PT, P0 ;  /* 0x00008700ff007a0c */ /* 0x000fe40003f05300 */
[----:B------:R-:W-:-:S02]  /*17f0*/  SHF.R.U32.HI R11, RZ, 0x1d, R194 ;  /* 0x0000001dff0b7819 */ /* 0x000fc400000116c2 */
        /* <DEDUP_REMOVED lines=9> */
[----:B0-----:R-:W-:Y:S02]  /*1890*/  ISETP.NE.AND P0, PT, R4, RZ, PT ;  /* 0x000000ff0400720c */ /* 0x001fe40003f05270 */
[----:B------:R-:W-:Y:S02]  /*18a0*/  @P4 IADD3.X R17, R11, c[0x0][0x19c], RZ, P6, !PT ;  /* 0x000067000b114a10 */ /* 0x000fe400037fe4ff */
[----:B-----5:R-:W-:-:S03]  /*18b0*/  FSEL R18, R229, RZ, !P0 ;  /* 0x000000ffe5127208 */ /* 0x020fc60004000000 */
[----:B------:R3:W5:Y:S01]  /*18c0*/  @P4 LDG.E.64 R238, [R16.64] ;  /* 0x0000000410ee4981 */ /* 0x000762000c1e1b00 */
[----:B--2---:R-:W-:Y:S02]  /*18d0*/  PRMT R6, RZ, 0x5410, R204 ;  /* 0x00005410ff067816 */ /* 0x004fe400000000cc */
[----:B------:R-:W-:Y:S02]  /*18e0*/  PRMT R11, RZ, 0x5410, R205 ;  /* 0x00005410ff0b7816 */ /* 0x000fe400000000cd */
[----:B---3--:R-:W-:Y:S01]  /*18f0*/  PRMT R17, RZ, 0x5410, R184 ;  /* 0x00005410ff117816 */ /* 0x008fe200000000b8 */
[C---:B------:R-:W-:Y:S01]  /*1900*/  FADD.FTZ R7, -R18.reuse, R6 ;  /* 0x0000000612077221 */ /* 0x040fe20000010100 */
[----:B------:R-:W-:Y:S01]  /*1910*/  PRMT R204, RZ, 0x7610, R204 ;  /* 0x00007610ffcc7816 */ /* 0x000fe200000000cc */
[----:B------:R-:W-:Y:S01]  /*1920*/  FADD.FTZ R247, -R18, R11 ;  /* 0x0000000b12f77221 */ /* 0x000fe20000010100 */
[----:B----4-:R-:W-:Y:S01]  /*1930*/  PRMT R11, RZ, 0x5410, R188 ;  /* 0x00005410ff0b7816 */ /* 0x010fe200000000bc */
[----:B------:R-:W-:-:S02]  /*1940*/  FMUL.FTZ R7, R10, R7 ;  /* 0x000000070a077220 */ /* 0x000fc40000410000 */
[----:B------:R-:W-:Y:S02]  /*1950*/  FMUL.FTZ R6, R132, R17 ;  /* 0x0000001184067220 */ /* 0x000fe40000410000 */
[----:B------:R-:W-:Y:S01]  /*1960*/  FADD.FTZ R245, -R18, R204 ;  /* 0x000000cc12f57221 */ /* 0x000fe20000010100 */
[----:B------:R-:W-:Y:S01]  /*1970*/  PRMT R203, RZ, 0x5410, R206 ;  /* 0x00005410ffcb7816 */ /* 0x000fe200000000ce */
[----:B------:R-:W-:Y:S01]  /*1980*/  FADD.FTZ R84, R84, R11 ;  /* 0x0000000b54547221 */ /* 0x000fe20000010000 */
[----:B------:R-:W-:Y:S01]  /*1990*/  PRMT R184, RZ, 0x7610, R184 ;  /* 0x00007610ffb87816 */ /* 0x000fe200000000b8 */
[CC--:B------:R-:W-:Y:S02]  /*19a0*/  FFMA.FTZ R108, R7.reuse, R11.reuse, R108 ;  /* 0x0000000b076c7223 */ /* 0x0c0fe4000001006c */
[----:B------:R-:W-:Y:S02]  /*19b0*/  FFMA.FTZ R6, R140, R11, R6 ;  /* 0x0000000b8c067223 */ /* 0x000fe40000010006 */
[----:B------:R-:W-:Y:S01]  /*19c0*/  FMUL.FTZ R11, R10, R245 ;  /* 0x000000f50a0b7220 */ /* 0x000fe20000410000 */
[----:B------:R-:W-:Y:S01]  /*19d0*/  PRMT R205, RZ, 0x7610, R205 ;  /* 0x00007610ffcd7816 */ /* 0x000fe200000000cd */
[----:B------:R-:W-:Y:S01]  /*19e0*/  FADD.FTZ R203, -R18, R203 ;  /* 0x000000cb12cb7221 */ /* 0x000fe20000010100 */
[----:B------:R-:W-:Y:S01]  /*19f0*/  PRMT R206, RZ, 0x7610, R206 ;  /* 0x00007610ffce7816 */ /* 0x000fe200000000ce */
[----:B------:R-:W-:Y:S01]  /*1a00*/  FADD.FTZ R36, R36, R17 ;  /* 0x0000001124247221 */ /* 0x000fe20000010000 */
[--C-:B------:R-:W-:Y:S01]  /*1a10*/  PRMT R217, RZ, 0x5410, R207.reuse ;  /* 0x00005410ffd97816 */ /* 0x100fe200000000cf */
[----:B------:R-:W-:Y:S01]  /*1a20*/  FFMA.FTZ R60, R7, R17, R60 ;  /* 0x00000011073c7223 */ /* 0x000fe2000001003c */
[----:B------:R-:W-:Y:S01]  /*1a30*/  PRMT R229, RZ, 0x7610, R207 ;  /* 0x00007610ffe57816 */ /* 0x000fe200000000cf */
[-C--:B------:R-:W-:Y:S01]  /*1a40*/  FMUL.FTZ R17, R133, R184.reuse ;  /* 0x000000b885117220 */ /* 0x080fe20000410000 */
[----:B------:R-:W-:Y:S01]  /*1a50*/  PRMT R16, RZ, 0x7610, R188 ;  /* 0x00007610ff107816 */ /* 0x000fe200000000bc */
[----:B------:R-:W-:Y:S01]  /*1a60*/  FADD.FTZ R37, R37, R184 ;  /* 0x000000b825257221 */ /* 0x000fe20000010000 */
[----:B------:R-:W-:Y:S01]  /*1a70*/  PRMT R249, RZ, 0x5410, R185 ;  /* 0x00005410fff97816 */ /* 0x000fe200000000b9 */
[----:B------:R-:W-:Y:S01]  /*1a80*/  FFMA.FTZ R61, R11, R184, R61 ;  /* 0x000000b80b3d7223 */ /* 0x000fe2000001003d */
[----:B------:R-:W-:-:S02]  /*1a90*/  PRMT R245, RZ, 0x5410, R189 ;  /* 0x00005410fff57816 */ /* 0x000fc400000000bd */
[----:B------:R-:W-:Y:S01]  /*1aa0*/  PRMT R184, RZ, 0x7610, R189 ;  /* 0x00007610ffb87816 */ /* 0x000fe200000000bd */
[----:B------:R-:W-:Y:S01]  /*1ab0*/  FMUL.FTZ R203, R10, R203 ;  /* 0x000000cb0acb7220 */ /* 0x000fe20000410000 */
[----:B------:R-:W-:Y:S01]  /*1ac0*/  PRMT R189, RZ, 0x5410, R186 ;  /* 0x00005410ffbd7816 */ /* 0x000fe200000000ba */
[C---:B------:R-:W-:Y:S01]  /*1ad0*/  FADD.FTZ R205, -R18.reuse, R205 ;  /* 0x000000cd12cd7221 */ /* 0x040fe20000010100 */
[----:B------:R-:W-:Y:S01]  /*1ae0*/  PRMT R188, RZ, 0x7610, R185 ;  /* 0x00007610ffbc7816 */ /* 0x000fe200000000b9 */
[C---:B------:R-:W-:Y:S01]  /*1af0*/  FADD.FTZ R207, -R18.reuse, R206 ;  /* 0x000000ce12cf7221 */ /* 0x040fe20000010100 */
[----:B------:R-:W-:Y:S01]  /*1b00*/  PRMT R185, RZ, 0x5410, R190 ;  /* 0x00005410ffb97816 */ /* 0x000fe200000000be */
[C---:B------:R-:W-:Y:S02]  /*1b10*/  FADD.FTZ R217, -R18.reuse, R217 ;  /* 0x000000d912d97221 */ /* 0x040fe40000010100 */
[----:B------:R-:W-:Y:S02]  /*1b20*/  FADD.FTZ R229, -R18, R229 ;  /* 0x000000e512e57221 */ /* 0x000fe40000010100 */
[----:B------:R-:W-:-:S02]  /*1b30*/  FADD.FTZ R85, R85, R16 ;  /* 0x0000001055557221 */ /* 0x000fc40000010000 */
[-C--:B------:R-:W-:Y:S02]  /*1b40*/  FFMA.FTZ R109, R11, R16.reuse, R109 ;  /* 0x000000100b6d7223 */ /* 0x080fe4000001006d */
[----:B------:R-:W-:Y:S02]  /*1b50*/  FFMA.FTZ R16, R141, R16, R17 ;  /* 0x000000108d107223 */ /* 0x000fe40000010011 */
[----:B------:R-:W-:Y:S02]  /*1b60*/  FMUL.FTZ R18, R134, R249 ;  /* 0x000000f986127220 */ /* 0x000fe40000410000 */
[----:B------:R-:W-:Y:S02]  /*1b70*/  FADD.FTZ R237, R237, R6 ;  /* 0x00000006eded7221 */ /* 0x000fe40000010000 */
[----:B------:R-:W-:Y:S02]  /*1b80*/  FFMA.FTZ R195, R7, R6, R195 ;  /* 0x0000000607c37223 */ /* 0x000fe400000100c3 */
[----:B------:R-:W-:-:S02]  /*1b90*/  FMUL.FTZ R202, R128, R189 ;  /* 0x000000bd80ca7220 */ /* 0x000fc40000410000 */
[----:B------:R-:W-:Y:S02]  /*1ba0*/  FADD.FTZ R32, R32, R189 ;  /* 0x000000bd20207221 */ /* 0x000fe40000010000 */
[----:B------:R-:W-:Y:S01]  /*1bb0*/  FFMA.FTZ R56, R203, R189, R56 ;  /* 0x000000bdcb387223 */ /* 0x000fe20000010038 */
[----:B------:R-:W-:Y:S01]  /*1bc0*/  PRMT R189, RZ, 0x5410, R187 ;  /* 0x00005410ffbd7816 */ /* 0x000fe200000000bb */
[C---:B------:R-:W-:Y:S02]  /*1bd0*/  FMUL.FTZ R196, R10.reuse, R205 ;  /* 0x000000cd0ac47220 */ /* 0x040fe40000410000 */
[----:B------:R-:W-:Y:S02]  /*1be0*/  FMUL.FTZ R205, R135, R188 ;  /* 0x000000bc87cd7220 */ /* 0x000fe40000410000 */
[----:B------:R-:W-:Y:S02]  /*1bf0*/  FMUL.FTZ R17, R10, R247 ;  /* 0x000000f70a117220 */ /* 0x000fe40000410000 */
[----:B------:R-:W-:-:S02]  /*1c00*/  FFMA.FTZ R18, R142, R245, R18 ;  /* 0x000000f58e127223 */ /* 0x000fc40000010012 */
[----:B------:R-:W-:Y:S02]  /*1c10*/  FADD.FTZ R237, R237, R16 ;  /* 0x00000010eded7221 */ /* 0x000fe40000010000 */
[----:B------:R-:W-:Y:S02]  /*1c20*/  FFMA.FTZ R195, R11, R16, R195 ;  /* 0x000000100bc37223 */ /* 0x000fe400000100c3 */
        /* <DEDUP_REMOVED lines=11> */
[----:B------:R-:W-:Y:S01]  /*1ce0*/  FFMA.FTZ R195, R17, R18, R195 ;  /* 0x0000001211c37223 */ /* 0x000fe200000100c3 */
[----:B------:R-:W-:Y:S01]  /*1cf0*/  PRMT R190, RZ, 0x7610, R190 ;  /* 0x00007610ffbe7816 */ /* 0x000fe200000000be */
[----:B------:R-:W-:-:S02]  /*1d00*/  FMUL.FTZ R204, R10, R207 ;  /* 0x000000cf0acc7220 */ /* 0x000fc40000410000 */
[----:B------:R-:W-:Y:S02]  /*1d10*/  FADD.FTZ R82, R82, R185 ;  /* 0x000000b952527221 */ /* 0x000fe40000010000 */
[-C--:B------:R-:W-:Y:S02]  /*1d20*/  FFMA.FTZ R106, R217, R185.reuse, R106 ;  /* 0x000000b9d96a7223 */ /* 0x080fe4000001006a */
[----:B------:R-:W-:Y:S02]  /*1d30*/  FFMA.FTZ R206, R138, R185, R206 ;  /* 0x000000b98ace7223 */ /* 0x000fe400000100ce */
[----:B------:R-:W-:Y:S02]  /*1d40*/  FMUL.FTZ R207, R129, R186 ;  /* 0x000000ba81cf7220 */ /* 0x000fe40000410000 */
[----:B------:R-:W-:Y:S02]  /*1d50*/  FADD.FTZ R185, R184, R205 ;  /* 0x000000cdb8b97221 */ /* 0x000fe40000010000 */
[----:B------:R-:W-:-:S02]  /*1d60*/  FFMA.FTZ R195, R196, R205, R195 ;  /* 0x000000cdc4c37223 */ /* 0x000fc400000100c3 */
[----:B------:R-:W-:Y:S02]  /*1d70*/  FADD.FTZ R33, R33, R186 ;  /* 0x000000ba21217221 */ /* 0x000fe40000010000 */
[----:B------:R-:W-:Y:S01]  /*1d80*/  FFMA.FTZ R57, R204, R186, R57 ;  /* 0x000000bacc397223 */ /* 0x000fe20000010039 */
[----:B------:R-:W-:Y:S01]  /*1d90*/  PRMT R186, RZ, 0x7610, R187 ;  /* 0x00007610ffba7816 */ /* 0x000fe200000000bb */
[----:B------:R-:W-:Y:S02]  /*1da0*/  FFMA.FTZ R207, R137, R190, R207 ;  /* 0x000000be89cf7223 */ /* 0x000fe400000100cf */
[----:B------:R-:W-:Y:S02]  /*1db0*/  FADD.FTZ R184, R185, R202 ;  /* 0x000000cab9b87221 */ /* 0x000fe40000010000 */
[----:B------:R-:W-:Y:S01]  /*1dc0*/  FFMA.FTZ R195, R203, R202, R195 ;  /* 0x000000cacbc37223 */ /* 0x000fe200000100c3 */
[----:B------:R-:W-:Y:S01]  /*1dd0*/  PRMT R222, RZ, 0x7610, R191 ;  /* 0x00007610ffde7816 */ /* 0x000fe200000000bf */
        /* <DEDUP_REMOVED lines=23> */
.L_x_442:
[----:B------:R-:W-:Y:S05]  /*1f50*/  BSYNC B0 ;  /* 0x0000000000007941 */ /* 0x000fea0003800000 */
.L_x_441:
[----:B------:R-:W-:Y:S02]  /*1f60*/  SHF.R.U32.HI R186, RZ, 0x5, R5 ;  /* 0x00000005ffba7819 */ /* 0x000fe40000011605 */
[----:B------:R-:W-:Y:S02]  /*1f70*/  IADD3 R3, R3, c[0x0][0x160], RZ ;  /* 0x0000580003037a10 */ /* 0x000fe40007ffe0ff */
[----:B-----5:R-:W-:-:S02]  /*1f80*/  LOP3.LUT R229, R186, 0x7fffffc, RZ, 0xc0, !PT ;  /* 0x07fffffcbae57812 */ /* 0x020fc400078ec0ff */
[----:B------:R-:W-:Y:S02]  /*1f90*/  LOP3.LUT P0, RZ, R5, 0x1f, RZ, 0xc0, !PT ;  /* 0x0000001f05ff7812 */ /* 0x000fe4000780c0ff */
[----:B------:R-:W-:Y:S02]  /*1fa0*/  ISETP.GE.AND P4, PT, R3, c[0x0][0x164], PT ;  /* 0x0000590003007a0c */ /* 0x000fe40003f86270 */
[----:B------:R-:W-:Y:S01]  /*1fb0*/  @!P5 IADD3 R229, R229, 0x4, RZ ;  /* 0x00000004e5e5d810 */ /* 0x000fe20007ffe0ff */
[----:B------:R-:W-:Y:S08]  /*1fc0*/  BRA.DIV ~URZ, `(.L_x_443) ;  /* 0x000020527f007947 */ /* 0x000ff0000b800000 */
[----:B------:R1:W2:Y:S02]  /*1fd0*/  SHFL.DOWN PT, R190, R237, 0x10, 0x1f ;  /* 0x0a001f00edbe7f89 */ /* 0x0002a400000e0000 */
.L_x_456:
[----:B------:R-:W-:Y:S05]  /*1fe0*/  BRA.DIV ~URZ, `(.L_x_444) ;  /* 0x000020b27f007947 */ /* 0x000fea000b800000 */
[----:B------:R-:W3:Y:S01]  /*1ff0*/  SHFL.DOWN PT, R184, R195, 0x10, 0x1f ;  /* 0x0a001f00c3b87f89 */ /* 0x000ee200000e0000 */
[----:B--2---:R-:W-:-:S05]  /*2000*/  FADD.FTZ R194, R190, R237 ;  /* 0x000000edbec27221 */ /* 0x004fca0000010000 */
[----:B------:R-:W2:Y:S01]  /*2010*/  SHFL.DOWN PT, R185, R194, 0x8, 0x1f ;  /* 0x09001f00c2b97f89 */ /* 0x000ea200000e0000 */
[----:B---3--:R-:W-:-:S05]  /*2020*/  FADD.FTZ R184, R184, R195 ;  /* 0x000000c3b8b87221 */ /* 0x008fca0000010000 */
        /* <DEDUP_REMOVED lines=10> */
[----:B------:R2:W4:Y:S01]  /*20d0*/  SHFL.DOWN PT, R194, R189, 0x1, 0x1f ;  /* 0x08201f00bdc27f89 */ /* 0x00052200000e0000 */
[----:B---3--:R-:W-:-:S05]  /*20e0*/  FADD.FTZ R191, R190, R191 ;  /* 0x000000bfbebf7221 */ /* 0x008fca0000010000 */
[----:B------:R2:W3:Y:S02]  /*20f0*/  SHFL.DOWN PT, R184, R191, 0x1, 0x1f ;  /* 0x08201f00bfb87f89 */ /* 0x0004e400000e0000 */
.L_x_457:
[----:B------:R-:W-:Y:S01]  /*2100*/  @!P0 LOP3.LUT R186, R186, 0x3, RZ, 0xc0, !PT ;  /* 0x00000003baba8812 */ /* 0x000fe200078ec0ff */
[----:B----4-:R-:W-:Y:S01]  /*2110*/  FADD.FTZ R194, R194, R189 ;  /* 0x000000bdc2c27221 */ /* 0x010fe20000010000 */
[----:B------:R-:W-:Y:S01]  /*2120*/  WARPSYNC 0xffffffff ;  /* 0xffffffff00007948 */ /* 0x000fe20003800000 */
[----:B---3--:R-:W-:Y:S01]  /*2130*/  FADD.FTZ R195, R184, R191 ;  /* 0x000000bfb8c37221 */ /* 0x008fe20000010000 */
[----:B------:R-:W-:Y:S01]  /*2140*/  BSSY B0, `(.L_x_445) ;  /* 0x000009a000007945 */ /* 0x000fe20003800000 */
[----:B------:R-:W-:-:S05]  /*2150*/  @!P0 IMAD.IADD R236, R229, 0x1, R186 ;  /* 0x00000001e5ec8824 */ /* 0x000fca00078e02ba */
[----:B------:R-:W-:Y:S04]  /*2160*/  @!P0 STS.64 [R236.X8+0x3000], R194 ;  /* 0x003000c2ec008388 */ /* 0x000fe80000008a00 */
[----:B------:R-:W-:Y:S06]  /*2170*/  BAR.SYNC.DEFER_BLOCKING 0x0 ;  /* 0x0000000000007b1d */ /* 0x000fec0000010000 */
[----:B------:R-:W3:Y:S04]  /*2180*/  LDS.128 R184, [R229.X8+0x3000] ;  /* 0x00300000e5b87984 */ /* 0x000ee80000008c00 */
[----:B--2---:R-:W2:Y:S01]  /*2190*/  LDS.128 R188, [R229.X8+0x3010] ;  /* 0x00301000e5bc7984 */ /* 0x004ea20000008c00 */
[----:B-1-3--:R-:W-:-:S02]  /*21a0*/  FADD.FTZ R237, RZ, R184 ;  /* 0x000000b8ffed7221 */ /* 0x00afc40000010000 */
        /* <DEDUP_REMOVED lines=8> */
[----:B------:R-:W-:Y:S01]  /*2230*/  FMUL.FTZ R194, R184, c[0x0][0x1e0] ;  /* 0x00007800b8c27a20 */ /* 0x000fe20000410000 */
[----:B------:R-:W-:Y:S05]  /*2240*/  @!P1 BRA `(.L_x_446) ;  /* 0x0000089000009947 */ /* 0x000fea0003800000 */
[----:B0-----:R-:W-:Y:S02]  /*2250*/  ISETP.NE.AND P5, PT, R4, RZ, PT ;  /* 0x000000ff0400720c */ /* 0x001fe40003fa5270 */
[----:B------:R-:W-:Y:S02]  /*2260*/  ISETP.NE.U32.AND P0, PT, RZ, c[0x0][0x218], PT ;  /* 0x00008600ff007a0c */ /* 0x000fe40003f05070 */
[----:B------:R-:W-:Y:S02]  /*2270*/  FSEL R185, R190, RZ, !P5 ;  /* 0x000000ffbeb97208 */ /* 0x000fe40006800000 */
[----:B------:R-:W-:-:S02]  /*2280*/  ISETP.NE.AND.EX P5, PT, RZ, c[0x0][0x21c], PT, P0 ;  /* 0x00008700ff007a0c */ /* 0x000fc40003fa5300 */
[----:B------:R-:W-:Y:S01]  /*2290*/  ISETP.NE.U32.AND P0, PT, RZ, c[0x0][0x258], PT ;  /* 0x00009600ff007a0c */ /* 0x000fe20003f05070 */
[----:B------:R-:W-:-:S03]  /*22a0*/  FFMA.FTZ R184, R197, R194, R185 ;  /* 0x000000c2c5b87223 */ /* 0x000fc600000100b9 */
[----:B------:R-:W-:Y:S01]  /*22b0*/  ISETP.NE.AND.EX P0, PT, RZ, c[0x0][0x25c], PT, P0 ;  /* 0x00009700ff007a0c */ /* 0x000fe20003f05300 */
[----:B------:R-:W-:Y:S02]  /*22c0*/  FADD.FTZ R187, R19, -R184 ;  /* 0x800000b813bb7221 */ /* 0x000fe40000010000 */
[----:B------:R-:W-:Y:S02]  /*22d0*/  FFMA.FTZ R184, R211, R194, R185 ;  /* 0x000000c2d3b87223 */ /* 0x000fe400000100b9 */
[----:B------:R-:W-:Y:S02]  /*22e0*/  FMUL.FTZ R188, R10, R187 ;  /* 0x000000bb0abc7220 */ /* 0x000fe40000410000 */
[----:B------:R-:W-:Y:S01]  /*22f0*/  @P5 PRMT R187, RZ, 0x5410, R28 ;  /* 0x00005410ffbb5816 */ /* 0x000fe2000000001c */
[----:B------:R-:W-:Y:S01]  /*2300*/  FADD.FTZ R191, R193, -R184 ;  /* 0x800000b8c1bf7221 */ /* 0x000fe20000010000 */
[----:B------:R-:W-:Y:S02]  /*2310*/  @P5 PRMT R184, RZ, 0x5410, R29 ;  /* 0x00005410ffb85816 */ /* 0x000fe4000000001d */
[----:B------:R-:W-:Y:S01]  /*2320*/  @P5 PRMT R186, RZ, 0x5410, R30 ;  /* 0x00005410ffba5816 */ /* 0x000fe2000000001e */
[----:B------:R-:W-:-:S02]  /*2330*/  @P5 FADD.FTZ R188, R188, R187 ;  /* 0x000000bbbcbc5221 */ /* 0x000fc40000010000 */
[----:B------:R-:W-:Y:S02]  /*2340*/  FFMA.FTZ R187, R199, R194, R185 ;  /* 0x000000c2c7bb7223 */ /* 0x000fe400000100b9 */
[----:B------:R-:W-:Y:S02]  /*2350*/  FMUL.FTZ R191, R10, R191 ;  /* 0x000000bf0abf7220 */ /* 0x000fe40000410000 */
[----:B------:R-:W-:Y:S02]  /*2360*/  FADD.FTZ R187, R192, -R187 ;  /* 0x800000bbc0bb7221 */ /* 0x000fe40000010000 */
[----:B------:R-:W-:Y:S02]  /*2370*/  @P5 FADD.FTZ R191, R191, R186 ;  /* 0x000000babfbf5221 */ /* 0x000fe40000010000 */
[----:B------:R-:W-:-:S03]  /*2380*/  FMUL.FTZ R229, R10, R187 ;  /* 0x000000bb0ae57220 */ /* 0x000fc60000410000 */
[----:B------:R-:W-:Y:S01]  /*2390*/  @P0 F2FP.BF16.PACK_AB R187, RZ, R191 ;  /* 0x000000bfffbb023e */ /* 0x000fe200000010ff */
[----:B------:R-:W-:Y:S01]  /*23a0*/  @P5 FADD.FTZ R229, R229, R184 ;  /* 0x000000b8e5e55221 */ /* 0x000fe20000010000 */
[----:B------:R-:W-:Y:S01]  /*23b0*/  @P0 F2FP.BF16.PACK_AB R184, RZ, R188 ;  /* 0x000000bcffb8023e */ /* 0x000fe200000010ff */
[----:B------:R-:W-:Y:S01]  /*23c0*/  FMUL.FTZ R191, R191, c[0x0][0x1e8] ;  /* 0x00007a00bfbf7a20 */ /* 0x000fe20000410000 */
[----:B------:R-:W-:Y:S02]  /*23d0*/  @P0 PRMT R178, R187, 0x7610, R178 ;  /* 0x00007610bbb20816 */ /* 0x000fe400000000b2 */
[----:B------:R-:W-:Y:S01]  /*23e0*/  @P0 PRMT R176, R184, 0x7610, R176 ;  /* 0x00007610b8b00816 */ /* 0x000fe200000000b0 */
[----:B------:R-:W-:Y:S01]  /*23f0*/  FFMA.FTZ R184, R198, R194, R185 ;  /* 0x000000c2c6b87223 */ /* 0x000fe200000100b9 */
[----:B------:R-:W-:Y:S01]  /*2400*/  @P0 F2FP.BF16.PACK_AB R186, RZ, R229 ;  /* 0x000000e5ffba023e */ /* 0x000fe200000010ff */
[----:B------:R-:W-:Y:S02]  /*2410*/  FMUL.FTZ R229, R229, c[0x0][0x1e8] ;  /* 0x00007a00e5e57a20 */ /* 0x000fe40000410000 */
[----:B------:R-:W-:Y:S01]  /*2420*/  FADD.FTZ R237, R201, -R184 ;  /* 0x800000b8c9ed7221 */ /* 0x000fe20000010000 */
[----:B------:R-:W-:-:S02]  /*2430*/  @P5 PRMT R184, RZ, 0x7610, R28 ;  /* 0x00007610ffb85816 */ /* 0x000fc4000000001c */
[----:B------:R-:W-:Y:S01]  /*2440*/  @P0 PRMT R177, R186, 0x7610, R177 ;  /* 0x00007610bab10816 */ /* 0x000fe200000000b1 */
[----:B------:R-:W-:Y:S02]  /*2450*/  FMUL.FTZ R237, R10, R237 ;  /* 0x000000ed0aed7220 */ /* 0x000fe40000410000 */
[-CC-:B------:R-:W-:Y:S02]  /*2460*/  FFMA.FTZ R186, R214, R194.reuse, R185.reuse ;  /* 0x000000c2d6ba7223 */ /* 0x180fe400000100b9 */
[----:B------:R-:W-:Y:S02]  /*2470*/  @P5 FADD.FTZ R237, R237, R184 ;  /* 0x000000b8eded5221 */ /* 0x000fe40000010000 */
[----:B------:R-:W-:Y:S02]  /*2480*/  FFMA.FTZ R184, R200, R194, R185 ;  /* 0x000000c2c8b87223 */ /* 0x000fe400000100b9 */
[----:B------:R-:W-:Y:S02]  /*2490*/  FADD.FTZ R195, R223, -R186 ;  /* 0x800000badfc37221 */ /* 0x000fe40000010000 */
[----:B------:R-:W-:Y:S01]  /*24a0*/  FADD.FTZ R187, R213, -R184 ;  /* 0x800000b8d5bb7221 */ /* 0x000fe20000010000 */
[----:B------:R-:W-:Y:S01]  /*24b0*/  @P5 PRMT R184, RZ, 0x7610, R30 ;  /* 0x00007610ffb85816 */ /* 0x000fe2000000001e */
[----:B------:R-:W-:-:S02]  /*24c0*/  FMUL.FTZ R195, R10, R195 ;  /* 0x000000c30ac37220 */ /* 0x000fc40000410000 */
[----:B------:R-:W-:Y:S01]  /*24d0*/  FMUL.FTZ R236, R10, R187 ;  /* 0x000000bb0aec7220 */ /* 0x000fe20000410000 */
[----:B------:R-:W-:Y:S01]  /*24e0*/  @P5 PRMT R187, RZ, 0x7610, R29 ;  /* 0x00007610ffbb5816 */ /* 0x000fe2000000001d */
[----:B------:R-:W-:Y:S02]  /*24f0*/  @P5 FADD.FTZ R195, R195, R184 ;  /* 0x000000b8c3c35221 */ /* 0x000fe40000010000 */
[-C--:B------:R-:W-:Y:S02]  /*2500*/  FFMA.FTZ R184, R228, R194.reuse, R185 ;  /* 0x000000c2e4b87223 */ /* 0x080fe400000100b9 */
[----:B------:R-:W-:Y:S01]  /*2510*/  @P5 FADD.FTZ R236, R236, R187 ;  /* 0x000000bbecec5221 */ /* 0x000fe20000010000 */
[----:B------:R-:W-:Y:S01]  /*2520*/  @P0 F2FP.BF16.PACK_AB R186, RZ, R195 ;  /* 0x000000c3ffba023e */ /* 0x000fe200000010ff */
[----:B------:R-:W-:Y:S02]  /*2530*/  FFMA.FTZ R187, R221, R194, R185 ;  /* 0x000000c2ddbb7223 */ /* 0x000fe400000100b9 */
[----:B------:R-:W-:Y:S01]  /*2540*/  FADD.FTZ R185, R227, -R184 ;  /* 0x800000b8e3b97221 */ /* 0x000fe20000010000 */
[----:B------:R-:W-:Y:S01]  /*2550*/  @P5 PRMT R184, RZ, 0x7610, R31 ;  /* 0x00007610ffb85816 */ /* 0x000fe2000000001f */
[----:B------:R-:W-:Y:S01]  /*2560*/  FADD.FTZ R187, R220, -R187 ;  /* 0x800000bbdcbb7221 */ /* 0x000fe20000010000 */
[----:B------:R-:W-:Y:S01]  /*2570*/  @P0 PRMT R178, R178, 0x5410, R186 ;  /* 0x00005410b2b20816 */ /* 0x000fe200000000ba */
[----:B------:R-:W-:-:S02]  /*2580*/  FMUL.FTZ R195, R195, c[0x0][0x1e8] ;  /* 0x00007a00c3c37a20 */ /* 0x000fc40000410000 */
[C---:B------:R-:W-:Y:S02]  /*2590*/  FMUL.FTZ R244, R10.reuse, R187 ;  /* 0x000000bb0af47220 */ /* 0x040fe40000410000 */
[----:B------:R-:W-:Y:S01]  /*25a0*/  FMUL.FTZ R187, R10, R185 ;  /* 0x000000b90abb7220 */ /* 0x000fe20000410000 */
[----:B------:R-:W-:Y:S01]  /*25b0*/  @P5 PRMT R185, RZ, 0x5410, R31 ;  /* 0x00005410ffb95816 */ /* 0x000fe2000000001f */
[----:B------:R-:W-:Y:S02]  /*25c0*/  IMAD.MOV.U32 R186, RZ, RZ, R234 ;  /* 0x000000ffffba7224 */ /* 0x000fe400078e00ea */
[----:B------:R-:W-:Y:S01]  /*25d0*/  @P5 FADD.FTZ R187, R187, R184 ;  /* 0x000000b8bbbb5221 */ /* 0x000fe20000010000 */
[----:B------:R-:W-:Y:S01]  /*25e0*/  @P0 F2FP.BF16.PACK_AB R184, RZ, R237 ;  /* 0x000000edffb8023e */ /* 0x000fe200000010ff */
[----:B------:R-:W-:Y:S01]  /*25f0*/  @P5 FADD.FTZ R244, R244, R185 ;  /* 0x000000b9f4f45221 */ /* 0x000fe20000010000 */
[----:B------:R-:W-:Y:S02]  /*2600*/  ISETP.NE.U32.AND P5, PT, RZ, c[0x0][0x258], PT ;  /* 0x00009600ff007a0c */ /* 0x000fe40003fa5070 */
[----:B------:R-:W-:Y:S01]  /*2610*/  @P0 F2FP.BF16.PACK_AB R185, RZ, R236 ;  /* 0x000000ecffb9023e */ /* 0x000fe200000010ff */
[----:B------:R-:W-:Y:S01]  /*2620*/  FMUL.FTZ R236, R236, c[0x0][0x1e8] ;  /* 0x00007a00ecec7a20 */ /* 0x000fe20000410000 */
[----:B------:R-:W-:-:S02]  /*2630*/  ISETP.NE.AND.EX P5, PT, RZ, c[0x0][0x25c], PT, P5 ;  /* 0x00009700ff007a0c */ /* 0x000fc40003fa5350 */
[----:B------:R-:W-:Y:S01]  /*2640*/  @P0 F2FP.BF16.PACK_AB R189, RZ, R244 ;  /* 0x000000f4ffbd023e */ /* 0x000fe200000010ff */
[----:B------:R-:W-:Y:S01]  /*2650*/  FMUL.FTZ R244, R244, c[0x0][0x1e8] ;  /* 0x00007a00f4f47a20 */ /* 0x000fe20000410000 */
[----:B------:R-:W-:Y:S02]  /*2660*/  @P0 F2FP.BF16.PACK_AB R245, RZ, R187 ;  /* 0x000000bbfff5023e */ /* 0x000fe400000010ff */
[----:B------:R-:W-:Y:S02]  /*2670*/  @P0 PRMT R179, R189, 0x7610, R179 ;  /* 0x00007610bdb30816 */ /* 0x000fe400000000b3 */
[----:B------:R-:W-:Y:S02]  /*2680*/  MOV R189, 0x10 ;  /* 0x0000001000bd7802 */ /* 0x000fe40000000f00 */
[----:B------:R-:W-:Y:S02]  /*2690*/  @P0 PRMT R176, R176, 0x5410, R184 ;  /* 0x00005410b0b00816 */ /* 0x000fe400000000b8 */
[----:B------:R-:W-:Y:S01]  /*26a0*/  @P0 PRMT R177, R177, 0x5410, R185 ;  /* 0x00005410b1b10816 */ /* 0x000fe200000000b9 */
[----:B------:R-:W-:Y:S01]  /*26b0*/  @P5 IMAD.WIDE.U32 R184, R0, R189, c[0x0][0x258] ;  /* 0x0000960000b85625 */ /* 0x000fe200078e00bd */
[----:B------:R-:W-:-:S02]  /*26c0*/  @P0 PRMT R179, R179, 0x5410, R245 ;  /* 0x00005410b3b30816 */ /* 0x000fc400000000f5 */
        /* <DEDUP_REMOVED lines=65> */
.L_x_446:
[----:B------:R-:W-:Y:S05]  /*2ae0*/  BSYNC B0 ;  /* 0x0000000000007941 */ /* 0x000fea0003800000 */
.L_x_445:
[----:B------:R-:W-:Y:S01]  /*2af0*/  BSSY B0, `(.L_x_447) ;  /* 0x000008b000007945 */ /* 0x000fe20003800000 */
[----:B------:R-:W-:Y:S05]  /*2b00*/  @!P2 BRA `(.L_x_448) ;  /* 0x000008900000a947 */ /* 0x000fea0003800000 */
[----:B0-----:R-:W-:Y:S02]  /*2b10*/  ISETP.NE.AND P5, PT, R4, RZ, PT ;  /* 0x000000ff0400720c */ /* 0x001fe40003fa5270 */
[----:B------:R-:W-:Y:S02]  /*2b20*/  ISETP.NE.U32.AND P0, PT, RZ, c[0x0][0x218], PT ;  /* 0x00008600ff007a0c */ /* 0x000fe40003f05070 */
[----:B------:R-:W-:Y:S02]  /*2b30*/  FSEL R185, R190, RZ, !P5 ;  /* 0x000000ffbeb97208 */ /* 0x000fe40006800000 */
[----:B------:R-:W-:Y:S02]  /*2b40*/  ISETP.NE.AND.EX P5, PT, RZ, c[0x0][0x21c], PT, P0 ;  /* 0x00008700ff007a0c */ /* 0x000fe40003fa5300 */
[----:B------:R-:W-:Y:S01]  /*2b50*/  ISETP.NE.U32.AND P0, PT, RZ, c[0x0][0x258], PT ;  /* 0x00009600ff007a0c */ /* 0x000fe20003f05070 */
[----:B------:R-:W-:-:S02]  /*2b60*/  FFMA.FTZ R187, R9, R194, R185 ;  /* 0x000000c209bb7223 */ /* 0x000fc400000100b9 */
[-C--:B------:R-:W-:Y:S01]  /*2b70*/  FFMA.FTZ R189, R209, R194.reuse, R185 ;  /* 0x000000c2d1bd7223 */ /* 0x080fe200000100b9 */
[----:B------:R-:W-:Y:S01]  /*2b80*/  ISETP.NE.AND.EX P0, PT, RZ, c[0x0][0x25c], PT, P0 ;  /* 0x00009700ff007a0c */ /* 0x000fe20003f05300 */
[----:B------:R-:W-:Y:S02]  /*2b90*/  FADD.FTZ R187, R8, -R187 ;  /* 0x800000bb08bb7221 */ /* 0x000fe40000010000 */
[----:B------:R-:W-:Y:S02]  /*2ba0*/  FADD.FTZ R189, R208, -R189 ;  /* 0x800000bdd0bd7221 */ /* 0x000fe40000010000 */
[C---:B------:R-:W-:Y:S02]  /*2bb0*/  FMUL.FTZ R188, R10.reuse, R187 ;  /* 0x000000bb0abc7220 */ /* 0x040fe40000410000 */
[----:B------:R-:W-:Y:S01]  /*2bc0*/  @P5 PRMT R187, RZ, 0x5410, R24 ;  /* 0x00005410ffbb5816 */ /* 0x000fe20000000018 */
[----:B------:R-:W-:Y:S01]  /*2bd0*/  FMUL.FTZ R191, R10, R189 ;  /* 0x000000bd0abf7220 */ /* 0x000fe20000410000 */
[----:B------:R-:W-:Y:S01]  /*2be0*/  @P5 PRMT R184, RZ, 0x5410, R25 ;  /* 0x00005410ffb85816 */ /* 0x000fe20000000019 */
[----:B------:R-:W-:Y:S01]  /*2bf0*/  FFMA.FTZ R189, R218, R194, R185 ;  /* 0x000000c2dabd7223 */ /* 0x000fe200000100b9 */
[----:B------:R-:W-:Y:S01]  /*2c00*/  @P5 PRMT R186, RZ, 0x5410, R26 ;  /* 0x00005410ffba5816 */ /* 0x000fe2000000001a */
[----:B------:R-:W-:-:S02]  /*2c10*/  @P5 FADD.FTZ R188, R188, R187 ;  /* 0x000000bbbcbc5221 */ /* 0x000fc40000010000 */
[-C--:B------:R-:W-:Y:S02]  /*2c20*/  FFMA.FTZ R187, R13, R194.reuse, R185 ;  /* 0x000000c20dbb7223 */ /* 0x080fe400000100b9 */
[----:B------:R-:W-:Y:S02]  /*2c30*/  FADD.FTZ R189, R216, -R189 ;  /* 0x800000bdd8bd7221 */ /* 0x000fe40000010000 */
[----:B------:R-:W-:Y:S02]  /*2c40*/  FADD.FTZ R187, R12, -R187 ;  /* 0x800000bb0cbb7221 */ /* 0x000fe40000010000 */
[----:B------:R-:W-:Y:S02]  /*2c50*/  @P5 FADD.FTZ R191, R191, R186 ;  /* 0x000000babfbf5221 */ /* 0x000fe40000010000 */
[----:B------:R-:W-:Y:S02]  /*2c60*/  FMUL.FTZ R229, R10, R187 ;  /* 0x000000bb0ae57220 */ /* 0x000fe40000410000 */
[----:B------:R-:W-:Y:S01]  /*2c70*/  FFMA.FTZ R187, R15, R194, R185 ;  /* 0x000000c20fbb7223 */ /* 0x000fe200000100b9 */
[----:B------:R-:W-:Y:S01]  /*2c80*/  @P0 F2FP.BF16.PACK_AB R186, RZ, R191 ;  /* 0x000000bfffba023e */ /* 0x000fe200000010ff */
[----:B------:R-:W-:Y:S01]  /*2c90*/  @P5 FADD.FTZ R229, R229, R184 ;  /* 0x000000b8e5e55221 */ /* 0x000fe20000010000 */
[----:B------:R-:W-:Y:S01]  /*2ca0*/  @P0 F2FP.BF16.PACK_AB R184, RZ, R188 ;  /* 0x000000bcffb8023e */ /* 0x000fe200000010ff */
[----:B------:R-:W-:Y:S01]  /*2cb0*/  FADD.FTZ R187, R14, -R187 ;  /* 0x800000bb0ebb7221 */ /* 0x000fe20000010000 */
[----:B------:R-:W-:Y:S01]  /*2cc0*/  @P0 PRMT R178, R186, 0x7610, R178 ;  /* 0x00007610bab20816 */ /* 0x000fe200000000b2 */
[----:B------:R-:W-:Y:S01]  /*2cd0*/  FMUL.FTZ R195, R10, R189 ;  /* 0x000000bd0ac37220 */ /* 0x000fe20000410000 */
[----:B------:R-:W-:Y:S01]  /*2ce0*/  @P0 PRMT R176, R184, 0x7610, R176 ;  /* 0x00007610b8b00816 */ /* 0x000fe200000000b0 */
[----:B------:R-:W-:Y:S01]  /*2cf0*/  FMUL.FTZ R237, R10, R187 ;  /* 0x000000bb0aed7220 */ /* 0x000fe20000410000 */
[----:B------:R-:W-:Y:S01]  /*2d00*/  @P0 F2FP.BF16.PACK_AB R184, RZ, R229 ;  /* 0x000000e5ffb8023e */ /* 0x000fe200000010ff */
[----:B------:R-:W-:-:S02]  /*2d10*/  FFMA.FTZ R187, R212, R194, R185 ;  /* 0x000000c2d4bb7223 */ /* 0x000fc400000100b9 */
[----:B------:R-:W-:Y:S01]  /*2d20*/  FFMA.FTZ R186, R226, R194, R185 ;  /* 0x000000c2e2ba7223 */ /* 0x000fe200000100b9 */
[----:B------:R-:W-:Y:S01]  /*2d30*/  @P0 PRMT R177, R184, 0x7610, R177 ;  /* 0x00007610b8b10816 */ /* 0x000fe200000000b1 */
[----:B------:R-:W-:Y:S01]  /*2d40*/  FADD.FTZ R187, R210, -R187 ;  /* 0x800000bbd2bb7221 */ /* 0x000fe20000010000 */
[----:B------:R-:W-:Y:S01]  /*2d50*/  @P5 PRMT R184, RZ, 0x7610, R24 ;  /* 0x00007610ffb85816 */ /* 0x000fe20000000018 */
[----:B------:R-:W-:Y:S02]  /*2d60*/  FMUL.FTZ R191, R191, c[0x0][0x1e8] ;  /* 0x00007a00bfbf7a20 */ /* 0x000fe40000410000 */
[----:B------:R-:W-:Y:S01]  /*2d70*/  FMUL.FTZ R236, R10, R187 ;  /* 0x000000bb0aec7220 */ /* 0x000fe20000410000 */
[----:B------:R-:W-:Y:S01]  /*2d80*/  @P5 PRMT R187, RZ, 0x7610, R25 ;  /* 0x00007610ffbb5816 */ /* 0x000fe20000000019 */
[----:B------:R-:W-:Y:S01]  /*2d90*/  @P5 FADD.FTZ R237, R237, R184 ;  /* 0x000000b8eded5221 */ /* 0x000fe20000010000 */
[----:B------:R-:W-:Y:S01]  /*2da0*/  @P5 PRMT R184, RZ, 0x7610, R26 ;  /* 0x00007610ffb85816 */ /* 0x000fe2000000001a */
[----:B------:R-:W-:-:S02]  /*2db0*/  FMUL.FTZ R229, R229, c[0x0][0x1e8] ;  /* 0x00007a00e5e57a20 */ /* 0x000fc40000410000 */
[----:B------:R-:W-:Y:S02]  /*2dc0*/  @P5 FADD.FTZ R236, R236, R187 ;  /* 0x000000bbecec5221 */ /* 0x000fe40000010000 */
[----:B------:R-:W-:Y:S02]  /*2dd0*/  @P5 FADD.FTZ R195, R195, R184 ;  /* 0x000000b8c3c35221 */ /* 0x000fe40000010000 */
[----:B------:R-:W-:Y:S02]  /*2de0*/  FFMA.FTZ R184, R219, R194, R185 ;  /* 0x000000c2dbb87223 */ /* 0x000fe400000100b9 */
[----:B------:R-:W-:Y:S01]  /*2df0*/  FADD.FTZ R187, R225, -R186 ;  /* 0x800000bae1bb7221 */ /* 0x000fe20000010000 */
[----:B------:R-:W-:Y:S01]  /*2e00*/  @P0 F2FP.BF16.PACK_AB R186, RZ, R195 ;  /* 0x000000c3ffba023e */ /* 0x000fe200000010ff */
[----:B------:R-:W-:Y:S01]  /*2e10*/  FADD.FTZ R185, R215, -R184 ;  /* 0x800000b8d7b97221 */ /* 0x000fe20000010000 */
[--C-:B------:R-:W-:Y:S01]  /*2e20*/  @P5 PRMT R184, RZ, 0x7610, R27.reuse ;  /* 0x00007610ffb85816 */ /* 0x100fe2000000001b */
[----:B------:R-:W-:Y:S01]  /*2e30*/  FMUL.FTZ R187, R10, R187 ;  /* 0x000000bb0abb7220 */ /* 0x000fe20000410000 */
[----:B------:R-:W-:Y:S01]  /*2e40*/  @P0 PRMT R178, R178, 0x5410, R186 ;  /* 0x00005410b2b20816 */ /* 0x000fe200000000ba */
[----:B------:R-:W-:Y:S01]  /*2e50*/  FMUL.FTZ R244, R10, R185 ;  /* 0x000000b90af47220 */ /* 0x000fe20000410000 */
[----:B------:R-:W-:Y:S01]  /*2e60*/  @P5 PRMT R185, RZ, 0x5410, R27 ;  /* 0x00005410ffb95816 */ /* 0x000fe2000000001b */
[----:B------:R-:W-:Y:S01]  /*2e70*/  @P5 FADD.FTZ R187, R187, R184 ;  /* 0x000000b8bbbb5221 */ /* 0x000fe20000010000 */
[----:B------:R-:W-:Y:S01]  /*2e80*/  @P0 F2FP.BF16.PACK_AB R184, RZ, R237 ;  /* 0x000000edffb8023e */ /* 0x000fe200000010ff */
[----:B------:R-:W-:Y:S01]  /*2e90*/  FMUL.FTZ R195, R195, c[0x0][0x1e8] ;  /* 0x00007a00c3c37a20 */ /* 0x000fe20000410000 */
[----:B------:R-:W-:Y:S01]  /*2ea0*/  MOV R186, R232 ;  /* 0x000000e800ba7202 */ /* 0x000fe20000000f00 */
[----:B------:R-:W-:Y:S01]  /*2eb0*/  @P5 FADD.FTZ R244, R244, R185 ;  /* 0x000000b9f4f45221 */ /* 0x000fe20000010000 */
[----:B------:R-:W-:-:S02]  /*2ec0*/  ISETP.NE.U32.AND P5, PT, RZ, c[0x0][0x258], PT ;  /* 0x00009600ff007a0c */ /* 0x000fc40003fa5070 */
[----:B------:R-:W-:Y:S01]  /*2ed0*/  @P0 F2FP.BF16.PACK_AB R185, RZ, R236 ;  /* 0x000000ecffb9023e */ /* 0x000fe200000010ff */
[----:B------:R-:W-:Y:S01]  /*2ee0*/  FMUL.FTZ R236, R236, c[0x0][0x1e8] ;  /* 0x00007a00ecec7a20 */ /* 0x000fe20000410000 */
[----:B------:R-:W-:Y:S02]  /*2ef0*/  ISETP.NE.AND.EX P5, PT, RZ, c[0x0][0x25c], PT, P5 ;  /* 0x00009700ff007a0c */ /* 0x000fe40003fa5350 */
[----:B------:R-:W-:Y:S01]  /*2f00*/  @P0 F2FP.BF16.PACK_AB R189, RZ, R244 ;  /* 0x000000f4ffbd023e */ /* 0x000fe200000010ff */
[----:B------:R-:W-:Y:S01]  /*2f10*/  FMUL.FTZ R244, R244, c[0x0][0x1e8] ;  /* 0x00007a00f4f47a20 */ /* 0x000fe20000410000 */
[----:B------:R-:W-:Y:S02]  /*2f20*/  @P0 F2FP.BF16.PACK_AB R245, RZ, R187 ;  /* 0x000000bbfff5023e */ /* 0x000fe400000010ff */
[----:B------:R-:W-:Y:S01]  /*2f30*/  @P0 PRMT R179, R189, 0x7610, R179 ;  /* 0x00007610bdb30816 */ /* 0x000fe200000000b3 */
[----:B------:R-:W-:Y:S01]  /*2f40*/  IMAD.MOV.U32 R189, RZ, RZ, 0x10 ;  /* 0x00000010ffbd7424 */ /* 0x000fe200078e00ff */
[----:B------:R-:W-:-:S02]  /*2f50*/  @P0 PRMT R176, R176, 0x5410, R184 ;  /* 0x00005410b0b00816 */ /* 0x000fc400000000b8 */
        /* <DEDUP_REMOVED lines=39> */
[C---:B------:R-:W-:Y:S02]  /*31d0*/  @P0 LOP3.LUT P5, RZ, R241.reuse, 0xff, RZ, 0xc0, !PT ;  /* 0x000000fff1ff0812 */ /* 0x040fe400078ac0ff */
[----:B------:R-:W-:Y:S02]  /*31e0*/  @P0 FSEL R236, R236, RZ, P6 ;  /* 0x000000ffecec0208 */ /* 0x000fe40003000000 */
[----:B------:R-:W-:Y:S02]  /*31f0*/  @P0 LOP3.LUT P6, RZ, R241, 0xff00, RZ, 0xc0, !PT ;  /* 0x0000ff00f1ff0812 */ /* 0x000fe400078cc0ff */
[----:B------:R-:W-:Y:S02]  /*3200*/  @P0 FSEL R191, R191, RZ, P5 ;  /* 0x000000ffbfbf0208 */ /* 0x000fe40002800000 */
[----:B------:R-:W-:Y:S02]  /*3210*/  @P0 LOP3.LUT P5, RZ, R241, 0xff0000, RZ, 0xc0, !PT ;  /* 0x00ff0000f1ff0812 */ /* 0x000fe400078ac0ff */
[----:B------:R-:W-:-:S02]  /*3220*/  @P0 FSEL R195, R195, RZ, P6 ;  /* 0x000000ffc3c30208 */ /* 0x000fc40003000000 */
[----:B------:R-:W-:Y:S02]  /*3230*/  @P0 LOP3.LUT P6, RZ, R241, 0xff000000, RZ, 0xc0, !PT ;  /* 0xff000000f1ff0812 */ /* 0x000fe400078cc0ff */
[----:B------:R-:W-:Y:S02]  /*3240*/  @P0 FSEL R244, R244, RZ, P5 ;  /* 0x000000fff4f40208 */ /* 0x000fe40002800000 */
[----:B0-----:R-:W-:Y:S02]  /*3250*/  @P0 F2FP.BF16.PACK_AB R189, RZ, R246 ;  /* 0x000000f6ffbd023e */ /* 0x001fe400000010ff */
        /* <DEDUP_REMOVED lines=20> */
.L_x_448:
[----:B------:R-:W-:Y:S05]  /*33a0*/  BSYNC B0 ;  /* 0x0000000000007941 */ /* 0x000fea0003800000 */
.L_x_447:
        /* <DEDUP_REMOVED lines=8> */
[-CC-:B------:R-:W-:Y:S01]  /*3430*/  FFMA.FTZ R195, R203, R194.reuse, R245.reuse ;  /* 0x000000c2cbc37223 */ /* 0x180fe200000100f5 */
[----:B------:R-:W-:Y:S01]  /*3440*/  ISETP.NE.AND.EX P0, PT, RZ, c[0x0][0x25c], PT, P0 ;  /* 0x00009700ff007a0c */ /* 0x000fe20003f05300 */
[----:B------:R-:W-:Y:S02]  /*3450*/  FFMA.FTZ R187, R17, R194, R245 ;  /* 0x000000c211bb7223 */ /* 0x000fe400000100f5 */
[----:B------:R-:W-:Y:S02]  /*3460*/  FADD.FTZ R185, R6, -R185 ;  /* 0x800000b906b97221 */ /* 0x000fe40000010000 */
[----:B------:R-:W-:Y:S02]  /*3470*/  FADD.FTZ R195, R202, -R195 ;  /* 0x800000c3cac37221 */ /* 0x000fe40000010000 */
[----:B------:R-:W-:Y:S01]  /*3480*/  FADD.FTZ R191, R18, -R187 ;  /* 0x800000bb12bf7221 */ /* 0x000fe20000010000 */
[----:B------:R-:W-:Y:S01]  /*3490*/  @P5 PRMT R184, RZ, 0x5410, R20 ;  /* 0x00005410ffb85816 */ /* 0x000fe20000000014 */
[C---:B------:R-:W-:Y:S01]  /*34a0*/  FMUL.FTZ R187, R10.reuse, R185 ;  /* 0x000000b90abb7220 */ /* 0x040fe20000410000 */
[----:B------:R-:W-:Y:S01]  /*34b0*/  @P5 PRMT R185, RZ, 0x5410, R22 ;  /* 0x00005410ffb95816 */ /* 0x000fe20000000016 */
[----:B------:R-:W-:-:S02]  /*34c0*/  FMUL.FTZ R186, R10, R195 ;  /* 0x000000c30aba7220 */ /* 0x000fc40000410000 */
[-C--:B------:R-:W-:Y:S02]  /*34d0*/  FFMA.FTZ R188, R196, R194.reuse, R245 ;  /* 0x000000c2c4bc7223 */ /* 0x080fe400000100f5 */
[----:B------:R-:W-:Y:S02]  /*34e0*/  @P5 FADD.FTZ R186, R186, R185 ;  /* 0x000000b9baba5221 */ /* 0x000fe40000010000 */
[----:B------:R-:W-:Y:S02]  /*34f0*/  FADD.FTZ R185, R205, -R188 ;  /* 0x800000bccdb97221 */ /* 0x000fe40000010000 */
[-CC-:B------:R-:W-:Y:S02]  /*3500*/  FFMA.FTZ R189, R11, R194.reuse, R245.reuse ;  /* 0x000000c20bbd7223 */ /* 0x180fe400000100f5 */
[-CC-:B------:R-:W-:Y:S02]  /*3510*/  FFMA.FTZ R190, R204, R194.reuse, R245.reuse ;  /* 0x000000c2ccbe7223 */ /* 0x180fe400000100f5 */
[----:B------:R-:W-:-:S02]  /*3520*/  FFMA.FTZ R237, R217, R194, R245 ;  /* 0x000000c2d9ed7223 */ /* 0x000fc400000100f5 */
[----:B------:R-:W-:Y:S02]  /*3530*/  FFMA.FTZ R245, R224, R194, R245 ;  /* 0x000000c2e0f57223 */ /* 0x000fe400000100f5 */
[----:B------:R-:W-:Y:S01]  /*3540*/  FMUL.FTZ R194, R10, R185 ;  /* 0x000000b90ac27220 */ /* 0x000fe20000410000 */
[----:B------:R-:W-:Y:S01]  /*3550*/  @P0 F2FP.BF16.PACK_AB R185, RZ, R186 ;  /* 0x000000baffb9023e */ /* 0x000fe200000010ff */
[----:B------:R-:W-:Y:S02]  /*3560*/  FADD.FTZ R189, R16, -R189 ;  /* 0x800000bd10bd7221 */ /* 0x000fe40000010000 */
[----:B------:R-:W-:Y:S01]  /*3570*/  @P5 FADD.FTZ R187, R187, R184 ;  /* 0x000000b8bbbb5221 */ /* 0x000fe20000010000 */
[----:B------:R-:W-:Y:S01]  /*3580*/  @P0 PRMT R178, R185, 0x7610, R178 ;  /* 0x00007610b9b20816 */ /* 0x000fe200000000b2 */
[----:B------:R-:W-:Y:S01]  /*3590*/  FADD.FTZ R229, R207, -R190 ;  /* 0x800000becfe57221 */ /* 0x000fe20000010000 */
[----:B------:R-:W-:Y:S01]  /*35a0*/  @P5 PRMT R185, RZ, 0x7610, R21 ;  /* 0x00007610ffb95816 */ /* 0x000fe20000000015 */
[----:B------:R-:W-:Y:S01]  /*35b0*/  FADD.FTZ R237, R206, -R237 ;  /* 0x800000edceed7221 */ /* 0x000fe20000010000 */
[----:B------:R-:W-:Y:S01]  /*35c0*/  @P5 PRMT R184, RZ, 0x5410, R21 ;  /* 0x00005410ffb85816 */ /* 0x000fe20000000015 */
[----:B------:R-:W-:-:S02]  /*35d0*/  FADD.FTZ R245, R222, -R245 ;  /* 0x800000f5def57221 */ /* 0x000fc40000010000 */
[C---:B------:R-:W-:Y:S02]  /*35e0*/  FMUL.FTZ R195, R10.reuse, R189 ;  /* 0x000000bd0ac37220 */ /* 0x040fe40000410000 */
[C---:B------:R-:W-:Y:S02]  /*35f0*/  FMUL.FTZ R191, R10.reuse, R191 ;  /* 0x000000bf0abf7220 */ /* 0x040fe40000410000 */
[C---:B------:R-:W-:Y:S02]  /*3600*/  FMUL.FTZ R190, R10.reuse, R229 ;  /* 0x000000e50abe7220 */ /* 0x040fe40000410000 */
[C---:B------:R-:W-:Y:S01]  /*3610*/  FMUL.FTZ R189, R10.reuse, R237 ;  /* 0x000000ed0abd7220 */ /* 0x040fe20000410000 */
[----:B------:R-:W-:Y:S01]  /*3620*/  HFMA2.MMA R237, -RZ, RZ, 0, 9.5367431640625e-07 ;  /* 0x00000010ffed7435 */ /* 0x000fe200000001ff */
[----:B------:R-:W-:Y:S01]  /*3630*/  FMUL.FTZ R188, R10, R245 ;  /* 0x000000f50abc7220 */ /* 0x000fe20000410000 */
[----:B------:R-:W-:Y:S01]  /*3640*/  @P0 F2FP.BF16.PACK_AB R10, RZ, R187 ;  /* 0x000000bbff0a023e */ /* 0x000fe200000010ff */
[----:B------:R-:W-:Y:S01]  /*3650*/  @P5 FADD.FTZ R194, R194, R185 ;  /* 0x000000b9c2c25221 */ /* 0x000fe20000010000 */
[----:B------:R-:W-:Y:S01]  /*3660*/  @P5 PRMT R185, RZ, 0x7610, R22 ;  /* 0x00007610ffb95816 */ /* 0x000fe20000000016 */
[----:B------:R-:W-:Y:S01]  /*3670*/  @P5 FADD.FTZ R191, R191, R184 ;  /* 0x000000b8bfbf5221 */ /* 0x000fe20000010000 */
[----:B------:R-:W-:-:S02]  /*3680*/  @P0 PRMT R176, R10, 0x7610, R176 ;  /* 0x000076100ab00816 */ /* 0x000fc400000000b0 */
[----:B------:R-:W-:Y:S01]  /*3690*/  @P5 PRMT R10, RZ, 0x7610, R20 ;  /* 0x00007610ff0a5816 */ /* 0x000fe20000000014 */
[----:B------:R-:W-:Y:S01]  /*36a0*/  @P5 FADD.FTZ R190, R190, R185 ;  /* 0x000000b9bebe5221 */ /* 0x000fe20000010000 */
[--C-:B------:R-:W-:Y:S02]  /*36b0*/  @P5 PRMT R185, RZ, 0x7610, R23.reuse ;  /* 0x00007610ffb95816 */ /* 0x100fe40000000017 */
[----:B------:R-:W-:Y:S01]  /*36c0*/  @P0 F2FP.BF16.PACK_AB R184, RZ, R191 ;  /* 0x000000bfffb8023e */ /* 0x000fe200000010ff */
[----:B------:R-:W-:Y:S01]  /*36d0*/  @P5 FADD.FTZ R195, R195, R10 ;  /* 0x0000000ac3c35221 */ /* 0x000fe20000010000 */
[----:B------:R-:W-:Y:S01]  /*36e0*/  @P5 PRMT R10, RZ, 0x5410, R23 ;  /* 0x00005410ff0a5816 */ /* 0x000fe20000000017 */
[----:B------:R-:W-:Y:S01]  /*36f0*/  @P5 FADD.FTZ R188, R188, R185 ;  /* 0x000000b9bcbc5221 */ /* 0x000fe20000010000 */
[----:B------:R-:W-:Y:S01]  /*3700*/  @P0 PRMT R177, R184, 0x7610, R177 ;  /* 0x00007610b8b10816 */ /* 0x000fe200000000b1 */
[----:B------:R-:W-:Y:S01]  /*3710*/  FMUL.FTZ R191, R191, c[0x0][0x1e8] ;  /* 0x00007a00bfbf7a20 */ /* 0x000fe20000410000 */
[----:B------:R-:W-:Y:S01]  /*3720*/  @P0 F2FP.BF16.PACK_AB R184, RZ, R194 ;  /* 0x000000c2ffb8023e */ /* 0x000fe200000010ff */
[----:B------:R-:W-:Y:S01]  /*3730*/  @P5 FADD.FTZ R189, R189, R10 ;  /* 0x0000000abdbd5221 */ /* 0x000fe20000010000 */
[----:B------:R-:W-:Y:S01]  /*3740*/  ISETP.NE.U32.AND P5, PT, RZ, c[0x0][0x258], PT ;  /* 0x00009600ff007a0c */ /* 0x000fe20003fa5070 */
[----:B------:R-:W-:Y:S01]  /*3750*/  FMUL.FTZ R194, R194, c[0x0][0x1e8] ;  /* 0x00007a00c2c27a20 */ /* 0x000fe20000410000 */
[----:B------:R-:W-:Y:S01]  /*3760*/  @P0 F2FP.BF16.PACK_AB R185, RZ, R190 ;  /* 0x000000beffb9023e */ /* 0x000fe200000010ff */
[----:B------:R-:W-:Y:S01]  /*3770*/  FMUL.FTZ R190, R190, c[0x0][0x1e8] ;  /* 0x00007a00bebe7a20 */ /* 0x000fe20000410000 */
[----:B------:R-:W-:Y:S01]  /*3780*/  ISETP.NE.AND.EX P5, PT, RZ, c[0x0][0x25c], PT, P5 ;  /* 0x00009700ff007a0c */ /* 0x000fe20003fa5350 */
[----:B------:R-:W-:Y:S01]  /*3790*/  FMUL.FTZ R244, R195, c[0x0][0x1e8] ;  /* 0x00007a00c3f47a20 */ /* 0x000fe20000410000 */
[----:B------:R-:W-:-:S02]  /*37a0*/  @P0 F2FP.BF16.PACK_AB R229, RZ, R189 ;  /* 0x000000bdffe5023e */ /* 0x000fc400000010ff */
[----:B------:R-:W-:Y:S01]  /*37b0*/  @P0 F2FP.BF16.PACK_AB R10, RZ, R195 ;  /* 0x000000c3ff0a023e */ /* 0x000fe200000010ff */
[----:B------:R-:W-:Y:S01]  /*37c0*/  FMUL.FTZ R195, R189, c[0x0][0x1e8] ;  /* 0x00007a00bdc37a20 */ /* 0x000fe20000410000 */
[----:B------:R-:W-:Y:S02]  /*37d0*/  @P0 F2FP.BF16.PACK_AB R236, RZ, R188 ;  /* 0x000000bcffec023e */ /* 0x000fe400000010ff */
[----:B------:R-:W-:Y:S02]  /*37e0*/  @P0 PRMT R179, R229, 0x7610, R179 ;  /* 0x00007610e5b30816 */ /* 0x000fe400000000b3 */
[----:B------:R-:W-:Y:S02]  /*37f0*/  @P0 PRMT R177, R177, 0x5410, R184 ;  /* 0x00005410b1b10816 */ /* 0x000fe400000000b8 */
[----:B------:R-:W-:Y:S01]  /*3800*/  @P0 PRMT R178, R178, 0x5410, R185 ;  /* 0x00005410b2b20816 */ /* 0x000fe200000000b9 */
[----:B------:R-:W-:Y:S01]  /*3810*/  @P5 IMAD.WIDE.U32 R184, R0, R237, c[0x0][0x258] ;  /* 0x0000960000b85625 */ /* 0x000fe200078e00ed */
[----:B------:R-:W-:-:S02]  /*3820*/  @P0 PRMT R176, R176, 0x5410, R10 ;  /* 0x00005410b0b00816 */ /* 0x000fc4000000000a */
[----:B------:R-:W-:Y:S01]  /*3830*/  @P0 PRMT R179, R179, 0x5410, R236 ;  /* 0x00005410b3b30816 */ /* 0x000fe200000000ec */
[----:B------:R-:W-:Y:S01]  /*3840*/  FMUL.FTZ R10, R186, c[0x0][0x1e8] ;  /* 0x00007a00ba0a7a20 */ /* 0x000fe20000410000 */
        /* <DEDUP_REMOVED lines=40> */
[C---:B------:R-:W-:Y:S02]  /*3ad0*/  @P0 LOP3.LUT P5, RZ, R239.reuse, 0xff0000, RZ, 0xc0, !PT ;  /* 0x00ff0000efff0812 */ /* 0x040fe400078ac0ff */
[----:B------:R-:W-:Y:S02]  /*3ae0*/  @P0 FSEL R190, R190, RZ, P6 ;  /* 0x000000ffbebe0208 */ /* 0x000fe40003000000 */
[----:B------:R-:W-:Y:S02]  /*3af0*/  @P0 LOP3.LUT P6, RZ, R239, 0xff000000, RZ, 0xc0, !PT ;  /* 0xff000000efff0812 */ /* 0x000fe400078cc0ff */
[----:B------:R-:W-:Y:S02]  /*3b00*/  @P0 FSEL R195, R195, RZ, P5 ;  /* 0x000000ffc3c30208 */ /* 0x000fe40002800000 */
[----:B------:R-:W-:Y:S02]  /*3b10*/  @P0 F2FP.BF16.PACK_AB R236, RZ, R236 ;  /* 0x000000ecffec023e */ /* 0x000fe400000010ff */
        /* <DEDUP_REMOVED lines=19> */
.L_x_450:
[----:B------:R-:W-:Y:S05]  /*3c50*/  BSYNC B0 ;  /* 0x0000000000007941 */ /* 0x000fea0003800000 */
.L_x_449:
[----:B------:R-:W-:-:S04]  /*3c60*/  LOP3.LUT P0, RZ, R2, 0xff, RZ, 0xc0, !PT ;  /* 0x000000ff02ff7812 */ /* 0x000fc8000780c0ff */
[----:B------:R-:W-:Y:S01]  /*3c70*/  SEL R2, RZ, 0x1, P0 ;  /* 0x00000001ff027807 */ /* 0x000fe20000000000 */
[----:B0-----:R-:W-:Y:S01]  /*3c80*/  @P4 CALL.REL.NOINC `(.L_x_436) ;  /* 0x0000001000004944 */ /* 0x001fe20003c00000 */
[----:B------:R-:W-:Y:S05]  /*3c90*/  BRA `(.L_x_451) ;  /* 0xffffc90000007947 */ /* 0x000fea000383ffff */
.L_x_436:
[----:B------:R-:W-:-:S03]  /*3ca0*/  NOP ;  /* 0x0000000000007918 */ /* 0x000fc60000000000 */
        /* <DEDUP_REMOVED lines=8> */
[----:B------:R-:W-:-:S04]  /*3d30*/  IMAD.MOV.U32 R9, RZ, RZ, 0x20 ;  /* 0x00000020ff097424 */ /* 0x000fc800078e00ff */
        /* <DEDUP_REMOVED lines=13> */
.L_x_453:
[----:B------:R-:W-:Y:S05]  /*3e10*/  BSYNC B0 ;  /* 0x0000000000007941 */ /* 0x000fea0003800000 */
.L_x_452:
[----:B------:R-:W-:Y:S01]  /*3e20*/  BSSY B0, `(.L_x_454) ;  /* 0x0000010000007945 */ /* 0x000fe20003800000 */
[----:B------:R-:W-:Y:S05]  /*3e30*/  @!P2 BRA `(.L_x_455) ;  /* 0x000000e00000a947 */ /* 0x000fea0003800000 */
[----:B0-----:R-:W-:-:S10]  /*3e40*/  HFMA2.MMA R9, -RZ, RZ, 0, 1.9073486328125e-06 ;  /* 0x00000020ff097435 */ /* 0x001fd400000001ff */
        /* <DEDUP_REMOVED lines=13> */
.L_x_455:
[----:B------:R-:W-:Y:S05]  /*3f20*/  BSYNC B0 ;  /* 0x0000000000007941 */ /* 0x000fea0003800000 */
.L_x_454:
[----:B------:R-:W-:Y:S05]  /*3f30*/  @!P3 EXIT ;  /* 0x000000000000b94d */ /* 0x000fea0003800000 */
[----:B0-----:R-:W-:-:S04]  /*3f40*/  IMAD.MOV.U32 R9, RZ, RZ, 0x20 ;  /* 0x00000020ff097424 */ /* 0x001fc800078e00ff */
        /* <DEDUP_REMOVED lines=13> */
.L_x_443:
[----:B------:R-:W-:Y:S01]  /*4020*/  HFMA2.MMA R236, -RZ, RZ, 0, 1.847743988037109375e-06 ;  /* 0x0000001fffec7435 */ /* 0x000fe200000001ff */
[----:B------:R-:W-:Y:S01]  /*4030*/  MOV R188, R237 ;  /* 0x000000ed00bc7202 */ /* 0x000fe20000000f00 */
[----:B------:R-:W-:Y:S01]  /*4040*/  IMAD.MOV.U32 R245, RZ, RZ, 0x10 ;  /* 0x00000010fff57424 */ /* 0x000fe200078e00ff */
[----:B------:R-:W-:Y:S01]  /*4050*/  MOV R184, 0x4080 ;  /* 0x0000408000b87802 */ /* 0x000fe20000000f00 */
[----:B------:R-:W-:-:S02]  /*4060*/  IMAD.MOV.U32 R247, RZ, RZ, -0x1 ;  /* 0xfffffffffff77424 */ /* 0x000fc400078e00ff */
[----:B0-----:R-:W-:Y:S05]  /*4070*/  CALL.REL.NOINC `($__internal_28_$__cuda_sm70_shflsync_down_p) ;  /* 0x0000046000007944 */ /* 0x001fea0003c00000 */
[----:B-1----:R-:W-:Y:S01]  /*4080*/  MOV R190, R188 ;  /* 0x000000bc00be7202 */ /* 0x002fe20000000f00 */
[----:B0-----:R-:W-:Y:S05]  /*4090*/  BRA `(.L_x_456) ;  /* 0xffffdf4000007947 */ /* 0x001fea000383ffff */
.L_x_444:
[----:B------:R-:W-:Y:S01]  /*40a0*/  HFMA2.MMA R245, -RZ, RZ, 0, 9.5367431640625e-07 ;  /* 0x00000010fff57435 */ /* 0x000fe200000001ff */
[----:B------:R-:W-:Y:S01]  /*40b0*/  IMAD.MOV.U32 R188, RZ, RZ, R195 ;  /* 0x000000ffffbc7224 */ /* 0x000fe200078e00c3 */
[----:B------:R-:W-:Y:S01]  /*40c0*/  MOV R247, 0xffffffff ;  /* 0xffffffff00f77802 */ /* 0x000fe20000000f00 */
[----:B------:R-:W-:Y:S01]  /*40d0*/  IMAD.MOV.U32 R236, RZ, RZ, 0x1f ;  /* 0x0000001fffec7424 */ /* 0x000fe200078e00ff */
[----:B------:R-:W-:-:S02]  /*40e0*/  MOV R184, 0x4100 ;  /* 0x0000410000b87802 */ /* 0x000fc40000000f00 */
[----:B012---:R-:W-:Y:S05]  /*40f0*/  CALL.REL.NOINC `($__internal_28_$__cuda_sm70_shflsync_down_p) ;  /* 0x000003e000007944 */ /* 0x007fea0003c00000 */
[----:B------:R-:W-:Y:S01]  /*4100*/  FADD.FTZ R190, R190, R237 ;  /* 0x000000edbebe7221 */ /* 0x000fe20000010000 */
[----:B0-----:R-:W-:Y:S01]  /*4110*/  HFMA2.MMA R236, -RZ, RZ, 0, 1.847743988037109375e-06 ;  /* 0x0000001fffec7435 */ /* 0x001fe200000001ff */
[----:B-1----:R-:W-:Y:S01]  /*4120*/  FADD.FTZ R195, R195, R188 ;  /* 0x000000bcc3c37221 */ /* 0x002fe20000010000 */
[----:B------:R-:W-:Y:S01]  /*4130*/  MOV R184, 0x4180 ;  /* 0x0000418000b87802 */ /* 0x000fe20000000f00 */
[----:B------:R-:W-:Y:S01]  /*4140*/  IMAD.MOV.U32 R245, RZ, RZ, 0x8 ;  /* 0x00000008fff57424 */ /* 0x000fe200078e00ff */
[----:B------:R-:W-:Y:S01]  /*4150*/  MOV R188, R190 ;  /* 0x000000be00bc7202 */ /* 0x000fe20000000f00 */
[----:B------:R-:W-:-:S02]  /*4160*/  IMAD.MOV.U32 R247, RZ, RZ, -0x1 ;  /* 0xfffffffffff77424 */ /* 0x000fc400078e00ff */
[----:B------:R-:W-:Y:S05]  /*4170*/  CALL.REL.NOINC `($__internal_28_$__cuda_sm70_shflsync_down_p) ;  /* 0x0000036000007944 */ /* 0x000fea0003c00000 */
[----:B0-----:R-:W-:Y:S01]  /*4180*/  HFMA2.MMA R236, -RZ, RZ, 0, 1.847743988037109375e-06 ;  /* 0x0000001fffec7435 */ /* 0x001fe200000001ff */
[----:B-1----:R-:W-:Y:S01]  /*4190*/  IMAD.MOV.U32 R187, RZ, RZ, R188 ;  /* 0x000000ffffbb7224 */ /* 0x002fe200078e00bc */
[----:B------:R-:W-:Y:S01]  /*41a0*/  MOV R188, R195 ;  /* 0x000000c300bc7202 */ /* 0x000fe20000000f00 */
[----:B------:R-:W-:Y:S01]  /*41b0*/  IMAD.MOV.U32 R245, RZ, RZ, 0x8 ;  /* 0x00000008fff57424 */ /* 0x000fe200078e00ff */
[----:B------:R-:W-:Y:S01]  /*41c0*/  MOV R184, 0x41f0 ;  /* 0x000041f000b87802 */ /* 0x000fe20000000f00 */
[----:B------:R-:W-:-:S02]  /*41d0*/  IMAD.MOV.U32 R247, RZ, RZ, -0x1 ;  /* 0xfffffffffff77424 */ /* 0x000fc400078e00ff */
[----:B------:R-:W-:Y:S05]  /*41e0*/  CALL.REL.NOINC `($__internal_28_$__cuda_sm70_shflsync_down_p) ;  /* 0x000002f000007944 */ /* 0x000fea0003c00000 */
[----:B------:R-:W-:Y:S01]  /*41f0*/  FADD.FTZ R190, R187, R190 ;  /* 0x000000bebbbe7221 */ /* 0x000fe20000010000 */
[----:B0-----:R-:W-:Y:S01]  /*4200*/  MOV R245, 0x4 ;  /* 0x0000000400f57802 */ /* 0x001fe20000000f00 */
[----:B-1----:R-:W-:Y:S01]  /*4210*/  FADD.FTZ R195, R195, R188 ;  /* 0x000000bcc3c37221 */ /* 0x002fe20000010000 */
[----:B------:R-:W-:Y:S01]  /*4220*/  MOV R247, 0xffffffff ;  /* 0xffffffff00f77802 */ /* 0x000fe20000000f00 */
[----:B------:R-:W-:Y:S01]  /*4230*/  IMAD.MOV.U32 R236, RZ, RZ, 0x1f ;  /* 0x0000001fffec7424 */ /* 0x000fe200078e00ff */
[----:B------:R-:W-:Y:S01]  /*4240*/  MOV R184, 0x4270 ;  /* 0x0000427000b87802 */ /* 0x000fe20000000f00 */
[----:B------:R-:W-:-:S02]  /*4250*/  IMAD.MOV.U32 R188, RZ, RZ, R190 ;  /* 0x000000ffffbc7224 */ /* 0x000fc400078e00be */
[----:B------:R-:W-:Y:S05]  /*4260*/  CALL.REL.NOINC `($__internal_28_$__cuda_sm70_shflsync_down_p) ;  /* 0x0000027000007944 */ /* 0x000fea0003c00000 */
[----:B0-----:R-:W-:Y:S01]  /*4270*/  HFMA2.MMA R245, -RZ, RZ, 0, 2.384185791015625e-07 ;  /* 0x00000004fff57435 */ /* 0x001fe200000001ff */
[----:B-1----:R-:W-:Y:S01]  /*4280*/  MOV R187, R188 ;  /* 0x000000bc00bb7202 */ /* 0x002fe20000000f00 */
[----:B------:R-:W-:Y:S01]  /*4290*/  IMAD.MOV.U32 R188, RZ, RZ, R195 ;  /* 0x000000ffffbc7224 */ /* 0x000fe200078e00c3 */
[----:B------:R-:W-:Y:S01]  /*42a0*/  MOV R247, 0xffffffff ;  /* 0xffffffff00f77802 */ /* 0x000fe20000000f00 */
[----:B------:R-:W-:Y:S01]  /*42b0*/  IMAD.MOV.U32 R236, RZ, RZ, 0x1f ;  /* 0x0000001fffec7424 */ /* 0x000fe200078e00ff */
[----:B------:R-:W-:-:S02]  /*42c0*/  MOV R184, 0x42e0 ;  /* 0x000042e000b87802 */ /* 0x000fc40000000f00 */
[----:B------:R-:W-:Y:S05]  /*42d0*/  CALL.REL.NOINC `($__internal_28_$__cuda_sm70_shflsync_down_p) ;  /* 0x0000020000007944 */ /* 0x000fea0003c00000 */
        /* <DEDUP_REMOVED lines=23> */
[----:B0-----:R-:W-:Y:S01]  /*4450*/  HFMA2.MMA R245, -RZ, RZ, 0, 5.9604644775390625e-08 ;  /* 0x00000001fff57435 */ /* 0x001fe200000001ff */
[----:B-1----:R-:W-:Y:S01]  /*4460*/  MOV R194, R188 ;  /* 0x000000bc00c27202 */ /* 0x002fe20000000f00 */
[----:B------:R-:W-:Y:S01]  /*4470*/  IMAD.MOV.U32 R188, RZ, RZ, R191 ;  /* 0x000000ffffbc7224 */ /* 0x000fe200078e00bf */
[----:B------:R-:W-:Y:S01]  /*4480*/  MOV R247, 0xffffffff ;  /* 0xffffffff00f77802 */ /* 0x000fe20000000f00 */
[----:B------:R-:W-:Y:S01]  /*4490*/  IMAD.MOV.U32 R236, RZ, RZ, 0x1f ;  /* 0x0000001fffec7424 */ /* 0x000fe200078e00ff */
[----:B------:R-:W-:-:S02]  /*44a0*/  MOV R184, 0x44c0 ;  /* 0x000044c000b87802 */ /* 0x000fc40000000f00 */
[----:B------:R-:W-:Y:S05]  /*44b0*/  CALL.REL.NOINC `($__internal_28_$__cuda_sm70_shflsync_down_p) ;  /* 0x0000002000007944 */ /* 0x000fea0003c00000 */
[----:B-1----:R-:W-:Y:S01]  /*44c0*/  IMAD.MOV.U32 R184, RZ, RZ, R188 ;  /* 0x000000ffffb87224 */ /* 0x002fe200078e00bc */
[----:B0-----:R-:W-:Y:S05]  /*44d0*/  BRA `(.L_x_457) ;  /* 0xffffdc2000007947 */ /* 0x001fea000383ffff */
        .weak           $__internal_28_$__cuda_sm70_shflsync_down_p
        .type           $__internal_28_$__cuda_sm70_shflsync_down_p,@function
        .size           $__internal_28_$__cuda_sm70_shflsync_down_p,(.L_x_2046 - $__internal_28_$__cuda_sm70_shflsync_down_p)
$__internal_28_$__cuda_sm70_shflsync_down_p:
[----:B------:R-:W-:Y:S01]  /*44e0*/  HFMA2.MMA R185, -RZ, RZ, 0, 0 ;  /* 0x00000000ffb97435 */ /* 0x000fe200000001ff */
[----:B------:R-:W-:Y:S04]  /*44f0*/  WARPSYNC R247 ;  /* 0x000000f700007348 */ /* 0x000fe80003800000 */
[----:B------:R0:W1:Y:S01]  /*4500*/  SHFL.DOWN PT, R188, R188, R245, R236 ;  /* 0x080000f5bcbc7389 */ /* 0x00006200000e00ec */
[----:B------:R-:W-:Y:S05]  /*4510*/  RET.REL.NODEC R184 `(_ZN10layer_norm31ln_parallel_residual_bwd_kernelINS_13Kernel_traitsIf13__nv_bfloat16S2_S2_fjLj3072ELj1ELj1ELj4ELj16ENS_18Kernel_traits_baseILj3072EfS2_S2_S2_fjLj128EEEEELb1ELb0ELb0EEEvNS_9BwdParamsE) ;  /* 0xffffbae0b8007950 */ /* 0x000fea0003c3ffff */
.L_x_458:
        /* <DEDUP_REMOVED lines=14> */
.L_x_2046:


//--------------------- .text._ZN10layer_norm31ln_parallel_residual_bwd_kernelINS_13Kernel_traitsIf13__nv_bfloat16S2_S2_fjLj3072ELj1ELj1ELj4ELj16ENS_18Kernel_traits_baseILj3072EfS2_S2_S2_fjLj128EEEEELb1ELb0ELb1EEEvNS_9BwdParamsE --------------------------
	.section	.text._ZN10layer_norm31ln_parallel_residual_bwd_kernelINS_13Kernel_traitsIf13__nv_bfloat16S2_S2_fjLj3072ELj1ELj1ELj4ELj16ENS_18Kernel_traits_baseILj3072EfS2_S2_S2_fjLj128EEEEELb1ELb0ELb1EEEvNS_9BwdParamsE,"ax",@progbits
	.sectioninfo	@"SHI_REGISTERS=248"
	.align	128
        .global         _ZN10layer_norm31ln_parallel_residual_bwd_kernelINS_13Kernel_traitsIf13__nv_bfloat16S2_S2_fjLj3072ELj1ELj1ELj4ELj16ENS_18Kernel_traits_baseILj3072EfS2_S2_S2_fjLj128EEEEELb1ELb0ELb1EEEvNS_9BwdParamsE
        .type           _ZN10layer_norm31ln_parallel_residual_bwd_kernelINS_13Kernel_traitsIf13__nv_bfloat16S2_S2_fjLj3072ELj1ELj1ELj4ELj16ENS_18Kernel_traits_baseILj3072EfS2_S2_S2_fjLj128EEEEELb1ELb0ELb1EEEvNS_9BwdParamsE,@function
        .size           _ZN10layer_norm31ln_parallel_residual_bwd_kernelINS_13Kernel_traitsIf13__nv_bfloat16S2_S2_fjLj3072ELj1ELj1ELj4ELj16ENS_18Kernel_traits_baseILj3072EfS2_S2_S2_fjLj128EEEEELb1ELb0ELb1EEEvNS_9BwdParamsE,(.L_x_2047 - _ZN10layer_norm31ln_parallel_residual_bwd_kernelINS_13Kernel_traitsIf13__nv_bfloat16S2_S2_fjLj3072ELj1ELj1ELj4ELj16ENS_18Kernel_traits_baseILj3072EfS2_S2_S2_fjLj128EEEEELb1ELb0ELb1EEEvNS_9BwdParamsE)
        .other          _ZN10layer_norm31ln_parallel_residual_bwd_kernelINS_13Kernel_traitsIf13__nv_bfloat16S2_S2_fjLj3072ELj1ELj1ELj4ELj16ENS_18Kernel_traits_baseILj3072EfS2_S2_S2_fjLj128EEEEELb1ELb0ELb1EEEvNS_9BwdParamsE,@"STO_CUDA_ENTRY STV_DEFAULT"
_ZN10layer_norm31ln_parallel_residual_bwd_kernelINS_13Kernel_traitsIf13__nv_bfloat16S2_S2_fjLj3072ELj1ELj1ELj4ELj16ENS_18Kernel_traits_baseILj3072EfS2_S2_S2_fjLj128EEEEELb1ELb0ELb1EEEvNS_9BwdParamsE:
.text._ZN10layer_norm31ln_parallel_residual_bwd_kernelINS_13Kernel_traitsIf13__nv_bfloat16S2_S2_fjLj3072ELj1ELj1ELj4ELj16ENS_18Kernel_traits_baseILj3072EfS2_S2_S2_fjLj128EEEEELb1ELb0ELb1EEEvNS_9BwdParamsE:
        /* <DEDUP_REMOVED lines=56> */
.L_x_459:
[----:B------:R-:W-:-:S04]  /*0380*/  SHF.L.U32 R0, R154, 0x5, RZ ;  /* 0x000000059a007819 */ /* 0x000fc800000006ff */
[----:B------:R-:W-:-:S04]  /*0390*/  LOP3.LUT R0, R0, 0xfe0, RZ, 0xc0, !PT ;  /* 0x00000fe000007812 */ /* 0x000fc800078ec0ff */
[C---:B------:R-:W-:Y:S02]  /*03a0*/  IADD3 R2, P0, R0.reuse, c[0x0][0x1b0], RZ ;  /* 0x00006c0000027a10 */ /* 0x040fe40007f1e0ff */
[----:B------:R-:W-:-:S03]  /*03b0*/  IADD3 R4, P1, R0, c[0x0][0x1b8], RZ ;  /* 0x00006e0000047a10 */ /* 0x000fc60007f3e0ff */
[----:B------:R-:W-:Y:S01]  /*03c0*/  IMAD.X R3, RZ, RZ, c[0x0][0x1b4], P0 ;  /* 0x00006d00ff037624 */ /* 0x000fe200000e06ff */
        /* <DEDUP_REMOVED lines=36> */
[----:B------:R-:W-:Y:S01]  /*0610*/  IMAD.MOV.U32 R155, RZ, RZ, RZ ;  /* 0x000000ffff9b7224 */ /* 0x000fe200078e00ff */
        /* <DEDUP_REMOVED lines=24> */
[----:B-1----:R-:W-:Y:S01]  /*07a0*/  CS2R R4, SRZ ;  /* 0x0000000000047805 */ /* 0x002fe2000001ff00 */
[----:B0-----:R-:W-:Y:S01]  /*07b0*/  CS2R R2, SRZ ;  /* 0x0000000000027805 */ /* 0x001fe2000001ff00 */
[----:B------:R-:W-:-:S02]  /*07c0*/  IMAD.MOV.U32 R214, RZ, RZ, RZ ;  /* 0x000000ffffd67224 */ /* 0x000fc400078e00ff */
.L_x_464:
        /* <DEDUP_REMOVED lines=38> */
[----:B-----5:R3:W5:Y:S03]  /*0a30*/  @P1 LDG.E.64 R166, [R178.64] ;  /* 0x00000004b2a61981 */ /* 0x020766000c1e1b00 */
        /* <DEDUP_REMOVED lines=129> */
[-C--:B------:R-:W-:Y:S02]  /*1250*/  FMUL.FTZ R231, R57, R114.reuse ;  /* 0x0000007239e77220 */ /* 0x080fe40000410000 */
[----:B------:R-:W-:Y:S02]  /*1260*/  FADD.FTZ R190, R114, R190 ;  /* 0x000000be72be7221 */ /* 0x000fe40000010000 */
[----:B------:R-:W-:Y:S01]  /*1270*/  FFMA.FTZ R191, R234, R114, R191 ;  /* 0x00000072eabf7223 */ /* 0x000fe200000100bf */
[----:B------:R-:W-:Y:S01]  /*1280*/  PRMT R114, RZ, 0x5410, R123 ;  /* 0x00005410ff727816 */ /* 0x000fe2000000007b */
[----:B------:R-:W-:Y:S01]  /*1290*/  FADD.FTZ R176, R115, R176 ;  /* 0x000000b073b07221 */ /* 0x000fe20000010000 */
[----:B------:R-:W-:Y:S01]  /*12a0*/  PRMT R113, RZ, 0x5410, R126 ;  /* 0x00005410ff717816 */ /* 0x000fe2000000007e */
[----:B------:R-:W-:Y:S01]  /*12b0*/  FFMA.FTZ R177, R230, R115, R177 ;  /* 0x00000073e6b17223 */ /* 0x000fe200000100b1 */
[----:B------:R-:W-:Y:S01]  /*12c0*/  PRMT R118, RZ, 0x7610, R118 ;  /* 0x00007610ff767816 */ /* 0x000fe20000000076 */
[----:B------:R-:W-:-:S02]  /*12d0*/  FADD.FTZ R115, -R227, R122 ;  /* 0x0000007ae3737221 */ /* 0x000fc40000010100 */
[----:B------:R-:W-:Y:S02]  /*12e0*/  FMUL.FTZ R129, R218, R129 ;  /* 0x00000081da817220 */ /* 0x000fe40000410000 */
[----:B------:R-:W-:Y:S02]  /*12f0*/  FMUL.FTZ R122, R48, R112 ;  /* 0x00000070307a7220 */ /* 0x000fe40000410000 */
[----:B------:R-:W-:Y:S02]  /*1300*/  FADD.FTZ R194, R239, R194 ;  /* 0x000000c2efc27221 */ /* 0x000fe40000010000 */
[----:B------:R-:W-:Y:S02]  /*1310*/  FFMA.FTZ R195, R228, R239, R195 ;  /* 0x000000efe4c37223 */ /* 0x000fe400000100c3 */
[----:B------:R-:W-:Y:S02]  /*1320*/  FADD.FTZ R239, -R227, R114 ;  /* 0x00000072e3ef7221 */ /* 0x000fe40000010100 */
        /* <DEDUP_REMOVED lines=8> */
[----:B------:R-:W-:-:S02]  /*13b0*/  FFMA.FTZ R193, R234, R118, R193 ;  /* 0x00000076eac17223 */ /* 0x000fc400000100c1 */
[----:B------:R-:W-:Y:S01]  /*13c0*/  FFMA.FTZ R231, R81, R118, R231 ;  /* 0x0000007651e77223 */ /* 0x000fe200000100e7 */
[----:B------:R-:W-:Y:S01]  /*13d0*/  PRMT R118, RZ, 0x7610, R123 ;  /* 0x00007610ff767816 */ /* 0x000fe2000000007b */
[----:B------:R-:W-:Y:S01]  /*13e0*/  FMUL.FTZ R239, R218, R239 ;  /* 0x000000efdaef7220 */ /* 0x000fe20000410000 */
[----:B------:R-:W-:Y:S01]  /*13f0*/  PRMT R123, RZ, 0x5410, R127 ;  /* 0x00005410ff7b7816 */ /* 0x000fe2000000007f */
[----:B------:R-:W-:Y:S01]  /*1400*/  FADD.FTZ R202, R237, R202 ;  /* 0x000000caedca7221 */ /* 0x000fe20000010000 */
[----:B------:R-:W-:Y:S01]  /*1410*/  PRMT R126, RZ, 0x7610, R126 ;  /* 0x00007610ff7e7816 */ /* 0x000fe2000000007e */
[----:B------:R-:W-:Y:S01]  /*1420*/  FFMA.FTZ R203, R224, R237, R203 ;  /* 0x000000ede0cb7223 */ /* 0x000fe200000100cb */
[----:B------:R-:W-:Y:S01]  /*1430*/  PRMT R131, RZ, 0x7610, R131 ;  /* 0x00007610ff837816 */ /* 0x000fe20000000083 */
[----:B------:R-:W-:Y:S02]  /*1440*/  FADD.FTZ R172, R109, R172 ;  /* 0x000000ac6dac7221 */ /* 0x000fe40000010000 */
[----:B------:R-:W-:-:S02]  /*1450*/  FFMA.FTZ R173, R236, R109, R173 ;  /* 0x0000006decad7223 */ /* 0x000fc400000100ad */
[----:B------:R-:W-:Y:S02]  /*1460*/  FMUL.FTZ R130, R218, R115 ;  /* 0x00000073da827220 */ /* 0x000fe40000410000 */
[----:B------:R-:W-:Y:S02]  /*1470*/  FMUL.FTZ R237, R49, R113 ;  /* 0x0000007131ed7220 */ /* 0x000fe40000410000 */
[----:B------:R-:W-:Y:S02]  /*1480*/  FADD.FTZ R158, R111, R158 ;  /* 0x0000009e6f9e7221 */ /* 0x000fe40000010000 */
[----:B------:R-:W-:Y:S02]  /*1490*/  FFMA.FTZ R159, R124, R111, R159 ;  /* 0x0000006f7c9f7223 */ /* 0x000fe4000001009f */
[----:B------:R-:W-:Y:S02]  /*14a0*/  FMUL.FTZ R109, R50, R108 ;  /* 0x0000006c326d7220 */ /* 0x000fe40000410000 */
[----:B------:R-:W-:-:S02]  /*14b0*/  FADD.FTZ R111, -R227, R118 ;  /* 0x00000076e36f7221 */ /* 0x000fc40000010100 */
[----:B------:R-:W-:Y:S02]  /*14c0*/  FADD.FTZ R145, R108, R145 ;  /* 0x000000916c917221 */ /* 0x000fe40000010000 */
[----:B------:R-:W-:Y:S01]  /*14d0*/  FFMA.FTZ R28, R239, R108, R28 ;  /* 0x0000006cef1c7223 */ /* 0x000fe2000001001c */
[----:B------:R-:W-:Y:S01]  /*14e0*/  PRMT R108, RZ, 0x5410, R132 ;  /* 0x00005410ff6c7816 */ /* 0x000fe20000000084 */
[----:B------:R-:W-:Y:S01]  /*14f0*/  FADD.FTZ R16, R123, R16 ;  /* 0x000000107b107221 */ /* 0x000fe20000010000 */
[----:B------:R-:W-:Y:S01]  /*1500*/  PRMT R114, RZ, 0x7610, R127 ;  /* 0x00007610ff727816 */ /* 0x000fe2000000007f */
[----:B------:R-:W-:Y:S02]  /*1510*/  FFMA.FTZ R4, R239, R123, R4 ;  /* 0x0000007bef047223 */ /* 0x000fe40000010004 */
[----:B------:R-:W-:Y:S02]  /*1520*/  FADD.FTZ R13, R126, R13 ;  /* 0x0000000d7e0d7221 */ /* 0x000fe40000010000 */
[----:B------:R-:W-:-:S02]  /*1530*/  FFMA.FTZ R0, R130, R126, R0 ;  /* 0x0000007e82007223 */ /* 0x000fc40000010000 */
[----:B------:R-:W-:Y:S02]  /*1540*/  FFMA.FTZ R237, R73, R126, R237 ;  /* 0x0000007e49ed7223 */ /* 0x000fe400000100ed */
[----:B------:R-:W-:Y:S02]  /*1550*/  FFMA.FTZ R123, R74, R123, R109 ;  /* 0x0000007b4a7b7223 */ /* 0x000fe4000001006d */
[----:B------:R-:W-:Y:S02]  /*1560*/  FMUL.FTZ R126, R218, R111 ;  /* 0x0000006fda7e7220 */ /* 0x000fe40000410000 */
[----:B------:R-:W-:Y:S02]  /*1570*/  FMUL.FTZ R109, R51, R131 ;  /* 0x00000083336d7220 */ /* 0x000fe40000410000 */
[----:B------:R-:W-:Y:S02]  /*1580*/  FADD.FTZ R37, R110, R37 ;  /* 0x000000256e257221 */ /* 0x000fe40000010000 */
[----:B------:R-:W-:Y:S01]  /*1590*/  FFMA.FTZ R155, R238, R110, R155 ;  /* 0x0000006eee9b7223 */ /* 0x000fe2000001009b */
[----:B------:R-:W-:Y:S01]  /*15a0*/  PRMT R110, RZ, 0x5410, R133 ;  /* 0x00005410ff6e7816 */ /* 0x000fe20000000085 */
[----:B------:R-:W-:-:S02]  /*15b0*/  FADD.FTZ R39, R112, R39 ;  /* 0x0000002770277221 */ /* 0x000fc40000010000 */
[----:B------:R-:W-:Y:S01]  /*15c0*/  FFMA.FTZ R26, R129, R112, R26 ;  /* 0x00000070811a7223 */ /* 0x000fe2000001001a */
[----:B------:R-:W-:Y:S01]  /*15d0*/  PRMT R112, RZ, 0x7610, R133 ;  /* 0x00007610ff707816 */ /* 0x000fe20000000085 */
[----:B------:R-:W-:Y:S01]  /*15e0*/  FADD.FTZ R133, -R227, R108 ;  /* 0x0000006ce3857221 */ /* 0x000fe20000010100 */
[----:B------:R-:W-:Y:S01]  /*15f0*/  PRMT R132, RZ, 0x7610, R132 ;  /* 0x00007610ff847816 */ /* 0x000fe20000000084 */
[----:B------:R-:W-:Y:S01]  /*1600*/  FADD.FTZ R15, R114, R15 ;  /* 0x0000000f720f7221 */ /* 0x000fe20000010000 */
[----:B------:R-:W-:Y:S01]  /*1610*/  PRMT R108, RZ, 0x5410, R136 ;  /* 0x00005410ff6c7816 */ /* 0x000fe20000000088 */
[-C--:B------:R-:W-:Y:S02]  /*1620*/  FFMA.FTZ R3, R126, R114.reuse, R3 ;  /* 0x000000727e037223 */ /* 0x080fe40000010003 */
[----:B------:R-:W-:Y:S01]  /*1630*/  FFMA.FTZ R127, R75, R114, R109 ;  /* 0x000000724b7f7223 */ /* 0x000fe2000001006d */
[--C-:B------:R-:W-:Y:S01]  /*1640*/  PRMT R114, RZ, 0x5410, R134.reuse ;  /* 0x00005410ff727816 */ /* 0x100fe20000000086 */
[----:B------:R-:W-:Y:S01]  /*1650*/  FMUL.FTZ R133, R218, R133 ;  /* 0x00000085da857220 */ /* 0x000fe20000410000 */
[----:B------:R-:W-:-:S02]  /*1660*/  PRMT R134, RZ, 0x7610, R134 ;  /* 0x00007610ff867816 */ /* 0x000fc40000000086 */
[--C-:B------:R-:W-:Y:S02]  /*1670*/  PRMT R118, RZ, 0x5410, R135.reuse ;  /* 0x00005410ff767816 */ /* 0x100fe40000000087 */
[----:B------:R-:W-:Y:S01]  /*1680*/  PRMT R240, RZ, 0x7610, R135 ;  /* 0x00007610fff07816 */ /* 0x000fe20000000087 */
[----:B------:R-:W-:Y:S01]  /*1690*/  FADD.FTZ R144, R131, R144 ;  /* 0x0000009083907221 */ /* 0x000fe20000010000 */
[----:B------:R-:W-:Y:S01]  /*16a0*/  PRMT R136, RZ, 0x7610, R136 ;  /* 0x00007610ff887816 */ /* 0x000fe20000000088 */
[----:B------:R-:W-:Y:S01]  /*16b0*/  FFMA.FTZ R27, R126, R131, R27 ;  /* 0x000000837e1b7223 */ /* 0x000fe2000001001b */
[----:B------:R-:W-:Y:S01]  /*16c0*/  PRMT R131, RZ, 0x5410, R140 ;  /* 0x00005410ff837816 */ /* 0x000fe2000000008c */
[C---:B------:R-:W-:Y:S02]  /*16d0*/  FADD.FTZ R115, -R227.reuse, R132 ;  /* 0x00000084e3737221 */ /* 0x040fe40000010100 */
[----:B------:R-:W-:Y:S01]  /*16e0*/  FADD.FTZ R135, -R227, R110 ;  /* 0x0000006ee3877221 */ /* 0x000fe20000010100 */
[----:B------:R-:W-:Y:S01]  /*16f0*/  PRMT R140, RZ, 0x7610, R140 ;  /* 0x00007610ff8c7816 */ /* 0x000fe2000000008c */
[----:B------:R-:W-:-:S02]  /*1700*/  FADD.FTZ R184, R119, R184 ;  /* 0x000000b877b87221 */ /* 0x000fc40000010000 */
[----:B------:R-:W-:Y:S02]  /*1710*/  FFMA.FTZ R185, R230, R119, R185 ;  /* 0x00000077e6b97223 */ /* 0x000fe400000100b9 */
[----:B------:R-:W-:Y:S02]  /*1720*/  FADD.FTZ R186, R241, R186 ;  /* 0x000000baf1ba7221 */ /* 0x000fe40000010000 */
[----:B------:R-:W-:Y:S02]  /*1730*/  FFMA.FTZ R187, R232, R241, R187 ;  /* 0x000000f1e8bb7223 */ /* 0x000fe400000100bb */
[----:B------:R-:W-:Y:S02]  /*1740*/  FADD.FTZ R38, R113, R38 ;  /* 0x0000002671267221 */ /* 0x000fe40000010000 */
[----:B------:R-:W-:Y:S02]  /*1750*/  FFMA.FTZ R25, R130, R113, R25 ;  /* 0x0000007182197223 */ /* 0x000fe40000010019 */
[----:B------:R-:W-:-:S02]  /*1760*/  FMUL.FTZ R110, R44, R108 ;  /* 0x0000006c2c6e7220 */ /* 0x000fc40000410000 */
[----:B------:R-:W-:Y:S02]  /*1770*/  FADD.FTZ R147, R108, R147 ;  /* 0x000000936c937221 */ /* 0x000fe40000010000 */
[----:B------:R-:W-:Y:S01]  /*1780*/  FFMA.FTZ R30, R133, R108, R30 ;  /* 0x0000006c851e7223 */ /* 0x000fe2000001001e */
[--C-:B------:R-:W-:Y:S01]  /*1790*/  PRMT R108, RZ, 0x5410, R137.reuse ;  /* 0x00005410ff6c7816 */ /* 0x100fe20000000089 */
[C---:B------:R-:W-:Y:S01]  /*17a0*/  FADD.FTZ R119, -R227.reuse, R112 ;  /* 0x00000070e3777221 */ /* 0x040fe20000010100 */
[----:B------:R-:W-:Y:S01]  /*17b0*/  PRMT R137, RZ, 0x7610, R137 ;  /* 0x00007610ff897816 */ /* 0x000fe20000000089 */
[C---:B------:R-:W-:Y:S02]  /*17c0*/  FADD.FTZ R113, -R227.reuse, R114 ;  /* 0x00000072e3717221 */ /* 0x040fe40000010100 */
[C---:B------:R-:W-:Y:S02]  /*17d0*/  FADD.FTZ R111, -R227.reuse, R134 ;  /* 0x00000086e36f7221 */ /* 0x040fe40000010100 */
[----:B------:R-:W-:-:S02]  /*17e0*/  FADD.FTZ R241, -R227, R118 ;  /* 0x00000076e3f17221 */ /* 0x000fc40000010100 */
[----:B------:R-:W-:Y:S02]  /*17f0*/  FADD.FTZ R109, -R227, R240 ;  /* 0x000000f0e36d7221 */ /* 0x000fe40000010100 */
[----:B------:R-:W-:Y:S02]  /*1800*/  FMUL.FTZ R134, R218, R115 ;  /* 0x00000073da867220 */ /* 0x000fe40000410000 */
[----:B------:R-:W-:Y:S02]  /*1810*/  FMUL.FTZ R227, R45, R136 ;  /* 0x000000882de37220 */ /* 0x000fe40000410000 */
[----:B------:R-:W-:Y:S02]  /*1820*/  FADD.FTZ R18, R131, R18 ;  /* 0x0000001283127221 */ /* 0x000fe40000010000 */
[-C--:B------:R-:W-:Y:S02]  /*1830*/  FFMA.FTZ R6, R133, R131.reuse, R6 ;  /* 0x0000008385067223 */ /* 0x080fe40000010006 */
[----:B------:R-:W-:Y:S01]  /*1840*/  FFMA.FTZ R131, R68, R131, R110 ;  /* 0x0000008344837223 */ /* 0x000fe2000001006e */
[----:B------:R-:W-:Y:S01]  /*1850*/  PRMT R110, RZ, 0x7610, R141 ;  /* 0x00007610ff6e7816 */ /* 0x000fe2000000008d */
[----:B------:R-:W-:-:S02]  /*1860*/  FADD.FTZ R17, R140, R17 ;  /* 0x000000118c117221 */ /* 0x000fc40000010000 */
[-C--:B------:R-:W-:Y:S02]  /*1870*/  FFMA.FTZ R5, R134, R140.reuse, R5 ;  /* 0x0000008c86057223 */ /* 0x080fe40000010005 */
[----:B------:R-:W-:Y:S02]  /*1880*/  FFMA.FTZ R227, R69, R140, R227 ;  /* 0x0000008c45e37223 */ /* 0x000fe400000100e3 */
[C---:B------:R-:W-:Y:S02]  /*1890*/  FMUL.FTZ R135, R218.reuse, R135 ;  /* 0x00000087da877220 */ /* 0x040fe40000410000 */
[----:B------:R-:W-:Y:S02]  /*18a0*/  FMUL.FTZ R140, R218, R119 ;  /* 0x00000077da8c7220 */ /* 0x000fe40000410000 */
[----:B------:R-:W-:Y:S01]  /*18b0*/  FMUL.FTZ R112, R47, R137 ;  /* 0x000000892f707220 */ /* 0x000fe20000410000 */
[----:B------:R-:W-:Y:S01]  /*18c0*/  PRMT R115, RZ, 0x5410, R141 ;  /* 0x00005410ff737816 */ /* 0x000fe2000000008d */
[----:B------:R-:W-:-:S02]  /*18d0*/  FADD.FTZ R146, R136, R146 ;  /* 0x0000009288927221 */ /* 0x000fc40000010000 */
[----:B------:R-:W-:Y:S02]  /*18e0*/  FFMA.FTZ R29, R134, R136, R29 ;  /* 0x00000088861d7223 */ /* 0x000fe4000001001d */
[----:B------:R-:W-:Y:S02]  /*18f0*/  FMUL.FTZ R136, R46, R108 ;  /* 0x0000006c2e887220 */ /* 0x000fe40000410000 */
[----:B------:R-:W-:Y:S02]  /*1900*/  FADD.FTZ R19, R110, R19 ;  /* 0x000000136e137221 */ /* 0x000fe40000010000 */
[-C--:B------:R-:W-:Y:S02]  /*1910*/  FFMA.FTZ R7, R140, R110.reuse, R7 ;  /* 0x0000006e8c077223 */ /* 0x080fe40000010007 */
[----:B------:R-:W-:Y:S01]  /*1920*/  FFMA.FTZ R141, R71, R110, R112 ;  /* 0x0000006e478d7223 */ /* 0x000fe20000010070 */
[----:B------:R-:W-:Y:S01]  /*1930*/  PRMT R110, RZ, 0x7610, R138 ;  /* 0x00007610ff6e7816 */ /* 0x000fe2000000008a */
[----:B------:R-:W-:-:S02]  /*1940*/  FADD.FTZ R149, R108, R149 ;  /* 0x000000956c957221 */ /* 0x000fc40000010000 */
[----:B------:R-:W-:Y:S01]  /*1950*/  FFMA.FTZ R32, R135, R108, R32 ;  /* 0x0000006c87207223 */ /* 0x000fe20000010020 */
[----:B------:R-:W-:Y:S01]  /*1960*/  PRMT R108, RZ, 0x5410, R138 ;  /* 0x00005410ff6c7816 */ /* 0x000fe2000000008a */
[----:B------:R-:W-:Y:S02]  /*1970*/  FMUL.FTZ R138, R218, R111 ;  /* 0x0000006fda8a7220 */ /* 0x000fe40000410000 */
[----:B------:R-:W-:Y:S02]  /*1980*/  FADD.FTZ R148, R137, R148 ;  /* 0x0000009489947221 */ /* 0x000fe40000010000 */
[----:B------:R-:W-:Y:S02]  /*1990*/  FFMA.FTZ R31, R140, R137, R31 ;  /* 0x000000898c1f7223 */ /* 0x000fe4000001001f */
[----:B------:R-:W-:Y:S01]  /*19a0*/  FMUL.FTZ R137, R218, R113 ;  /* 0x00000071da897220 */ /* 0x000fe20000410000 */
[--C-:B------:R-:W-:Y:S01]  /*19b0*/  PRMT R113, RZ, 0x5410, R142.reuse ;  /* 0x00005410ff717816 */ /* 0x100fe2000000008e */
[----:B------:R-:W-:Y:S01]  /*19c0*/  FMUL.FTZ R243, R41, R110 ;  /* 0x0000006e29f37220 */ /* 0x000fe20000410000 */
[----:B------:R-:W-:Y:S01]  /*19d0*/  PRMT R142, RZ, 0x7610, R142 ;  /* 0x00007610ff8e7816 */ /* 0x000fe2000000008e */
[----:B------:R-:W-:-:S02]  /*19e0*/  FADD.FTZ R150, R110, R150 ;  /* 0x000000966e967221 */ /* 0x000fc40000010000 */
[----:B------:R-:W-:Y:S01]  /*19f0*/  FFMA.FTZ R33, R138, R110, R33 ;  /* 0x0000006e8a217223 */ /* 0x000fe20000010021 */
[----:B------:R-:W-:Y:S01]  /*1a00*/  PRMT R110, RZ, 0x5410, R139 ;  /* 0x00005410ff6e7816 */ /* 0x000fe2000000008b */
[----:B------:R-:W-:Y:S02]  /*1a10*/  FMUL.FTZ R241, R218, R241 ;  /* 0x000000f1daf17220 */ /* 0x000fe40000410000 */
[----:B------:R-:W-:Y:S02]  /*1a20*/  FMUL.FTZ R240, R40, R108 ;  /* 0x0000006c28f07220 */ /* 0x000fe40000410000 */
[----:B------:R-:W-:Y:S02]  /*1a30*/  FADD.FTZ R21, R142, R21 ;  /* 0x000000158e157221 */ /* 0x000fe40000010000 */
[-C--:B------:R-:W-:Y:S02]  /*1a40*/  FFMA.FTZ R9, R138, R142.reuse, R9 ;  /* 0x0000008e8a097223 */ /* 0x080fe40000010009 */
[----:B------:R-:W-:-:S02]  /*1a50*/  FFMA.FTZ R243, R65, R142, R243 ;  /* 0x0000008e41f37223 */ /* 0x000fc400000100f3 */
[----:B------:R-:W-:Y:S02]  /*1a60*/  FADD.FTZ R151, R108, R151 ;  /* 0x000000976c977221 */ /* 0x000fe40000010000 */
[----:B------:R-:W-:Y:S02]  /*1a70*/  FFMA.FTZ R34, R137, R108, R34 ;  /* 0x0000006c89227223 */ /* 0x000fe40000010022 */
[----:B------:R-:W-:Y:S02]  /*1a80*/  FMUL.FTZ R142, R42, R110 ;  /* 0x0000006e2a8e7220 */ /* 0x000fe40000410000 */
[----:B------:R-:W-:Y:S02]  /*1a90*/  FFMA.FTZ R108, R183, R182, RZ ;  /* 0x000000b6b76c7223 */ /* 0x000fe400000100ff */
[----:B------:R-:W-:Y:S02]  /*1aa0*/  FADD.FTZ R153, R110, R153 ;  /* 0x000000996e997221 */ /* 0x000fe40000010000 */
[----:B------:R-:W-:-:S02]  /*1ab0*/  FFMA.FTZ R36, R241, R110, R36 ;  /* 0x0000006ef1247223 */ /* 0x000fc40000010024 */
[----:B------:R-:W-:Y:S02]  /*1ac0*/  FADD.FTZ R110, RZ, R182 ;  /* 0x000000b6ff6e7221 */ /* 0x000fe40000010000 */
[----:B------:R-:W-:Y:S01]  /*1ad0*/  FFMA.FTZ R108, R226, R223, R108 ;  /* 0x000000dfe26c7223 */ /* 0x000fe2000001006c */
[----:B------:R-:W-:Y:S01]  /*1ae0*/  PRMT R111, RZ, 0x5410, R143 ;  /* 0x00005410ff6f7816 */ /* 0x000fe2000000008f */
[----:B------:R-:W-:Y:S02]  /*1af0*/  FADD.FTZ R110, R223, R110 ;  /* 0x0000006edf6e7221 */ /* 0x000fe40000010000 */
[----:B------:R-:W-:Y:S02]  /*1b00*/  FFMA.FTZ R108, R224, R221, R108 ;  /* 0x000000dde06c7223 */ /* 0x000fe4000001006c */
[----:B------:R-:W-:Y:S02]  /*1b10*/  FADD.FTZ R110, R221, R110 ;  /* 0x0000006edd6e7221 */ /* 0x000fe40000010000 */
[----:B------:R-:W-:-:S02]  /*1b20*/  FADD.FTZ R24, R111, R24 ;  /* 0x000000186f187221 */ /* 0x000fc40000010000 */
[-C--:B------:R-:W-:Y:S02]  /*1b30*/  FFMA.FTZ R12, R241, R111.reuse, R12 ;  /* 0x0000006ff10c7223 */ /* 0x080fe4000001000c */
[----:B------:R-:W-:Y:S02]  /*1b40*/  FFMA.FTZ R142, R66, R111, R142 ;  /* 0x0000006f428e7223 */ /* 0x000fe4000001008e */
        /* <DEDUP_REMOVED lines=32> */
[----:B------:R-:W-:Y:S02]  /*1d50*/  FFMA.FTZ R108, R134, R227, R108 ;  /* 0x000000e3866c7223 */ /* 0x000fe4000001006c */
[----:B------:R-:W-:-:S02]  /*1d60*/  FADD.FTZ R111, R110, R227 ;  /* 0x000000e36e6f7221 */ /* 0x000fc40000010000 */
[----:B------:R-:W-:Y:S02]  /*1d70*/  FFMA.FTZ R110, R135, R136, R108 ;  /* 0x00000088876e7223 */ /* 0x000fe4000001006c */
[----:B------:R-:W-:Y:S02]  /*1d80*/  FADD.FTZ R108, R111, R136 ;  /* 0x000000886f6c7221 */ /* 0x000fe40000010000 */
[----:B------:R-:W-:Y:S02]  /*1d90*/  FMUL.FTZ R242, R218, R109 ;  /* 0x0000006ddaf27220 */ /* 0x000fe40000410000 */
[----:B------:R-:W-:Y:S02]  /*1da0*/  FFMA.FTZ R110, R140, R141, R110 ;  /* 0x0000008d8c6e7223 */ /* 0x000fe4000001006e */
[----:B------:R-:W-:Y:S01]  /*1db0*/  FADD.FTZ R109, R108, R141 ;  /* 0x0000008d6c6d7221 */ /* 0x000fe20000010000 */
[----:B------:R-:W-:Y:S01]  /*1dc0*/  PRMT R139, RZ, 0x7610, R139 ;  /* 0x00007610ff8b7816 */ /* 0x000fe2000000008b */
[----:B------:R-:W-:Y:S01]  /*1dd0*/  FFMA.FTZ R110, R137, R240, R110 ;  /* 0x000000f0896e7223 */ /* 0x000fe2000001006e */
[----:B------:R-:W-:Y:S01]  /*1de0*/  PRMT R132, RZ, 0x7610, R143 ;  /* 0x00007610ff847816 */ /* 0x000fe2000000008f */
[----:B------:R-:W-:-:S02]  /*1df0*/  FADD.FTZ R108, R109, R240 ;  /* 0x000000f06d6c7221 */ /* 0x000fc40000010000 */
[----:B------:R-:W-:Y:S02]  /*1e00*/  FMUL.FTZ R111, R43, R139 ;  /* 0x0000008b2b6f7220 */ /* 0x000fe40000410000 */
[----:B------:R-:W-:Y:S02]  /*1e10*/  FFMA.FTZ R110, R138, R243, R110 ;  /* 0x000000f38a6e7223 */ /* 0x000fe4000001006e */
[----:B------:R-:W-:Y:S02]  /*1e20*/  FADD.FTZ R109, R108, R243 ;  /* 0x000000f36c6d7221 */ /* 0x000fe40000010000 */
[----:B------:R-:W-:Y:S02]  /*1e30*/  FADD.FTZ R23, R132, R23 ;  /* 0x0000001784177221 */ /* 0x000fe40000010000 */
[-C--:B------:R-:W-:Y:S01]  /*1e40*/  FFMA.FTZ R11, R242, R132.reuse, R11 ;  /* 0x00000084f20b7223 */ /* 0x080fe2000001000b */
[----:B------:R-:W-:Y:S01]  /*1e50*/  IADD3 R213, R213, c[0x0][0x160], RZ ;  /* 0x00005800d5d57a10 */ /* 0x000fe20007ffe0ff */
[----:B------:R-:W-:-:S02]  /*1e60*/  FFMA.FTZ R132, R67, R132, R111 ;  /* 0x0000008443847223 */ /* 0x000fc4000001006f */
[----:B------:R-:W-:Y:S02]  /*1e70*/  FFMA.FTZ R111, R241, R142, R110 ;  /* 0x0000008ef16f7223 */ /* 0x000fe4000001006e */
[----:B------:R-:W-:Y:S01]  /*1e80*/  FADD.FTZ R109, R109, R142 ;  /* 0x0000008e6d6d7221 */ /* 0x000fe20000010000 */
[----:B------:R-:W-:Y:S01]  /*1e90*/  LOP3.LUT P5, RZ, R154, 0x1f, RZ, 0xc0, !PT ;  /* 0x0000001f9aff7812 */ /* 0x000fe200078ac0ff */
[----:B------:R-:W-:Y:S01]  /*1ea0*/  FADD.FTZ R20, R115, R20 ;  /* 0x0000001473147221 */ /* 0x000fe20000010000 */
[----:B------:R-:W-:Y:S01]  /*1eb0*/  ISETP.GE.AND P3, PT, R213, c[0x0][0x164], PT ;  /* 0x00005900d5007a0c */ /* 0x000fe20003f66270 */
[----:B------:R-:W-:Y:S02]  /*1ec0*/  FFMA.FTZ R8, R135, R115, R8 ;  /* 0x0000007387087223 */ /* 0x000fe40000010008 */
[----:B------:R-:W-:Y:S02]  /*1ed0*/  FADD.FTZ R152, R139, R152 ;  /* 0x000000988b987221 */ /* 0x000fe40000010000 */
[----:B------:R-:W-:-:S02]  /*1ee0*/  FFMA.FTZ R35, R242, R139, R35 ;  /* 0x0000008bf2237223 */ /* 0x000fc40000010023 */
[----:B------:R-:W-:Y:S02]  /*1ef0*/  FFMA.FTZ R115, R242, R132, R111 ;  /* 0x00000084f2737223 */ /* 0x000fe4000001006f */
[----:B------:R-:W-:Y:S01]  /*1f00*/  FADD.FTZ R113, R109, R132 ;  /* 0x000000846d717221 */ /* 0x000fe20000010000 */
[----:B------:R-:W-:Y:S05]  /*1f10*/  BRA.DIV ~URZ, `(.L_x_461) ;  /* 0x000022627f007947 */ /* 0x000fea000b800000 */
[----:B------:R0:W1:Y:S02]  /*1f20*/  SHFL.DOWN PT, R110, R113, 0x10, 0x1f ;  /* 0x0a001f00716e7f89 */ /* 0x00006400000e0000 */
.L_x_465:
        /* <DEDUP_REMOVED lines=18> */
.L_x_466:
        /* <DEDUP_REMOVED lines=26> */
[----:B------:R-:W-:Y:S01]  /*21f0*/  @P2 PRMT R112, RZ, 0x7610, R88 ;  /* 0x00007610ff702816 */ /* 0x000fe20000000058 */
[----:B------:R-:W-:Y:S02]  /*2200*/  FADD.FTZ R108, R108, R113 ;  /* 0x000000716c6c7221 */ /* 0x000fe40000010000 */
[----:B------:R-:W-:-:S02]  /*2210*/  FADD.FTZ R114, R114, R219 ;  /* 0x000000db72727221 */ /* 0x000fc40000010000 */
[----:B------:R-:W-:Y:S02]  /*2220*/  FADD.FTZ R108, R115, R108 ;  /* 0x0000006c736c7221 */ /* 0x000fe40000010000 */
[----:B------:R-:W-:Y:S02]  /*2230*/  FMUL.FTZ R109, R114, c[0x0][0x1e0] ;  /* 0x00007800726d7a20 */ /* 0x000fe40000410000 */
[----:B------:R-:W-:Y:S02]  /*2240*/  FMUL.FTZ R108, R108, c[0x0][0x1e0] ;  /* 0x000078006c6c7a20 */ /* 0x000fe40000410000 */
[----:B------:R-:W-:Y:S01]  /*2250*/  @P1 IMAD.MOV.U32 R111, RZ, RZ, R166 ;  /* 0x000000ffff6f1224 */ /* 0x000fe200078e00a6 */
[----:B------:R-:W-:Y:S02]  /*2260*/  FSEL R109, R109, RZ, !P0 ;  /* 0x000000ff6d6d7208 */ /* 0x000fe40004000000 */
[----:B------:R-:W-:Y:S02]  /*2270*/  LOP3.LUT P0, RZ, R110, 0xff, RZ, 0xc0, !PT ;  /* 0x000000ff6eff7812 */ /* 0x000fe4000780c0ff */
[----:B------:R-:W-:Y:S01]  /*2280*/  @P1 LOP3.LUT P5, RZ, R111, 0xff, RZ, 0xc0, !PT ;  /* 0x000000ff6fff1812 */ /* 0x000fe200078ac0ff */
[----:B------:R-:W-:-:S02]  /*2290*/  FFMA.FTZ R183, R183, R108, R109 ;  /* 0x0000006cb7b77223 */ /* 0x000fc4000001006d */
[-C--:B------:R-:W-:Y:S02]  /*22a0*/  FFMA.FTZ R226, R226, R108.reuse, R109 ;  /* 0x0000006ce2e27223 */ /* 0x080fe4000001006d */
[----:B------:R-:W-:Y:S02]  /*22b0*/  FADD.FTZ R183, R182, -R183 ;  /* 0x800000b7b6b77221 */ /* 0x000fe40000010000 */
[----:B------:R-:W-:Y:S02]  /*22c0*/  FADD.FTZ R223, R223, -R226 ;  /* 0x800000e2dfdf7221 */ /* 0x000fe40000010000 */
[-CC-:B------:R-:W-:Y:S02]  /*22d0*/  FFMA.FTZ R111, R228, R108.reuse, R109.reuse ;  /* 0x0000006ce46f7223 */ /* 0x180fe4000001006d */
[----:B------:R-:W-:Y:S02]  /*22e0*/  FFMA.FTZ R224, R224, R108, R109 ;  /* 0x0000006ce0e07223 */ /* 0x000fe4000001006d */
[----:B------:R-:W-:-:S02]  /*22f0*/  FMUL.FTZ R110, R218, R183 ;  /* 0x000000b7da6e7220 */ /* 0x000fc40000410000 */
        /* <DEDUP_REMOVED lines=64> */
[----:B------:R-:W-:Y:S01]  /*2700*/  MOV R120, R180 ;  /* 0x000000b400787202 */ /* 0x000fe20000000f00 */
[----:B------:R-:W-:Y:S01]  /*2710*/  @P2 FADD.FTZ R179, R179, R222 ;  /* 0x000000deb3b32221 */ /* 0x000fe20000010000 */
[----:B------:R-:W-:Y:S01]  /*2720*/  @P1 F2FP.BF16.PACK_AB R118, RZ, R118 ;  /* 0x00000076ff76123e */ /* 0x000fe200000010ff */
[----:B------:R-:W-:Y:S01]  /*2730*/  FMUL.FTZ R221, R225, c[0x0][0x1e8] ;  /* 0x00007a00e1dd7a20 */ /* 0x000fe20000410000 */
[----:B------:R-:W-:Y:S01]  /*2740*/  @P1 F2FP.BF16.PACK_AB R178, RZ, R178 ;  /* 0x000000b2ffb2123e */ /* 0x000fe200000010ff */
[----:B------:R-:W-:Y:S01]  /*2750*/  FMUL.FTZ R222, R179, c[0x0][0x1e8] ;  /* 0x00007a00b3de7a20 */ /* 0x000fe20000410000 */
[----:B------:R-:W-:Y:S01]  /*2760*/  @P1 F2FP.BF16.PACK_AB R139, RZ, R139 ;  /* 0x0000008bff8b123e */ /* 0x000fe200000010ff */
[C---:B------:R-:W-:Y:S01]  /*2770*/  FMUL.FTZ R235, R218.reuse, R223 ;  /* 0x000000dfdaeb7220 */ /* 0x040fe20000410000 */
[----:B------:R-:W-:Y:S01]  /*2780*/  FSEL R234, R221, RZ, P6 ;  /* 0x000000ffddea7208 */ /* 0x000fe20003000000 */
[----:B------:R-:W-:Y:S01]  /*2790*/  FMUL.FTZ R228, R218, R229 ;  /* 0x000000e5dae47220 */ /* 0x000fe20000410000 */
[----:B------:R-:W-:Y:S01]  /*27a0*/  FSEL R233, R222, RZ, P5 ;  /* 0x000000ffdee97208 */ /* 0x000fe20002800000 */
[C---:B------:R-:W-:Y:S01]  /*27b0*/  FMUL.FTZ R232, R218.reuse, R231 ;  /* 0x000000e7dae87220 */ /* 0x040fe20000410000 */
[C---:B------:R-:W-:Y:S01]  /*27c0*/  @P1 LOP3.LUT P5, RZ, R167.reuse, 0xff00, RZ, 0xc0, !PT ;  /* 0x0000ff00a7ff1812 */ /* 0x040fe200078ac0ff */
[----:B------:R-:W-:Y:S01]  /*27d0*/  FMUL.FTZ R231, R218, R125 ;  /* 0x0000007ddae77220 */ /* 0x000fe20000410000 */
[----:B------:R-:W-:Y:S01]  /*27e0*/  @P1 LOP3.LUT P6, RZ, R167, 0xff0000, RZ, 0xc0, !PT ;  /* 0x00ff0000a7ff1812 */ /* 0x000fe200078cc0ff */
[----:B------:R-:W-:Y:S01]  /*27f0*/  FADD.FTZ R129, R122, -R129 ;  /* 0x800000817a817221 */ /* 0x000fe20000010000 */
[----:B------:R-:W-:Y:S01]  /*2800*/  @P1 FSEL R128, R222, RZ, P5 ;  /* 0x000000ffde801208 */ /* 0x000fe20002800000 */
[----:B------:R-:W-:Y:S01]  /*2810*/  @P2 FADD.FTZ R228, R228, R121 ;  /* 0x00000079e4e42221 */ /* 0x000fe20000010000 */
[----:B------:R-:W-:Y:S01]  /*2820*/  LOP3.LUT P5, RZ, R120, 0xff, RZ, 0xc0, !PT ;  /* 0x000000ff78ff7812 */ /* 0x000fe200078ac0ff */
[C---:B------:R-:W-:Y:S01]  /*2830*/  FMUL.FTZ R229, R218.reuse, R129 ;  /* 0x00000081dae57220 */ /* 0x040fe20000410000 */
[----:B------:R-:W-:Y:S01]  /*2840*/  @P1 MOV R120, R168 ;  /* 0x000000a800781202 */ /* 0x000fe20000000f00 */
[----:B------:R-:W-:Y:S01]  /*2850*/  FMUL.FTZ R230, R218, R245 ;  /* 0x000000f5dae67220 */ /* 0x000fe20000410000 */
[----:B------:R-:W-:Y:S01]  /*2860*/  @P1 FSEL R221, R221, RZ, P6 ;  /* 0x000000ffdddd1208 */ /* 0x000fe20003000000 */
[-CC-:B------:R-:W-:Y:S01]  /*2870*/  FFMA.FTZ R130, R130, R108.reuse, R109.reuse ;  /* 0x0000006c82827223 */ /* 0x180fe2000001006d */
        /* <DEDUP_REMOVED lines=20> */
[----:B------:R-:W-:Y:S01]  /*29c0*/  @P1 F2FP.BF16.PACK_AB R128, RZ, R128 ;  /* 0x00000080ff80123e */ /* 0x000fe200000010ff */
        /* <DEDUP_REMOVED lines=8> */
[----:B------:R-:W-:Y:S01]  /*2a50*/  FADD.FTZ R123, R123, -R236 ;  /* 0x800000ec7b7b7221 */ /* 0x000fe20000010000 */
[----:B------:R-:W-:Y:S01]  /*2a60*/  @P1 FSEL R120, R120, RZ, P6 ;  /* 0x000000ff78781208 */ /* 0x000fe20003000000 */
[-CC-:B------:R-:W-:Y:S01]  /*2a70*/  FFMA.FTZ R133, R135, R108.reuse, R109.reuse ;  /* 0x0000006c87857223 */ /* 0x180fe2000001006d */
        /* <DEDUP_REMOVED lines=9> */
[-C--:B------:R-:W-:Y:S01]  /*2b10*/  FFMA.FTZ R135, R242, R108.reuse, R109 ;  /* 0x0000006cf2877223 */ /* 0x080fe2000001006d */
[C---:B------:R-:W-:Y:S01]  /*2b20*/  FSEL R180, R122.reuse, RZ, P6 ;  /* 0x000000ff7ab47208 */ /* 0x040fe20003000000 */
[----:B------:R-:W-:Y:S01]  /*2b30*/  FADD.FTZ R127, R127, -R126 ;  /* 0x8000007e7f7f7221 */ /* 0x000fe20000010000 */
[----:B------:R-:W-:Y:S01]  /*2b40*/  @P1 FSEL R122, R122, RZ, P0 ;  /* 0x000000ff7a7a1208 */ /* 0x000fe20000000000 */
[----:B------:R-:W-:Y:S01]  /*2b50*/  FADD.FTZ R241, R142, -R241 ;  /* 0x800000f18ef17221 */ /* 0x000fe20000010000 */
[----:B------:R-:W-:Y:S01]  /*2b60*/  LOP3.LUT P0, RZ, R181, 0xff, RZ, 0xc0, !PT ;  /* 0x000000ffb5ff7812 */ /* 0x000fe2000780c0ff */
[----:B------:R-:W-:Y:S01]  /*2b70*/  FADD.FTZ R131, R131, -R238 ;  /* 0x800000ee83837221 */ /* 0x000fe20000010000 */
[----:B------:R-:W-:Y:S01]  /*2b80*/  FSEL R223, R124, RZ, P5 ;  /* 0x000000ff7cdf7208 */ /* 0x000fe20002800000 */
[----:B------:R-:W-:Y:S01]  /*2b90*/  FADD.FTZ R133, R136, -R133 ;  /* 0x8000008588857221 */ /* 0x000fe20000010000 */
[----:B------:R-:W-:Y:S01]  /*2ba0*/  @P1 LOP3.LUT P6, RZ, R168, 0xff000000, RZ, 0xc0, !PT ;  /* 0xff000000a8ff1812 */ /* 0x000fe200078cc0ff */
[C---:B------:R-:W-:Y:S01]  /*2bb0*/  FMUL.FTZ R136, R218.reuse, R131 ;  /* 0x00000083da887220 */ /* 0x040fe20000410000 */
[----:B------:R-:W-:Y:S01]  /*2bc0*/  @P1 LOP3.LUT P5, RZ, R169, 0xff, RZ, 0xc0, !PT ;  /* 0x000000ffa9ff1812 */ /* 0x000fe200078ac0ff */
[----:B------:R-:W-:Y:S01]  /*2bd0*/  FMUL.FTZ R133, R218, R133 ;  /* 0x00000085da857220 */ /* 0x000fe20000410000 */
[----:B------:R-:W-:Y:S01]  /*2be0*/  FSEL R224, R125, RZ, P0 ;  /* 0x000000ff7de07208 */ /* 0x000fe20000000000 */
[----:B------:R-:W-:Y:S01]  /*2bf0*/  FADD.FTZ R243, R243, -R138 ;  /* 0x8000008af3f37221 */ /* 0x000fe20000010000 */
[----:B------:R-:W-:Y:S01]  /*2c00*/  @P1 FSEL R124, R124, RZ, P6 ;  /* 0x000000ff7c7c1208 */ /* 0x000fe20003000000 */
[----:B------:R-:W-:Y:S01]  /*2c10*/  HFMA2.MMA R138, -RZ, RZ, 0, 9.5367431640625e-07 ;  /* 0x00000010ff8a7435 */ /* 0x000fe200000001ff */
[----:B------:R-:W-:Y:S01]  /*2c20*/  @P1 FSEL R125, R125, RZ, P5 ;  /* 0x000000ff7d7d1208 */ /* 0x000fe20002800000 */
[----:B------:R-:W-:Y:S01]  /*2c30*/  FADD.FTZ R227, R227, -R134 ;  /* 0x80000086e3e37221 */ /* 0x000fe20000010000 */
[C---:B------:R-:W-:Y:S01]  /*2c40*/  LOP3.LUT P6, RZ, R181.reuse, 0xff00, RZ, 0xc0, !PT ;  /* 0x0000ff00b5ff7812 */ /* 0x040fe200078cc0ff */
[C---:B------:R-:W-:Y:S01]  /*2c50*/  FMUL.FTZ R134, R218.reuse, R243 ;  /* 0x000000f3da867220 */ /* 0x040fe20000410000 */
        /* <DEDUP_REMOVED lines=9> */
[C---:B------:R-:W-:Y:S01]  /*2cf0*/  FMUL.FTZ R137, R218.reuse, R137 ;  /* 0x00000089da897220 */ /* 0x040fe20000410000 */
        /* <DEDUP_REMOVED lines=24> */
[----:B------:R-:W-:-:S02]  /*2e80*/  LOP3.LUT P6, RZ, R108, 0xff, RZ, 0xc0, !PT ;  /* 0x000000ff6cff7812 */ /* 0x000fc400078cc0ff */
[----:B------:R-:W-:Y:S02]  /*2e90*/  ISETP.NE.U32.AND P0, PT, RZ, c[0x0][0x258], PT ;  /* 0x00009600ff007a0c */ /* 0x000fe40003f05070 */
[----:B------:R-:W-:Y:S02]  /*2ea0*/  @P2 PRMT R108, RZ, 0x7610, R95 ;  /* 0x00007610ff6c2816 */ /* 0x000fe4000000005f */
[----:B------:R-:W-:Y:S02]  /*2eb0*/  ISETP.NE.AND.EX P0, PT, RZ, c[0x0][0x25c], PT, P0 ;  /* 0x00009700ff007a0c */ /* 0x000fe40003f05300 */
[----:B------:R-:W-:Y:S01]  /*2ec0*/  @P2 PRMT R109, RZ, 0x5410, R98 ;  /* 0x00005410ff6d2816 */ /* 0x000fe20000000062 */
[----:B------:R-:W-:Y:S01]  /*2ed0*/  @P2 FADD.FTZ R181, R181, R108 ;  /* 0x0000006cb5b52221 */ /* 0x000fe20000010000 */
[----:B------:R-:W-:Y:S02]  /*2ee0*/  @P2 PRMT R108, RZ, 0x5410, R97 ;  /* 0x00005410ff6c2816 */ /* 0x000fe40000000061 */
        /* <DEDUP_REMOVED lines=57> */
[----:B------:R-:W-:-:S02]  /*3280*/  LOP3.LUT P6, RZ, R117, 0xff00, RZ, 0xc0, !PT ;  /* 0x0000ff0075ff7812 */ /* 0x000fc400078cc0ff */
[----:B------:R-:W-:Y:S01]  /*3290*/  LOP3.LUT P5, RZ, R117, 0xff0000, RZ, 0xc0, !PT ;  /* 0x00ff000075ff7812 */ /* 0x000fe200078ac0ff */
[----:B------:R-:W-:Y:S01]  /*32a0*/  FMUL.FTZ R218, R218, R109 ;  /* 0x0000006ddada7220 */ /* 0x000fe20000410000 */
[----:B------:R-:W-:Y:S02]  /*32b0*/  @P2 PRMT R110, RZ, 0x7610, R96 ;  /* 0x00007610ff6e2816 */ /* 0x000fe40000000060 */
[----:B------:R-:W-:Y:S02]  /*32c0*/  @P2 PRMT R109, RZ, 0x7610, R99 ;  /* 0x00007610ff6d2816 */ /* 0x000fe40000000063 */
[----:B------:R-:W-:Y:S01]  /*32d0*/  @P1 MOV R108, R170 ;  /* 0x000000aa006c1202 */ /* 0x000fe20000000f00 */
[----:B------:R-:W-:Y:S01]  /*32e0*/  @P2 FADD.FTZ R227, R227, R110 ;  /* 0x0000006ee3e32221 */ /* 0x000fe20000010000 */
[----:B------:R-:W-:Y:S01]  /*32f0*/  @P0 F2FP.BF16.PACK_AB R232, RZ, R232 ;  /* 0x000000e8ffe8023e */ /* 0x000fe200000010ff */
[----:B------:R-:W-:Y:S01]  /*3300*/  @P2 FADD.FTZ R218, R218, R109 ;  /* 0x0000006ddada2221 */ /* 0x000fe20000010000 */
[----:B------:R-:W-:-:S02]  /*3310*/  @P0 F2FP.BF16.PACK_AB R231, RZ, R231 ;  /* 0x000000e7ffe7023e */ /* 0x000fc400000010ff */
[----:B------:R-:W-:Y:S02]  /*3320*/  @P0 F2FP.BF16.PACK_AB R137, RZ, R137 ;  /* 0x00000089ff89023e */ /* 0x000fe400000010ff */
[----:B------:R-:W-:Y:S02]  /*3330*/  @P0 F2FP.BF16.PACK_AB R181, RZ, R181 ;  /* 0x000000b5ffb5023e */ /* 0x000fe400000010ff */
[----:B------:R-:W-:Y:S02]  /*3340*/  @P0 PRMT R100, R228, 0x7610, R100 ;  /* 0x00007610e4640816 */ /* 0x000fe40000000064 */
[----:B------:R-:W-:Y:S02]  /*3350*/  @P0 PRMT R101, R230, 0x7610, R101 ;  /* 0x00007610e6650816 */ /* 0x000fe40000000065 */
[----:B------:R-:W-:Y:S02]  /*3360*/  @P0 PRMT R102, R229, 0x7610, R102 ;  /* 0x00007610e5660816 */ /* 0x000fe40000000066 */
[----:B------:R-:W-:-:S02]  /*3370*/  IADD3 R113, R215, 0x80, RZ ;  /* 0x00000080d7717810 */ /* 0x000fc40007ffe0ff */
[----:B------:R-:W-:Y:S02]  /*3380*/  @P0 PRMT R103, R140, 0x7610, R103 ;  /* 0x000076108c670816 */ /* 0x000fe40000000067 */
[----:B------:R-:W-:Y:S01]  /*3390*/  FSEL R135, R219, RZ, P6 ;  /* 0x000000ffdb877208 */ /* 0x000fe20003000000 */
[----:B------:R-:W-:Y:S01]  /*33a0*/  IMAD.WIDE.U32 R112, R138, R113, c[0x0][0x248] ;  /* 0x000092008a707625 */ /* 0x000fe200078e0071 */
[----:B------:R-:W-:Y:S02]  /*33b0*/  FSEL R132, R220, RZ, P5 ;  /* 0x000000ffdc847208 */ /* 0x000fe40002800000 */
[----:B------:R-:W-:Y:S02]  /*33c0*/  LOP3.LUT P6, RZ, R116, 0xff00, RZ, 0xc0, !PT ;  /* 0x0000ff0074ff7812 */ /* 0x000fe400078cc0ff */
[----:B------:R-:W-:Y:S01]  /*33d0*/  LOP3.LUT P5, RZ, R117, 0xff000000, RZ, 0xc0, !PT ;  /* 0xff00000075ff7812 */ /* 0x000fe200078ac0ff */
[----:B------:R-:W-:Y:S01]  /*33e0*/  @P1 IMAD.WIDE.U32 R116, R215, R138, c[0x0][0x250] ;  /* 0x00009400d7741625 */ /* 0x000fe200078e008a */
[----:B------:R-:W-:-:S02]  /*33f0*/  @P1 PRMT R107, R107, 0x5410, R226 ;  /* 0x000054106b6b1816 */ /* 0x000fc400000000e2 */
[----:B------:R-:W-:Y:S02]  /*3400*/  @P1 LOP3.LUT P2, RZ, R108, 0xff, RZ, 0xc0, !PT ;  /* 0x000000ff6cff1812 */ /* 0x000fe4000784c0ff */
[----:B------:R-:W-:Y:S01]  /*3410*/  @P0 PRMT R100, R100, 0x5410, R232 ;  /* 0x0000541064640816 */ /* 0x000fe200000000e8 */
[----:B------:R0:W-:Y:S01]  /*3420*/  @P1 STG.E.128 [R116.64], R104 ;  /* 0x0000006874001986 */ /* 0x0001e2000c101d04 */
[----:B------:R-:W-:Y:S02]  /*3430*/  @P0 PRMT R101, R101, 0x5410, R231 ;  /* 0x0000541065650816 */ /* 0x000fe400000000e7 */
        /* <DEDUP_REMOVED lines=15> */
[----:B------:R-:W-:Y:S01]  /*3530*/  @P0 F2FP.BF16.PACK_AB R130, RZ, R130 ;  /* 0x00000082ff82023e */ /* 0x000fe200000010ff */
[----:B-1----:R-:W-:Y:S01]  /*3540*/  @P0 IMAD.WIDE.U32 R114, R217, R138, c[0x0][0x258] ;  /* 0x00009600d9720625 */ /* 0x002fe200078e008a */
[----:B------:R-:W-:Y:S02]  /*3550*/  @P0 F2FP.BF16.PACK_AB R127, RZ, R127 ;  /* 0x0000007fff7f023e */ /* 0x000fe400000010ff */
        /* <DEDUP_REMOVED lines=8> */
[----:B--2---:R-:W-:Y:S01]  /*35e0*/  @P0 F2FP.BF16.PACK_AB R113, RZ, R227 ;  /* 0x000000e3ff71023e */ /* 0x004fe200000010ff */
[----:B------:R-:W-:Y:S01]  /*35f0*/  FMUL.FTZ R227, R227, c[0x0][0x1e8] ;  /* 0x00007a00e3e37a20 */ /* 0x000fe20000410000 */
[----:B------:R-:W-:Y:S02]  /*3600*/  @P0 F2FP.BF16.PACK_AB R131, RZ, R131 ;  /* 0x00000083ff83023e */ /* 0x000fe400000010ff */
[----:B------:R-:W-:Y:S02]  /*3610*/  @P0 F2FP.BF16.PACK_AB R134, RZ, R134 ;  /* 0x00000086ff86023e */ /* 0x000fe400000010ff */
[----:B------:R-:W-:Y:S01]  /*3620*/  @P0 F2FP.BF16.PACK_AB R118, RZ, R218 ;  /* 0x000000daff76023e */ /* 0x000fe200000010ff */
[----:B------:R-:W-:Y:S01]  /*3630*/  FMUL.FTZ R218, R218, c[0x0][0x1e8] ;  /* 0x00007a00dada7a20 */ /* 0x000fe20000410000 */
        /* <DEDUP_REMOVED lines=18> */
[C---:B------:R-:W-:Y:S02]  /*3760*/  FSEL R108, R227.reuse, RZ, P6 ;  /* 0x000000ffe36c7208 */ /* 0x040fe40003000000 */
[----:B------:R-:W-:Y:S01]  /*3770*/  @P1 LOP3.LUT P6, RZ, R170, 0xff000000, RZ, 0xc0, !PT ;  /* 0xff000000aaff1812 */ /* 0x000fe200078cc0ff */
[----:B------:R-:W-:Y:S01]  /*3780*/  IMAD.WIDE.U32 R112, R138, R215, c[0x0][0x248] ;  /* 0x000092008a707625 */ /* 0x000fe200078e00d7 */
[----:B------:R-:W-:Y:S02]  /*3790*/  @P1 FSEL R182, R182, RZ, P5 ;  /* 0x000000ffb6b61208 */ /* 0x000fe40002800000 */
[----:B0-----:R-:W-:Y:S02]  /*37a0*/  @P1 FSEL R116, R227, RZ, P0 ;  /* 0x000000ffe3741208 */ /* 0x001fe40000000000 */
[----:B------:R-:W-:-:S02]  /*37b0*/  @P1 LOP3.LUT P0, RZ, R171, 0xff, RZ, 0xc0, !PT ;  /* 0x000000ffabff1812 */ /* 0x000fc4000780c0ff */
[----:B------:R-:W-:Y:S02]  /*37c0*/  @P1 LOP3.LUT P5, RZ, R171, 0xff0000, RZ, 0xc0, !PT ;  /* 0x00ff0000abff1812 */ /* 0x000fe400078ac0ff */
[----:B------:R-:W-:Y:S02]  /*37d0*/  F2FP.BF16.PACK_AB R111, R111, R132 ;  /* 0x000000846f6f723e */ /* 0x000fe400000010ff */
[----:B------:R-:W-:Y:S02]  /*37e0*/  F2FP.BF16.PACK_AB R110, R135, R236 ;  /* 0x000000ec876e723e */ /* 0x000fe400000010ff */
[----:B------:R-:W-:Y:S02]  /*37f0*/  F2FP.BF16.PACK_AB R109, R234, R235 ;  /* 0x000000ebea6d723e */ /* 0x000fe400000010ff */
[----:B------:R-:W-:Y:S02]  /*3800*/  F2FP.BF16.PACK_AB R108, R108, R233 ;  /* 0x000000e96c6c723e */ /* 0x000fe400000010ff */
[----:B------:R-:W-:-:S02]  /*3810*/  @P1 FSEL R225, R225, RZ, P2 ;  /* 0x000000ffe1e11208 */ /* 0x000fc40001000000 */
[----:B------:R-:W-:Y:S01]  /*3820*/  @P1 FSEL R179, R179, RZ, P6 ;  /* 0x000000ffb3b31208 */ /* 0x000fe20003000000 */
[----:B------:R0:W-:Y:S01]  /*3830*/  STG.E.128 [R112.64], R108 ;  /* 0x0000006c70007986 */ /* 0x0001e2000c101d04 */
[C---:B------:R-:W-:Y:S02]  /*3840*/  @P1 LOP3.LUT P2, RZ, R171.reuse, 0xff00, RZ, 0xc0, !PT ;  /* 0x0000ff00abff1812 */ /* 0x040fe4000784c0ff */
[----:B------:R-:W-:Y:S02]  /*3850*/  @P1 LOP3.LUT P6, RZ, R171, 0xff000000, RZ, 0xc0, !PT ;  /* 0xff000000abff1812 */ /* 0x000fe400078cc0ff */
[----:B------:R-:W-:Y:S02]  /*3860*/  @P1 FSEL R183, R183, RZ, P0 ;  /* 0x000000ffb7b71208 */ /* 0x000fe40000000000 */
[----:B------:R-:W-:Y:S02]  /*3870*/  @P1 FSEL R220, R220, RZ, P5 ;  /* 0x000000ffdcdc1208 */ /* 0x000fe40002800000 */
[----:B------:R-:W-:-:S02]  /*3880*/  @P1 F2FP.BF16.PACK_AB R225, RZ, R225 ;  /* 0x000000e1ffe1123e */ /* 0x000fc400000010ff */
[----:B------:R-:W-:Y:S02]  /*3890*/  @P1 F2FP.BF16.PACK_AB R182, RZ, R182 ;  /* 0x000000b6ffb6123e */ /* 0x000fe400000010ff */
[----:B------:R-:W-:Y:S02]  /*38a0*/  @P1 FSEL R219, R219, RZ, P2 ;  /* 0x000000ffdbdb1208 */ /* 0x000fe40001000000 */
[----:B------:R-:W-:Y:S02]  /*38b0*/  @P1 F2FP.BF16.PACK_AB R183, RZ, R183 ;  /* 0x000000b7ffb7123e */ /* 0x000fe400000010ff */
[----:B------:R-:W-:Y:S02]  /*38c0*/  @P1 F2FP.BF16.PACK_AB R220, RZ, R220 ;  /* 0x000000dcffdc123e */ /* 0x000fe400000010ff */
[----:B0-----:R-:W-:Y:S02]  /*38d0*/  @P1 FSEL R108, R218, RZ, P6 ;  /* 0x000000ffda6c1208 */ /* 0x001fe40003000000 */
[----:B------:R-:W-:-:S02]  /*38e0*/  @P1 F2FP.BF16.PACK_AB R116, RZ, R116 ;  /* 0x00000074ff74123e */ /* 0x000fc400000010ff */
[----:B------:R-:W-:Y:S02]  /*38f0*/  @P1 F2FP.BF16.PACK_AB R179, RZ, R179 ;  /* 0x000000b3ffb3123e */ /* 0x000fe400000010ff */
[----:B------:R-:W-:Y:S02]  /*3900*/  @P1 F2FP.BF16.PACK_AB R219, RZ, R219 ;  /* 0x000000dbffdb123e */ /* 0x000fe400000010ff */
[----:B------:R-:W-:Y:S01]  /*3910*/  @P1 F2FP.BF16.PACK_AB R110, RZ, R108 ;  /* 0x0000006cff6e123e */ /* 0x000fe200000010ff */
[----:B------:R-:W-:Y:S01]  /*3920*/  @P1 IMAD.WIDE.U32 R108, R217, R138, c[0x0][0x250] ;  /* 0x00009400d96c1625 */ /* 0x000fe200078e008a */
[----:B------:R-:W-:Y:S02]  /*3930*/  @P1 PRMT R104, R225, 0x7610, R104 ;  /* 0x00007610e1681816 */ /* 0x000fe40000000068 */
[----:B------:R-:W-:Y:S02]  /*3940*/  @P1 PRMT R105, R182, 0x7610, R105 ;  /* 0x00007610b6691816 */ /* 0x000fe40000000069 */
[----:B------:R-:W-:-:S02]  /*3950*/  @P1 PRMT R106, R183, 0x7610, R106 ;  /* 0x00007610b76a1816 */ /* 0x000fc4000000006a */
[----:B------:R-:W-:Y:S02]  /*3960*/  @P1 PRMT R107, R220, 0x7610, R107 ;  /* 0x00007610dc6b1816 */ /* 0x000fe4000000006b */
[----:B------:R-:W-:Y:S02]  /*3970*/  @P1 PRMT R104, R104, 0x5410, R116 ;  /* 0x0000541068681816 */ /* 0x000fe40000000074 */
[----:B------:R-:W-:Y:S02]  /*3980*/  @P1 PRMT R105, R105, 0x5410, R179 ;  /* 0x0000541069691816 */ /* 0x000fe400000000b3 */
[----:B------:R-:W-:Y:S02]  /*3990*/  @P1 PRMT R106, R106, 0x5410, R219 ;  /* 0x000054106a6a1816 */ /* 0x000fe400000000db */
[----:B------:R-:W-:Y:S02]  /*39a0*/  @P1 PRMT R107, R107, 0x5410, R110 ;  /* 0x000054106b6b1816 */ /* 0x000fe4000000006e */
[----:B------:R-:W-:-:S03]  /*39b0*/  SEL R219, RZ, 0x1, P4 ;  /* 0x00000001ffdb7807 */ /* 0x000fc60002000000 */
[----:B------:R0:W-:Y:S02]  /*39c0*/  @P1 STG.E.128 [R108.64], R104 ;  /* 0x000000686c001986 */ /* 0x0001e4000c101d04 */
[----:B0-----:R-:W-:Y:S01]  /*39d0*/  @P3 CALL.REL.NOINC `(.L_x_463) ;  /* 0x0000001000003944 */ /* 0x001fe20003c00000 */
[----:B------:R-:W-:Y:S05]  /*39e0*/  BRA `(.L_x_464) ;  /* 0xffffcde000007947 */ /* 0x000fea000383ffff */
.L_x_463:
        /* <DEDUP_REMOVED lines=86> */
.L_x_460:
        /* <DEDUP_REMOVED lines=35> */
.L_x_461:
[----:B------:R-:W-:Y:S01]  /*4180*/  HFMA2.MMA R112, -RZ, RZ, 0, 9.5367431640625e-07 ;  /* 0x00000010ff707435 */ /* 0x000fe200000001ff */
[----:B------:R-:W-:Y:S01]  /*4190*/  MOV R111, R113 ;  /* 0x00000071006f7202 */ /* 0x000fe20000000f00 */
[----:B------:R-:W-:Y:S01]  /*41a0*/  IMAD.MOV.U32 R119, RZ, RZ, -0x1 ;  /* 0xffffffffff777424 */ /* 0x000fe200078e00ff */
[----:B------:R-:W-:-:S02]  /*41b0*/  MOV R114, 0x1f ;  /* 0x0000001f00727802 */ /* 0x000fc40000000f00 */
[----:B------:R-:W-:Y:S02]  /*41c0*/  MOV R108, 0x41e0 ;  /* 0x000041e0006c7802 */ /* 0x000fe40000000f00 */
[----:B-----5:R-:W-:Y:S05]  /*41d0*/  CALL.REL.NOINC `($__internal_29_$__cuda_sm70_shflsync_down_p) ;  /* 0x0000046000007944 */ /* 0x020fea0003c00000 */
[----:B-1----:R-:W-:Y:S01]  /*41e0*/  MOV R110, R111 ;  /* 0x0000006f006e7202 */ /* 0x002fe20000000f00 */
[----:B0-----:R-:W-:Y:S05]  /*41f0*/  BRA `(.L_x_465) ;  /* 0xffffdd3000007947 */ /* 0x001fea000383ffff */
.L_x_462:
[----:B------:R-:W-:Y:S01]  /*4200*/  HFMA2.MMA R112, -RZ, RZ, 0, 9.5367431640625e-07 ;  /* 0x00000010ff707435 */ /* 0x000fe200000001ff */
[----:B------:R-:W-:Y:S01]  /*4210*/  MOV R111, R115 ;  /* 0x00000073006f7202 */ /* 0x000fe20000000f00 */
[----:B------:R-:W-:Y:S01]  /*4220*/  IMAD.MOV.U32 R114, RZ, RZ, 0x1f ;  /* 0x0000001fff727424 */ /* 0x000fe200078e00ff */
[----:B------:R-:W-:Y:S02]  /*4230*/  MOV R119, 0xffffffff ;  /* 0xffffffff00777802 */ /* 0x000fe40000000f00 */
[----:B------:R-:W-:Y:S02]  /*4240*/  MOV R108, 0x4260 ;  /* 0x00004260006c7802 */ /* 0x000fe40000000f00 */
[----:B01---5:R-:W-:Y:S05]  /*4250*/  CALL.REL.NOINC `($__internal_29_$__cuda_sm70_shflsync_down_p) ;  /* 0x000003e000007944 */ /* 0x023fea0003c00000 */
[----:B------:R-:W-:Y:S01]  /*4260*/  FADD.FTZ R113, R113, R110 ;  /* 0x0000006e71717221 */ /* 0x000fe20000010000 */
[----:B0-----:R-:W-:Y:S01]  /*4270*/  HFMA2.MMA R112, -RZ, RZ, 0, 4.76837158203125e-07 ;  /* 0x00000008ff707435 */ /* 0x001fe200000001ff */
[----:B-1----:R-:W-:Y:S01]  /*4280*/  FADD.FTZ R118, R115, R111 ;  /* 0x0000006f73767221 */ /* 0x002fe20000010000 */
[----:B------:R-:W-:Y:S01]  /*4290*/  MOV R114, 0x1f ;  /* 0x0000001f00727802 */ /* 0x000fe20000000f00 */
[----:B------:R-:W-:Y:S01]  /*42a0*/  IMAD.MOV.U32 R119, RZ, RZ, -0x1 ;  /* 0xffffffffff777424 */ /* 0x000fe200078e00ff */
[----:B------:R-:W-:-:S02]  /*42b0*/  MOV R111, R113 ;  /* 0x00000071006f7202 */ /* 0x000fc40000000f00 */
[----:B------:R-:W-:Y:S02]  /*42c0*/  MOV R108, 0x42e0 ;  /* 0x000042e0006c7802 */ /* 0x000fe40000000f00 */
[----:B------:R-:W-:Y:S05]  /*42d0*/  CALL.REL.NOINC `($__internal_29_$__cuda_sm70_shflsync_down_p) ;  /* 0x0000036000007944 */ /* 0x000fea0003c00000 */
[----:B0-----:R-:W-:Y:S01]  /*42e0*/  HFMA2.MMA R114, -RZ, RZ, 0, 1.847743988037109375e-06 ;  /* 0x0000001fff727435 */ /* 0x001fe200000001ff */
[----:B-1----:R-:W-:Y:S01]  /*42f0*/  MOV R110, R111 ;  /* 0x0000006f006e7202 */ /* 0x002fe20000000f00 */
[----:B------:R-:W-:Y:S01]  /*4300*/  IMAD.MOV.U32 R112, RZ, RZ, 0x8 ;  /* 0x00000008ff707424 */ /* 0x000fe200078e00ff */
[----:B------:R-:W-:Y:S02]  /*4310*/  MOV R111, R118 ;  /* 0x00000076006f7202 */ /* 0x000fe40000000f00 */
[----:B------:R-:W-:Y:S02]  /*4320*/  MOV R119, 0xffffffff ;  /* 0xffffffff00777802 */ /* 0x000fe40000000f00 */
[----:B------:R-:W-:Y:S02]  /*4330*/  MOV R108, 0x4350 ;  /* 0x00004350006c7802 */ /* 0x000fe40000000f00 */
[----:B------:R-:W-:Y:S05]  /*4340*/  CALL.REL.NOINC `($__internal_29_$__cuda_sm70_shflsync_down_p) ;  /* 0x000002f000007944 */ /* 0x000fea0003c00000 */
[----:B------:R-:W-:Y:S01]  /*4350*/  FADD.FTZ R113, R110, R113 ;  /* 0x000000716e717221 */ /* 0x000fe20000010000 */
[----:B0-----:R-:W-:Y:S01]  /*4360*/  HFMA2.MMA R112, -RZ, RZ, 0, 2.384185791015625e-07 ;  /* 0x00000004ff707435 */ /* 0x001fe200000001ff */
[----:B-1----:R-:W-:Y:S01]  /*4370*/  FADD.FTZ R118, R118, R111 ;  /* 0x0000006f76767221 */ /* 0x002fe20000010000 */
[----:B------:R-:W-:Y:S01]  /*4380*/  MOV R119, 0xffffffff ;  /* 0xffffffff00777802 */ /* 0x000fe20000000f00 */
[----:B------:R-:W-:Y:S01]  /*4390*/  IMAD.MOV.U32 R114, RZ, RZ, 0x1f ;  /* 0x0000001fff727424 */ /* 0x000fe200078e00ff */
[----:B------:R-:W-:-:S02]  /*43a0*/  MOV R111, R113 ;  /* 0x00000071006f7202 */ /* 0x000fc40000000f00 */
[----:B------:R-:W-:Y:S02]  /*43b0*/  MOV R108, 0x43d0 ;  /* 0x000043d0006c7802 */ /* 0x000fe40000000f00 */
[----:B------:R-:W-:Y:S05]  /*43c0*/  CALL.REL.NOINC `($__internal_29_$__cuda_sm70_shflsync_down_p) ;  /* 0x0000027000007944 */ /* 0x000fea0003c00000 */
[----:B0-----:R-:W-:Y:S01]  /*43d0*/  HFMA2.MMA R112, -RZ, RZ, 0, 2.384185791015625e-07 ;  /* 0x00000004ff707435 */ /* 0x001fe200000001ff */
[----:B-1----:R-:W-:Y:S01]  /*43e0*/  MOV R110, R111 ;  /* 0x0000006f006e7202 */ /* 0x002fe20000000f00 */
[----:B------:R-:W-:Y:S01]  /*43f0*/  IMAD.MOV.U32 R111, RZ, RZ, R118 ;  /* 0x000000ffff6f7224 */ /* 0x000fe200078e0076 */
[----:B------:R-:W-:Y:S02]  /*4400*/  MOV R114, 0x1f ;  /* 0x0000001f00727802 */ /* 0x000fe40000000f00 */
[----:B------:R-:W-:Y:S02]  /*4410*/  MOV R119, 0xffffffff ;  /* 0xffffffff00777802 */ /* 0x000fe40000000f00 */
[----:B------:R-:W-:Y:S02]  /*4420*/  MOV R108, 0x4440 ;  /* 0x00004440006c7802 */ /* 0x000fe40000000f00 */
[----:B------:R-:W-:Y:S05]  /*4430*/  CALL.REL.NOINC `($__internal_29_$__cuda_sm70_shflsync_down_p) ;  /* 0x0000020000007944 */ /* 0x000fea0003c00000 */
[----:B------:R-:W-:Y:S01]  /*4440*/  FADD.FTZ R113, R110, R113 ;  /* 0x000000716e717221 */ /* 0x000fe20000010000 */
[----:B0-----:R-:W-:Y:S01]  /*4450*/  HFMA2.MMA R114, -RZ, RZ, 0, 1.847743988037109375e-06 ;  /* 0x0000001fff727435 */ /* 0x001fe200000001ff */
[----:B-1----:R-:W-:Y:S01]  /*4460*/  FADD.FTZ R118, R118, R111 ;  /* 0x0000006f76767221 */ /* 0x002fe20000010000 */
[----:B------:R-:W-:Y:S01]  /*4470*/  MOV R119, 0xffffffff ;  /* 0xffffffff00777802 */ /* 0x000fe20000000f00 */
[----:B------:R-:W-:Y:S01]  /*4480*/  IMAD.MOV.U32 R112, RZ, RZ, 0x2 ;  /* 0x00000002ff707424 */ /* 0x000fe200078e00ff */
[----:B------:R-:W-:-:S02]  /*4490*/  MOV R111, R113 ;  /* 0x00000071006f7202 */ /* 0x000fc40000000f00 */
[----:B------:R-:W-:Y:S02]  /*44a0*/  MOV R108, 0x44c0 ;  /* 0x000044c0006c7802 */ /* 0x000fe40000000f00 */
[----:B------:R-:W-:Y:S05]  /*44b0*/  CALL.REL.NOINC `($__internal_29_$__cuda_sm70_shflsync_down_p) ;  /* 0x0000018000007944 */ /* 0x000fea0003c00000 */
[----:B0-----:R-:W-:Y:S01]  /*44c0*/  HFMA2.MMA R112, -RZ, RZ, 0, 1.1920928955078125e-07 ;  /* 0x00000002ff707435 */ /* 0x001fe200000001ff */
[----:B-1----:R-:W-:Y:S01]  /*44d0*/  IMAD.MOV.U32 R110, RZ, RZ, R111 ;  /* 0x000000ffff6e7224 */ /* 0x002fe200078e006f */
[----:B------:R-:W-:Y:S01]  /*44e0*/  MOV R111, R118 ;  /* 0x00000076006f7202 */ /* 0x000fe20000000f00 */
[----:B------:R-:W-:Y:S01]  /*44f0*/  IMAD.MOV.U32 R119, RZ, RZ, -0x1 ;  /* 0xffffffffff777424 */ /* 0x000fe200078e00ff */
[----:B------:R-:W-:Y:S02]  /*4500*/  MOV R114, 0x1f ;  /* 0x0000001f00727802 */ /* 0x000fe40000000f00 */
[----:B------:R-:W-:Y:S02]  /*4510*/  MOV R108, 0x4530 ;  /* 0x00004530006c7802 */ /* 0x000fe40000000f00 */
[----:B------:R-:W-:Y:S05]  /*4520*/  CALL.REL.NOINC `($__internal_29_$__cuda_sm70_shflsync_down_p) ;  /* 0x0000011000007944 */ /* 0x000fea0003c00000 */
[----:B------:R-:W-:Y:S01]  /*4530*/  FADD.FTZ R113, R110, R113 ;  /* 0x000000716e717221 */ /* 0x000fe20000010000 */
[----:B0-----:R-:W-:Y:S01]  /*4540*/  HFMA2.MMA R112, -RZ, RZ, 0, 5.9604644775390625e-08 ;  /* 0x00000001ff707435 */ /* 0x001fe200000001ff */
[----:B-1----:R-:W-:Y:S01]  /*4550*/  FADD.FTZ R115, R118, R111 ;  /* 0x0000006f76737221 */ /* 0x002fe20000010000 */
[----:B------:R-:W-:Y:S01]  /*4560*/  MOV R114, 0x1f ;  /* 0x0000001f00727802 */ /* 0x000fe20000000f00 */
[----:B------:R-:W-:Y:S01]  /*4570*/  IMAD.MOV.U32 R111, RZ, RZ, R113 ;  /* 0x000000ffff6f7224 */ /* 0x000fe200078e0071 */
[----:B------:R-:W-:-:S02]  /*4580*/  MOV R119, 0xffffffff ;  /* 0xffffffff00777802 */ /* 0x000fc40000000f00 */
[----:B------:R-:W-:Y:S02]  /*4590*/  MOV R108, 0x45b0 ;  /* 0x000045b0006c7802 */ /* 0x000fe40000000f00 */
[----:B------:R-:W-:Y:S05]  /*45a0*/  CALL.REL.NOINC `($__internal_29_$__cuda_sm70_shflsync_down_p) ;  /* 0x0000009000007944 */ /* 0x000fea0003c00000 */
[----:B0-----:R-:W-:Y:S01]  /*45b0*/  HFMA2.MMA R112, -RZ, RZ, 0, 5.9604644775390625e-08 ;  /* 0x00000001ff707435 */ /* 0x001fe200000001ff */
[----:B-1----:R-:W-:Y:S01]  /*45c0*/  MOV R118, R111 ;  /* 0x0000006f00767202 */ /* 0x002fe20000000f00 */
[----:B------:R-:W-:Y:S01]  /*45d0*/  IMAD.MOV.U32 R114, RZ, RZ, 0x1f ;  /* 0x0000001fff727424 */ /* 0x000fe200078e00ff */
[----:B------:R-:W-:Y:S02]  /*45e0*/  MOV R111, R115 ;  /* 0x00000073006f7202 */ /* 0x000fe40000000f00 */
[----:B------:R-:W-:Y:S02]  /*45f0*/  MOV R119, 0xffffffff ;  /* 0xffffffff00777802 */ /* 0x000fe40000000f00 */
[----:B------:R-:W-:Y:S02]  /*4600*/  MOV R108, 0x4620 ;  /* 0x00004620006c7802 */ /* 0x000fe40000000f00 */
[----:B------:R-:W-:Y:S05]  /*4610*/  CALL.REL.NOINC `($__internal_29_$__cuda_sm70_shflsync_down_p) ;  /* 0x0000002000007944 */ /* 0x000fea0003c00000 */
[----:B-1----:R-:W-:Y:S01]  /*4620*/  MOV R108, R111 ;  /* 0x0000006f006c7202 */ /* 0x002fe20000000f00 */
[----:B0-----:R-:W-:Y:S05]  /*4630*/  BRA `(.L_x_466) ;  /* 0xffffda1000007947 */ /* 0x001fea000383ffff */
        .weak           $__internal_29_$__cuda_sm70_shflsync_down_p
        .type           $__internal_29_$__cuda_sm70_shflsync_down_p,@function
        .size           $__internal_29_$__cuda_sm70_shflsync_down_p,(.L_x_2047 - $__internal_29_$__cuda_sm70_shflsync_down_p)
$__internal_29_$__cuda_sm70_shflsync_down_p:
[----:B------:R-:W-:Y:S01]  /*4640*/  HFMA2.MMA R109, -RZ, RZ, 0, 0 ;  /* 0x00000000ff6d7435 */ /* 0x000fe200000001ff */
[----:B------:R-:W-:Y:S04]  /*4650*/  WARPSYNC R119 ;  /* 0x0000007700007348 */ /* 0x000fe80003800000 */
[----:B------:R0:W1:Y:S01]  /*4660*/  SHFL.DOWN PT, R111, R111, R112, R114 ;  /* 0x080000706f6f7389 */ /* 0x00006200000e0072 */
[----:B------:R-:W-:Y:S05]  /*4670*/  RET.REL.NODEC R108 `(_ZN10layer_norm31ln_parallel_residual_bwd_kernelINS_13Kernel_traitsIf13__nv_bfloat16S2_S2_fjLj3072ELj1ELj1ELj4ELj16ENS_18Kernel_traits_baseILj3072EfS2_S2_S2_fjLj128EEEEELb1ELb0ELb1EEEvNS_9BwdParamsE) ;  /* 0xffffb9806c007950 */ /* 0x000fea0003c3ffff */
.L_x_467:
        /* <DEDUP_REMOVED lines=16> */
.L_x_2047:


//--------------------- .text._ZN10layer_norm22ln_bwd_finalize_kernelINS_22Kernel_traits_finalizeILj3072Ef13__nv_bfloat16S2_S2_fjLb0ELj1024ELj4ENS_18Kernel_traits_baseILj3072EfS2_S2_S2_fjLj1024EEEEELb0ELb0EEEvNS_9BwdParamsE --------------------------
	.section	.text._ZN10layer_norm22ln_bwd_finalize_kernelINS_22Kernel_traits_finalizeILj3072Ef13__nv_bfloat16S2_S2_fjLb0ELj1024ELj4ENS_18Kernel_traits_baseILj3072EfS2_S2_S2_fjLj1024EEEEELb0ELb0EEEvNS_9BwdParamsE,"ax",@progbits
	.sectioninfo	@"SHI_REGISTERS=30"
	.align	128
        .global         _ZN10layer_norm22ln_bwd_finalize_kernelINS_22Kernel_traits_finalizeILj3072Ef13__nv_bfloat16S2_S2_fjLb0ELj1024ELj4ENS_18Kernel_traits_baseILj3072EfS2_S2_S2_fjLj1024EEEEELb0ELb0EEEvNS_9BwdParamsE
        .type           _ZN10layer_norm22ln_bwd_finalize_kernelINS_22Kernel_traits_finalizeILj3072Ef13__nv_bfloat16S2_S2_fjLb0ELj1024ELj4ENS_18Kernel_traits_baseILj3072EfS2_S2_S2_fjLj1024EEEEELb0ELb0EEEvNS_9BwdParamsE,@function
        .size           _ZN10layer_norm22ln_bwd_finalize_kernelINS_22Kernel_traits_finalizeILj3072Ef13__nv_bfloat16S2_S2_fjLb0ELj1024ELj4ENS_18Kernel_traits_baseILj3072EfS2_S2_S2_fjLj1024EEEEELb0ELb0EEEvNS_9BwdParamsE,(.L_x_2048 - _ZN10layer_norm22ln_bwd_finalize_kernelINS_22Kernel_traits_finalizeILj3072Ef13__nv_bfloat16S2_S2_fjLb0ELj1024ELj4ENS_18Kernel_traits_baseILj3072EfS2_S2_S2_fjLj1024EEEEELb0ELb0EEEvNS_9BwdParamsE)
        .other          _ZN10layer_norm22ln_bwd_finalize_kernelINS_22Kernel_traits_finalizeILj3072Ef13__nv_bfloat16S2_S2_fjLb0ELj1024ELj4ENS_18Kernel_traits_baseILj3072EfS2_S2_S2_fjLj1024EEEEELb0ELb0EEEvNS_9BwdParamsE,@"STO_CUDA_ENTRY STV_DEFAULT"
_ZN10layer_norm22ln_bwd_finalize_kernelINS_22Kernel_traits_finalizeILj3072Ef13__nv_bfloat16S2_S2_fjLb0ELj1024ELj4ENS_18Kernel_traits_baseILj3072EfS2_S2_S2_fjLj1024EEEEELb0ELb0EEEvNS_9BwdParamsE:
.text._ZN10layer_norm22ln_bwd_finalize_kernelINS_22Kernel_traits_finalizeILj3072Ef13__nv_bfloat16S2_S2_fjLb0ELj1024ELj4ENS_18Kernel_traits_baseILj3072EfS2_S2_S2_fjLj1024EEEEELb0ELb0EEEvNS_9BwdParamsE:
        /* <DEDUP_REMOVED lines=19> */
.L_x_481:
        /* <DEDUP_REMOVED lines=28> */
.L_x_472:
        /* <DEDUP_REMOVED lines=35> */
.L_x_471:
[----:B------:R-:W-:Y:S05]  /*0520*/  BSYNC B1 ;  /* 0x0000000000017941 */ /* 0x000fea0003800000 */
.L_x_470:
        /* <DEDUP_REMOVED lines=23> */
.L_x_474:
[----:B------:R-:W-:Y:S05]  /*06a0*/  BSYNC B1 ;  /* 0x0000000000017941 */ /* 0x000fea0003800000 */
.L_x_473:
        /* <DEDUP_REMOVED lines=11> */
.L_x_475:
[----:B------:R-:W-:Y:S05]  /*0760*/  BSYNC B1 ;  /* 0x0000000000017941 */ /* 0x000fea0003800000 */
.L_x_469:
[----:B------:R-:W-:Y:S05]  /*0770*/  BSYNC B0 ;  /* 0x0000000000007941 */ /* 0x000fea0003800000 */
.L_x_468:
        /* <DEDUP_REMOVED lines=11> */
.L_x_482:
        /* <DEDUP_REMOVED lines=18> */
.L_x_483:
[----:B---3--:R-:W-:Y:S02]  /*0950*/  FADD.FTZ R4, R4, R9 ;  /* 0x0000000904047221 */ /* 0x008fe40000010000 */
[----:B-12---:R-:W-:-:S03]  /*0960*/  FADD.FTZ R6, R5, R6 ;  /* 0x0000000605067221 */ /* 0x006fc60000010000 */
[----:B------:R1:W-:Y:S04]  /*0970*/  @!P1 STS [R17.X4+0x2000], R4 ;  /* 0x0020000411009388 */ /* 0x0003e80000004800 */
[----:B------:R1:W-:Y:S02]  /*0980*/  @!P1 STS [R17.X4+0x2080], R6 ;  /* 0x0020800611009388 */ /* 0x0003e40000004800 */
.L_x_476:
[----:B0-----:R-:W-:Y:S01]  /*0990*/  SHF.L.U32 R2, R19, 0x1, RZ ;  /* 0x0000000113027819 */ /* 0x001fe200000006ff */
[----:B------:R-:W-:Y:S01]  /*09a0*/  WARPSYNC 0xffffffff ;  /* 0xffffffff00007948 */ /* 0x000fe20003800000 */
[----:B------:R-:W-:Y:S02]  /*09b0*/  BAR.SYNC.DEFER_BLOCKING 0x0 ;  /* 0x0000000000007b1d */ /* 0x000fe40000010000 */
[----:B------:R-:W-:-:S04]  /*09c0*/  ISETP.GE.U32.OR P1, PT, R2, c[0x0][0x168], P0 ;  /* 0x00005a0002007a0c */ /* 0x000fc80000726470 */
[----:B------:R-:W-:Y:S09]  /*09d0*/  BSSY B0, `(.L_x_479) ;  /* 0x000000b000007945 */ /* 0x000ff20003800000 */
[----:B------:R-:W-:Y:S05]  /*09e0*/  @P1 BRA `(.L_x_480) ;  /* 0x0000009000001947 */ /* 0x000fea0003800000 */
[----:B------:R-:W-:Y:S01]  /*09f0*/  IMAD.SHL.U32 R2, R0, 0x8, RZ ;  /* 0x0000000800027824 */ /* 0x000fe200078e00ff */
[----:B-1----:R-:W-:-:S04]  /*0a00*/  HFMA2.MMA R4, -RZ, RZ, 0, 4.76837158203125e-07 ;  /* 0x00000008ff047435 */ /* 0x002fc800000001ff */
[----:B------:R-:W-:-:S05]  /*0a10*/  LOP3.LUT R6, R2, 0xf8, RZ, 0xc0, !PT ;  /* 0x000000f802067812 */ /* 0x000fca00078ec0ff */
[----:B------:R-:W0:Y:S01]  /*0a20*/  LDS.64 R8, [R6+0x2000] ;  /* 0x0020000006087984 */ /* 0x000e220000000a00 */
[----:B------:R-:W-:-:S03]  /*0a30*/  IMAD.WIDE.U32 R2, R19, R4, c[0x0][0x268] ;  /* 0x00009a0013027625 */ /* 0x000fc600078e0004 */
[----:B------:R-:W1:Y:S01]  /*0a40*/  LDS.64 R10, [R6+0x2080] ;  /* 0x00208000060a7984 */ /* 0x000e620000000a00 */
[----:B------:R-:W-:-:S03]  /*0a50*/  IMAD.WIDE.U32 R4, R19, R4, c[0x0][0x260] ;  /* 0x0000980013047625 */ /* 0x000fc600078e0004 */
[----:B0-----:R0:W-:Y:S04]  /*0a60*/  STG.E.64 [R2.64], R8 ;  /* 0x0000000802007986 */ /* 0x0011e8000c101b04 */
[----:B-1----:R0:W-:Y:S02]  /*0a70*/  STG.E.64 [R4.64], R10 ;  /* 0x0000000a04007986 */ /* 0x0021e4000c101b04 */
.L_x_480:
[----:B------:R-:W-:Y:S05]  /*0a80*/  BSYNC B0 ;  /* 0x0000000000007941 */ /* 0x000fea0003800000 */
.L_x_479:
[C---:B------:R-:W-:Y:S02]  /*0a90*/  ISETP.GT.U32.AND P1, PT, R18.reuse, -0xc01, PT ;  /* 0xfffff3ff1200780c */ /* 0x040fe40003f24070 */
[----:B------:R-:W-:Y:S02]  /*0aa0*/  IADD3 R18, R18, 0xc00, RZ ;  /* 0x00000c0012127810 */ /* 0x000fe40007ffe0ff */
[----:B------:R-:W-:-:S09]  /*0ab0*/  IADD3 R19, R19, 0x600, RZ ;  /* 0x0000060013137810 */ /* 0x000fd20007ffe0ff */
[----:B01----:R-:W-:Y:S05]  /*0ac0*/  @P1 BRA `(.L_x_481) ;  /* 0xfffff66000001947 */ /* 0x003fea000383ffff */
[----:B------:R-:W-:Y:S05]  /*0ad0*/  EXIT ;  /* 0x000000000000794d */ /* 0x000fea0003800000 */
.L_x_477:
[----:B--2---:R-:W-:Y:S01]  /*0ae0*/  IMAD.MOV.U32 R9, RZ, RZ, R5 ;  /* 0x000000ffff097224 */ /* 0x004fe200078e0005 */
[----:B------:R-:W-:Y:S01]  /*0af0*/  MOV R8, 0x1 ;  /* 0x0000000100087802 */ /* 0x000fe20000000f00 */
[----:B------:R-:W-:Y:S01]  /*0b00*/  IMAD.MOV.U32 R7, RZ, RZ, 0x1f ;  /* 0x0000001fff077424 */ /* 0x000fe200078e00ff */
[----:B------:R-:W-:Y:S02]  /*0b10*/  MOV R10, 0xffffffff ;  /* 0xffffffff000a7802 */ /* 0x000fe40000000f00 */
[----:B------:R-:W-:Y:S02]  /*0b20*/  MOV R2, 0xb40 ;  /* 0x00000b4000027802 */ /* 0x000fe40000000f00 */
[----:B01----:R-:W-:Y:S05]  /*0b30*/  CALL.REL.NOINC `($__internal_30_$__cuda_sm70_shflsync_bfly_p) ;  /* 0x000003b000007944 */ /* 0x003fea0003c00000 */
[----:B-1----:R-:W-:Y:S01]  /*0b40*/  IMAD.MOV.U32 R2, RZ, RZ, R7 ;  /* 0x000000ffff027224 */ /* 0x002fe200078e0007 */
[----:B0-----:R-:W-:Y:S05]  /*0b50*/  BRA `(.L_x_482) ;  /* 0xfffffcd000007947 */ /* 0x001fea000383ffff */
.L_x_478:
[----:B------:R-:W-:Y:S01]  /*0b60*/  HFMA2.MMA R8, -RZ, RZ, 0, 1.1920928955078125e-07 ;  /* 0x00000002ff087435 */ /* 0x000fe200000001ff */
[----:B------:R-:W-:Y:S01]  /*0b70*/  MOV R7, 0x1f ;  /* 0x0000001f00077802 */ /* 0x000fe20000000f00 */
[----:B------:R-:W-:Y:S01]  /*0b80*/  IMAD.MOV.U32 R10, RZ, RZ, -0x1 ;  /* 0xffffffffff0a7424 */ /* 0x000fe200078e00ff */
[----:B------:R-:W-:-:S03]  /*0b90*/  MOV R2, 0xbb0 ;  /* 0x00000bb000027802 */ /* 0x000fc60000000f00 */
[----:B012---:R-:W-:Y:S05]  /*0ba0*/  CALL.REL.NOINC `($__internal_30_$__cuda_sm70_shflsync_bfly_p) ;  /* 0x0000034000007944 */ /* 0x007fea0003c00000 */
[----:B0-----:R-:W-:Y:S01]  /*0bb0*/  HFMA2.MMA R8, -RZ, RZ, 0, 2.384185791015625e-07 ;  /* 0x00000004ff087435 */ /* 0x001fe200000001ff */
[----:B-1----:R-:W-:Y:S01]  /*0bc0*/  FADD.FTZ R9, R9, R7 ;  /* 0x0000000709097221 */ /* 0x002fe20000010000 */
[----:B------:R-:W-:Y:S01]  /*0bd0*/  MOV R7, 0x1f ;  /* 0x0000001f00077802 */ /* 0x000fe20000000f00 */
[----:B------:R-:W-:Y:S01]  /*0be0*/  IMAD.MOV.U32 R10, RZ, RZ, -0x1 ;  /* 0xffffffffff0a7424 */ /* 0x000fe200078e00ff */
[----:B------:R-:W-:-:S02]  /*0bf0*/  MOV R2, 0xc10 ;  /* 0x00000c1000027802 */ /* 0x000fc40000000f00 */
[----:B------:R-:W-:Y:S05]  /*0c00*/  CALL.REL.NOINC `($__internal_30_$__cuda_sm70_shflsync_bfly_p) ;  /* 0x000002e000007944 */ /* 0x000fea0003c00000 */
[----:B0-----:R-:W-:Y:S01]  /*0c10*/  HFMA2.MMA R8, -RZ, RZ, 0, 4.76837158203125e-07 ;  /* 0x00000008ff087435 */ /* 0x001fe200000001ff */
[----:B-1----:R-:W-:Y:S01]  /*0c20*/  FADD.FTZ R9, R9, R7 ;  /* 0x0000000709097221 */ /* 0x002fe20000010000 */
[----:B------:R-:W-:Y:S01]  /*0c30*/  MOV R7, 0x1f ;  /* 0x0000001f00077802 */ /* 0x000fe20000000f00 */
[----:B------:R-:W-:Y:S01]  /*0c40*/  IMAD.MOV.U32 R10, RZ, RZ, -0x1 ;  /* 0xffffffffff0a7424 */ /* 0x000fe200078e00ff */
[----:B------:R-:W-:-:S02]  /*0c50*/  MOV R2, 0xc70 ;  /* 0x00000c7000027802 */ /* 0x000fc40000000f00 */
[----:B------:R-:W-:Y:S05]  /*0c60*/  CALL.REL.NOINC `($__internal_30_$__cuda_sm70_shflsync_bfly_p) ;  /* 0x0000028000007944 */ /* 0x000fea0003c00000 */
[----:B-1----:R-:W-:Y:S01]  /*0c70*/  FADD.FTZ R6, R9, R7 ;  /* 0x0000000709067221 */ /* 0x002fe20000010000 */
[----:B0-----:R-:W-:Y:S01]  /*0c80*/  HFMA2.MMA R8, -RZ, RZ, 0, 9.5367431640625e-07 ;  /* 0x00000010ff087435 */ /* 0x001fe200000001ff */
[----:B------:R-:W-:Y:S01]  /*0c90*/  MOV R7, 0x1f ;  /* 0x0000001f00077802 */ /* 0x000fe20000000f00 */
[----:B------:R-:W-:Y:S01]  /*0ca0*/  IMAD.MOV.U32 R10, RZ, RZ, -0x1 ;  /* 0xffffffffff0a7424 */ /* 0x000fe200078e00ff */
[----:B------:R-:W-:-:S02]  /*0cb0*/  MOV R2, 0xce0 ;  /* 0x00000ce000027802 */ /* 0x000fc40000000f00 */
[----:B------:R-:W-:Y:S02]  /*0cc0*/  MOV R9, R6 ;  /* 0x0000000600097202 */ /* 0x000fe40000000f00 */
[----:B------:R-:W-:Y:S05]  /*0cd0*/  CALL.REL.NOINC `($__internal_30_$__cuda_sm70_shflsync_bfly_p) ;  /* 0x0000021000007944 */ /* 0x000fea0003c00000 */
[----:B0-----:R-:W-:Y:S01]  /*0ce0*/  HFMA2.MMA R8, -RZ, RZ, 0, 5.9604644775390625e-08 ;  /* 0x00000001ff087435 */ /* 0x001fe200000001ff */
[----:B-1----:R-:W-:Y:S01]  /*0cf0*/  MOV R5, R7 ;  /* 0x0000000700057202 */ /* 0x002fe20000000f00 */
[----:B------:R-:W-:Y:S01]  /*0d00*/  IMAD.MOV.U32 R9, RZ, RZ, R4 ;  /* 0x000000ffff097224 */ /* 0x000fe200078e0004 */
[----:B------:R-:W-:Y:S01]  /*0d10*/  MOV R7, 0x1f ;  /* 0x0000001f00077802 */ /* 0x000fe20000000f00 */
[----:B------:R-:W-:Y:S01]  /*0d20*/  IMAD.MOV.U32 R10, RZ, RZ, -0x1 ;  /* 0xffffffffff0a7424 */ /* 0x000fe200078e00ff */
[----:B------:R-:W-:Y:S02]  /*0d30*/  MOV R2, 0xd50 ;  /* 0x00000d5000027802 */ /* 0x000fe40000000f00 */
[----:B------:R-:W-:Y:S05]  /*0d40*/  CALL.REL.NOINC `($__internal_30_$__cuda_sm70_shflsync_bfly_p) ;  /* 0x000001a000007944 */ /* 0x000fea0003c00000 */
[----:B0-----:R-:W-:Y:S01]  /*0d50*/  HFMA2.MMA R8, -RZ, RZ, 0, 1.1920928955078125e-07 ;  /* 0x00000002ff087435 */ /* 0x001fe200000001ff */
[----:B-1----:R-:W-:Y:S01]  /*0d60*/  FADD.FTZ R9, R4, R7 ;  /* 0x0000000704097221 */ /* 0x002fe20000010000 */
[----:B------:R-:W-:Y:S01]  /*0d70*/  MOV R7, 0x1f ;  /* 0x0000001f00077802 */ /* 0x000fe20000000f00 */
[----:B------:R-:W-:Y:S01]  /*0d80*/  IMAD.MOV.U32 R10, RZ, RZ, -0x1 ;  /* 0xffffffffff0a7424 */ /* 0x000fe200078e00ff */
[----:B------:R-:W-:Y:S02]  /*0d90*/  MOV R2, 0xdb0 ;  /* 0x00000db000027802 */ /* 0x000fe40000000f00 */
[----:B------:R-:W-:Y:S05]  /*0da0*/  CALL.REL.NOINC `($__internal_30_$__cuda_sm70_shflsync_bfly_p) ;  /* 0x0000014000007944 */ /* 0x000fea0003c00000 */
        /* <DEDUP_REMOVED lines=12> */
[----:B0-----:R-:W-:Y:S01]  /*0e70*/  HFMA2.MMA R8, -RZ, RZ, 0, 9.5367431640625e-07 ;  /* 0x00000010ff087435 */ /* 0x001fe200000001ff */
[----:B-1----:R-:W-:Y:S01]  /*0e80*/  FADD.FTZ R9, R9, R7 ;  /* 0x0000000709097221 */ /* 0x002fe20000010000 */
[----:B------:R-:W-:Y:S01]  /*0e90*/  MOV R7, 0x1f ;  /* 0x0000001f00077802 */ /* 0x000fe20000000f00 */
[----:B------:R-:W-:Y:S01]  /*0ea0*/  IMAD.MOV.U32 R10, RZ, RZ, -0x1 ;  /* 0xffffffffff0a7424 */ /* 0x000fe200078e00ff */
[----:B------:R-:W-:-:S02]  /*0eb0*/  MOV R2, 0xed0 ;  /* 0x00000ed000027802 */ /* 0x000fc40000000f00 */
[----:B------:R-:W-:Y:S05]  /*0ec0*/  CALL.REL.NOINC `($__internal_30_$__cuda_sm70_shflsync_bfly_p) ;  /* 0x0000002000007944 */ /* 0x000fea0003c00000 */
[----:B-1----:R-:W-:Y:S01]  /*0ed0*/  MOV R4, R7 ;  /* 0x0000000700047202 */ /* 0x002fe20000000f00 */
[----:B0-----:R-:W-:Y:S05]  /*0ee0*/  BRA `(.L_x_483) ;  /* 0xfffffa6000007947 */ /* 0x001fea000383ffff */
        .weak           $__internal_30_$__cuda_sm70_shflsync_bfly_p
        .type           $__internal_30_$__cuda_sm70_shflsync_bfly_p,@function
        .size           $__internal_30_$__cuda_sm70_shflsync_bfly_p,(.L_x_2048 - $__internal_30_$__cuda_sm70_shflsync_bfly_p)
$__internal_30_$__cuda_sm70_shflsync_bfly_p:
[----:B------:R-:W-:Y:S01]  /*0ef0*/  HFMA2.MMA R3, -RZ, RZ, 0, 0 ;  /* 0x00000000ff037435 */ /* 0x000fe200000001ff */
[----:B------:R-:W-:Y:S04]  /*0f00*/  WARPSYNC R10 ;  /* 0x0000000a00007348 */ /* 0x000fe80003800000 */
[----:B------:R0:W1:Y:S01]  /*0f10*/  SHFL.BFLY PT, R7, R9, R8, R7 ;  /* 0x0c00000809077389 */ /* 0x00006200000e0007 */
[----:B------:R-:W-:Y:S05]  /*0f20*/  RET.REL.NODEC R2 `(_ZN10layer_norm22ln_bwd_finalize_kernelINS_22Kernel_traits_finalizeILj3072Ef13__nv_bfloat16S2_S2_fjLb0ELj1024ELj4ENS_18Kernel_traits_baseILj3072EfS2_S2_S2_fjLj1024EEEEELb0ELb0EEEvNS_9BwdParamsE) ;  /* 0xfffff0d002007950 */ /* 0x000fea0003c3ffff */
.L_x_484:
        /* <DEDUP_REMOVED lines=13> */
.L_x_2048:


//--------------------- .text._ZN10layer_norm40ln_parallel_residual_bwd_finalize_kernelINS_22Kernel_traits_finalizeILj3072Ef13__nv_bfloat16S2_S2_fjLb0ELj1024ELj4ENS_18Kernel_traits_baseILj3072EfS2_S2_S2_fjLj1024EEEEELb0EEEvNS_9BwdParamsE --------------------------
	.section	.text._ZN10layer_norm40ln_parallel_residual_bwd_finalize_kernelINS_22Kernel_traits_finalizeILj3072Ef13__nv_bfloat16S2_S2_fjLb0ELj1024ELj4ENS_18Kernel_traits_baseILj3072EfS2_S2_S2_fjLj1024EEEEELb0EEEvNS_9BwdParamsE,"ax",@progbits
	.sectioninfo	@"SHI_REGISTERS=32"
	.align	128
        .global         _ZN10layer_norm40ln_parallel_residual_bwd_finalize_kernelINS_22Kernel_traits_finalizeILj3072Ef13__nv_bfloat16S2_S2_fjLb0ELj1024ELj4ENS_18Kernel_traits_baseILj3072EfS2_S2_S2_fjLj1024EEEEELb0EEEvNS_9BwdParamsE
        .type           _ZN10layer_norm40ln_parallel_residual_bwd_finalize_kernelINS_22Kernel_traits_finalizeILj3072Ef13__nv_bfloat16S2_S2_fjLb0ELj1024ELj4ENS_18Kernel_traits_baseILj3072EfS2_S2_S2_fjLj1024EEEEELb0EEEvNS_9BwdParamsE,@function
        .size           _ZN10layer_norm40ln_parallel_residual_bwd_finalize_kernelINS_22Kernel_traits_finalizeILj3072Ef13__nv_bfloat16S2_S2_fjLb0ELj1024ELj4ENS_18Kernel_traits_baseILj3072EfS2_S2_S2_fjLj1024EEEEELb0EEEvNS_9BwdParamsE,(.L_x_2049 - _ZN10layer_norm40ln_parallel_residual_bwd_finalize_kernelINS_22Kernel_traits_finalizeILj3072Ef13__nv_bfloat16S2_S2_fjLb0ELj1024ELj4ENS_18Kernel_traits_baseILj3072EfS2_S2_S2_fjLj1024EEEEELb0EEEvNS_9BwdParamsE)
        .other          _ZN10layer_norm40ln_parallel_residual_bwd_finalize_kernelINS_22Kernel_traits_finalizeILj3072Ef13__nv_bfloat16S2_S2_fjLb0ELj1024ELj4ENS_18Kernel_traits_baseILj3072EfS2_S2_S2_fjLj1024EEEEELb0EEEvNS_9BwdParamsE,@"STO_CUDA_ENTRY STV_DEFAULT"
_ZN10layer_norm40ln_parallel_residual_bwd_finalize_kernelINS_22Kernel_traits_finalizeILj3072Ef13__nv_bfloat16S2_S2_fjLb0ELj1024ELj4ENS_18Kernel_traits_baseILj3072EfS2_S2_S2_fjLj1024EEEEELb0EEEvNS_9BwdParamsE:
.text._ZN10layer_norm40ln_parallel_residual_bwd_finalize_kernelINS_22Kernel_traits_finalizeILj3072Ef13__nv_bfloat16S2_S2_fjLb0ELj1024ELj4ENS_18Kernel_traits_baseILj3072EfS2_S2_S2_fjLj1024EEEEELb0EEEvNS_9BwdParamsE:
        /* <DEDUP_REMOVED lines=19> */
.L_x_499:
        /* <DEDUP_REMOVED lines=36> */
.L_x_489:
        /* <DEDUP_REMOVED lines=59> */
.L_x_488:
[----:B------:R-:W-:Y:S05]  /*0720*/  BSYNC B1 ;  /* 0x0000000000017941 */ /* 0x000fea0003800000 */
.L_x_487:
        /* <DEDUP_REMOVED lines=35> */
.L_x_491:
[----:B------:R-:W-:Y:S05]  /*0960*/  BSYNC B1 ;  /* 0x0000000000017941 */ /* 0x000fea0003800000 */
.L_x_490:
        /* <DEDUP_REMOVED lines=17> */
.L_x_492:
[----:B------:R-:W-:Y:S05]  /*0a80*/  BSYNC B1 ;  /* 0x0000000000017941 */ /* 0x000fea0003800000 */
.L_x_486:
[----:B------:R-:W-:Y:S05]  /*0a90*/  BSYNC B0 ;  /* 0x0000000000007941 */ /* 0x000fea0003800000 */
.L_x_485:
        /* <DEDUP_REMOVED lines=14> */
.L_x_500:
        /* <DEDUP_REMOVED lines=36> */
.L_x_501:
        /* <DEDUP_REMOVED lines=11> */
.L_x_493:
[----:B0-----:R-:W-:Y:S01]  /*0e70*/  SHF.L.U32 R8, R5, 0x1, RZ ;  /* 0x0000000105087819 */ /* 0x001fe200000006ff */
[----:B------:R-:W-:Y:S01]  /*0e80*/  WARPSYNC 0xffffffff ;  /* 0xffffffff00007948 */ /* 0x000fe20003800000 */
[----:B------:R-:W-:Y:S02]  /*0e90*/  BAR.SYNC.DEFER_BLOCKING 0x0 ;  /* 0x0000000000007b1d */ /* 0x000fe40000010000 */
[----:B------:R-:W-:-:S04]  /*0ea0*/  ISETP.GE.U32.OR P1, PT, R8, c[0x0][0x168], P0 ;  /* 0x00005a0008007a0c */ /* 0x000fc80000726470 */
[----:B------:R-:W-:Y:S09]  /*0eb0*/  BSSY B0, `(.L_x_496) ;  /* 0x0000011000007945 */ /* 0x000ff20003800000 */
[----:B------:R-:W-:Y:S05]  /*0ec0*/  @P1 BRA `(.L_x_497) ;  /* 0x000000f000001947 */ /* 0x000fea0003800000 */
[----:B------:R-:W-:Y:S01]  /*0ed0*/  SHF.L.U32 R8, R0, 0x3, RZ ;  /* 0x0000000300087819 */ /* 0x000fe200000006ff */
[----:B------:R-:W-:-:S03]  /*0ee0*/  HFMA2.MMA R20, -RZ, RZ, 0, 4.76837158203125e-07 ;  /* 0x00000008ff147435 */ /* 0x000fc600000001ff */
[----:B------:R-:W-:-:S05]  /*0ef0*/  LOP3.LUT R24, R8, 0xf8, RZ, 0xc0, !PT ;  /* 0x000000f808187812 */ /* 0x000fca00078ec0ff */
[----:B------:R-:W0:Y:S02]  /*0f00*/  LDS.64 R14, [R24+0x4000] ;  /* 0x00400000180e7984 */ /* 0x000e240000000a00 */
[CC--:B------:R-:W-:Y:S02]  /*0f10*/  IMAD.WIDE.U32 R22, R5.reuse, R20.reuse, c[0x0][0x268] ;  /* 0x00009a0005167625 */ /* 0x0c0fe400078e0014 */
[----:B------:R-:W1:Y:S02]  /*0f20*/  LDS.64 R12, [R24+0x4080] ;  /* 0x00408000180c7984 */ /* 0x000e640000000a00 */
[CC--:B------:R-:W-:Y:S02]  /*0f30*/  IMAD.WIDE.U32 R16, R5.reuse, R20.reuse, c[0x0][0x260] ;  /* 0x0000980005107625 */ /* 0x0c0fe400078e0014 */
[----:B------:R-:W2:Y:S02]  /*0f40*/  LDS.64 R10, [R24+0x4100] ;  /* 0x00410000180a7984 */ /* 0x000ea40000000a00 */
[----:B------:R-:W-:-:S02]  /*0f50*/  IMAD.WIDE.U32 R18, R5, R20, c[0x0][0x278] ;  /* 0x00009e0005127625 */ /* 0x000fc400078e0014 */
[----:B------:R-:W3:Y:S02]  /*0f60*/  LDS.64 R8, [R24+0x4180] ;  /* 0x0041800018087984 */ /* 0x000ee40000000a00 */
[----:B------:R-:W-:Y:S02]  /*0f70*/  IMAD.WIDE.U32 R20, R5, R20, c[0x0][0x270] ;  /* 0x00009c0005147625 */ /* 0x000fe400078e0014 */
[----:B0-----:R0:W-:Y:S04]  /*0f80*/  STG.E.64 [R22.64], R14 ;  /* 0x0000000e16007986 */ /* 0x0011e8000c101b04 */
[----:B-1----:R0:W-:Y:S04]  /*0f90*/  STG.E.64 [R16.64], R12 ;  /* 0x0000000c10007986 */ /* 0x0021e8000c101b04 */
[----:B--2---:R0:W-:Y:S04]  /*0fa0*/  STG.E.64 [R18.64], R10 ;  /* 0x0000000a12007986 */ /* 0x0041e8000c101b04 */
[----:B---3--:R0:W-:Y:S02]  /*0fb0*/  STG.E.64 [R20.64], R8 ;  /* 0x0000000814007986 */ /* 0x0081e4000c101b04 */
.L_x_497:
[----:B------:R-:W-:Y:S05]  /*0fc0*/  BSYNC B0 ;  /* 0x0000000000007941 */ /* 0x000fea0003800000 */
.L_x_496:
[C---:B------:R-:W-:Y:S02]  /*0fd0*/  ISETP.GT.U32.AND P1, PT, R4.reuse, -0xc01, PT ;  /* 0xfffff3ff0400780c */ /* 0x040fe40003f24070 */
[----:B------:R-:W-:-:S02]  /*0fe0*/  IADD3 R4, R4, 0xc00, RZ ;  /* 0x00000c0004047810 */ /* 0x000fc40007ffe0ff */
[----:B------:R-:W-:-:S09]  /*0ff0*/  IADD3 R5, R5, 0x600, RZ ;  /* 0x0000060005057810 */ /* 0x000fd20007ffe0ff */
[----:B0-----:R-:W-:Y:S01]  /*1000*/  @!P1 CALL.REL.NOINC `(.L_x_498) ;  /* 0x0000001000009944 */ /* 0x001fe20003c00000 */
[----:B------:R-:W-:Y:S05]  /*1010*/  BRA `(.L_x_499) ;  /* 0xfffff11000007947 */ /* 0x000fea000383ffff */
.L_x_498:
[----:B------:R-:W-:Y:S05]  /*1020*/  EXIT ;  /* 0x000000000000794d */ /* 0x000fea0003800000 */
.L_x_494:
[----:B------:R-:W-:Y:S01]  /*1030*/  HFMA2.MMA R17, -RZ, RZ, 0, 1.847743988037109375e-06 ;  /* 0x0000001fff117435 */ /* 0x000fe200000001ff */
[----:B----4-:R-:W-:Y:S01]  /*1040*/  IMAD.MOV.U32 R19, RZ, RZ, R12 ;  /* 0x000000ffff137224 */ /* 0x010fe200078e000c */
[----:B------:R-:W-:Y:S02]  /*1050*/  MOV R16, 0x1 ;  /* 0x0000000100107802 */ /* 0x000fe40000000f00 */
[----:B------:R-:W-:Y:S02]  /*1060*/  MOV R14, 0xffffffff ;  /* 0xffffffff000e7802 */ /* 0x000fe40000000f00 */
[----:B------:R-:W-:Y:S02]  /*1070*/  MOV R8, 0x1090 ;  /* 0x0000109000087802 */ /* 0x000fe40000000f00 */
[----:B0123--:R-:W-:Y:S05]  /*1080*/  CALL.REL.NOINC `($__internal_31_$__cuda_sm70_shflsync_bfly_p) ;  /* 0x000007b000007944 */ /* 0x00ffea0003c00000 */
[----:B01----:R-:W-:Y:S05]  /*1090*/  BRA `(.L_x_500) ;  /* 0xfffffae000007947 */ /* 0x003fea000383ffff */
.L_x_495:
[----:B------:R-:W-:Y:S01]  /*10a0*/  HFMA2.MMA R16, -RZ, RZ, 0, 1.1920928955078125e-07 ;  /* 0x00000002ff107435 */ /* 0x000fe200000001ff */
[----:B------:R-:W-:Y:S01]  /*10b0*/  IMAD.MOV.U32 R19, RZ, RZ, R12 ;  /* 0x000000ffff137224 */ /* 0x000fe200078e000c */
[----:B------:R-:W-:Y:S02]  /*10c0*/  MOV R17, 0x1f ;  /* 0x0000001f00117802 */ /* 0x000fe40000000f00 */
[----:B------:R-:W-:-:S02]  /*10d0*/  MOV R14, 0xffffffff ;  /* 0xffffffff000e7802 */ /* 0x000fc40000000f00 */
[----:B------:R-:W-:Y:S02]  /*10e0*/  MOV R8, 0x1100 ;  /* 0x0000110000087802 */ /* 0x000fe40000000f00 */
[----:B-123--:R-:W-:Y:S05]  /*10f0*/  CALL.REL.NOINC `($__internal_31_$__cuda_sm70_shflsync_bfly_p) ;  /* 0x0000074000007944 */ /* 0x00efea0003c00000 */
[----:B0-----:R-:W-:Y:S01]  /*1100*/  HFMA2.MMA R17, -RZ, RZ, 0, 1.847743988037109375e-06 ;  /* 0x0000001fff117435 */ /* 0x001fe200000001ff */
[----:B-1----:R-:W-:Y:S01]  /*1110*/  FADD.FTZ R19, R12, R14 ;  /* 0x0000000e0c137221 */ /* 0x002fe20000010000 */
[----:B------:R-:W-:Y:S01]  /*1120*/  MOV R14, 0xffffffff ;  /* 0xffffffff000e7802 */ /* 0x000fe20000000f00 */
[----:B------:R-:W-:Y:S01]  /*1130*/  IMAD.MOV.U32 R16, RZ, RZ, 0x4 ;  /* 0x00000004ff107424 */ /* 0x000fe200078e00ff */
[----:B------:R-:W-:Y:S02]  /*1140*/  MOV R8, 0x1160 ;  /* 0x0000116000087802 */ /* 0x000fe40000000f00 */
[----:B------:R-:W-:Y:S05]  /*1150*/  CALL.REL.NOINC `($__internal_31_$__cuda_sm70_shflsync_bfly_p) ;  /* 0x000006e000007944 */ /* 0x000fea0003c00000 */
[----:B0-----:R-:W-:Y:S01]  /*1160*/  HFMA2.MMA R16, -RZ, RZ, 0, 4.76837158203125e-07 ;  /* 0x00000008ff107435 */ /* 0x001fe200000001ff */
[----:B-1----:R-:W-:Y:S01]  /*1170*/  FADD.FTZ R19, R19, R14 ;  /* 0x0000000e13137221 */ /* 0x002fe20000010000 */
[----:B------:R-:W-:Y:S01]  /*1180*/  MOV R14, 0xffffffff ;  /* 0xffffffff000e7802 */ /* 0x000fe20000000f00 */
[----:B------:R-:W-:Y:S01]  /*1190*/  IMAD.MOV.U32 R17, RZ, RZ, 0x1f ;  /* 0x0000001fff117424 */ /* 0x000fe200078e00ff */
[----:B------:R-:W-:Y:S02]  /*11a0*/  MOV R8, 0x11c0 ;  /* 0x000011c000087802 */ /* 0x000fe40000000f00 */
[----:B------:R-:W-:Y:S05]  /*11b0*/  CALL.REL.NOINC `($__internal_31_$__cuda_sm70_shflsync_bfly_p) ;  /* 0x0000068000007944 */ /* 0x000fea0003c00000 */
[----:B-1----:R-:W-:Y:S01]  /*11c0*/  FADD.FTZ R12, R19, R14 ;  /* 0x0000000e130c7221 */ /* 0x002fe20000010000 */
[----:B0-----:R-:W-:Y:S01]  /*11d0*/  HFMA2.MMA R16, -RZ, RZ, 0, 9.5367431640625e-07 ;  /* 0x00000010ff107435 */ /* 0x001fe200000001ff */
[----:B------:R-:W-:Y:S01]  /*11e0*/  MOV R17, 0x1f ;  /* 0x0000001f00117802 */ /* 0x000fe20000000f00 */
[----:B------:R-:W-:Y:S01]  /*11f0*/  IMAD.MOV.U32 R14, RZ, RZ, -0x1 ;  /* 0xffffffffff0e7424 */ /* 0x000fe200078e00ff */
[----:B------:R-:W-:-:S02]  /*1200*/  MOV R8, 0x1230 ;  /* 0x0000123000087802 */ /* 0x000fc40000000f00 */
[----:B------:R-:W-:Y:S02]  /*1210*/  MOV R19, R12 ;  /* 0x0000000c00137202 */ /* 0x000fe40000000f00 */
[----:B------:R-:W-:Y:S05]  /*1220*/  CALL.REL.NOINC `($__internal_31_$__cuda_sm70_shflsync_bfly_p) ;  /* 0x0000061000007944 */ /* 0x000fea0003c00000 */
[----:B0-----:R-:W-:Y:S01]  /*1230*/  HFMA2.MMA R17, -RZ, RZ, 0, 1.847743988037109375e-06 ;  /* 0x0000001fff117435 */ /* 0x001fe200000001ff */
[----:B-1----:R-:W-:Y:S01]  /*1240*/  MOV R15, R14 ;  /* 0x0000000e000f7202 */ /* 0x002fe20000000f00 */
[----:B------:R-:W-:Y:S01]  /*1250*/  IMAD.MOV.U32 R16, RZ, RZ, 0x1 ;  /* 0x00000001ff107424 */ /* 0x000fe200078e00ff */
[----:B------:R-:W-:Y:S02]  /*1260*/  MOV R19, R13 ;  /* 0x0000000d00137202 */ /* 0x000fe40000000f00 */
[----:B------:R-:W-:Y:S02]  /*1270*/  MOV R14, 0xffffffff ;  /* 0xffffffff000e7802 */ /* 0x000fe40000000f00 */
[----:B------:R-:W-:Y:S02]  /*1280*/  MOV R8, 0x12a0 ;  /* 0x000012a000087802 */ /* 0x000fe40000000f00 */
[----:B------:R-:W-:Y:S05]  /*1290*/  CALL.REL.NOINC `($__internal_31_$__cuda_sm70_shflsync_bfly_p) ;  /* 0x000005a000007944 */ /* 0x000fea0003c00000 */
[----:B0-----:R-:W-:Y:S01]  /*12a0*/  HFMA2.MMA R16, -RZ, RZ, 0, 1.1920928955078125e-07 ;  /* 0x00000002ff107435 */ /* 0x001fe200000001ff */
[----:B-1----:R-:W-:Y:S01]  /*12b0*/  FADD.FTZ R19, R13, R14 ;  /* 0x0000000e0d137221 */ /* 0x002fe20000010000 */
[----:B------:R-:W-:Y:S01]  /*12c0*/  MOV R14, 0xffffffff ;  /* 0xffffffff000e7802 */ /* 0x000fe20000000f00 */
[----:B------:R-:W-:Y:S01]  /*12d0*/  IMAD.MOV.U32 R17, RZ, RZ, 0x1f ;  /* 0x0000001fff117424 */ /* 0x000fe200078e00ff */
[----:B------:R-:W-:-:S02]  /*12e0*/  MOV R8, 0x1300 ;  /* 0x0000130000087802 */ /* 0x000fc40000000f00 */
[----:B------:R-:W-:Y:S05]  /*12f0*/  CALL.REL.NOINC `($__internal_31_$__cuda_sm70_shflsync_bfly_p) ;  /* 0x0000054000007944 */ /* 0x000fea0003c00000 */
[----:B0-----:R-:W-:Y:S01]  /*1300*/  HFMA2.MMA R16, -RZ, RZ, 0, 2.384185791015625e-07 ;  /* 0x00000004ff107435 */ /* 0x001fe200000001ff */
[----:B-1----:R-:W-:Y:S01]  /*1310*/  FADD.FTZ R19, R19, R14 ;  /* 0x0000000e13137221 */ /* 0x002fe20000010000 */
[----:B------:R-:W-:Y:S01]  /*1320*/  MOV R17, 0x1f ;  /* 0x0000001f00117802 */ /* 0x000fe20000000f00 */
[----:B------:R-:W-:Y:S01]  /*1330*/  IMAD.MOV.U32 R14, RZ, RZ, -0x1 ;  /* 0xffffffffff0e7424 */ /* 0x000fe200078e00ff */
[----:B------:R-:W-:-:S02]  /*1340*/  MOV R8, 0x1360 ;  /* 0x0000136000087802 */ /* 0x000fc40000000f00 */
[----:B------:R-:W-:Y:S05]  /*1350*/  CALL.REL.NOINC `($__internal_31_$__cuda_sm70_shflsync_bfly_p) ;  /* 0x000004e000007944 */ /* 0x000fea0003c00000 */
[----:B0-----:R-:W-:Y:S01]  /*1360*/  HFMA2.MMA R16, -RZ, RZ, 0, 4.76837158203125e-07 ;  /* 0x00000008ff107435 */ /* 0x001fe200000001ff */
[----:B-1----:R-:W-:Y:S01]  /*1370*/  FADD.FTZ R19, R19, R14 ;  /* 0x0000000e13137221 */ /* 0x002fe20000010000 */
[----:B------:R-:W-:-:S02]  /*1380*/  MOV R17, 0x1f ;  /* 0x0000001f00117802 */ /* 0x000fc40000000f00 */
[----:B------:R-:W-:Y:S02]  /*1390*/  MOV R14, 0xffffffff ;  /* 0xffffffff000e7802 */ /* 0x000fe40000000f00 */
[----:B------:R-:W-:Y:S02]  /*13a0*/  MOV R8, 0x13c0 ;  /* 0x000013c000087802 */ /* 0x000fe40000000f00 */
[----:B------:R-:W-:Y:S05]  /*13b0*/  CALL.REL.NOINC `($__internal_31_$__cuda_sm70_shflsync_bfly_p) ;  /* 0x0000048000007944 */ /* 0x000fea0003c00000 */
[----:B-1----:R-:W-:Y:S01]  /*13c0*/  FADD.FTZ R13, R19, R14 ;  /* 0x0000000e130d7221 */ /* 0x002fe20000010000 */
[----:B0-----:R-:W-:Y:S01]  /*13d0*/  HFMA2.MMA R16, -RZ, RZ, 0, 9.5367431640625e-07 ;  /* 0x00000010ff107435 */ /* 0x001fe200000001ff */
[----:B------:R-:W-:Y:S01]  /*13e0*/  IMAD.MOV.U32 R17, RZ, RZ, 0x1f ;  /* 0x0000001fff117424 */ /* 0x000fe200078e00ff */
[----:B------:R-:W-:Y:S02]  /*13f0*/  MOV R14, 0xffffffff ;  /* 0xffffffff000e7802 */ /* 0x000fe40000000f00 */
[----:B------:R-:W-:Y:S02]  /*1400*/  MOV R19, R13 ;  /* 0x0000000d00137202 */ /* 0x000fe40000000f00 */
[----:B------:R-:W-:Y:S02]  /*1410*/  MOV R8, 0x1430 ;  /* 0x0000143000087802 */ /* 0x000fe40000000f00 */
[----:B------:R-:W-:Y:S05]  /*1420*/  CALL.REL.NOINC `($__internal_31_$__cuda_sm70_shflsync_bfly_p) ;  /* 0x0000041000007944 */ /* 0x000fea0003c00000 */
[----:B0-----:R-:W-:Y:S01]  /*1430*/  HFMA2.MMA R17, -RZ, RZ, 0, 1.847743988037109375e-06 ;  /* 0x0000001fff117435 */ /* 0x001fe200000001ff */
[----:B-1----:R-:W-:Y:S01]  /*1440*/  MOV R18, R14 ;  /* 0x0000000e00127202 */ /* 0x002fe20000000f00 */
[----:B------:R-:W-:Y:S01]  /*1450*/  IMAD.MOV.U32 R16, RZ, RZ, 0x1 ;  /* 0x00000001ff107424 */ /* 0x000fe200078e00ff */
[----:B------:R-:W-:-:S02]  /*1460*/  MOV R19, R11 ;  /* 0x0000000b00137202 */ /* 0x000fc40000000f00 */
[----:B------:R-:W-:Y:S02]  /*1470*/  MOV R14, 0xffffffff ;  /* 0xffffffff000e7802 */ /* 0x000fe40000000f00 */
[----:B------:R-:W-:Y:S02]  /*1480*/  MOV R8, 0x14a0 ;  /* 0x000014a000087802 */ /* 0x000fe40000000f00 */
[----:B------:R-:W-:Y:S05]  /*1490*/  CALL.REL.NOINC `($__internal_31_$__cuda_sm70_shflsync_bfly_p) ;  /* 0x000003a000007944 */ /* 0x000fea0003c00000 */
[----:B0-----:R-:W-:Y:S01]  /*14a0*/  HFMA2.MMA R16, -RZ, RZ, 0, 1.1920928955078125e-07 ;  /* 0x00000002ff107435 */ /* 0x001fe200000001ff */
[----:B-1----:R-:W-:Y:S01]  /*14b0*/  FADD.FTZ R19, R11, R14 ;  /* 0x0000000e0b137221 */ /* 0x002fe20000010000 */
[----:B------:R-:W-:Y:S01]  /*14c0*/  MOV R17, 0x1f ;  /* 0x0000001f00117802 */ /* 0x000fe20000000f00 */
[----:B------:R-:W-:Y:S01]  /*14d0*/  IMAD.MOV.U32 R14, RZ, RZ, -0x1 ;  /* 0xffffffffff0e7424 */ /* 0x000fe200078e00ff */
[----:B------:R-:W-:Y:S02]  /*14e0*/  MOV R8, 0x1500 ;  /* 0x0000150000087802 */ /* 0x000fe40000000f00 */
[----:B------:R-:W-:Y:S05]  /*14f0*/  CALL.REL.NOINC `($__internal_31_$__cuda_sm70_shflsync_bfly_p) ;  /* 0x0000034000007944 */ /* 0x000fea0003c00000 */
[----:B0-----:R-:W-:Y:S01]  /*1500*/  HFMA2.MMA R16, -RZ, RZ, 0, 2.384185791015625e-07 ;  /* 0x00000004ff107435 */ /* 0x001fe200000001ff */
[----:B-1----:R-:W-:Y:S01]  /*1510*/  FADD.FTZ R19, R19, R14 ;  /* 0x0000000e13137221 */ /* 0x002fe20000010000 */
[----:B------:R-:W-:Y:S02]  /*1520*/  MOV R17, 0x1f ;  /* 0x0000001f00117802 */ /* 0x000fe40000000f00 */
[----:B------:R-:W-:-:S02]  /*1530*/  MOV R14, 0xffffffff ;  /* 0xffffffff000e7802 */ /* 0x000fc40000000f00 */
        /* <DEDUP_REMOVED lines=10> */
[----:B------:R-:W-:Y:S02]  /*15e0*/  MOV R17, 0x1f ;  /* 0x0000001f00117802 */ /* 0x000fe40000000f00 */
[----:B------:R-:W-:Y:S01]  /*15f0*/  MOV R14, 0xffffffff ;  /* 0xffffffff000e7802 */ /* 0x000fe20000000f00 */
[----:B------:R-:W-:Y:S01]  /*1600*/  IMAD.MOV.U32 R19, RZ, RZ, R11 ;  /* 0x000000ffff137224 */ /* 0x000fe200078e000b */
[----:B------:R-:W-:-:S02]  /*1610*/  MOV R8, 0x1630 ;  /* 0x0000163000087802 */ /* 0x000fc40000000f00 */
[----:B------:R-:W-:Y:S05]  /*1620*/  CALL.REL.NOINC `($__internal_31_$__cuda_sm70_shflsync_bfly_p) ;  /* 0x0000021000007944 */ /* 0x000fea0003c00000 */
[----:B0-----:R-:W-:Y:S01]  /*1630*/  HFMA2.MMA R16, -RZ, RZ, 0, 5.9604644775390625e-08 ;  /* 0x00000001ff107435 */ /* 0x001fe200000001ff */
[----:B-1----:R-:W-:Y:S01]  /*1640*/  MOV R20, R14 ;  /* 0x0000000e00147202 */ /* 0x002fe20000000f00 */
[----:B------:R-:W-:Y:S01]  /*1650*/  IMAD.MOV.U32 R14, RZ, RZ, -0x1 ;  /* 0xffffffffff0e7424 */ /* 0x000fe200078e00ff */
[----:B------:R-:W-:-:S02]  /*1660*/  MOV R19, R10 ;  /* 0x0000000a00137202 */ /* 0x000fc40000000f00 */
[----:B------:R-:W-:Y:S02]  /*1670*/  MOV R17, 0x1f ;  /* 0x0000001f00117802 */ /* 0x000fe40000000f00 */
[----:B------:R-:W-:Y:S02]  /*1680*/  MOV R8, 0x16a0 ;  /* 0x000016a000087802 */ /* 0x000fe40000000f00 */
[----:B------:R-:W-:Y:S05]  /*1690*/  CALL.REL.NOINC `($__internal_31_$__cuda_sm70_shflsync_bfly_p) ;  /* 0x000001a000007944 */ /* 0x000fea0003c00000 */
[----:B0-----:R-:W-:Y:S01]  /*16a0*/  HFMA2.MMA R16, -RZ, RZ, 0, 1.1920928955078125e-07 ;  /* 0x00000002ff107435 */ /* 0x001fe200000001ff */
[----:B-1----:R-:W-:Y:S01]  /*16b0*/  FADD.FTZ R19, R10, R14 ;  /* 0x0000000e0a137221 */ /* 0x002fe20000010000 */
[----:B------:R-:W-:Y:S02]  /*16c0*/  MOV R17, 0x1f ;  /* 0x0000001f00117802 */ /* 0x000fe40000000f00 */
[----:B------:R-:W-:Y:S02]  /*16d0*/  MOV R14, 0xffffffff ;  /* 0xffffffff000e7802 */ /* 0x000fe40000000f00 */
[----:B------:R-:W-:Y:S02]  /*16e0*/  MOV R8, 0x1700 ;  /* 0x0000170000087802 */ /* 0x000fe40000000f00 */
[----:B------:R-:W-:Y:S05]  /*16f0*/  CALL.REL.NOINC `($__internal_31_$__cuda_sm70_shflsync_bfly_p) ;  /* 0x0000014000007944 */ /* 0x000fea0003c00000 */
[----:B0-----:R-:W-:Y:S01]  /*1700*/  HFMA2.MMA R16, -RZ, RZ, 0, 2.384185791015625e-07 ;  /* 0x00000004ff107435 */ /* 0x001fe200000001ff */
[----:B-1----:R-:W-:Y:S01]  /*1710*/  FADD.FTZ R19, R19, R14 ;  /* 0x0000000e13137221 */ /* 0x002fe20000010000 */
[----:B------:R-:W-:Y:S01]  /*1720*/  MOV R14, 0xffffffff ;  /* 0xffffffff000e7802 */ /* 0x000fe20000000f00 */
[----:B------:R-:W-:Y:S01]  /*1730*/  IMAD.MOV.U32 R17, RZ, RZ, 0x1f ;  /* 0x0000001fff117424 */ /* 0x000fe200078e00ff */
        /* <DEDUP_REMOVED lines=8> */
[----:B0-----:R-:W-:Y:S01]  /*17c0*/  HFMA2.MMA R17, -RZ, RZ, 0, 1.847743988037109375e-06 ;  /* 0x0000001fff117435 */ /* 0x001fe200000001ff */
[----:B-1----:R-:W-:Y:S01]  /*17d0*/  FADD.FTZ R19, R19, R14 ;  /* 0x0000000e13137221 */ /* 0x002fe20000010000 */
[----:B------:R-:W-:Y:S01]  /*17e0*/  MOV R14, 0xffffffff ;  /* 0xffffffff000e7802 */ /* 0x000fe20000000f00 */
[----:B------:R-:W-:Y:S01]  /*17f0*/  IMAD.MOV.U32 R16, RZ, RZ, 0x10 ;  /* 0x00000010ff107424 */ /* 0x000fe200078e00ff */
[----:B------:R-:W-:Y:S02]  /*1800*/  MOV R8, 0x1820 ;  /* 0x0000182000087802 */ /* 0x000fe40000000f00 */
[----:B------:R-:W-:Y:S05]  /*1810*/  CALL.REL.NOINC `($__internal_31_$__cuda_sm70_shflsync_bfly_p) ;  /* 0x0000002000007944 */ /* 0x000fea0003c00000 */
[----:B-1----:R-:W-:Y:S01]  /*1820*/  MOV R8, R14 ;  /* 0x0000000e00087202 */ /* 0x002fe20000000f00 */
[----:B0-----:R-:W-:Y:S05]  /*1830*/  BRA `(.L_x_501) ;  /* 0xfffff58000007947 */ /* 0x001fea000383ffff */
        .weak           $__internal_31_$__cuda_sm70_shflsync_bfly_p
        .type           $__internal_31_$__cuda_sm70_shflsync_bfly_p,@function
        .size           $__internal_31_$__cuda_sm70_shflsync_bfly_p,(.L_x_2049 - $__internal_31_$__cuda_sm70_shflsync_bfly_p)
$__internal_31_$__cuda_sm70_shflsync_bfly_p:
[----:B------:R-:W-:Y:S01]  /*1840*/  HFMA2.MMA R9, -RZ, RZ, 0, 0 ;  /* 0x00000000ff097435 */ /* 0x000fe200000001ff */
[----:B------:R-:W-:Y:S04]  /*1850*/  WARPSYNC R14 ;  /* 0x0000000e00007348 */ /* 0x000fe80003800000 */
[----:B------:R0:W1:Y:S01]  /*1860*/  SHFL.BFLY PT, R14, R19, R16, R17 ;  /* 0x0c000010130e7389 */ /* 0x00006200000e0011 */
[----:B------:R-:W-:Y:S05]  /*1870*/  RET.REL.NODEC R8 `(_ZN10layer_norm40ln_parallel_residual_bwd_finalize_kernelINS_22Kernel_traits_finalizeILj3072Ef13__nv_bfloat16S2_S2_fjLb0ELj1024ELj4ENS_18Kernel_traits_baseILj3072EfS2_S2_S2_fjLj1024EEEEELb0EEEvNS_9BwdParamsE) ;  /* 0xffffe78008007950 */ /* 0x000fea0003c3ffff */
.L_x_502:
        /* <DEDUP_REMOVED lines=16> */
.L_x_2049:


//--------------------- .text._ZN10layer_norm31ln_parallel_residual_bwd_kernelINS_13Kernel_traitsIf13__nv_bfloat16S2_S2_fjLj3072ELj1ELj1ELj4ELj16ENS_18Kernel_traits_baseILj3072EfS2_S2_S2_fjLj128EEEEELb1ELb1ELb0EEEvNS_9BwdParamsE --------------------------
	.section	.text._ZN10layer_norm31ln_parallel_residual_bwd_kernelINS_13Kernel_traitsIf13__nv_bfloat16S2_S2_fjLj3072ELj1ELj1ELj4ELj16ENS_18Kernel_traits_baseILj3072EfS2_S2_S2_fjLj128EEEEELb1ELb1ELb0EEEvNS_9BwdParamsE,"ax",@progbits
	.sectioninfo	@"SHI_REGISTERS=188"
	.align	128
        .global         _ZN10layer_norm31ln_parallel_residual_bwd_kernelINS_13Kernel_traitsIf13__nv_bfloat16S2_S2_fjLj3072ELj1ELj1ELj4ELj16ENS_18Kernel_traits_baseILj3072EfS2_S2_S2_fjLj128EEEEELb1ELb1ELb0EEEvNS_9BwdParamsE
        .type           _ZN10layer_norm31ln_parallel_residual_bwd_kernelINS_13Kernel_traitsIf13__nv_bfloat16S2_S2_fjLj3072ELj1ELj1ELj4ELj16ENS_18Kernel_traits_baseILj3072EfS2_S2_S2_fjLj128EEEEELb1ELb1ELb0EEEvNS_9BwdParamsE,@function
        .size           _ZN10layer_norm31ln_parallel_residual_bwd_kernelINS_13Kernel_traitsIf13__nv_bfloat16S2_S2_fjLj3072ELj1ELj1ELj4ELj16ENS_18Kernel_traits_baseILj3072EfS2_S2_S2_fjLj128EEEEELb1ELb1ELb0EEEvNS_9BwdParamsE,(.L_x_2050 - _ZN10layer_norm31ln_parallel_residual_bwd_kernelINS_13Kernel_traitsIf13__nv_bfloat16S2_S2_fjLj3072ELj1ELj1ELj4ELj16ENS_18Kernel_traits_baseILj3072EfS2_S2_S2_fjLj128EEEEELb1ELb1ELb0EEEvNS_9BwdParamsE)
        .other          _ZN10layer_norm31ln_parallel_residual_bwd_kernelINS_13Kernel_traitsIf13__nv_bfloat16S2_S2_fjLj3072ELj1ELj1ELj4ELj16ENS_18Kernel_traits_baseILj3072EfS2_S2_S2_fjLj128EEEEELb1ELb1ELb0EEEvNS_9BwdParamsE,@"STO_CUDA_ENTRY STV_DEFAULT"
_ZN10layer_norm31ln_parallel_residual_bwd_kernelINS_13Kernel_traitsIf13__nv_bfloat16S2_S2_fjLj3072ELj1ELj1ELj4ELj16ENS_18Kernel_traits_baseILj3072EfS2_S2_S2_fjLj128EEEEELb1ELb1ELb0EEEvNS_9BwdParamsE:
.text._ZN10layer_norm31ln_parallel_residual_bwd_kernelINS_13Kernel_traitsIf13__nv_bfloat16S2_S2_fjLj3072ELj1ELj1ELj4ELj16ENS_18Kernel_traits_baseILj3072EfS2_S2_S2_fjLj128EEEEELb1ELb1ELb0EEEvNS_9BwdParamsE:
        /* <DEDUP_REMOVED lines=19> */
[----:B------:R-:W-:Y:S02]  /*0130*/  @P4 IADD3 R4, R4, 0x80, RZ ;  /* 0x0000008004044810 */ /* 0x000fe40007ffe0ff */
[----:B------:R0:W5:Y:S03]  /*0140*/  @P5 LDG.E.128 R80, [R2.64+0x10] ;  /* 0x0000100402505981 */ /* 0x000166000c1e1d00 */
[----:B------:R-:W-:Y:S01]  /*0150*/  @P3 IMAD.WIDE.U32 R4, R4, R5, c[0x0][0x1b0] ;  /* 0x00006c0004043625 */ /* 0x000fe200078e0005 */
[----:B------:R0:W5:Y:S04]  /*0160*/  @P4 LDG.E.128 R76, [R6.64] ;  /* 0x00000004064c4981 */ /* 0x000168000c1e1d00 */
[----:B------:R0:W5:Y:S04]  /*0170*/  @P4 LDG.E.128 R72, [R6.64+0x10] ;  /* 0x0000100406484981 */ /* 0x000168000c1e1d00 */
[----:B------:R0:W5:Y:S04]  /*0180*/  @P3 LDG.E.128 R68, [R4.64] ;  /* 0x0000000404443981 */ /* 0x000168000c1e1d00 */
[----:B------:R0:W5:Y:S01]  /*0190*/  @P3 LDG.E.128 R64, [R4.64+0x10] ;  /* 0x0000100404403981 */ /* 0x000162000c1e1d00 */
        /* <DEDUP_REMOVED lines=29> */
[----:B------:R-:W-:-:S02]  /*0370*/  IMAD.MOV.U32 R114, RZ, RZ, 0x1 ;  /* 0x00000001ff727424 */ /* 0x000fc400078e00ff */
[----:B------:R-:W-:-:S05]  /*0380*/  IMAD.MOV.U32 R61, RZ, RZ, RZ ;  /* 0x000000ffff3d7224 */ /* 0x000fca00078e00ff */
.L_x_518:
[----:B------:R-:W-:-:S04]  /*0390*/  IMAD.MOV.U32 R99, RZ, RZ, 0x4 ;  /* 0x00000004ff637424 */ /* 0x000fc800078e00ff */
[----:B------:R-:W-:-:S04]  /*03a0*/  IMAD.WIDE R96, R0, R99, c[0x0][0x1a0] ;  /* 0x0000680000607625 */ /* 0x000fc800078e0263 */
[C---:B------:R-:W-:Y:S02]  /*03b0*/  IMAD.WIDE R98, R0.reuse, R99, c[0x0][0x1a8] ;  /* 0x00006a0000627625 */ /* 0x040fe400078e0263 */
[----:B------:R1:W2:Y:S04]  /*03c0*/  LDG.E R96, [R96.64] ;  /* 0x0000000460607981 */ /* 0x0002a8000c1e1900 */
[----:B-----5:R3:W5:Y:S01]  /*03d0*/  LDG.E R116, [R98.64] ;  /* 0x0000000462747981 */ /* 0x020762000c1e1900 */
[----:B------:R-:W-:Y:S01]  /*03e0*/  IMAD R100, R0, c[0x0][0x168], RZ ;  /* 0x00005a0000647a24 */ /* 0x000fe200078e02ff */
[----:B0-----:R-:W-:Y:S01]  /*03f0*/  ISETP.NE.AND P0, PT, R171, RZ, PT ;  /* 0x000000ffab00720c */ /* 0x001fe20003f05270 */
[----:B------:R-:W-:Y:S01]  /*0400*/  BSSY B0, `(.L_x_504) ;  /* 0x000006b000007945 */ /* 0x000fe20003800000 */
[----:B------:R-:W-:Y:S01]  /*0410*/  HFMA2.MMA R165, -RZ, RZ, 0, 0 ;  /* 0x00000000ffa57435 */ /* 0x000fe200000001ff */
[----:B------:R-:W-:Y:S01]  /*0420*/  LOP3.LUT P2, RZ, R114, 0xff, RZ, 0xc0, !PT ;  /* 0x000000ff72ff7812 */ /* 0x000fe2000784c0ff */
[----:B------:R-:W-:Y:S01]  /*0430*/  IMAD.MOV.U32 R167, RZ, RZ, RZ ;  /* 0x000000ffffa77224 */ /* 0x000fe200078e00ff */
[----:B------:R-:W-:-:S02]  /*0440*/  SHF.R.S32.HI R101, RZ, 0x1f, R100 ;  /* 0x0000001fff657819 */ /* 0x000fc40000011464 */
[----:B------:R-:W-:Y:S02]  /*0450*/  IADD3 R0, R0, c[0x0][0x160], RZ ;  /* 0x0000580000007a10 */ /* 0x000fe40007ffe0ff */
[----:B------:R-:W-:Y:S02]  /*0460*/  LEA.HI R101, R101, R100, RZ, 0x3 ;  /* 0x0000006465657211 */ /* 0x000fe400078f18ff */
[----:B------:R-:W-:Y:S02]  /*0470*/  LOP3.LUT R100, R170, 0x7f, RZ, 0xc0, !PT ;  /* 0x0000007faa647812 */ /* 0x000fe400078ec0ff */
[----:B-1----:R-:W-:Y:S02]  /*0480*/  P2R R97, PR, RZ, 0x1 ;  /* 0x00000001ff617803 */ /* 0x002fe40000000000 */
[----:B------:R-:W-:-:S05]  /*0490*/  LEA.HI.SX32 R115, R101, R100, 0x1d ;  /* 0x0000006465737211 */ /* 0x000fca00078feaff */
[----:B------:R-:W-:Y:S01]  /*04a0*/  IMAD.MOV.U32 R168, RZ, RZ, R115 ;  /* 0x000000ffffa87224 */ /* 0x000fe200078e0073 */
[----:B--2---:R-:W-:Y:S01]  /*04b0*/  FSEL R164, R96, RZ, !P0 ;  /* 0x000000ff60a47208 */ /* 0x004fe20004000000 */
[----:B------:R-:W-:Y:S05]  /*04c0*/  @!P5 BRA `(.L_x_505) ;  /* 0x000005e00000d947 */ /* 0x000fea0003800000 */
[----:B---3--:R-:W-:Y:S01]  /*04d0*/  LEA R96, P0, R115, c[0x0][0x188], 0x4 ;  /* 0x0000620073607a11 */ /* 0x008fe200078020ff */
        /* <DEDUP_REMOVED lines=21> */
[----:B--2---:R-:W-:Y:S02]  /*0630*/  PRMT R149, RZ, 0x5410, R96 ;  /* 0x00005410ff957816 */ /* 0x004fe40000000060 */
[----:B------:R-:W-:Y:S02]  /*0640*/  PRMT R155, RZ, 0x7610, R97 ;  /* 0x00007610ff9b7816 */ /* 0x000fe40000000061 */
[----:B------:R-:W-:Y:S01]  /*0650*/  PRMT R157, RZ, 0x5410, R98 ;  /* 0x00005410ff9d7816 */ /* 0x000fe20000000062 */
[C---:B------:R-:W-:Y:S01]  /*0660*/  FADD.FTZ R149, -R164.reuse, R149 ;  /* 0x00000095a4957221 */ /* 0x040fe20000010100 */
[----:B-1----:R-:W-:Y:S01]  /*0670*/  PRMT R151, RZ, 0x7610, R96 ;  /* 0x00007610ff977816 */ /* 0x002fe20000000060 */
[----:B------:R-:W-:Y:S01]  /*0680*/  FADD.FTZ R155, -R164, R155 ;  /* 0x0000009ba49b7221 */ /* 0x000fe20000010100 */
[----:B0-----:R-:W-:-:S02]  /*0690*/  PRMT R153, RZ, 0x5410, R97 ;  /* 0x00005410ff997816 */ /* 0x001fc40000000061 */
[--C-:B---3--:R-:W-:Y:S01]  /*06a0*/  PRMT R97, RZ, 0x5410, R100.reuse ;  /* 0x00005410ff617816 */ /* 0x108fe20000000064 */
[C---:B------:R-:W-:Y:S01]  /*06b0*/  FADD.FTZ R157, -R164.reuse, R157 ;  /* 0x0000009da49d7221 */ /* 0x040fe20000010100 */
[----:B------:R-:W-:Y:S01]  /*06c0*/  PRMT R96, RZ, 0x7610, R101 ;  /* 0x00007610ff607816 */ /* 0x000fe20000000065 */
[----:B------:R-:W-:Y:S01]  /*06d0*/  FADD.FTZ R151, -R164, R151 ;  /* 0x00000097a4977221 */ /* 0x000fe20000010100 */
[----:B------:R-:W-:Y:S01]  /*06e0*/  PRMT R100, RZ, 0x7610, R100 ;  /* 0x00007610ff647816 */ /* 0x000fe20000000064 */
[----:B-----5:R-:W-:Y:S02]  /*06f0*/  FMUL.FTZ R149, R116, R149 ;  /* 0x0000009574957220 */ /* 0x020fe40000410000 */
[----:B------:R-:W-:Y:S02]  /*0700*/  FADD.FTZ R153, -R164, R153 ;  /* 0x00000099a4997221 */ /* 0x000fe40000010100 */
[----:B------:R-:W-:Y:S01]  /*0710*/  FMUL.FTZ R154, R116, R155 ;  /* 0x0000009b749a7220 */ /* 0x000fe20000410000 */
[--C-:B------:R-:W-:Y:S01]  /*0720*/  PRMT R161, RZ, 0x5410, R99.reuse ;  /* 0x00005410ffa17816 */ /* 0x100fe20000000063 */
[----:B------:R-:W-:Y:S01]  /*0730*/  FMUL.FTZ R152, R84, R97 ;  /* 0x0000006154987220 */ /* 0x000fe20000410000 */
[----:B------:R-:W-:Y:S01]  /*0740*/  PRMT R165, RZ, 0x7610, R99 ;  /* 0x00007610ffa57816 */ /* 0x000fe20000000063 */
[----:B------:R-:W-:Y:S01]  /*0750*/  FMUL.FTZ R155, R116, R157 ;  /* 0x0000009d749b7220 */ /* 0x000fe20000410000 */
[----:B------:R-:W-:Y:S01]  /*0760*/  PRMT R99, RZ, 0x5410, R101 ;  /* 0x00005410ff637816 */ /* 0x000fe20000000065 */
[----:B------:R-:W-:-:S02]  /*0770*/  FADD.FTZ R36, R36, R97 ;  /* 0x0000006124247221 */ /* 0x000fc40000010000 */
[C---:B------:R-:W-:Y:S02]  /*0780*/  FMUL.FTZ R150, R116.reuse, R151 ;  /* 0x0000009774967220 */ /* 0x040fe40000410000 */
[----:B------:R-:W-:Y:S02]  /*0790*/  FFMA.FTZ R60, R149, R97, R60 ;  /* 0x00000061953c7223 */ /* 0x000fe4000001003c */
[----:B------:R-:W-:Y:S02]  /*07a0*/  FMUL.FTZ R153, R116, R153 ;  /* 0x0000009974997220 */ /* 0x000fe40000410000 */
[----:B------:R-:W-:Y:S02]  /*07b0*/  FADD.FTZ R39, R39, R96 ;  /* 0x0000006027277221 */ /* 0x000fe40000010000 */
[-C--:B------:R-:W-:Y:S02]  /*07c0*/  FFMA.FTZ R63, R154, R96.reuse, R63 ;  /* 0x000000609a3f7223 */ /* 0x080fe4000001003f */
        /* <DEDUP_REMOVED lines=8> */
[----:B------:R-:W-:Y:S01]  /*0850*/  FFMA.FTZ R97, R150, R151, R97 ;  /* 0x0000009796617223 */ /* 0x000fe20000010061 */
[----:B------:R-:W-:Y:S01]  /*0860*/  PRMT R159, RZ, 0x7610, R98 ;  /* 0x00007610ff9f7816 */ /* 0x000fe20000000062 */
[----:B------:R-:W-:Y:S01]  /*0870*/  FADD.FTZ R96, R99, R156 ;  /* 0x0000009c63607221 */ /* 0x000fe20000010000 */
[--C-:B------:R-:W-:Y:S01]  /*0880*/  PRMT R101, RZ, 0x5410, R102.reuse ;  /* 0x00005410ff657816 */ /* 0x100fe20000000066 */
[----:B------:R-:W-:Y:S01]  /*0890*/  FFMA.FTZ R97, R153, R156, R97 ;  /* 0x0000009c99617223 */ /* 0x000fe20000010061 */
[----:B------:R-:W-:Y:S01]  /*08a0*/  PRMT R102, RZ, 0x7610, R102 ;  /* 0x00007610ff667816 */ /* 0x000fe20000000066 */
[----:B------:R-:W-:Y:S02]  /*08b0*/  FADD.FTZ R159, -R164, R159 ;  /* 0x0000009fa49f7221 */ /* 0x000fe40000010100 */
[----:B------:R-:W-:-:S02]  /*08c0*/  FMUL.FTZ R158, R80, R101 ;  /* 0x00000065509e7220 */ /* 0x000fc40000410000 */
[----:B------:R-:W-:Y:S02]  /*08d0*/  FADD.FTZ R99, R96, R157 ;  /* 0x0000009d60637221 */ /* 0x000fe40000010000 */
[----:B------:R-:W-:Y:S01]  /*08e0*/  FFMA.FTZ R97, R154, R157, R97 ;  /* 0x0000009d9a617223 */ /* 0x000fe20000010061 */
[----:B------:R-:W-:Y:S01]  /*08f0*/  PRMT R163, RZ, 0x5410, R103 ;  /* 0x00005410ffa37816 */ /* 0x000fe20000000067 */
[----:B------:R-:W-:Y:S02]  /*0900*/  FMUL.FTZ R160, R116, R159 ;  /* 0x0000009f74a07220 */ /* 0x000fe40000410000 */
[----:B------:R-:W-:Y:S02]  /*0910*/  FADD.FTZ R161, -R164, R161 ;  /* 0x000000a1a4a17221 */ /* 0x000fe40000010100 */
[----:B------:R-:W-:Y:S02]  /*0920*/  FMUL.FTZ R159, R81, R102 ;  /* 0x00000066519f7220 */ /* 0x000fe40000410000 */
[----:B------:R-:W-:-:S02]  /*0930*/  FADD.FTZ R96, R99, R158 ;  /* 0x0000009e63607221 */ /* 0x000fc40000010000 */
[----:B------:R-:W-:Y:S01]  /*0940*/  FFMA.FTZ R97, R155, R158, R97 ;  /* 0x0000009e9b617223 */ /* 0x000fe20000010061 */
[----:B------:R-:W-:Y:S01]  /*0950*/  PRMT R98, RZ, 0x7610, R103 ;  /* 0x00007610ff627816 */ /* 0x000fe20000000067 */
[----:B------:R-:W-:Y:S02]  /*0960*/  FMUL.FTZ R161, R116, R161 ;  /* 0x000000a174a17220 */ /* 0x000fe40000410000 */
[----:B------:R-:W-:Y:S02]  /*0970*/  FMUL.FTZ R162, R82, R163 ;  /* 0x000000a352a27220 */ /* 0x000fe40000410000 */
[----:B------:R-:W-:Y:S02]  /*0980*/  FADD.FTZ R165, -R164, R165 ;  /* 0x000000a5a4a57221 */ /* 0x000fe40000010100 */
        /* <DEDUP_REMOVED lines=18> */
.L_x_505:
[----:B---3--:R-:W-:Y:S05]  /*0ab0*/  BSYNC B0 ;  /* 0x0000000000007941 */ /* 0x008fea0003800000 */
.L_x_504:
        /* <DEDUP_REMOVED lines=28> */
[----:B0-----:R-:W-:Y:S02]  /*0c80*/  PRMT R123, RZ, 0x5410, R101 ;  /* 0x00005410ff7b7816 */ /* 0x001fe40000000065 */
[----:B------:R-:W-:Y:S01]  /*0c90*/  PRMT R127, RZ, 0x5410, R102 ;  /* 0x00005410ff7f7816 */ /* 0x000fe20000000066 */
[C---:B------:R-:W-:Y:S01]  /*0ca0*/  FADD.FTZ R117, -R164.reuse, R117 ;  /* 0x00000075a4757221 */ /* 0x040fe20000010100 */
[--C-:B---3--:R-:W-:Y:S01]  /*0cb0*/  PRMT R101, RZ, 0x5410, R96.reuse ;  /* 0x00005410ff657816 */ /* 0x108fe20000000060 */
[----:B------:R-:W-:Y:S01]  /*0cc0*/  FADD.FTZ R125, -R164, R125 ;  /* 0x0000007da47d7221 */ /* 0x000fe20000010100 */
[----:B------:R-:W-:Y:S01]  /*0cd0*/  PRMT R96, RZ, 0x7610, R96 ;  /* 0x00007610ff607816 */ /* 0x000fe20000000060 */
[----:B-----5:R-:W-:Y:S01]  /*0ce0*/  FMUL.FTZ R118, R116, R121 ;  /* 0x0000007974767220 */ /* 0x020fe20000410000 */
[----:B------:R-:W-:Y:S01]  /*0cf0*/  PRMT R131, RZ, 0x5410, R103 ;  /* 0x00005410ff837816 */ /* 0x000fe20000000067 */
[----:B------:R-:W-:Y:S01]  /*0d00*/  FADD.FTZ R127, -R164, R127 ;  /* 0x0000007fa47f7221 */ /* 0x000fe20000010100 */
[----:B------:R-:W-:Y:S01]  /*0d10*/  PRMT R169, RZ, 0x7610, R103 ;  /* 0x00007610ffa97816 */ /* 0x000fe20000000067 */
[----:B------:R-:W-:Y:S01]  /*0d20*/  FMUL.FTZ R117, R116, R117 ;  /* 0x0000007574757220 */ /* 0x000fe20000410000 */
[--C-:B------:R-:W-:Y:S01]  /*0d30*/  PRMT R103, RZ, 0x5410, R97.reuse ;  /* 0x00005410ff677816 */ /* 0x100fe20000000061 */
[----:B------:R-:W-:Y:S01]  /*0d40*/  FMUL.FTZ R120, R76, R101 ;  /* 0x000000654c787220 */ /* 0x000fe20000410000 */
[----:B------:R-:W-:Y:S01]  /*0d50*/  PRMT R100, RZ, 0x7610, R97 ;  /* 0x00007610ff647816 */ /* 0x000fe20000000061 */
[----:B------:R-:W-:Y:S01]  /*0d60*/  FMUL.FTZ R122, R116, R125 ;  /* 0x0000007d747a7220 */ /* 0x000fe20000410000 */
[----:B------:R-:W-:Y:S01]  /*0d70*/  PRMT R97, RZ, 0x5410, R98 ;  /* 0x00005410ff617816 */ /* 0x000fe20000000062 */
[----:B------:R-:W-:-:S02]  /*0d80*/  FADD.FTZ R29, R29, R96 ;  /* 0x000000601d1d7221 */ /* 0x000fc40000010000 */
[-C--:B------:R-:W-:Y:S02]  /*0d90*/  FFMA.FTZ R53, R118, R96.reuse, R53 ;  /* 0x0000006076357223 */ /* 0x080fe40000010035 */
[----:B------:R-:W-:Y:S02]  /*0da0*/  FMUL.FTZ R121, R77, R96 ;  /* 0x000000604d797220 */ /* 0x000fe40000410000 */
[----:B------:R-:W-:Y:S02]  /*0db0*/  FMUL.FTZ R125, R116, R127 ;  /* 0x0000007f747d7220 */ /* 0x000fe40000410000 */
[----:B------:R-:W-:Y:S02]  /*0dc0*/  FADD.FTZ R123, -R164, R123 ;  /* 0x0000007ba47b7221 */ /* 0x000fe40000010100 */
[----:B------:R-:W-:Y:S02]  /*0dd0*/  FADD.FTZ R96, R165, R120 ;  /* 0x00000078a5607221 */ /* 0x000fe40000010000 */
[----:B------:R-:W-:-:S02]  /*0de0*/  FFMA.FTZ R167, R117, R120, R167 ;  /* 0x0000007875a77223 */ /* 0x000fc400000100a7 */
[----:B------:R-:W-:Y:S02]  /*0df0*/  FADD.FTZ R24, R24, R97 ;  /* 0x0000006118187221 */ /* 0x000fe40000010000 */
[-C--:B------:R-:W-:Y:S02]  /*0e00*/  FFMA.FTZ R48, R125, R97.reuse, R48 ;  /* 0x000000617d307223 */ /* 0x080fe40000010030 */
[----:B------:R-:W-:Y:S02]  /*0e10*/  FMUL.FTZ R126, R72, R97 ;  /* 0x00000061487e7220 */ /* 0x000fe40000410000 */
[----:B------:R-:W-:Y:S02]  /*0e20*/  FMUL.FTZ R123, R116, R123 ;  /* 0x0000007b747b7220 */ /* 0x000fe40000410000 */
[----:B------:R-:W-:Y:S02]  /*0e30*/  FMUL.FTZ R124, R78, R103 ;  /* 0x000000674e7c7220 */ /* 0x000fe40000410000 */
[----:B------:R-:W-:-:S02]  /*0e40*/  FADD.FTZ R97, R96, R121 ;  /* 0x0000007960617221 */ /* 0x000fc40000010000 */
[----:B------:R-:W-:Y:S01]  /*0e50*/  FFMA.FTZ R167, R118, R121, R167 ;  /* 0x0000007976a77223 */ /* 0x000fe200000100a7 */
[----:B------:R-:W-:Y:S01]  /*0e60*/  PRMT R129, RZ, 0x7610, R102 ;  /* 0x00007610ff817816 */ /* 0x000fe20000000066 */
[----:B------:R-:W-:Y:S02]  /*0e70*/  FMUL.FTZ R127, R79, R100 ;  /* 0x000000644f7f7220 */ /* 0x000fe40000410000 */
[----:B------:R-:W-:Y:S02]  /*0e80*/  FADD.FTZ R96, R97, R124 ;  /* 0x0000007c61607221 */ /* 0x000fe40000010000 */
[----:B------:R-:W-:Y:S01]  /*0e90*/  FFMA.FTZ R167, R123, R124, R167 ;  /* 0x0000007c7ba77223 */ /* 0x000fe200000100a7 */
[----:B------:R-:W-:Y:S01]  /*0ea0*/  PRMT R98, RZ, 0x7610, R98 ;  /* 0x00007610ff627816 */ /* 0x000fe20000000062 */
[C---:B------:R-:W-:Y:S02]  /*0eb0*/  FADD.FTZ R129, -R164.reuse, R129 ;  /* 0x00000081a4817221 */ /* 0x040fe40000010100 */
[----:B------:R-:W-:-:S02]  /*0ec0*/  FADD.FTZ R131, -R164, R131 ;  /* 0x00000083a4837221 */ /* 0x000fc40000010100 */
[----:B------:R-:W-:Y:S02]  /*0ed0*/  FADD.FTZ R97, R96, R127 ;  /* 0x0000007f60617221 */ /* 0x000fe40000010000 */
[----:B------:R-:W-:Y:S01]  /*0ee0*/  FFMA.FTZ R167, R122, R127, R167 ;  /* 0x0000007f7aa77223 */ /* 0x000fe200000100a7 */
[----:B------:R-:W-:Y:S01]  /*0ef0*/  PRMT R133, RZ, 0x5410, R99 ;  /* 0x00005410ff857816 */ /* 0x000fe20000000063 */
[C---:B------:R-:W-:Y:S02]  /*0f00*/  FMUL.FTZ R128, R116.reuse, R129 ;  /* 0x0000008174807220 */ /* 0x040fe40000410000 */
[----:B------:R-:W-:Y:S02]  /*0f10*/  FMUL.FTZ R131, R116, R131 ;  /* 0x0000008374837220 */ /* 0x000fe40000410000 */
[----:B------:R-:W-:Y:S02]  /*0f20*/  FMUL.FTZ R129, R73, R98 ;  /* 0x0000006249817220 */ /* 0x000fe40000410000 */
[----:B------:R-:W-:-:S02]  /*0f30*/  FADD.FTZ R96, R97, R126 ;  /* 0x0000007e61607221 */ /* 0x000fc40000010000 */
[----:B------:R-:W-:Y:S01]  /*0f40*/  FFMA.FTZ R167, R125, R126, R167 ;  /* 0x0000007e7da77223 */ /* 0x000fe200000100a7 */
[----:B------:R-:W-:Y:S01]  /*0f50*/  PRMT R102, RZ, 0x7610, R99 ;  /* 0x00007610ff667816 */ /* 0x000fe20000000063 */
[----:B------:R-:W-:Y:S02]  /*0f60*/  FADD.FTZ R26, R26, R133 ;  /* 0x000000851a1a7221 */ /* 0x000fe40000010000 */
[-C--:B------:R-:W-:Y:S02]  /*0f70*/  FFMA.FTZ R50, R131, R133.reuse, R50 ;  /* 0x0000008583327223 */ /* 0x080fe40000010032 */
[----:B------:R-:W-:Y:S02]  /*0f80*/  FMUL.FTZ R130, R74, R133 ;  /* 0x000000854a827220 */ /* 0x000fe40000410000 */
        /* <DEDUP_REMOVED lines=19> */
.L_x_507:
[----:B------:R-:W-:Y:S05]  /*10c0*/  BSYNC B0 ;  /* 0x0000000000007941 */ /* 0x000fea0003800000 */
.L_x_506:
[----:B------:R-:W-:Y:S01]  /*10d0*/  BSSY B0, `(.L_x_508) ;  /* 0x000005f000007945 */ /* 0x000fe20003800000 */
[----:B------:R-:W-:Y:S05]  /*10e0*/  @!P3 BRA `(.L_x_509) ;  /* 0x000005d00000b947 */ /* 0x000fea0003800000 */
[----:B------:R-:W-:Y:S01]  /*10f0*/  ISETP.NE.U32.AND P0, PT, RZ, c[0x0][0x250], PT ;  /* 0x00009400ff007a0c */ /* 0x000fe20003f05070 */
[C---:B------:R-:W-:Y:S01]  /*1100*/  IMAD.SHL.U32 R136, R168.reuse, 0x8, RZ ;  /* 0x00000008a8887824 */ /* 0x040fe200078e00ff */
[----:B------:R-:W-:-:S02]  /*1110*/  LEA R100, P1, R168, c[0x0][0x188], 0x4 ;  /* 0x00006200a8647a11 */ /* 0x000fc400078220ff */
[----:B------:R-:W-:Y:S02]  /*1120*/  ISETP.NE.AND.EX P0, PT, RZ, c[0x0][0x254], PT, P0 ;  /* 0x00009500ff007a0c */ /* 0x000fe40003f05300 */
[----:B------:R-:W-:Y:S02]  /*1130*/  LEA.HI.X R101, R168, c[0x0][0x18c], RZ, 0x4, P1 ;  /* 0x00006300a8657a11 */ /* 0x000fe400008f24ff */
[----:B------:R-:W-:Y:S02]  /*1140*/  SHF.R.U32.HI R96, RZ, 0x1d, R168 ;  /* 0x0000001dff607819 */ /* 0x000fe400000116a8 */
        /* <DEDUP_REMOVED lines=18> */
[----:B------:R-:W-:Y:S01]  /*1270*/  PRMT R119, RZ, 0x5410, R100 ;  /* 0x00005410ff777816 */ /* 0x000fe20000000064 */
[C---:B------:R-:W-:Y:S01]  /*1280*/  FADD.FTZ R139, -R164.reuse, R101 ;  /* 0x00000065a48b7221 */ /* 0x040fe20000010100 */
[----:B------:R-:W-:Y:S01]  /*1290*/  PRMT R141, RZ, 0x5410, R102 ;  /* 0x00005410ff8d7816 */ /* 0x000fe20000000066 */
[C---:B------:R-:W-:Y:S01]  /*12a0*/  FADD.FTZ R135, -R164.reuse, R135 ;  /* 0x00000087a4877221 */ /* 0x040fe20000010100 */
[----:B------:R-:W-:Y:S01]  /*12b0*/  PRMT R145, RZ, 0x5410, R103 ;  /* 0x00005410ff917816 */ /* 0x000fe20000000067 */
[C---:B------:R-:W-:Y:S01]  /*12c0*/  FADD.FTZ R119, -R164.reuse, R119 ;  /* 0x00000077a4777221 */ /* 0x040fe20000010100 */
        /* <DEDUP_REMOVED lines=9> */
[----:B------:R-:W-:-:S02]  /*1360*/  FMUL.FTZ R119, R116, R119 ;  /* 0x0000007774777220 */ /* 0x000fc40000410000 */
[----:B------:R-:W-:Y:S01]  /*1370*/  FMUL.FTZ R136, R68, R101 ;  /* 0x0000006544887220 */ /* 0x000fe20000410000 */
[----:B------:R-:W-:Y:S01]  /*1380*/  PRMT R97, RZ, 0x5410, R98 ;  /* 0x00005410ff617816 */ /* 0x000fe20000000062 */
[----:B------:R-:W-:Y:S02]  /*1390*/  FMUL.FTZ R135, R116, R137 ;  /* 0x0000008974877220 */ /* 0x000fe40000410000 */
[----:B------:R-:W-:Y:S02]  /*13a0*/  FADD.FTZ R21, R21, R96 ;  /* 0x0000006015157221 */ /* 0x000fe40000010000 */
[-C--:B------:R-:W-:Y:S02]  /*13b0*/  FFMA.FTZ R45, R134, R96.reuse, R45 ;  /* 0x00000060862d7223 */ /* 0x080fe4000001002d */
[----:B------:R-:W-:Y:S02]  /*13c0*/  FMUL.FTZ R137, R69, R96 ;  /* 0x0000006045897220 */ /* 0x000fe40000410000 */
[----:B------:R-:W-:-:S02]  /*13d0*/  FMUL.FTZ R141, R116, R141 ;  /* 0x0000008d748d7220 */ /* 0x000fc40000410000 */
[----:B------:R-:W-:Y:S02]  /*13e0*/  FADD.FTZ R96, R165, R136 ;  /* 0x00000088a5607221 */ /* 0x000fe40000010000 */
[----:B------:R-:W-:Y:S02]  /*13f0*/  FFMA.FTZ R167, R119, R136, R167 ;  /* 0x0000008877a77223 */ /* 0x000fe400000100a7 */
[----:B------:R-:W-:Y:S02]  /*1400*/  FADD.FTZ R16, R16, R97 ;  /* 0x0000006110107221 */ /* 0x000fe40000010000 */
[-C--:B------:R-:W-:Y:S02]  /*1410*/  FFMA.FTZ R40, R141, R97.reuse, R40 ;  /* 0x000000618d287223 */ /* 0x080fe40000010028 */
[----:B------:R-:W-:Y:S02]  /*1420*/  FMUL.FTZ R142, R64, R97 ;  /* 0x00000061408e7220 */ /* 0x000fe40000410000 */
[----:B------:R-:W-:-:S02]  /*1430*/  FMUL.FTZ R140, R70, R103 ;  /* 0x00000067468c7220 */ /* 0x000fc40000410000 */
[----:B------:R-:W-:Y:S02]  /*1440*/  FADD.FTZ R97, R96, R137 ;  /* 0x0000008960617221 */ /* 0x000fe40000010000 */
[----:B------:R-:W-:Y:S01]  /*1450*/  FFMA.FTZ R167, R134, R137, R167 ;  /* 0x0000008986a77223 */ /* 0x000fe200000100a7 */
[----:B------:R-:W-:Y:S01]  /*1460*/  PRMT R143, RZ, 0x7610, R102 ;  /* 0x00007610ff8f7816 */ /* 0x000fe20000000066 */
[----:B------:R-:W-:Y:S02]  /*1470*/  FMUL.FTZ R138, R116, R139 ;  /* 0x0000008b748a7220 */ /* 0x000fe40000410000 */
[----:B------:R-:W-:Y:S02]  /*1480*/  FMUL.FTZ R139, R71, R100 ;  /* 0x00000064478b7220 */ /* 0x000fe40000410000 */
[----:B------:R-:W-:Y:S02]  /*1490*/  FADD.FTZ R96, R97, R140 ;  /* 0x0000008c61607221 */ /* 0x000fe40000010000 */
[----:B------:R-:W-:Y:S01]  /*14a0*/  FFMA.FTZ R167, R135, R140, R167 ;  /* 0x0000008c87a77223 */ /* 0x000fe200000100a7 */
[----:B------:R-:W-:Y:S01]  /*14b0*/  PRMT R98, RZ, 0x7610, R98 ;  /* 0x00007610ff627816 */ /* 0x000fe20000000062 */
[----:B------:R-:W-:-:S02]  /*14c0*/  FADD.FTZ R143, -R164, R143 ;  /* 0x0000008fa48f7221 */ /* 0x000fc40000010100 */
[----:B------:R-:W-:Y:S02]  /*14d0*/  FADD.FTZ R97, R96, R139 ;  /* 0x0000008b60617221 */ /* 0x000fe40000010000 */
[----:B------:R-:W-:Y:S01]  /*14e0*/  FFMA.FTZ R167, R138, R139, R167 ;  /* 0x0000008b8aa77223 */ /* 0x000fe200000100a7 */
[----:B------:R-:W-:Y:S01]  /*14f0*/  PRMT R147, RZ, 0x5410, R99 ;  /* 0x00005410ff937816 */ /* 0x000fe20000000063 */
[----:B------:R-:W-:Y:S02]  /*1500*/  FADD.FTZ R145, -R164, R145 ;  /* 0x00000091a4917221 */ /* 0x000fe40000010100 */
[----:B------:R-:W-:Y:S02]  /*1510*/  FMUL.FTZ R144, R116, R143 ;  /* 0x0000008f74907220 */ /* 0x000fe40000410000 */
[----:B------:R-:W-:Y:S02]  /*1520*/  FMUL.FTZ R143, R65, R98 ;  /* 0x00000062418f7220 */ /* 0x000fe40000410000 */
[----:B------:R-:W-:-:S02]  /*1530*/  FADD.FTZ R96, R97, R142 ;  /* 0x0000008e61607221 */ /* 0x000fc40000010000 */
[----:B------:R-:W-:Y:S01]  /*1540*/  FFMA.FTZ R167, R141, R142, R167 ;  /* 0x0000008e8da77223 */ /* 0x000fe200000100a7 */
[----:B------:R-:W-:Y:S01]  /*1550*/  PRMT R102, RZ, 0x7610, R99 ;  /* 0x00007610ff667816 */ /* 0x000fe20000000063 */
        /* <DEDUP_REMOVED lines=22> */
.L_x_509:
[----:B------:R-:W-:Y:S05]  /*16c0*/  BSYNC B0 ;  /* 0x0000000000007941 */ /* 0x000fea0003800000 */
.L_x_508:
[----:B------:R-:W-:Y:S02]  /*16d0*/  SHF.R.U32.HI R98, RZ, 0x5, R170 ;  /* 0x00000005ff627819 */ /* 0x000fe400000116aa */
[----:B------:R-:W-:-:S02]  /*16e0*/  LOP3.LUT P1, RZ, R170, 0x1f, RZ, 0xc0, !PT ;  /* 0x0000001faaff7812 */ /* 0x000fc4000782c0ff */
[----:B------:R-:W-:Y:S02]  /*16f0*/  LOP3.LUT R164, R98, 0x7fffffc, RZ, 0xc0, !PT ;  /* 0x07fffffc62a47812 */ /* 0x000fe400078ec0ff */
[----:B------:R-:W-:Y:S02]  /*1700*/  ISETP.GE.AND P0, PT, R0, c[0x0][0x164], PT ;  /* 0x0000590000007a0c */ /* 0x000fe40003f06270 */
[----:B------:R-:W-:Y:S01]  /*1710*/  @!P2 IADD3 R164, R164, 0x4, RZ ;  /* 0x00000004a4a4a810 */ /* 0x000fe20007ffe0ff */
[----:B------:R-:W-:Y:S08]  /*1720*/  BRA.DIV ~URZ, `(.L_x_510) ;  /* 0x00001ec27f007947 */ /* 0x000ff0000b800000 */
[----:B------:R0:W1:Y:S02]  /*1730*/  SHFL.DOWN PT, R100, R165, 0x10, 0x1f ;  /* 0x0a001f00a5647f89 */ /* 0x00006400000e0000 */
.L_x_519:
        /* <DEDUP_REMOVED lines=18> */
.L_x_520:
[----:B------:R-:W-:Y:S01]  /*1860*/  @!P1 LOP3.LUT R97, R98, 0x3, RZ, 0xc0, !PT ;  /* 0x0000000362619812 */ /* 0x000fe200078ec0ff */
[----:B---3--:R-:W-:Y:S01]  /*1870*/  FADD.FTZ R168, R168, R101 ;  /* 0x00000065a8a87221 */ /* 0x008fe20000010000 */
[----:B------:R-:W-:Y:S01]  /*1880*/  WARPSYNC 0xffffffff ;  /* 0xffffffff00007948 */ /* 0x000fe20003800000 */
[----:B--2---:R-:W-:Y:S01]  /*1890*/  FADD.FTZ R169, R96, R103 ;  /* 0x0000006760a97221 */ /* 0x004fe20000010000 */
[----:B------:R-:W-:Y:S01]  /*18a0*/  BSSY B0, `(.L_x_512) ;  /* 0x000009a000007945 */ /* 0x000fe20003800000 */
[----:B0-----:R-:W-:-:S05]  /*18b0*/  @!P1 IMAD.IADD R165, R164, 0x1, R97 ;  /* 0x00000001a4a59824 */ /* 0x001fca00078e0261 */
[----:B------:R-:W-:Y:S04]  /*18c0*/  @!P1 STS.64 [R165.X8+0x3000], R168 ;  /* 0x003000a8a5009388 */ /* 0x000fe80000008a00 */
[----:B------:R-:W-:Y:S06]  /*18d0*/  BAR.SYNC.DEFER_BLOCKING 0x0 ;  /* 0x0000000000007b1d */ /* 0x000fec0000010000 */
[----:B------:R-:W0:Y:S04]  /*18e0*/  LDS.128 R96, [R164.X8+0x3000] ;  /* 0x00300000a4607984 */ /* 0x000e280000008c00 */
[----:B-1----:R-:W1:Y:S01]  /*18f0*/  LDS.128 R100, [R164.X8+0x3010] ;  /* 0x00301000a4647984 */ /* 0x002e620000008c00 */
        /* <DEDUP_REMOVED lines=148> */
.L_x_513:
[----:B------:R-:W-:Y:S05]  /*2240*/  BSYNC B0 ;  /* 0x0000000000007941 */ /* 0x000fea0003800000 */
.L_x_512:
        /* <DEDUP_REMOVED lines=139> */
.L_x_515:
[----:B------:R-:W-:Y:S05]  /*2b00*/  BSYNC B0 ;  /* 0x0000000000007941 */ /* 0x000fea0003800000 */
.L_x_514:
        /* <DEDUP_REMOVED lines=15> */
[----:B------:R-:W-:Y:S01]  /*2c00*/  @P6 FADD.FTZ R97, R97, R96 ;  /* 0x0000006061616221 */ /* 0x000fe20000010000 */
[----:B------:R-:W-:Y:S01]  /*2c10*/  MOV R96, R112 ;  /* 0x0000007000607202 */ /* 0x000fe20000000f00 */
[----:B------:R-:W-:Y:S02]  /*2c20*/  FMUL.FTZ R99, R116, R99 ;  /* 0x0000006374637220 */ /* 0x000fe40000410000 */
[----:B------:R-:W-:Y:S01]  /*2c30*/  FMUL.FTZ R164, R97, c[0x0][0x1e8] ;  /* 0x00007a0061a47a20 */ /* 0x000fe20000410000 */
        /* <DEDUP_REMOVED lines=25> */
[----:B------:R-:W-:Y:S01]  /*2dd0*/  FFMA.FTZ R96, R144, R102, R173 ;  /* 0x0000006690607223 */ /* 0x000fe200000100ad */
[----:B------:R-:W-:Y:S01]  /*2de0*/  FSEL R176, R174, RZ, P2 ;  /* 0x000000ffaeb07208 */ /* 0x000fe20001000000 */
[----:B------:R-:W-:Y:S01]  /*2df0*/  FMUL.FTZ R165, R116, R165 ;  /* 0x000000a574a57220 */ /* 0x000fe20000410000 */
[----:B------:R-:W-:Y:S01]  /*2e00*/  LOP3.LUT P2, RZ, R112, 0xff000000, RZ, 0xc0, !PT ;  /* 0xff00000070ff7812 */ /* 0x000fe2000784c0ff */
[----:B------:R-:W-:Y:S01]  /*2e10*/  FADD.FTZ R167, R143, -R96 ;  /* 0x800000608fa77221 */ /* 0x000fe20000010000 */
[----:B------:R-:W-:Y:S01]  /*2e20*/  @P6 PRMT R96, RZ, 0x5410, R6 ;  /* 0x00005410ff606816 */ /* 0x000fe20000000006 */
[----:B------:R-:W-:-:S02]  /*2e30*/  FMUL.FTZ R177, R103, c[0x0][0x1e8] ;  /* 0x00007a0067b17a20 */ /* 0x000fc40000410000 */
[----:B------:R-:W-:Y:S02]  /*2e40*/  FMUL.FTZ R167, R116, R167 ;  /* 0x000000a774a77220 */ /* 0x000fe40000410000 */
[----:B------:R-:W-:Y:S01]  /*2e50*/  @P6 FADD.FTZ R165, R165, R96 ;  /* 0x00000060a5a56221 */ /* 0x000fe20000010000 */
[----:B------:R-:W-:Y:S01]  /*2e60*/  @P6 PRMT R96, RZ, 0x7610, R6 ;  /* 0x00007610ff606816 */ /* 0x000fe20000000006 */
[-C--:B------:R-:W-:Y:S01]  /*2e70*/  FFMA.FTZ R169, R145, R102.reuse, R173 ;  /* 0x0000006691a97223 */ /* 0x080fe200000100ad */
[----:B------:R-:W-:Y:S01]  /*2e80*/  FSEL R179, R177, RZ, P2 ;  /* 0x000000ffb1b37208 */ /* 0x000fe20001000000 */
[----:B------:R-:W-:Y:S01]  /*2e90*/  FMUL.FTZ R178, R165, c[0x0][0x1e8] ;  /* 0x00007a00a5b27a20 */ /* 0x000fe20000410000 */
[----:B------:R-:W-:Y:S01]  /*2ea0*/  LOP3.LUT P2, RZ, R113, 0xff, RZ, 0xc0, !PT ;  /* 0x000000ff71ff7812 */ /* 0x000fe2000784c0ff */
[----:B------:R-:W-:Y:S01]  /*2eb0*/  @P6 FADD.FTZ R167, R167, R96 ;  /* 0x00000060a7a76221 */ /* 0x000fe20000010000 */
[----:B------:R-:W-:Y:S01]  /*2ec0*/  @P6 PRMT R96, RZ, 0x5410, R7 ;  /* 0x00005410ff606816 */ /* 0x000fe20000000007 */
[----:B------:R-:W-:Y:S01]  /*2ed0*/  FFMA.FTZ R102, R148, R102, R173 ;  /* 0x0000006694667223 */ /* 0x000fe200000100ad */
[----:B------:R-:W-:Y:S01]  /*2ee0*/  FSEL R98, R178, RZ, P2 ;  /* 0x000000ffb2627208 */ /* 0x000fe20001000000 */
[----:B------:R-:W-:Y:S01]  /*2ef0*/  FMUL.FTZ R180, R167, c[0x0][0x1e8] ;  /* 0x00007a00a7b47a20 */ /* 0x000fe20000410000 */
[----:B------:R-:W-:Y:S01]  /*2f00*/  LOP3.LUT P2, RZ, R113, 0xff00, RZ, 0xc0, !PT ;  /* 0x0000ff0071ff7812 */ /* 0x000fe2000784c0ff */
[----:B------:R-:W-:-:S02]  /*2f10*/  FADD.FTZ R169, R146, -R169 ;  /* 0x800000a992a97221 */ /* 0x000fc40000010000 */
[----:B------:R-:W-:Y:S01]  /*2f20*/  FADD.FTZ R173, R147, -R102 ;  /* 0x8000006693ad7221 */ /* 0x000fe20000010000 */
[----:B------:R-:W-:Y:S01]  /*2f30*/  FSEL R181, R180, RZ, P2 ;  /* 0x000000ffb4b57208 */ /* 0x000fe20001000000 */
[C---:B------:R-:W-:Y:S01]  /*2f40*/  FMUL.FTZ R169, R116.reuse, R169 ;  /* 0x000000a974a97220 */ /* 0x040fe20000410000 */
[----:B------:R-:W-:Y:S01]  /*2f50*/  ISETP.NE.U32.AND P2, PT, RZ, c[0x0][0x258], PT ;  /* 0x00009600ff007a0c */ /* 0x000fe20003f45070 */
[----:B------:R-:W-:Y:S01]  /*2f60*/  FMUL.FTZ R116, R116, R173 ;  /* 0x000000ad74747220 */ /* 0x000fe20000410000 */
[----:B------:R-:W-:Y:S01]  /*2f70*/  @P6 PRMT R173, RZ, 0x7610, R7 ;  /* 0x00007610ffad6816 */ /* 0x000fe20000000007 */
[----:B------:R-:W-:Y:S01]  /*2f80*/  @P6 FADD.FTZ R169, R169, R96 ;  /* 0x00000060a9a96221 */ /* 0x000fe20000010000 */
[----:B------:R-:W-:Y:S02]  /*2f90*/  ISETP.NE.AND.EX P2, PT, RZ, c[0x0][0x25c], PT, P2 ;  /* 0x00009700ff007a0c */ /* 0x000fe40003f45320 */
[----:B------:R-:W-:Y:S01]  /*2fa0*/  F2FP.BF16.PACK_AB R98, R181, R98 ;  /* 0x00000062b562723e */ /* 0x000fe200000010ff */
[----:B------:R-:W-:Y:S01]  /*2fb0*/  @P6 FADD.FTZ R116, R116, R173 ;  /* 0x000000ad74746221 */ /* 0x000fe20000010000 */
[----:B------:R-:W-:Y:S01]  /*2fc0*/  LOP3.LUT P6, RZ, R113, 0xff0000, RZ, 0xc0, !PT ;  /* 0x00ff000071ff7812 */ /* 0x000fe200078cc0ff */
[----:B------:R-:W-:Y:S01]  /*2fd0*/  FMUL.FTZ R173, R169, c[0x0][0x1e8] ;  /* 0x00007a00a9ad7a20 */ /* 0x000fe20000410000 */
[----:B------:R-:W-:Y:S01]  /*2fe0*/  F2FP.BF16.PACK_AB R96, R175, R168 ;  /* 0x000000a8af60723e */ /* 0x000fe200000010ff */
[----:B------:R-:W-:-:S03]  /*2ff0*/  FMUL.FTZ R182, R116, c[0x0][0x1e8] ;  /* 0x00007a0074b67a20 */ /* 0x000fc60000410000 */
[----:B------:R-:W-:Y:S02]  /*3000*/  FSEL R102, R173, RZ, P6 ;  /* 0x000000ffad667208 */ /* 0x000fe40003000000 */
[----:B------:R-:W-:Y:S02]  /*3010*/  LOP3.LUT P6, RZ, R113, 0xff000000, RZ, 0xc0, !PT ;  /* 0xff00000071ff7812 */ /* 0x000fe400078cc0ff */
[----:B------:R-:W-:Y:S02]  /*3020*/  @P2 F2FP.BF16.PACK_AB R100, RZ, R99 ;  /* 0x00000063ff64223e */ /* 0x000fe400000010ff */
[----:B------:R-:W-:Y:S02]  /*3030*/  FSEL R99, R182, RZ, P6 ;  /* 0x000000ffb6637208 */ /* 0x000fe40003000000 */
[----:B------:R-:W-:Y:S02]  /*3040*/  ISETP.NE.U32.AND P6, PT, RZ, c[0x0][0x258], PT ;  /* 0x00009600ff007a0c */ /* 0x000fe40003fc5070 */
[----:B------:R-:W-:-:S02]  /*3050*/  @P2 F2FP.BF16.PACK_AB R97, RZ, R97 ;  /* 0x00000061ff61223e */ /* 0x000fc400000010ff */
[----:B------:R-:W-:Y:S02]  /*3060*/  ISETP.NE.AND.EX P6, PT, RZ, c[0x0][0x25c], PT, P6 ;  /* 0x00009700ff007a0c */ /* 0x000fe40003fc5360 */
[----:B------:R-:W-:Y:S02]  /*3070*/  @P2 F2FP.BF16.PACK_AB R101, RZ, R101 ;  /* 0x00000065ff65223e */ /* 0x000fe400000010ff */
[----:B------:R-:W-:Y:S02]  /*3080*/  @P2 F2FP.BF16.PACK_AB R165, RZ, R165 ;  /* 0x000000a5ffa5223e */ /* 0x000fe400000010ff */
[----:B------:R-:W-:Y:S02]  /*3090*/  @P2 F2FP.BF16.PACK_AB R169, RZ, R169 ;  /* 0x000000a9ffa9223e */ /* 0x000fe400000010ff */
[----:B------:R-:W-:Y:S02]  /*30a0*/  @P2 PRMT R88, R97, 0x7610, R88 ;  /* 0x0000761061582816 */ /* 0x000fe40000000058 */
[----:B------:R-:W-:Y:S01]  /*30b0*/  F2FP.BF16.PACK_AB R97, R179, R176 ;  /* 0x000000b0b361723e */ /* 0x000fe200000010ff */
[----:B------:R-:W-:Y:S01]  /*30c0*/  IMAD.MOV.U32 R176, RZ, RZ, 0x10 ;  /* 0x00000010ffb07424 */ /* 0x000fe200078e00ff */
[----:B------:R-:W-:-:S02]  /*30d0*/  @P2 F2FP.BF16.PACK_AB R103, RZ, R103 ;  /* 0x00000067ff67223e */ /* 0x000fc400000010ff */
[----:B------:R-:W-:Y:S02]  /*30e0*/  @P2 F2FP.BF16.PACK_AB R167, RZ, R167 ;  /* 0x000000a7ffa7223e */ /* 0x000fe400000010ff */
[----:B------:R-:W-:Y:S02]  /*30f0*/  @P2 F2FP.BF16.PACK_AB R116, RZ, R116 ;  /* 0x00000074ff74223e */ /* 0x000fe400000010ff */
[----:B------:R-:W-:Y:S02]  /*3100*/  @P2 PRMT R89, R101, 0x7610, R89 ;  /* 0x0000761065592816 */ /* 0x000fe40000000059 */
[----:B------:R-:W-:Y:S02]  /*3110*/  @P2 PRMT R90, R165, 0x7610, R90 ;  /* 0x00007610a55a2816 */ /* 0x000fe4000000005a */
[----:B------:R-:W-:Y:S02]  /*3120*/  @P2 PRMT R91, R169, 0x7610, R91 ;  /* 0x00007610a95b2816 */ /* 0x000fe4000000005b */
[----:B------:R-:W-:Y:S01]  /*3130*/  @P2 PRMT R88, R88, 0x5410, R100 ;  /* 0x0000541058582816 */ /* 0x000fe20000000064 */
[----:B------:R-:W-:Y:S01]  /*3140*/  @P6 IMAD.WIDE.U32 R100, R115, R176, c[0x0][0x258] ;  /* 0x0000960073646625 */ /* 0x000fe200078e00b0 */
[----:B------:R-:W-:-:S02]  /*3150*/  @P2 PRMT R89, R89, 0x5410, R103 ;  /* 0x0000541059592816 */ /* 0x000fc40000000067 */
[----:B------:R-:W-:Y:S02]  /*3160*/  @P2 PRMT R90, R90, 0x5410, R167 ;  /* 0x000054105a5a2816 */ /* 0x000fe400000000a7 */
[----:B------:R-:W-:Y:S02]  /*3170*/  @P2 PRMT R91, R91, 0x5410, R116 ;  /* 0x000054105b5b2816 */ /* 0x000fe40000000074 */
[C---:B------:R-:W-:Y:S02]  /*3180*/  @P1 LOP3.LUT P2, RZ, R110.reuse, 0xff00, RZ, 0xc0, !PT ;  /* 0x0000ff006eff1812 */ /* 0x040fe4000784c0ff */
[----:B------:R-:W-:Y:S01]  /*3190*/  F2FP.BF16.PACK_AB R99, R99, R102 ;  /* 0x000000666363723e */ /* 0x000fe200000010ff */
[----:B------:R0:W-:Y:S01]  /*31a0*/  @P6 STG.E.128 [R100.64], R88 ;  /* 0x0000005864006986 */ /* 0x0001e2000c101d04 */
[----:B------:R-:W-:Y:S01]  /*31b0*/  @P1 LOP3.LUT P6, RZ, R110, 0xff0000, RZ, 0xc0, !PT ;  /* 0x00ff00006eff1812 */ /* 0x000fe200078cc0ff */
[----:B------:R-:W-:Y:S01]  /*31c0*/  IMAD.WIDE.U32 R102, R115, R176, c[0x0][0x248] ;  /* 0x0000920073667625 */ /* 0x000fe200078e00b0 */
[----:B------:R-:W-:-:S02]  /*31d0*/  @P1 FSEL R116, R172, RZ, P2 ;  /* 0x000000ffac741208 */ /* 0x000fc40001000000 */
[----:B------:R-:W-:Y:S02]  /*31e0*/  @P1 LOP3.LUT P2, RZ, R110, 0xff000000, RZ, 0xc0, !PT ;  /* 0xff0000006eff1812 */ /* 0x000fe4000784c0ff */
[----:B------:R-:W-:Y:S01]  /*31f0*/  @P1 FSEL R165, R174, RZ, P6 ;  /* 0x000000ffaea51208 */ /* 0x000fe20003000000 */
[----:B------:R1:W-:Y:S01]  /*3200*/  STG.E.128 [R102.64], R96 ;  /* 0x0000006066007986 */ /* 0x0003e2000c101d04 */
[----:B------:R-:W-:Y:S02]  /*3210*/  @P1 LOP3.LUT P6, RZ, R111, 0xff, RZ, 0xc0, !PT ;  /* 0x000000ff6fff1812 */ /* 0x000fe400078cc0ff */
[----:B------:R-:W-:Y:S02]  /*3220*/  @P1 FSEL R167, R177, RZ, P2 ;  /* 0x000000ffb1a71208 */ /* 0x000fe40001000000 */
[----:B------:R-:W-:Y:S02]  /*3230*/  @P1 LOP3.LUT P2, RZ, R111, 0xff00, RZ, 0xc0, !PT ;  /* 0x0000ff006fff1812 */ /* 0x000fe4000784c0ff */
[----:B------:R-:W-:-:S02]  /*3240*/  @P1 F2FP.BF16.PACK_AB R165, RZ, R165 ;  /* 0x000000a5ffa5123e */ /* 0x000fc400000010ff */
[----:B------:R-:W-:Y:S02]  /*3250*/  @P1 F2FP.BF16.PACK_AB R116, RZ, R116 ;  /* 0x00000074ff74123e */ /* 0x000fe400000010ff */
[----:B0-----:R-:W-:Y:S02]  /*3260*/  @P1 FSEL R100, R178, RZ, P6 ;  /* 0x000000ffb2641208 */ /* 0x001fe40003000000 */
[----:B------:R-:W-:Y:S02]  /*3270*/  @P1 LOP3.LUT P6, RZ, R111, 0xff0000, RZ, 0xc0, !PT ;  /* 0x00ff00006fff1812 */ /* 0x000fe400078cc0ff */
[----:B------:R-:W-:Y:S02]  /*3280*/  @P1 F2FP.BF16.PACK_AB R100, RZ, R100 ;  /* 0x00000064ff64123e */ /* 0x000fe400000010ff */
[----:B------:R-:W-:Y:S02]  /*3290*/  @P1 F2FP.BF16.PACK_AB R167, RZ, R167 ;  /* 0x000000a7ffa7123e */ /* 0x000fe400000010ff */
[----:B-1----:R-:W-:-:S02]  /*32a0*/  @P1 FSEL R96, R180, RZ, P2 ;  /* 0x000000ffb4601208 */ /* 0x002fc40001000000 */
[----:B------:R-:W-:Y:S02]  /*32b0*/  @P1 LOP3.LUT P2, RZ, R111, 0xff000000, RZ, 0xc0, !PT ;  /* 0xff0000006fff1812 */ /* 0x000fe4000784c0ff */
[----:B------:R-:W-:Y:S02]  /*32c0*/  @P1 FSEL R97, R173, RZ, P6 ;  /* 0x000000ffad611208 */ /* 0x000fe40003000000 */
[----:B------:R-:W-:Y:S02]  /*32d0*/  @P1 FSEL R99, R182, RZ, P2 ;  /* 0x000000ffb6631208 */ /* 0x000fe40001000000 */
[----:B------:R-:W-:Y:S02]  /*32e0*/  @P1 F2FP.BF16.PACK_AB R97, RZ, R97 ;  /* 0x00000061ff61123e */ /* 0x000fe400000010ff */
[----:B------:R-:W-:Y:S02]  /*32f0*/  @P1 F2FP.BF16.PACK_AB R98, RZ, R96 ;  /* 0x00000060ff62123e */ /* 0x000fe400000010ff */
[----:B------:R-:W-:-:S02]  /*3300*/  @P1 F2FP.BF16.PACK_AB R99, RZ, R99 ;  /* 0x00000063ff63123e */ /* 0x000fc400000010ff */
[----:B------:R-:W-:Y:S02]  /*3310*/  @P1 LEA R96, P2, R115, c[0x0][0x250], 0x4 ;  /* 0x0000940073601a11 */ /* 0x000fe400078420ff */
[----:B------:R-:W-:Y:S02]  /*3320*/  @P1 PRMT R93, R165, 0x7610, R93 ;  /* 0x00007610a55d1816 */ /* 0x000fe4000000005d */
        /* <DEDUP_REMOVED lines=8> */
.L_x_517:
[----:B------:R-:W-:Y:S05]  /*33b0*/  BSYNC B0 ;  /* 0x0000000000007941 */ /* 0x000fea0003800000 */
.L_x_516:
[----:B------:R-:W-:-:S04]  /*33c0*/  LOP3.LUT P1, RZ, R114, 0xff, RZ, 0xc0, !PT ;  /* 0x000000ff72ff7812 */ /* 0x000fc8000782c0ff */
[----:B------:R-:W-:Y:S01]  /*33d0*/  SEL R114, RZ, 0x1, P1 ;  /* 0x00000001ff727807 */ /* 0x000fe20000800000 */
[----:B0----5:R-:W-:Y:S01]  /*33e0*/  @P0 CALL.REL.NOINC `(.L_x_503) ;  /* 0x0000001000000944 */ /* 0x021fe20003c00000 */
[----:B------:R-:W-:Y:S05]  /*33f0*/  BRA `(.L_x_518) ;  /* 0xffffcf9000007947 */ /* 0x000fea000383ffff */
.L_x_503:
[----:B0-----:R-:W0:Y:S01]  /*3400*/  S2UR UR6, SR_CTAID.X ;  /* 0x00000000000679c3 */ /* 0x001e220000002500 */
[----:B------:R-:W0:Y:S01]  /*3410*/  S2R R2, SR_TID.X ;  /* 0x0000000000027919 */ /* 0x000e220000002100 */
[----:B------:R-:W-:Y:S02]  /*3420*/  @P5 IMAD.MOV.U32 R5, RZ, RZ, 0x20 ;  /* 0x00000020ff055424 */ /* 0x000fe400078e00ff */
        /* <DEDUP_REMOVED lines=28> */
.L_x_510:
[----:B------:R-:W-:Y:S01]  /*35f0*/  HFMA2.MMA R172, -RZ, RZ, 0, 1.847743988037109375e-06 ;  /* 0x0000001fffac7435 */ /* 0x000fe200000001ff */
[----:B------:R-:W-:Y:S01]  /*3600*/  IMAD.MOV.U32 R102, RZ, RZ, R165 ;  /* 0x000000ffff667224 */ /* 0x000fe200078e00a5 */
[----:B------:R-:W-:Y:S01]  /*3610*/  MOV R96, 0x3650 ;  /* 0x0000365000607802 */ /* 0x000fe20000000f00 */
[----:B------:R-:W-:-:S02]  /*3620*/  IMAD.MOV.U32 R169, RZ, RZ, 0x10 ;  /* 0x00000010ffa97424 */ /* 0x000fc400078e00ff */
[----:B------:R-:W-:Y:S02]  /*3630*/  IMAD.MOV.U32 R173, RZ, RZ, -0x1 ;  /* 0xffffffffffad7424 */ /* 0x000fe400078e00ff */
[----:B-----5:R-:W-:Y:S05]  /*3640*/  CALL.REL.NOINC `($__internal_32_$__cuda_sm70_shflsync_down_p) ;  /* 0x0000046000007944 */ /* 0x020fea0003c00000 */
[----:B-1----:R-:W-:Y:S01]  /*3650*/  IMAD.MOV.U32 R100, RZ, RZ, R102 ;  /* 0x000000ffff647224 */ /* 0x002fe200078e0066 */
[----:B0-----:R-:W-:Y:S05]  /*3660*/  BRA `(.L_x_519) ;  /* 0xffffe0d000007947 */ /* 0x001fea000383ffff */
.L_x_511:
[----:B------:R-:W-:Y:S01]  /*3670*/  IMAD.MOV.U32 R102, RZ, RZ, R167 ;  /* 0x000000ffff667224 */ /* 0x000fe200078e00a7 */
[----:B------:R-:W-:Y:S01]  /*3680*/  MOV R96, 0x36d0 ;  /* 0x000036d000607802 */ /* 0x000fe20000000f00 */
[----:B------:R-:W-:Y:S02]  /*3690*/  IMAD.MOV.U32 R169, RZ, RZ, 0x10 ;  /* 0x00000010ffa97424 */ /* 0x000fe400078e00ff */
[----:B------:R-:W-:Y:S02]  /*36a0*/  IMAD.MOV.U32 R172, RZ, RZ, 0x1f ;  /* 0x0000001fffac7424 */ /* 0x000fe400078e00ff */
[----:B------:R-:W-:Y:S02]  /*36b0*/  IMAD.MOV.U32 R173, RZ, RZ, -0x1 ;  /* 0xffffffffffad7424 */ /* 0x000fe400078e00ff */
[----:B01---5:R-:W-:Y:S05]  /*36c0*/  CALL.REL.NOINC `($__internal_32_$__cuda_sm70_shflsync_down_p) ;  /* 0x000003e000007944 */ /* 0x023fea0003c00000 */
[----:B------:R-:W-:Y:S01]  /*36d0*/  FADD.FTZ R100, R100, R165 ;  /* 0x000000a564647221 */ /* 0x000fe20000010000 */
[----:B0-----:R-:W-:Y:S01]  /*36e0*/  MOV R172, 0x1f ;  /* 0x0000001f00ac7802 */ /* 0x001fe20000000f00 */
[----:B-1----:R-:W-:Y:S01]  /*36f0*/  FADD.FTZ R167, R167, R102 ;  /* 0x00000066a7a77221 */ /* 0x002fe20000010000 */
[----:B------:R-:W-:Y:S01]  /*3700*/  MOV R96, 0x3750 ;  /* 0x0000375000607802 */ /* 0x000fe20000000f00 */
[----:B------:R-:W-:-:S02]  /*3710*/  IMAD.MOV.U32 R169, RZ, RZ, 0x8 ;  /* 0x00000008ffa97424 */ /* 0x000fc400078e00ff */
[----:B------:R-:W-:Y:S02]  /*3720*/  IMAD.MOV.U32 R173, RZ, RZ, -0x1 ;  /* 0xffffffffffad7424 */ /* 0x000fe400078e00ff */
[----:B------:R-:W-:Y:S02]  /*3730*/  IMAD.MOV.U32 R102, RZ, RZ, R100 ;  /* 0x000000ffff667224 */ /* 0x000fe400078e0064 */
[----:B------:R-:W-:Y:S05]  /*3740*/  CALL.REL.NOINC `($__internal_32_$__cuda_sm70_shflsync_down_p) ;  /* 0x0000036000007944 */ /* 0x000fea0003c00000 */
[----:B-1----:R-:W-:Y:S01]  /*3750*/  IMAD.MOV.U32 R99, RZ, RZ, R102 ;  /* 0x000000ffff637224 */ /* 0x002fe200078e0066 */
[----:B------:R-:W-:Y:S01]  /*3760*/  MOV R96, 0x37c0 ;  /* 0x000037c000607802 */ /* 0x000fe20000000f00 */
[----:B------:R-:W-:Y:S02]  /*3770*/  IMAD.MOV.U32 R102, RZ, RZ, R167 ;  /* 0x000000ffff667224 */ /* 0x000fe400078e00a7 */
[----:B0-----:R-:W-:Y:S02]  /*3780*/  IMAD.MOV.U32 R169, RZ, RZ, 0x8 ;  /* 0x00000008ffa97424 */ /* 0x001fe400078e00ff */
[----:B------:R-:W-:Y:S02]  /*3790*/  IMAD.MOV.U32 R172, RZ, RZ, 0x1f ;  /* 0x0000001fffac7424 */ /* 0x000fe400078e00ff */
[----:B------:R-:W-:-:S02]  /*37a0*/  IMAD.MOV.U32 R173, RZ, RZ, -0x1 ;  /* 0xffffffffffad7424 */ /* 0x000fc400078e00ff */
[----:B------:R-:W-:Y:S05]  /*37b0*/  CALL.REL.NOINC `($__internal_32_$__cuda_sm70_shflsync_down_p) ;  /* 0x000002f000007944 */ /* 0x000fea0003c00000 */
[----:B------:R-:W-:Y:S01]  /*37c0*/  FADD.FTZ R100, R99, R100 ;  /* 0x0000006463647221 */ /* 0x000fe20000010000 */
[----:B0-----:R-:W-:Y:S01]  /*37d0*/  HFMA2.MMA R169, -RZ, RZ, 0, 2.384185791015625e-07 ;  /* 0x00000004ffa97435 */ /* 0x001fe200000001ff */
[----:B-1----:R-:W-:Y:S01]  /*37e0*/  FADD.FTZ R167, R167, R102 ;  /* 0x00000066a7a77221 */ /* 0x002fe20000010000 */
[----:B------:R-:W-:Y:S01]  /*37f0*/  MOV R96, 0x3840 ;  /* 0x0000384000607802 */ /* 0x000fe20000000f00 */
[----:B------:R-:W-:-:S02]  /*3800*/  IMAD.MOV.U32 R172, RZ, RZ, 0x1f ;  /* 0x0000001fffac7424 */ /* 0x000fc400078e00ff */
[----:B------:R-:W-:Y:S02]  /*3810*/  IMAD.MOV.U32 R173, RZ, RZ, -0x1 ;  /* 0xffffffffffad7424 */ /* 0x000fe400078e00ff */
[----:B------:R-:W-:Y:S02]  /*3820*/  IMAD.MOV.U32 R102, RZ, RZ, R100 ;  /* 0x000000ffff667224 */ /* 0x000fe400078e0064 */
[----:B------:R-:W-:Y:S05]  /*3830*/  CALL.REL.NOINC `($__internal_32_$__cuda_sm70_shflsync_down_p) ;  /* 0x0000027000007944 */ /* 0x000fea0003c00000 */
[----:B-1----:R-:W-:Y:S01]  /*3840*/  IMAD.MOV.U32 R99, RZ, RZ, R102 ;  /* 0x000000ffff637224 */ /* 0x002fe200078e0066 */
[----:B0-----:R-:W-:Y:S01]  /*3850*/  MOV R173, 0xffffffff ;  /* 0xffffffff00ad7802 */ /* 0x001fe20000000f00 */
[----:B------:R-:W-:Y:S01]  /*3860*/  IMAD.MOV.U32 R102, RZ, RZ, R167 ;  /* 0x000000ffff667224 */ /* 0x000fe200078e00a7 */
[----:B------:R-:W-:Y:S01]  /*3870*/  MOV R96, 0x38b0 ;  /* 0x000038b000607802 */ /* 0x000fe20000000f00 */
[----:B------:R-:W-:Y:S02]  /*3880*/  IMAD.MOV.U32 R169, RZ, RZ, 0x4 ;  /* 0x00000004ffa97424 */ /* 0x000fe400078e00ff */
[----:B------:R-:W-:Y:S02]  /*3890*/  IMAD.MOV.U32 R172, RZ, RZ, 0x1f ;  /* 0x0000001fffac7424 */ /* 0x000fe400078e00ff */
[----:B------:R-:W-:Y:S05]  /*38a0*/  CALL.REL.NOINC `($__internal_32_$__cuda_sm70_shflsync_down_p) ;  /* 0x0000020000007944 */ /* 0x000fea0003c00000 */
[----:B------:R-:W-:Y:S01]  /*38b0*/  FADD.FTZ R100, R99, R100 ;  /* 0x0000006463647221 */ /* 0x000fe20000010000 */
[----:B------:R-:W-:Y:S01]  /*38c0*/  MOV R96, 0x3930 ;  /* 0x0000393000607802 */ /* 0x000fe20000000f00 */
[----:B-1----:R-:W-:-:S02]  /*38d0*/  FADD.FTZ R103, R167, R102 ;  /* 0x00000066a7677221 */ /* 0x002fc40000010000 */
[----:B0-----:R-:W-:Y:S02]  /*38e0*/  IMAD.MOV.U32 R169, RZ, RZ, 0x2 ;  /* 0x00000002ffa97424 */ /* 0x001fe400078e00ff */
[----:B------:R-:W-:Y:S02]  /*38f0*/  IMAD.MOV.U32 R172, RZ, RZ, 0x1f ;  /* 0x0000001fffac7424 */ /* 0x000fe400078e00ff */
[----:B------:R-:W-:Y:S02]  /*3900*/  IMAD.MOV.U32 R173, RZ, RZ, -0x1 ;  /* 0xffffffffffad7424 */ /* 0x000fe400078e00ff */
[----:B------:R-:W-:Y:S02]  /*3910*/  IMAD.MOV.U32 R102, RZ, RZ, R100 ;  /* 0x000000ffff667224 */ /* 0x000fe400078e0064 */
[----:B------:R-:W-:Y:S05]  /*3920*/  CALL.REL.NOINC `($__internal_32_$__cuda_sm70_shflsync_down_p) ;  /* 0x0000018000007944 */ /* 0x000fea0003c00000 */
[----:B0-----:R-:W-:Y:S01]  /*3930*/  HFMA2.MMA R172, -RZ, RZ, 0, 1.847743988037109375e-06 ;  /* 0x0000001fffac7435 */ /* 0x001fe200000001ff */
[----:B-1----:R-:W-:Y:S01]  /*3940*/  IMAD.MOV.U32 R99, RZ, RZ, R102 ;  /* 0x000000ffff637224 */ /* 0x002fe200078e0066 */
[----:B------:R-:W-:Y:S01]  /*3950*/  MOV R96, 0x39a0 ;  /* 0x000039a000607802 */ /* 0x000fe20000000f00 */
[----:B------:R-:W-:Y:S02]  /*3960*/  IMAD.MOV.U32 R102, RZ, RZ, R103 ;  /* 0x000000ffff667224 */ /* 0x000fe400078e0067 */
[----:B------:R-:W-:-:S02]  /*3970*/  IMAD.MOV.U32 R169, RZ, RZ, 0x2 ;  /* 0x00000002ffa97424 */ /* 0x000fc400078e00ff */
[----:B------:R-:W-:Y:S02]  /*3980*/  IMAD.MOV.U32 R173, RZ, RZ, -0x1 ;  /* 0xffffffffffad7424 */ /* 0x000fe400078e00ff */
[----:B------:R-:W-:Y:S05]  /*3990*/  CALL.REL.NOINC `($__internal_32_$__cuda_sm70_shflsync_down_p) ;  /* 0x0000011000007944 */ /* 0x000fea0003c00000 */
[----:B------:R-:W-:Y:S01]  /*39a0*/  FADD.FTZ R101, R99, R100 ;  /* 0x0000006463657221 */ /* 0x000fe20000010000 */
[----:B------:R-:W-:Y:S01]  /*39b0*/  MOV R96, 0x3a20 ;  /* 0x00003a2000607802 */ /* 0x000fe20000000f00 */
[----:B-1----:R-:W-:Y:S02]  /*39c0*/  FADD.FTZ R103, R103, R102 ;  /* 0x0000006667677221 */ /* 0x002fe40000010000 */
[----:B0-----:R-:W-:Y:S02]  /*39d0*/  IMAD.MOV.U32 R169, RZ, RZ, 0x1 ;  /* 0x00000001ffa97424 */ /* 0x001fe400078e00ff */
[----:B------:R-:W-:Y:S02]  /*39e0*/  IMAD.MOV.U32 R172, RZ, RZ, 0x1f ;  /* 0x0000001fffac7424 */ /* 0x000fe400078e00ff */
[----:B------:R-:W-:Y:S02]  /*39f0*/  IMAD.MOV.U32 R173, RZ, RZ, -0x1 ;  /* 0xffffffffffad7424 */ /* 0x000fe400078e00ff */
[----:B------:R-:W-:-:S02]  /*3a00*/  IMAD.MOV.U32 R102, RZ, RZ, R101 ;  /* 0x000000ffff667224 */ /* 0x000fc400078e0065 */
[----:B------:R-:W-:Y:S05]  /*3a10*/  CALL.REL.NOINC `($__internal_32_$__cuda_sm70_shflsync_down_p) ;  /* 0x0000009000007944 */ /* 0x000fea0003c00000 */
[----:B-1----:R-:W-:Y:S01]  /*3a20*/  IMAD.MOV.U32 R168, RZ, RZ, R102 ;  /* 0x000000ffffa87224 */ /* 0x002fe200078e0066 */
[----:B------:R-:W-:Y:S01]  /*3a30*/  MOV R102, R103 ;  /* 0x0000006700667202 */ /* 0x000fe20000000f00 */
[----:B0-----:R-:W-:Y:S01]  /*3a40*/  IMAD.MOV.U32 R169, RZ, RZ, 0x1 ;  /* 0x00000001ffa97424 */ /* 0x001fe200078e00ff */
[----:B------:R-:W-:Y:S01]  /*3a50*/  MOV R96, 0x3a90 ;  /* 0x00003a9000607802 */ /* 0x000fe20000000f00 */
[----:B------:R-:W-:-:S02]  /*3a60*/  IMAD.MOV.U32 R172, RZ, RZ, 0x1f ;  /* 0x0000001fffac7424 */ /* 0x000fc400078e00ff */
[----:B------:R-:W-:Y:S02]  /*3a70*/  IMAD.MOV.U32 R173, RZ, RZ, -0x1 ;  /* 0xffffffffffad7424 */ /* 0x000fe400078e00ff */
[----:B------:R-:W-:Y:S05]  /*3a80*/  CALL.REL.NOINC `($__internal_32_$__cuda_sm70_shflsync_down_p) ;  /* 0x0000002000007944 */ /* 0x000fea0003c00000 */
[----:B-1----:R-:W-:Y:S01]  /*3a90*/  IMAD.MOV.U32 R96, RZ, RZ, R102 ;  /* 0x000000ffff607224 */ /* 0x002fe200078e0066 */
[----:B0-----:R-:W-:Y:S05]  /*3aa0*/  BRA `(.L_x_520) ;  /* 0xffffddb000007947 */ /* 0x001fea000383ffff */
        .weak           $__internal_32_$__cuda_sm70_shflsync_down_p
        .type           $__internal_32_$__cuda_sm70_shflsync_down_p,@function
        .size           $__internal_32_$__cuda_sm70_shflsync_down_p,(.L_x_2050 - $__internal_32_$__cuda_sm70_shflsync_down_p)
$__internal_32_$__cuda_sm70_shflsync_down_p:
[----:B------:R-:W-:Y:S01]  /*3ab0*/  IMAD.MOV.U32 R97, RZ, RZ, 0x0 ;  /* 0x00000000ff617424 */ /* 0x000fe200078e00ff */
[----:B------:R-:W-:Y:S04]  /*3ac0*/  WARPSYNC R173 ;  /* 0x000000ad00007348 */ /* 0x000fe80003800000 */
[----:B------:R0:W1:Y:S01]  /*3ad0*/  SHFL.DOWN PT, R102, R102, R169, R172 ;  /* 0x080000a966667389 */ /* 0x00006200000e00ac */
[----:B------:R-:W-:Y:S05]  /*3ae0*/  RET.REL.NODEC R96 `(_ZN10layer_norm31ln_parallel_residual_bwd_kernelINS_13Kernel_traitsIf13__nv_bfloat16S2_S2_fjLj3072ELj1ELj1ELj4ELj16ENS_18Kernel_traits_baseILj3072EfS2_S2_S2_fjLj128EEEEELb1ELb1ELb0EEEvNS_9BwdParamsE) ;  /* 0xffffc51060007950 */ /* 0x000fea0003c3ffff */
.L_x_521:
        /* <DEDUP_REMOVED lines=9> */
.L_x_2050:


//--------------------- .text._ZN10layer_norm22ln_bwd_finalize_kernelINS_22Kernel_traits_finalizeILj3072Ef13__nv_bfloat16S2_S2_fjLb0ELj1024ELj4ENS_18Kernel_traits_baseILj3072EfS2_S2_S2_fjLj1024EEEEELb0ELb1EEEvNS_9BwdParamsE --------------------------
	.section	.text._ZN10layer_norm22ln_bwd_finalize_kernelINS_22Kernel_traits_finalizeILj3072Ef13__nv_bfloat16S2_S2_fjLb0ELj1024ELj4ENS_18Kernel_traits_baseILj3072EfS2_S2_S2_fjLj1024EEEEELb0ELb1EEEvNS_9BwdParamsE,"ax",@progbits
	.sectioninfo	@"SHI_REGISTERS=32"
	.align	128
        .global         _ZN10layer_norm22ln_bwd_finalize_kernelINS_22Kernel_traits_finalizeILj3072Ef13__nv_bfloat16S2_S2_fjLb0ELj1024ELj4ENS_18Kernel_traits_baseILj3072EfS2_S2_S2_fjLj1024EEEEELb0ELb1EEEvNS_9BwdParamsE
        .type           _ZN10layer_norm22ln_bwd_finalize_kernelINS_22Kernel_traits_finalizeILj3072Ef13__nv_bfloat16S2_S2_fjLb0ELj1024ELj4ENS_18Kernel_traits_baseILj3072EfS2_S2_S2_fjLj1024EEEEELb0ELb1EEEvNS_9BwdParamsE,@function
        .size           _ZN10layer_norm22ln_bwd_finalize_kernelINS_22Kernel_traits_finalizeILj3072Ef13__nv_bfloat16S2_S2_fjLb0ELj1024ELj4ENS_18Kernel_traits_baseILj3072EfS2_S2_S2_fjLj1024EEEEELb0ELb1EEEvNS_9BwdParamsE,(.L_x_2051 - _ZN10layer_norm22ln_bwd_finalize_kernelINS_22Kernel_traits_finalizeILj3072Ef13__nv_bfloat16S2_S2_fjLb0ELj1024ELj4ENS_18Kernel_traits_baseILj3072EfS2_S2_S2_fjLj1024EEEEELb0ELb1EEEvNS_9BwdParamsE)
        .other          _ZN10layer_norm22ln_bwd_finalize_kernelINS_22Kernel_traits_finalizeILj3072Ef13__nv_bfloat16S2_S2_fjLb0ELj1024ELj4ENS_18Kernel_traits_baseILj3072EfS2_S2_S2_fjLj1024EEEEELb0ELb1EEEvNS_9BwdParamsE,@"STO_CUDA_ENTRY STV_DEFAULT"
_ZN10layer_norm22ln_bwd_finalize_kernelINS_22Kernel_traits_finalizeILj3072Ef13__nv_bfloat16S2_S2_fjLb0ELj1024ELj4ENS_18Kernel_traits_baseILj3072EfS2_S2_S2_fjLj1024EEEEELb0ELb1EEEvNS_9BwdParamsE:
.text._ZN10layer_norm22ln_bwd_finalize_kernelINS_22Kernel_traits_finalizeILj3072Ef13__nv_bfloat16S2_S2_fjLb0ELj1024ELj4ENS_18Kernel_traits_baseILj3072EfS2_S2_S2_fjLj1024EEEEELb0ELb1EEEvNS_9BwdParamsE:
        /* <DEDUP_REMOVED lines=19> */
.L_x_532:
        /* <DEDUP_REMOVED lines=27> */
.L_x_526:
        /* <DEDUP_REMOVED lines=35> */
.L_x_525:
[----:B------:R-:W-:Y:S05]  /*0510*/  BSYNC B1 ;  /* 0x0000000000017941 */ /* 0x000fea0003800000 */
.L_x_524:
        /* <DEDUP_REMOVED lines=23> */
.L_x_528:
[----:B------:R-:W-:Y:S05]  /*0690*/  BSYNC B1 ;  /* 0x0000000000017941 */ /* 0x000fea0003800000 */
.L_x_527:
        /* <DEDUP_REMOVED lines=10> */
.L_x_523:
[----:B------:R-:W-:Y:S05]  /*0740*/  BSYNC B0 ;  /* 0x0000000000007941 */ /* 0x000fea0003800000 */
.L_x_522:
        /* <DEDUP_REMOVED lines=11> */
.L_x_533:
        /* <DEDUP_REMOVED lines=18> */
.L_x_534:
[----:B------:R-:W-:Y:S01]  /*0920*/  @!P1 SHF.R.U32.HI R2, RZ, 0x3, R0 ;  /* 0x00000003ff029819 */ /* 0x000fe20000011600 */
[----:B---3--:R-:W-:Y:S02]  /*0930*/  FADD.FTZ R5, R5, R10 ;  /* 0x0000000a05057221 */ /* 0x008fe40000010000 */
[----:B--2---:R-:W-:Y:S01]  /*0940*/  FADD.FTZ R7, R7, R4 ;  /* 0x0000000407077221 */ /* 0x004fe20000010000 */
[----:B------:R-:W-:-:S05]  /*0950*/  @!P1 LOP3.LUT R2, R2, 0x1ffffffc, RZ, 0xc0, !PT ;  /* 0x1ffffffc02029812 */ /* 0x000fca00078ec0ff */
[----:B------:R2:W-:Y:S04]  /*0960*/  @!P1 STS [R2+0x2000], R5 ;  /* 0x0020000502009388 */ /* 0x0005e80000000800 */
[----:B------:R2:W-:Y:S02]  /*0970*/  @!P1 STS [R2+0x2080], R7 ;  /* 0x0020800702009388 */ /* 0x0005e40000000800 */
.L_x_529:
[----:B0-----:R-:W-:Y:S01]  /*0980*/  WARPSYNC 0xffffffff ;  /* 0xffffffff00007948 */ /* 0x001fe20003800000 */
[----:B------:R-:W-:Y:S01]  /*0990*/  BAR.SYNC.DEFER_BLOCKING 0x0 ;  /* 0x0000000000007b1d */ /* 0x000fe20000010000 */
[----:B-1----:R-:W-:Y:S02]  /*09a0*/  @P0 MOV R4, 0x8 ;  /* 0x0000000800040802 */ /* 0x002fe40000000f00 */
[C---:B------:R-:W-:Y:S02]  /*09b0*/  ISETP.GT.U32.AND P1, PT, R18.reuse, -0xc01, PT ;  /* 0xfffff3ff1200780c */ /* 0x040fe40003f24070 */
[----:B------:R-:W-:Y:S01]  /*09c0*/  IADD3 R18, R18, 0xc00, RZ ;  /* 0x00000c0012127810 */ /* 0x000fe20007ffe0ff */
[----:B--2---:R-:W-:-:S04]  /*09d0*/  @P0 IMAD.WIDE.U32 R2, R19, R4, c[0x0][0x268] ;  /* 0x00009a0013020625 */ /* 0x004fc800078e0004 */
[C---:B------:R-:W-:Y:S01]  /*09e0*/  @P0 IMAD.WIDE.U32 R4, R19.reuse, R4, c[0x0][0x260] ;  /* 0x0000980013040625 */ /* 0x040fe200078e0004 */
[----:B------:R-:W-:Y:S01]  /*09f0*/  IADD3 R19, R19, 0x600, RZ ;  /* 0x0000060013137810 */ /* 0x000fe20007ffe0ff */
[----:B------:R-:W0:Y:S04]  /*0a00*/  @P0 LDS.64 R6, [R16.X8+0x2000] ;  /* 0x0020000010060984 */ /* 0x000e280000008a00 */
[----:B------:R-:W1:Y:S04]  /*0a10*/  @P0 LDS.64 R8, [R16.X8+0x2080] ;  /* 0x0020800010080984 */ /* 0x000e680000008a00 */
[----:B0-----:R0:W-:Y:S04]  /*0a20*/  @P0 STG.E.64 [R2.64], R6 ;  /* 0x0000000602000986 */ /* 0x0011e8000c101b04 */
[----:B-1----:R0:W-:Y:S02]  /*0a30*/  @P0 STG.E.64 [R4.64], R8 ;  /* 0x0000000804000986 */ /* 0x0021e4000c101b04 */
[----:B0-----:R-:W-:Y:S05]  /*0a40*/  @P1 BRA `(.L_x_532) ;  /* 0xfffff6e000001947 */ /* 0x001fea000383ffff */
[----:B------:R-:W-:Y:S05]  /*0a50*/  EXIT ;  /* 0x000000000000794d */ /* 0x000fea0003800000 */
.L_x_530:
[----:B------:R-:W-:Y:S01]  /*0a60*/  HFMA2.MMA R9, -RZ, RZ, 0, 5.9604644775390625e-08 ;  /* 0x00000001ff097435 */ /* 0x000fe200000001ff */
[----:B--2---:R-:W-:Y:S01]  /*0a70*/  IMAD.MOV.U32 R10, RZ, RZ, R4 ;  /* 0x000000ffff0a7224 */ /* 0x004fe200078e0004 */
[----:B------:R-:W-:Y:S01]  /*0a80*/  MOV R11, 0xffffffff ;  /* 0xffffffff000b7802 */ /* 0x000fe20000000f00 */
[----:B------:R-:W-:Y:S01]  /*0a90*/  IMAD.MOV.U32 R6, RZ, RZ, 0x1f ;  /* 0x0000001fff067424 */ /* 0x000fe200078e00ff */
[----:B------:R-:W-:-:S02]  /*0aa0*/  MOV R2, 0xac0 ;  /* 0x00000ac000027802 */ /* 0x000fc40000000f00 */
[----:B01----:R-:W-:Y:S05]  /*0ab0*/  CALL.REL.NOINC `($__internal_33_$__cuda_sm70_shflsync_bfly_p) ;  /* 0x000003c000007944 */ /* 0x003fea0003c00000 */
[----:B-1----:R-:W-:Y:S01]  /*0ac0*/  MOV R3, R6 ;  /* 0x0000000600037202 */ /* 0x002fe20000000f00 */
[----:B0-----:R-:W-:Y:S05]  /*0ad0*/  BRA `(.L_x_533) ;  /* 0xfffffd2000007947 */ /* 0x001fea000383ffff */
.L_x_531:
[----:B------:R-:W-:Y:S01]  /*0ae0*/  HFMA2.MMA R9, -RZ, RZ, 0, 1.1920928955078125e-07 ;  /* 0x00000002ff097435 */ /* 0x000fe200000001ff */
[----:B------:R-:W-:Y:S01]  /*0af0*/  IMAD.MOV.U32 R10, RZ, RZ, R13 ;  /* 0x000000ffff0a7224 */ /* 0x000fe200078e000d */
[----:B------:R-:W-:Y:S01]  /*0b00*/  MOV R6, 0x1f ;  /* 0x0000001f00067802 */ /* 0x000fe20000000f00 */
[----:B------:R-:W-:Y:S01]  /*0b10*/  IMAD.MOV.U32 R11, RZ, RZ, -0x1 ;  /* 0xffffffffff0b7424 */ /* 0x000fe200078e00ff */
[----:B------:R-:W-:-:S02]  /*0b20*/  MOV R2, 0xb40 ;  /* 0x00000b4000027802 */ /* 0x000fc40000000f00 */
[----:B012---:R-:W-:Y:S05]  /*0b30*/  CALL.REL.NOINC `($__internal_33_$__cuda_sm70_shflsync_bfly_p) ;  /* 0x0000034000007944 */ /* 0x007fea0003c00000 */
[----:B0-----:R-:W-:Y:S01]  /*0b40*/  HFMA2.MMA R9, -RZ, RZ, 0, 2.384185791015625e-07 ;  /* 0x00000004ff097435 */ /* 0x001fe200000001ff */
[----:B-1----:R-:W-:Y:S01]  /*0b50*/  FADD.FTZ R10, R13, R6 ;  /* 0x000000060d0a7221 */ /* 0x002fe20000010000 */
[----:B------:R-:W-:Y:S01]  /*0b60*/  MOV R6, 0x1f ;  /* 0x0000001f00067802 */ /* 0x000fe20000000f00 */
[----:B------:R-:W-:Y:S01]  /*0b70*/  IMAD.MOV.U32 R11, RZ, RZ, -0x1 ;  /* 0xffffffffff0b7424 */ /* 0x000fe200078e00ff */
[----:B------:R-:W-:-:S02]  /*0b80*/  MOV R2, 0xba0 ;  /* 0x00000ba000027802 */ /* 0x000fc40000000f00 */
[----:B------:R-:W-:Y:S05]  /*0b90*/  CALL.REL.NOINC `($__internal_33_$__cuda_sm70_shflsync_bfly_p) ;  /* 0x000002e000007944 */ /* 0x000fea0003c00000 */
[----:B0-----:R-:W-:Y:S01]  /*0ba0*/  HFMA2.MMA R9, -RZ, RZ, 0, 4.76837158203125e-07 ;  /* 0x00000008ff097435 */ /* 0x001fe200000001ff */
[----:B-1----:R-:W-:Y:S01]  /*0bb0*/  FADD.FTZ R10, R10, R6 ;  /* 0x000000060a0a7221 */ /* 0x002fe20000010000 */
[----:B------:R-:W-:Y:S01]  /*0bc0*/  MOV R6, 0x1f ;  /* 0x0000001f00067802 */ /* 0x000fe20000000f00 */
[----:B------:R-:W-:Y:S01]  /*0bd0*/  IMAD.MOV.U32 R11, RZ, RZ, -0x1 ;  /* 0xffffffffff0b7424 */ /* 0x000fe200078e00ff */
[----:B------:R-:W-:-:S02]  /*0be0*/  MOV R2, 0xc00 ;  /* 0x00000c0000027802 */ /* 0x000fc40000000f00 */
[----:B------:R-:W-:Y:S05]  /*0bf0*/  CALL.REL.NOINC `($__internal_33_$__cuda_sm70_shflsync_bfly_p) ;  /* 0x0000028000007944 */ /* 0x000fea0003c00000 */
[----:B-1----:R-:W-:Y:S01]  /*0c00*/  FADD.FTZ R4, R10, R6 ;  /* 0x000000060a047221 */ /* 0x002fe20000010000 */
[----:B0-----:R-:W-:Y:S01]  /*0c10*/  HFMA2.MMA R9, -RZ, RZ, 0, 9.5367431640625e-07 ;  /* 0x00000010ff097435 */ /* 0x001fe200000001ff */
[----:B------:R-:W-:Y:S01]  /*0c20*/  MOV R6, 0x1f ;  /* 0x0000001f00067802 */ /* 0x000fe20000000f00 */
[----:B------:R-:W-:Y:S01]  /*0c30*/  IMAD.MOV.U32 R11, RZ, RZ, -0x1 ;  /* 0xffffffffff0b7424 */ /* 0x000fe200078e00ff */
[----:B------:R-:W-:-:S02]  /*0c40*/  MOV R2, 0xc70 ;  /* 0x00000c7000027802 */ /* 0x000fc40000000f00 */
[----:B------:R-:W-:Y:S02]  /*0c50*/  MOV R10, R4 ;  /* 0x00000004000a7202 */ /* 0x000fe40000000f00 */
[----:B------:R-:W-:Y:S05]  /*0c60*/  CALL.REL.NOINC `($__internal_33_$__cuda_sm70_shflsync_bfly_p) ;  /* 0x0000021000007944 */ /* 0x000fea0003c00000 */
[----:B0-----:R-:W-:Y:S01]  /*0c70*/  HFMA2.MMA R9, -RZ, RZ, 0, 5.9604644775390625e-08 ;  /* 0x00000001ff097435 */ /* 0x001fe200000001ff */
[----:B-1----:R-:W-:Y:S01]  /*0c80*/  MOV R7, R6 ;  /* 0x0000000600077202 */ /* 0x002fe20000000f00 */
[----:B------:R-:W-:Y:S01]  /*0c90*/  IMAD.MOV.U32 R10, RZ, RZ, R5 ;  /* 0x000000ffff0a7224 */ /* 0x000fe200078e0005 */
[----:B------:R-:W-:Y:S01]  /*0ca0*/  MOV R6, 0x1f ;  /* 0x0000001f00067802 */ /* 0x000fe20000000f00 */
[----:B------:R-:W-:Y:S01]  /*0cb0*/  IMAD.MOV.U32 R11, RZ, RZ, -0x1 ;  /* 0xffffffffff0b7424 */ /* 0x000fe200078e00ff */
[----:B------:R-:W-:Y:S02]  /*0cc0*/  MOV R2, 0xce0 ;  /* 0x00000ce000027802 */ /* 0x000fe40000000f00 */
[----:B------:R-:W-:Y:S05]  /*0cd0*/  CALL.REL.NOINC `($__internal_33_$__cuda_sm70_shflsync_bfly_p) ;  /* 0x000001a000007944 */ /* 0x000fea0003c00000 */
[----:B0-----:R-:W-:Y:S01]  /*0ce0*/  HFMA2.MMA R9, -RZ, RZ, 0, 1.1920928955078125e-07 ;  /* 0x00000002ff097435 */ /* 0x001fe200000001ff */
[----:B-1----:R-:W-:Y:S01]  /*0cf0*/  FADD.FTZ R10, R5, R6 ;  /* 0x00000006050a7221 */ /* 0x002fe20000010000 */
[----:B------:R-:W-:Y:S01]  /*0d00*/  MOV R6, 0x1f ;  /* 0x0000001f00067802 */ /* 0x000fe20000000f00 */
[----:B------:R-:W-:Y:S01]  /*0d10*/  IMAD.MOV.U32 R11, RZ, RZ, -0x1 ;  /* 0xffffffffff0b7424 */ /* 0x000fe200078e00ff */
[----:B------:R-:W-:Y:S02]  /*0d20*/  MOV R2, 0xd40 ;  /* 0x00000d4000027802 */ /* 0x000fe40000000f00 */
[----:B------:R-:W-:Y:S05]  /*0d30*/  CALL.REL.NOINC `($__internal_33_$__cuda_sm70_shflsync_bfly_p) ;  /* 0x0000014000007944 */ /* 0x000fea0003c00000 */
        /* <DEDUP_REMOVED lines=12> */
[----:B0-----:R-:W-:Y:S01]  /*0e00*/  HFMA2.MMA R9, -RZ, RZ, 0, 9.5367431640625e-07 ;  /* 0x00000010ff097435 */ /* 0x001fe200000001ff */
[----:B-1----:R-:W-:Y:S01]  /*0e10*/  FADD.FTZ R10, R10, R6 ;  /* 0x000000060a0a7221 */ /* 0x002fe20000010000 */
[----:B------:R-:W-:Y:S01]  /*0e20*/  MOV R6, 0x1f ;  /* 0x0000001f00067802 */ /* 0x000fe20000000f00 */
[----:B------:R-:W-:Y:S01]  /*0e30*/  IMAD.MOV.U32 R11, RZ, RZ, -0x1 ;  /* 0xffffffffff0b7424 */ /* 0x000fe200078e00ff */
[----:B------:R-:W-:-:S02]  /*0e40*/  MOV R2, 0xe60 ;  /* 0x00000e6000027802 */ /* 0x000fc40000000f00 */
[----:B------:R-:W-:Y:S05]  /*0e50*/  CALL.REL.NOINC `($__internal_33_$__cuda_sm70_shflsync_bfly_p) ;  /* 0x0000002000007944 */ /* 0x000fea0003c00000 */
[----:B-1----:R-:W-:Y:S01]  /*0e60*/  MOV R5, R6 ;  /* 0x0000000600057202 */ /* 0x002fe20000000f00 */
[----:B0-----:R-:W-:Y:S05]  /*0e70*/  BRA `(.L_x_534) ;  /* 0xfffffaa000007947 */ /* 0x001fea000383ffff */
        .weak           $__internal_33_$__cuda_sm70_shflsync_bfly_p
        .type           $__internal_33_$__cuda_sm70_shflsync_bfly_p,@function
        .size           $__internal_33_$__cuda_sm70_shflsync_bfly_p,(.L_x_2051 - $__internal_33_$__cuda_sm70_shflsync_bfly_p)
$__internal_33_$__cuda_sm70_shflsync_bfly_p:
[----:B------:R-:W-:Y:S01]  /*0e80*/  HFMA2.MMA R3, -RZ, RZ, 0, 0 ;  /* 0x00000000ff037435 */ /* 0x000fe200000001ff */
[----:B------:R-:W-:Y:S04]  /*0e90*/  WARPSYNC R11 ;  /* 0x0000000b00007348 */ /* 0x000fe80003800000 */
[----:B------:R0:W1:Y:S01]  /*0ea0*/  SHFL.BFLY PT, R6, R10, R9, R6 ;  /* 0x0c0000090a067389 */ /* 0x00006200000e0006 */
[----:B------:R-:W-:Y:S05]  /*0eb0*/  RET.REL.NODEC R2 `(_ZN10layer_norm22ln_bwd_finalize_kernelINS_22Kernel_traits_finalizeILj3072Ef13__nv_bfloat16S2_S2_fjLb0ELj1024ELj4ENS_18Kernel_traits_baseILj3072EfS2_S2_S2_fjLj1024EEEEELb0ELb1EEEvNS_9BwdParamsE) ;  /* 0xfffff14002007950 */ /* 0x000fea0003c3ffff */
.L_x_535:
        /* <DEDUP_REMOVED lines=12> */
.L_x_2051:


//--------------------- .text._ZN10layer_norm40ln_parallel_residual_bwd_finalize_kernelINS_22Kernel_traits_finalizeILj3072Ef13__nv_bfloat16S2_S2_fjLb0ELj1024ELj4ENS_18Kernel_traits_baseILj3072EfS2_S2_S2_fjLj1024EEEEELb1EEEvNS_9BwdParamsE --------------------------
	.section	.text._ZN10layer_norm40ln_parallel_residual_bwd_finalize_kernelINS_22Kernel_traits_finalizeILj3072Ef13__nv_bfloat16S2_S2_fjLb0ELj1024ELj4ENS_18Kernel_traits_baseILj3072EfS2_S2_S2_fjLj1024EEEEELb1EEEvNS_9BwdParamsE,"ax",@progbits
	.sectioninfo	@"SHI_REGISTERS=32"
	.align	128
        .global         _ZN10layer_norm40ln_parallel_residual_bwd_finalize_kernelINS_22Kernel_traits_finalizeILj3072Ef13__nv_bfloat16S2_S2_fjLb0ELj1024ELj4ENS_18Kernel_traits_baseILj3072EfS2_S2_S2_fjLj1024EEEEELb1EEEvNS_9BwdParamsE
        .type           _ZN10layer_norm40ln_parallel_residual_bwd_finalize_kernelINS_22Kernel_traits_finalizeILj3072Ef13__nv_bfloat16S2_S2_fjLb0ELj1024ELj4ENS_18Kernel_traits_baseILj3072EfS2_S2_S2_fjLj1024EEEEELb1EEEvNS_9BwdParamsE,@function
        .size           _ZN10layer_norm40ln_parallel_residual_bwd_finalize_kernelINS_22Kernel_traits_finalizeILj3072Ef13__nv_bfloat16S2_S2_fjLb0ELj1024ELj4ENS_18Kernel_traits_baseILj3072EfS2_S2_S2_fjLj1024EEEEELb1EEEvNS_9BwdParamsE,(.L_x_2052 - _ZN10layer_norm40ln_parallel_residual_bwd_finalize_kernelINS_22Kernel_traits_finalizeILj3072Ef13__nv_bfloat16S2_S2_fjLb0ELj1024ELj4ENS_18Kernel_traits_baseILj3072EfS2_S2_S2_fjLj1024EEEEELb1EEEvNS_9BwdParamsE)
        .other          _ZN10layer_norm40ln_parallel_residual_bwd_finalize_kernelINS_22Kernel_traits_finalizeILj3072Ef13__nv_bfloat16S2_S2_fjLb0ELj1024ELj4ENS_18Kernel_traits_baseILj3072EfS2_S2_S2_fjLj1024EEEEELb1EEEvNS_9BwdParamsE,@"STO_CUDA_ENTRY STV_DEFAULT"
_ZN10layer_norm40ln_parallel_residual_bwd_finalize_kernelINS_22Kernel_traits_finalizeILj3072Ef13__nv_bfloat16S2_S2_fjLb0ELj1024ELj4ENS_18Kernel_traits_baseILj3072EfS2_S2_S2_fjLj1024EEEEELb1EEEvNS_9BwdParamsE:
.text._ZN10layer_norm40ln_parallel_residual_bwd_finalize_kernelINS_22Kernel_traits_finalizeILj3072Ef13__nv_bfloat16S2_S2_fjLb0ELj1024ELj4ENS_18Kernel_traits_baseILj3072EfS2_S2_S2_fjLj1024EEEEELb1EEEvNS_9BwdParamsE:
        /* <DEDUP_REMOVED lines=19> */
.L_x_549:
        /* <DEDUP_REMOVED lines=37> */
.L_x_540:
        /* <DEDUP_REMOVED lines=59> */
.L_x_539:
[----:B------:R-:W-:Y:S05]  /*0730*/  BSYNC B1 ;  /* 0x0000000000017941 */ /* 0x000fea0003800000 */
.L_x_538:
        /* <DEDUP_REMOVED lines=35> */
.L_x_542:
[----:B------:R-:W-:Y:S05]  /*0970*/  BSYNC B1 ;  /* 0x0000000000017941 */ /* 0x000fea0003800000 */
.L_x_541:
        /* <DEDUP_REMOVED lines=16> */
.L_x_537:
[----:B------:R-:W-:Y:S05]  /*0a80*/  BSYNC B0 ;  /* 0x0000000000007941 */ /* 0x000fea0003800000 */
.L_x_536:
        /* <DEDUP_REMOVED lines=14> */
.L_x_550:
        /* <DEDUP_REMOVED lines=36> */
.L_x_551:
        /* <DEDUP_REMOVED lines=11> */
.L_x_543:
[----:B0-----:R-:W-:Y:S01]  /*0e60*/  WARPSYNC 0xffffffff ;  /* 0xffffffff00007948 */ /* 0x001fe20003800000 */
[----:B------:R-:W-:Y:S06]  /*0e70*/  BAR.SYNC.DEFER_BLOCKING 0x0 ;  /* 0x0000000000007b1d */ /* 0x000fec0000010000 */
[----:B------:R-:W-:Y:S01]  /*0e80*/  BSSY B0, `(.L_x_546) ;  /* 0x0000011000007945 */ /* 0x000fe20003800000 */
[----:B------:R-:W-:Y:S05]  /*0e90*/  @!P0 BRA `(.L_x_547) ;  /* 0x000000f000008947 */ /* 0x000fea0003800000 */
        /* <DEDUP_REMOVED lines=15> */
.L_x_547:
[----:B------:R-:W-:Y:S05]  /*0f90*/  BSYNC B0 ;  /* 0x0000000000007941 */ /* 0x000fea0003800000 */
.L_x_546:
[C---:B------:R-:W-:Y:S02]  /*0fa0*/  ISETP.GT.U32.AND P1, PT, R4.reuse, -0xc01, PT ;  /* 0xfffff3ff0400780c */ /* 0x040fe40003f24070 */
[----:B------:R-:W-:-:S02]  /*0fb0*/  IADD3 R4, R4, 0xc00, RZ ;  /* 0x00000c0004047810 */ /* 0x000fc40007ffe0ff */
[----:B------:R-:W-:-:S09]  /*0fc0*/  IADD3 R5, R5, 0x600, RZ ;  /* 0x0000060005057810 */ /* 0x000fd20007ffe0ff */
[----:B0-----:R-:W-:Y:S01]  /*0fd0*/  @!P1 CALL.REL.NOINC `(.L_x_548) ;  /* 0x0000001000009944 */ /* 0x001fe20003c00000 */
[----:B------:R-:W-:Y:S05]  /*0fe0*/  BRA `(.L_x_549) ;  /* 0xfffff14000007947 */ /* 0x000fea000383ffff */
.L_x_548:
[----:B------:R-:W-:Y:S05]  /*0ff0*/  EXIT ;  /* 0x000000000000794d */ /* 0x000fea0003800000 */
.L_x_544:
[----:B------:R-:W-:Y:S01]  /*1000*/  HFMA2.MMA R17, -RZ, RZ, 0, 1.847743988037109375e-06 ;  /* 0x0000001fff117435 */ /* 0x000fe200000001ff */
[----:B----4-:R-:W-:Y:S01]  /*1010*/  MOV R19, R12 ;  /* 0x0000000c00137202 */ /* 0x010fe20000000f00 */
[----:B------:R-:W-:Y:S01]  /*1020*/  IMAD.MOV.U32 R16, RZ, RZ, 0x1 ;  /* 0x00000001ff107424 */ /* 0x000fe200078e00ff */
[----:B------:R-:W-:Y:S02]  /*1030*/  MOV R14, 0xffffffff ;  /* 0xffffffff000e7802 */ /* 0x000fe40000000f00 */
[----:B------:R-:W-:Y:S02]  /*1040*/  MOV R8, 0x1060 ;  /* 0x0000106000087802 */ /* 0x000fe40000000f00 */
[----:B0123--:R-:W-:Y:S05]  /*1050*/  CALL.REL.NOINC `($__internal_34_$__cuda_sm70_shflsync_bfly_p) ;  /* 0x000007b000007944 */ /* 0x00ffea0003c00000 */
[----:B01----:R-:W-:Y:S05]  /*1060*/  BRA `(.L_x_550) ;  /* 0xfffffb0000007947 */ /* 0x003fea000383ffff */
.L_x_545:
[----:B------:R-:W-:Y:S01]  /*1070*/  HFMA2.MMA R17, -RZ, RZ, 0, 1.847743988037109375e-06 ;  /* 0x0000001fff117435 */ /* 0x000fe200000001ff */
[----:B------:R-:W-:Y:S01]  /*1080*/  MOV R19, R12 ;  /* 0x0000000c00137202 */ /* 0x000fe20000000f00 */
[----:B------:R-:W-:Y:S01]  /*1090*/  IMAD.MOV.U32 R16, RZ, RZ, 0x2 ;  /* 0x00000002ff107424 */ /* 0x000fe200078e00ff */
[----:B------:R-:W-:Y:S02]  /*10a0*/  MOV R14, 0xffffffff ;  /* 0xffffffff000e7802 */ /* 0x000fe40000000f00 */
[----:B------:R-:W-:-:S02]  /*10b0*/  MOV R8, 0x10d0 ;  /* 0x000010d000087802 */ /* 0x000fc40000000f00 */
[----:B-123--:R-:W-:Y:S05]  /*10c0*/  CALL.REL.NOINC `($__internal_34_$__cuda_sm70_shflsync_bfly_p) ;  /* 0x0000074000007944 */ /* 0x00efea0003c00000 */
[----:B0-----:R-:W-:Y:S01]  /*10d0*/  HFMA2.MMA R16, -RZ, RZ, 0, 2.384185791015625e-07 ;  /* 0x00000004ff107435 */ /* 0x001fe200000001ff */
[----:B-1----:R-:W-:Y:S01]  /*10e0*/  FADD.FTZ R19, R12, R14 ;  /* 0x0000000e0c137221 */ /* 0x002fe20000010000 */
[----:B------:R-:W-:Y:S01]  /*10f0*/  MOV R14, 0xffffffff ;  /* 0xffffffff000e7802 */ /* 0x000fe20000000f00 */
[----:B------:R-:W-:Y:S01]  /*1100*/  IMAD.MOV.U32 R17, RZ, RZ, 0x1f ;  /* 0x0000001fff117424 */ /* 0x000fe200078e00ff */
[----:B------:R-:W-:-:S02]  /*1110*/  MOV R8, 0x1130 ;  /* 0x0000113000087802 */ /* 0x000fc40000000f00 */
[----:B------:R-:W-:Y:S05]  /*1120*/  CALL.REL.NOINC `($__internal_34_$__cuda_sm70_shflsync_bfly_p) ;  /* 0x000006e000007944 */ /* 0x000fea0003c00000 */
[----:B0-----:R-:W-:Y:S01]  /*1130*/  HFMA2.MMA R16, -RZ, RZ, 0, 4.76837158203125e-07 ;  /* 0x00000008ff107435 */ /* 0x001fe200000001ff */
[----:B-1----:R-:W-:Y:S01]  /*1140*/  FADD.FTZ R19, R19, R14 ;  /* 0x0000000e13137221 */ /* 0x002fe20000010000 */
[----:B------:R-:W-:Y:S01]  /*1150*/  MOV R17, 0x1f ;  /* 0x0000001f00117802 */ /* 0x000fe20000000f00 */
[----:B------:R-:W-:Y:S01]  /*1160*/  IMAD.MOV.U32 R14, RZ, RZ, -0x1 ;  /* 0xffffffffff0e7424 */ /* 0x000fe200078e00ff */
[----:B------:R-:W-:-:S02]  /*1170*/  MOV R8, 0x1190 ;  /* 0x0000119000087802 */ /* 0x000fc40000000f00 */
[----:B------:R-:W-:Y:S05]  /*1180*/  CALL.REL.NOINC `($__internal_34_$__cuda_sm70_shflsync_bfly_p) ;  /* 0x0000068000007944 */ /* 0x000fea0003c00000 */
[----:B-1----:R-:W-:Y:S01]  /*1190*/  FADD.FTZ R12, R19, R14 ;  /* 0x0000000e130c7221 */ /* 0x002fe20000010000 */
[----:B0-----:R-:W-:Y:S01]  /*11a0*/  HFMA2.MMA R16, -RZ, RZ, 0, 9.5367431640625e-07 ;  /* 0x00000010ff107435 */ /* 0x001fe200000001ff */
[----:B------:R-:W-:-:S02]  /*11b0*/  MOV R17, 0x1f ;  /* 0x0000001f00117802 */ /* 0x000fc40000000f00 */
[----:B------:R-:W-:Y:S01]  /*11c0*/  MOV R14, 0xffffffff ;  /* 0xffffffff000e7802 */ /* 0x000fe20000000f00 */
[----:B------:R-:W-:Y:S01]  /*11d0*/  IMAD.MOV.U32 R19, RZ, RZ, R12 ;  /* 0x000000ffff137224 */ /* 0x000fe200078e000c */
[----:B------:R-:W-:Y:S02]  /*11e0*/  MOV R8, 0x1200 ;  /* 0x0000120000087802 */ /* 0x000fe40000000f00 */
[----:B------:R-:W-:Y:S05]  /*11f0*/  CALL.REL.NOINC `($__internal_34_$__cuda_sm70_shflsync_bfly_p) ;  /* 0x0000061000007944 */ /* 0x000fea0003c00000 */
[----:B0-----:R-:W-:Y:S01]  /*1200*/  HFMA2.MMA R16, -RZ, RZ, 0, 5.9604644775390625e-08 ;  /* 0x00000001ff107435 */ /* 0x001fe200000001ff */
[----:B-1----:R-:W-:Y:S01]  /*1210*/  MOV R15, R14 ;  /* 0x0000000e000f7202 */ /* 0x002fe20000000f00 */
[----:B------:R-:W-:Y:S01]  /*1220*/  IMAD.MOV.U32 R17, RZ, RZ, 0x1f ;  /* 0x0000001fff117424 */ /* 0x000fe200078e00ff */
[----:B------:R-:W-:Y:S02]  /*1230*/  MOV R19, R13 ;  /* 0x0000000d00137202 */ /* 0x000fe40000000f00 */
[----:B------:R-:W-:Y:S02]  /*1240*/  MOV R14, 0xffffffff ;  /* 0xffffffff000e7802 */ /* 0x000fe40000000f00 */
[----:B------:R-:W-:Y:S02]  /*1250*/  MOV R8, 0x1270 ;  /* 0x0000127000087802 */ /* 0x000fe40000000f00 */
[----:B------:R-:W-:Y:S05]  /*1260*/  CALL.REL.NOINC `($__internal_34_$__cuda_sm70_shflsync_bfly_p) ;  /* 0x000005a000007944 */ /* 0x000fea0003c00000 */
[----:B0-----:R-:W-:Y:S01]  /*1270*/  HFMA2.MMA R16, -RZ, RZ, 0, 1.1920928955078125e-07 ;  /* 0x00000002ff107435 */ /* 0x001fe200000001ff */
[----:B-1----:R-:W-:Y:S01]  /*1280*/  FADD.FTZ R19, R13, R14 ;  /* 0x0000000e0d137221 */ /* 0x002fe20000010000 */
[----:B------:R-:W-:Y:S01]  /*1290*/  MOV R17, 0x1f ;  /* 0x0000001f00117802 */ /* 0x000fe20000000f00 */
[----:B------:R-:W-:Y:S01]  /*12a0*/  IMAD.MOV.U32 R14, RZ, RZ, -0x1 ;  /* 0xffffffffff0e7424 */ /* 0x000fe200078e00ff */
[----:B------:R-:W-:-:S02]  /*12b0*/  MOV R8, 0x12d0 ;  /* 0x000012d000087802 */ /* 0x000fc40000000f00 */
[----:B------:R-:W-:Y:S05]  /*12c0*/  CALL.REL.NOINC `($__internal_34_$__cuda_sm70_shflsync_bfly_p) ;  /* 0x0000054000007944 */ /* 0x000fea0003c00000 */
[----:B0-----:R-:W-:Y:S01]  /*12d0*/  HFMA2.MMA R16, -RZ, RZ, 0, 2.384185791015625e-07 ;  /* 0x00000004ff107435 */ /* 0x001fe200000001ff */
[----:B-1----:R-:W-:Y:S01]  /*12e0*/  FADD.FTZ R19, R19, R14 ;  /* 0x0000000e13137221 */ /* 0x002fe20000010000 */
[----:B------:R-:W-:-:S02]  /*12f0*/  MOV R17, 0x1f ;  /* 0x0000001f00117802 */ /* 0x000fc40000000f00 */
[----:B------:R-:W-:Y:S02]  /*1300*/  MOV R14, 0xffffffff ;  /* 0xffffffff000e7802 */ /* 0x000fe40000000f00 */
[----:B------:R-:W-:Y:S02]  /*1310*/  MOV R8, 0x1330 ;  /* 0x0000133000087802 */ /* 0x000fe40000000f00 */
[----:B------:R-:W-:Y:S05]  /*1320*/  CALL.REL.NOINC `($__internal_34_$__cuda_sm70_shflsync_bfly_p) ;  /* 0x000004e000007944 */ /* 0x000fea0003c00000 */
[----:B0-----:R-:W-:Y:S01]  /*1330*/  HFMA2.MMA R17, -RZ, RZ, 0, 1.847743988037109375e-06 ;  /* 0x0000001fff117435 */ /* 0x001fe200000001ff */
[----:B-1----:R-:W-:Y:S01]  /*1340*/  FADD.FTZ R19, R19, R14 ;  /* 0x0000000e13137221 */ /* 0x002fe20000010000 */
[----:B------:R-:W-:Y:S01]  /*1350*/  MOV R14, 0xffffffff ;  /* 0xffffffff000e7802 */ /* 0x000fe20000000f00 */
[----:B------:R-:W-:Y:S01]  /*1360*/  IMAD.MOV.U32 R16, RZ, RZ, 0x8 ;  /* 0x00000008ff107424 */ /* 0x000fe200078e00ff */
[----:B------:R-:W-:Y:S02]  /*1370*/  MOV R8, 0x1390 ;  /* 0x0000139000087802 */ /* 0x000fe40000000f00 */
[----:B------:R-:W-:Y:S05]  /*1380*/  CALL.REL.NOINC `($__internal_34_$__cuda_sm70_shflsync_bfly_p) ;  /* 0x0000048000007944 */ /* 0x000fea0003c00000 */
[----:B-1----:R-:W-:Y:S01]  /*1390*/  FADD.FTZ R13, R19, R14 ;  /* 0x0000000e130d7221 */ /* 0x002fe20000010000 */
[----:B0-----:R-:W-:Y:S01]  /*13a0*/  HFMA2.MMA R16, -RZ, RZ, 0, 9.5367431640625e-07 ;  /* 0x00000010ff107435 */ /* 0x001fe200000001ff */
[----:B------:R-:W-:Y:S01]  /*13b0*/  IMAD.MOV.U32 R17, RZ, RZ, 0x1f ;  /* 0x0000001fff117424 */ /* 0x000fe200078e00ff */
[----:B------:R-:W-:Y:S02]  /*13c0*/  MOV R14, 0xffffffff ;  /* 0xffffffff000e7802 */ /* 0x000fe40000000f00 */
[----:B------:R-:W-:-:S02]  /*13d0*/  MOV R19, R13 ;  /* 0x0000000d00137202 */ /* 0x000fc40000000f00 */
[----:B------:R-:W-:Y:S02]  /*13e0*/  MOV R8, 0x1400 ;  /* 0x0000140000087802 */ /* 0x000fe40000000f00 */
[----:B------:R-:W-:Y:S05]  /*13f0*/  CALL.REL.NOINC `($__internal_34_$__cuda_sm70_shflsync_bfly_p) ;  /* 0x0000041000007944 */ /* 0x000fea0003c00000 */
[----:B0-----:R-:W-:Y:S01]  /*1400*/  HFMA2.MMA R17, -RZ, RZ, 0, 1.847743988037109375e-06 ;  /* 0x0000001fff117435 */ /* 0x001fe200000001ff */
        /* <DEDUP_REMOVED lines=18> */
[----:B0-----:R-:W-:Y:S01]  /*1530*/  HFMA2.MMA R16, -RZ, RZ, 0, 4.76837158203125e-07 ;  /* 0x00000008ff107435 */ /* 0x001fe200000001ff */
[----:B-1----:R-:W-:Y:S01]  /*1540*/  FADD.FTZ R19, R19, R14 ;  /* 0x0000000e13137221 */ /* 0x002fe20000010000 */
[----:B------:R-:W-:Y:S01]  /*1550*/  MOV R14, 0xffffffff ;  /* 0xffffffff000e7802 */ /* 0x000fe20000000f00 */
[----:B------:R-:W-:Y:S01]  /*1560*/  IMAD.MOV.U32 R17, RZ, RZ, 0x1f ;  /* 0x0000001fff117424 */ /* 0x000fe200078e00ff */
[----:B------:R-:W-:Y:S02]  /*1570*/  MOV R8, 0x1590 ;  /* 0x0000159000087802 */ /* 0x000fe40000000f00 */
[----:B------:R-:W-:Y:S05]  /*1580*/  CALL.REL.NOINC `($__internal_34_$__cuda_sm70_shflsync_bfly_p) ;  /* 0x0000028000007944 */ /* 0x000fea0003c00000 */
[----:B-1----:R-:W-:Y:S01]  /*1590*/  FADD.FTZ R11, R19, R14 ;  /* 0x0000000e130b7221 */ /* 0x002fe20000010000 */
[----:B0-----:R-:W-:Y:S01]  /*15a0*/  HFMA2.MMA R16, -RZ, RZ, 0, 9.5367431640625e-07 ;  /* 0x00000010ff107435 */ /* 0x001fe200000001ff */
[----:B------:R-:W-:Y:S02]  /*15b0*/  MOV R17, 0x1f ;  /* 0x0000001f00117802 */ /* 0x000fe40000000f00 */
[----:B------:R-:W-:Y:S01]  /*15c0*/  MOV R14, 0xffffffff ;  /* 0xffffffff000e7802 */ /* 0x000fe20000000f00 */
[----:B------:R-:W-:Y:S01]  /*15d0*/  IMAD.MOV.U32 R19, RZ, RZ, R11 ;  /* 0x000000ffff137224 */ /* 0x000fe200078e000b */
[----:B------:R-:W-:-:S02]  /*15e0*/  MOV R8, 0x1600 ;  /* 0x0000160000087802 */ /* 0x000fc40000000f00 */
[----:B------:R-:W-:Y:S05]  /*15f0*/  CALL.REL.NOINC `($__internal_34_$__cuda_sm70_shflsync_bfly_p) ;  /* 0x0000021000007944 */ /* 0x000fea0003c00000 */
[----:B0-----:R-:W-:Y:S01]  /*1600*/  HFMA2.MMA R16, -RZ, RZ, 0, 5.9604644775390625e-08 ;  /* 0x00000001ff107435 */ /* 0x001fe200000001ff */
[----:B-1----:R-:W-:Y:S01]  /*1610*/  MOV R20, R14 ;  /* 0x0000000e00147202 */ /* 0x002fe20000000f00 */
[----:B------:R-:W-:Y:S01]  /*1620*/  IMAD.MOV.U32 R14, RZ, RZ, -0x1 ;  /* 0xffffffffff0e7424 */ /* 0x000fe200078e00ff */
[----:B------:R-:W-:-:S02]  /*1630*/  MOV R19, R10 ;  /* 0x0000000a00137202 */ /* 0x000fc40000000f00 */
[----:B------:R-:W-:Y:S02]  /*1640*/  MOV R17, 0x1f ;  /* 0x0000001f00117802 */ /* 0x000fe40000000f00 */
[----:B------:R-:W-:Y:S02]  /*1650*/  MOV R8, 0x1670 ;  /* 0x0000167000087802 */ /* 0x000fe40000000f00 */
[----:B------:R-:W-:Y:S05]  /*1660*/  CALL.REL.NOINC `($__internal_34_$__cuda_sm70_shflsync_bfly_p) ;  /* 0x000001a000007944 */ /* 0x000fea0003c00000 */
[----:B0-----:R-:W-:Y:S01]  /*1670*/  HFMA2.MMA R16, -RZ, RZ, 0, 1.1920928955078125e-07 ;  /* 0x00000002ff107435 */ /* 0x001fe200000001ff */
[----:B-1----:R-:W-:Y:S01]  /*1680*/  FADD.FTZ R19, R10, R14 ;  /* 0x0000000e0a137221 */ /* 0x002fe20000010000 */
[----:B------:R-:W-:Y:S02]  /*1690*/  MOV R17, 0x1f ;  /* 0x0000001f00117802 */ /* 0x000fe40000000f00 */
[----:B------:R-:W-:Y:S02]  /*16a0*/  MOV R14, 0xffffffff ;  /* 0xffffffff000e7802 */ /* 0x000fe40000000f00 */
[----:B------:R-:W-:Y:S02]  /*16b0*/  MOV R8, 0x16d0 ;  /* 0x000016d000087802 */ /* 0x000fe40000000f00 */
[----:B------:R-:W-:Y:S05]  /*16c0*/  CALL.REL.NOINC `($__internal_34_$__cuda_sm70_shflsync_bfly_p) ;  /* 0x0000014000007944 */ /* 0x000fea0003c00000 */
        /* <DEDUP_REMOVED lines=18> */
[----:B-1----:R-:W-:Y:S01]  /*17f0*/  MOV R8, R14 ;  /* 0x0000000e00087202 */ /* 0x002fe20000000f00 */
[----:B0-----:R-:W-:Y:S05]  /*1800*/  BRA `(.L_x_551) ;  /* 0xfffff5a000007947 */ /* 0x001fea000383ffff */
        .weak           $__internal_34_$__cuda_sm70_shflsync_bfly_p
        .type           $__internal_34_$__cuda_sm70_shflsync_bfly_p,@function
        .size           $__internal_34_$__cuda_sm70_shflsync_bfly_p,(.L_x_2052 - $__internal_34_$__cuda_sm70_shflsync_bfly_p)
$__internal_34_$__cuda_sm70_shflsync_bfly_p:
[----:B------:R-:W-:Y:S01]  /*1810*/  HFMA2.MMA R9, -RZ, RZ, 0, 0 ;  /* 0x00000000ff097435 */ /* 0x000fe200000001ff */
[----:B------:R-:W-:Y:S04]  /*1820*/  WARPSYNC R14 ;  /* 0x0000000e00007348 */ /* 0x000fe80003800000 */
[----:B------:R0:W1:Y:S01]  /*1830*/  SHFL.BFLY PT, R14, R19, R16, R17 ;  /* 0x0c000010130e7389 */ /* 0x00006200000e0011 */
[----:B------:R-:W-:Y:S05]  /*1840*/  RET.REL.NODEC R8 `(_ZN10layer_norm40ln_parallel_residual_bwd_finalize_kernelINS_22Kernel_traits_finalizeILj3072Ef13__nv_bfloat16S2_S2_fjLb0ELj1024ELj4ENS_18Kernel_traits_baseILj3072EfS2_S2_S2_fjLj1024EEEEELb1EEEvNS_9BwdParamsE) ;  /* 0xffffe7b008007950 */ /* 0x000fea0003c3ffff */
.L_x_552:
        /* <DEDUP_REMOVED lines=11> */
.L_x_2052:


//--------------------- .text._ZN10layer_norm31ln_parallel_residual_bwd_kernelINS_13Kernel_traitsIf13__nv_bfloat16S2_S2_fjLj3072ELj1ELj1ELj4ELj16ENS_18Kernel_traits_baseILj3072EfS2_S2_S2_fjLj128EEEEELb1ELb1ELb1EEEvNS_9BwdParamsE --------------------------
	.section	.text._ZN10layer_norm31ln_parallel_residual_bwd_kernelINS_13Kernel_traitsIf13__nv_bfloat16S2_S2_fjLj3072ELj1ELj1ELj4ELj16ENS_18Kernel_traits_baseILj3072EfS2_S2_S2_fjLj128EEEEELb1ELb1ELb1EEEvNS_9BwdParamsE,"ax",@progbits
	.sectioninfo	@"SHI_REGISTERS=201"
	.align	128
        .global         _ZN10layer_norm31ln_parallel_residual_bwd_kernelINS_13Kernel_traitsIf13__nv_bfloat16S2_S2_fjLj3072ELj1ELj1ELj4ELj16ENS_18Kernel_traits_baseILj3072EfS2_S2_S2_fjLj128EEEEELb1ELb1ELb1EEEvNS_9BwdParamsE
        .type           _ZN10layer_norm31ln_parallel_residual_bwd_kernelINS_13Kernel_traitsIf13__nv_bfloat16S2_S2_fjLj3072ELj1ELj1ELj4ELj16ENS_18Kernel_traits_baseILj3072EfS2_S2_S2_fjLj128EEEEELb1ELb1ELb1EEEvNS_9BwdParamsE,@function
        .size           _ZN10layer_norm31ln_parallel_residual_bwd_kernelINS_13Kernel_traitsIf13__nv_bfloat16S2_S2_fjLj3072ELj1ELj1ELj4ELj16ENS_18Kernel_traits_baseILj3072EfS2_S2_S2_fjLj128EEEEELb1ELb1ELb1EEEvNS_9BwdParamsE,(.L_x_2053 - _ZN10layer_norm31ln_parallel_residual_bwd_kernelINS_13Kernel_traitsIf13__nv_bfloat16S2_S2_fjLj3072ELj1ELj1ELj4ELj16ENS_18Kernel_traits_baseILj3072EfS2_S2_S2_fjLj128EEEEELb1ELb1ELb1EEEvNS_9BwdParamsE)
        .other          _ZN10layer_norm31ln_parallel_residual_bwd_kernelINS_13Kernel_traitsIf13__nv_bfloat16S2_S2_fjLj3072ELj1ELj1ELj4ELj16ENS_18Kernel_traits_baseILj3072EfS2_S2_S2_fjLj128EEEEELb1ELb1ELb1EEEvNS_9BwdParamsE,@"STO_CUDA_ENTRY STV_DEFAULT"
_ZN10layer_norm31ln_parallel_residual_bwd_kernelINS_13Kernel_traitsIf13__nv_bfloat16S2_S2_fjLj3072ELj1ELj1ELj4ELj16ENS_18Kernel_traits_baseILj3072EfS2_S2_S2_fjLj128EEEEELb1ELb1ELb1EEEvNS_9BwdParamsE:
.text._ZN10layer_norm31ln_parallel_residual_bwd_kernelINS_13Kernel_traitsIf13__nv_bfloat16S2_S2_fjLj3072ELj1ELj1ELj4ELj16ENS_18Kernel_traits_baseILj3072EfS2_S2_S2_fjLj128EEEEELb1ELb1ELb1EEEvNS_9BwdParamsE:
[----:B------:R-:W-:Y:S02]  /*0000*/  IMAD.MOV.U32 R1, RZ, RZ, c[0x0][0x28] ;  /* 0x00000a00ff017624 */ /* 0x000fe400078e00ff */
        /* <DEDUP_REMOVED lines=32> */
.L_x_553:
[----:B------:R-:W-:-:S05]  /*0210*/  IMAD.SHL.U32 R2, R0, 0x20, RZ ;  /* 0x0000002000027824 */ /* 0x000fca00078e00ff */
[----:B------:R-:W-:-:S04]  /*0220*/  LOP3.LUT R2, R2, 0xfe0, RZ, 0xc0, !PT ;  /* 0x00000fe002027812 */ /* 0x000fc800078ec0ff */
[----:B------:R-:W-:-:S05]  /*0230*/  IADD3 R2, P0, R2, c[0x0][0x1b0], RZ ;  /* 0x00006c0002027a10 */ /* 0x000fca0007f1e0ff */
[----:B------:R-:W-:-:S05]  /*0240*/  IMAD.X R3, RZ, RZ, c[0x0][0x1b4], P0 ;  /* 0x00006d00ff037624 */ /* 0x000fca00000e06ff */
[----:B------:R0:W5:Y:S04]  /*0250*/  LDG.E.128 R24, [R2.64] ;  /* 0x0000000402187981 */ /* 0x000168000c1e1d00 */
[----:B------:R0:W5:Y:S04]  /*0260*/  LDG.E.128 R20, [R2.64+0x10] ;  /* 0x0000100402147981 */ /* 0x000168000c1e1d00 */
[----:B------:R0:W5:Y:S04]  /*0270*/  LDG.E.128 R16, [R2.64+0x1000] ;  /* 0x0010000402107981 */ /* 0x000168000c1e1d00 */
[----:B------:R0:W5:Y:S04]  /*0280*/  LDG.E.128 R12, [R2.64+0x1010] ;  /* 0x00101004020c7981 */ /* 0x000168000c1e1d00 */
[----:B------:R0:W5:Y:S04]  /*0290*/  LDG.E.128 R8, [R2.64+0x2000] ;  /* 0x0020000402087981 */ /* 0x000168000c1e1d00 */
[----:B------:R0:W5:Y:S01]  /*02a0*/  LDG.E.128 R4, [R2.64+0x2010] ;  /* 0x0020100402047981 */ /* 0x000162000c1e1d00 */
[----:B------:R-:W-:Y:S01]  /*02b0*/  HFMA2.MMA R132, -RZ, RZ, 0, 5.9604644775390625e-08 ;  /* 0x00000001ff847435 */ /* 0x000fe200000001ff */
[----:B------:R-:W-:Y:S01]  /*02c0*/  LEA R83, R83, 0x4, 0x2 ;  /* 0x0000000453537811 */ /* 0x000fe200078e10ff */
        /* <DEDUP_REMOVED lines=23> */
[----:B0-----:R-:W-:-:S02]  /*0440*/  CS2R R130, SRZ ;  /* 0x0000000000827805 */ /* 0x001fc4000001ff00 */
.L_x_558:
[----:B------:R-:W-:Y:S01]  /*0450*/  IMAD R48, R82, c[0x0][0x168], RZ ;  /* 0x00005a0052307a24 */ /* 0x000fe200078e02ff */
[----:B------:R-:W-:Y:S01]  /*0460*/  LOP3.LUT R50, R0, 0x7f, RZ, 0xc0, !PT ;  /* 0x0000007f00327812 */ /* 0x000fe200078ec0ff */
[----:B------:R-:W-:-:S03]  /*0470*/  IMAD.MOV.U32 R68, RZ, RZ, 0x10 ;  /* 0x00000010ff447424 */ /* 0x000fc600078e00ff */
[----:B------:R-:W-:-:S04]  /*0480*/  SHF.R.S32.HI R49, RZ, 0x1f, R48 ;  /* 0x0000001fff317819 */ /* 0x000fc80000011430 */
[----:B------:R-:W-:-:S04]  /*0490*/  LEA.HI R49, R49, R48, RZ, 0x3 ;  /* 0x0000003031317211 */ /* 0x000fc800078f18ff */
[----:B------:R-:W-:-:S04]  /*04a0*/  LEA.HI.SX32 R81, R49, R50, 0x1d ;  /* 0x0000003231517211 */ /* 0x000fc800078feaff */
[C---:B------:R-:W-:Y:S01]  /*04b0*/  IADD3 R143, R81.reuse, 0x80, RZ ;  /* 0x00000080518f7810 */ /* 0x040fe20007ffe0ff */
[----:B------:R-:W-:Y:S01]  /*04c0*/  IMAD.SHL.U32 R138, R81, 0x10, RZ ;  /* 0x00000010518a7824 */ /* 0x000fe200078e00ff */
[----:B------:R-:W-:-:S03]  /*04d0*/  SHF.R.U32.HI R181, RZ, 0x1c, R81 ;  /* 0x0000001cffb57819 */ /* 0x000fc60000011651 */
[----:B------:R-:W-:Y:S01]  /*04e0*/  IMAD.SHL.U32 R136, R143, 0x10, RZ ;  /* 0x000000108f887824 */ /* 0x000fe200078e00ff */
[----:B------:R-:W-:Y:S02]  /*04f0*/  IADD3 R48, P0, R138, c[0x0][0x188], RZ ;  /* 0x000062008a307a10 */ /* 0x000fe40007f1e0ff */
[----:B------:R-:W-:Y:S02]  /*0500*/  IADD3 R153, R81, 0x100, RZ ;  /* 0x0000010051997810 */ /* 0x000fe40007ffe0ff */
[----:B------:R-:W-:Y:S02]  /*0510*/  IADD3.X R49, R181, c[0x0][0x18c], RZ, P0, !PT ;  /* 0x00006300b5317a10 */ /* 0x000fe400007fe4ff */
[----:B------:R-:W-:Y:S02]  /*0520*/  SHF.R.U32.HI R135, RZ, 0x1c, R143 ;  /* 0x0000001cff877819 */ /* 0x000fe4000001168f */
[----:B------:R-:W-:Y:S02]  /*0530*/  IADD3 R56, P0, R136, c[0x0][0x188], RZ ;  /* 0x0000620088387a10 */ /* 0x000fe40007f1e0ff */
[----:B------:R-:W-:Y:S01]  /*0540*/  SHF.L.U32 R134, R153, 0x4, RZ ;  /* 0x0000000499867819 */ /* 0x000fe200000006ff */
[----:B------:R-:W-:Y:S01]  /*0550*/  IMAD.MOV.U32 R79, RZ, RZ, 0x4 ;  /* 0x00000004ff4f7424 */ /* 0x000fe200078e00ff */
[----:B------:R-:W-:Y:S01]  /*0560*/  IADD3.X R57, R135, c[0x0][0x18c], RZ, P0, !PT ;  /* 0x0000630087397a10 */ /* 0x000fe200007fe4ff */
[----:B------:R-:W-:Y:S01]  /*0570*/  IMAD.WIDE.U32 R52, R81, R68, c[0x0][0x208] ;  /* 0x0000820051347625 */ /* 0x000fe200078e0044 */
[----:B------:R-:W-:Y:S01]  /*0580*/  SHF.R.U32.HI R133, RZ, 0x1c, R153 ;  /* 0x0000001cff857819 */ /* 0x000fe20000011699 */
[----:B------:R-:W2:Y:S01]  /*0590*/  LDG.E.128 R48, [R48.64] ;  /* 0x0000000430307981 */ /* 0x000ea2000c1e1d00 */
[----:B------:R-:W-:Y:S01]  /*05a0*/  IADD3 R64, P0, R134, c[0x0][0x188], RZ ;  /* 0x0000620086407a10 */ /* 0x000fe20007f1e0ff */
[----:B------:R-:W-:-:S02]  /*05b0*/  IMAD.WIDE R76, R82, R79, c[0x0][0x1a0] ;  /* 0x00006800524c7625 */ /* 0x000fc400078e024f */
[----:B------:R-:W3:Y:S01]  /*05c0*/  LDG.E.128 R52, [R52.64] ;  /* 0x0000000434347981 */ /* 0x000ee2000c1e1d00 */
[----:B------:R-:W-:Y:S01]  /*05d0*/  IADD3.X R65, R133, c[0x0][0x18c], RZ, P0, !PT ;  /* 0x0000630085417a10 */ /* 0x000fe200007fe4ff */
[-C--:B------:R-:W-:Y:S02]  /*05e0*/  IMAD.WIDE.U32 R60, R143, R68.reuse, c[0x0][0x208] ;  /* 0x000082008f3c7625 */ /* 0x080fe400078e0044 */
[----:B------:R0:W4:Y:S02]  /*05f0*/  LDG.E R139, [R76.64] ;  /* 0x000000044c8b7981 */ /* 0x000124000c1e1900 */
[----:B------:R-:W-:Y:S02]  /*0600*/  IMAD.WIDE R78, R82, R79, c[0x0][0x1a8] ;  /* 0x00006a00524e7625 */ /* 0x000fe400078e024f */
[----:B------:R-:W3:Y:S04]  /*0610*/  LDG.E.128 R64, [R64.64] ;  /* 0x0000000440407981 */ /* 0x000ee8000c1e1d00 */
[----:B------:R-:W3:Y:S04]  /*0620*/  LDG.E.128 R56, [R56.64] ;  /* 0x0000000438387981 */ /* 0x000ee8000c1e1d00 */
[----:B------:R-:W3:Y:S04]  /*0630*/  LDG.E.128 R60, [R60.64] ;  /* 0x000000043c3c7981 */ /* 0x000ee8000c1e1d00 */
[----:B------:R1:W3:Y:S01]  /*0640*/  LDG.E R137, [R78.64] ;  /* 0x000000044e897981 */ /* 0x0002e2000c1e1900 */
[----:B------:R-:W-:-:S06]  /*0650*/  IMAD.WIDE.U32 R68, R153, R68, c[0x0][0x208] ;  /* 0x0000820099447625 */ /* 0x000fcc00078e0044 */
[----:B------:R-:W3:Y:S01]  /*0660*/  LDG.E.128 R68, [R68.64] ;  /* 0x0000000444447981 */ /* 0x000ee2000c1e1d00 */
[----:B------:R-:W-:-:S04]  /*0670*/  ISETP.NE.U32.AND P0, PT, RZ, c[0x0][0x250], PT ;  /* 0x00009400ff007a0c */ /* 0x000fc80003f05070 */
[----:B------:R-:W-:Y:S02]  /*0680*/  ISETP.NE.AND.EX P0, PT, RZ, c[0x0][0x254], PT, P0 ;  /* 0x00009500ff007a0c */ /* 0x000fe40003f05300 */
[----:B------:R-:W-:Y:S01]  /*0690*/  ISETP.NE.U32.AND P1, PT, RZ, c[0x0][0x218], PT ;  /* 0x00008600ff007a0c */ /* 0x000fe20003f25070 */
[----:B------:R-:W-:-:S03]  /*06a0*/  IMAD.SHL.U32 R80, R81, 0x8, RZ ;  /* 0x0000000851507824 */ /* 0x000fc600078e00ff */
[----:B------:R-:W-:Y:S01]  /*06b0*/  ISETP.NE.AND.EX P1, PT, RZ, c[0x0][0x21c], PT, P1 ;  /* 0x00008700ff007a0c */ /* 0x000fe20003f25310 */
[----:B------:R-:W-:Y:S01]  /*06c0*/  IMAD.SHL.U32 R147, R143, 0x8, RZ ;  /* 0x000000088f937824 */ /* 0x000fe200078e00ff */
[----:B------:R-:W-:-:S05]  /*06d0*/  SHF.R.U32.HI R150, RZ, 0x1d, R81 ;  /* 0x0000001dff967819 */ /* 0x000fca0000011651 */
[----:B------:R-:W-:Y:S02]  /*06e0*/  @P0 IADD3 R140, P2, R80, c[0x0][0x198], RZ ;  /* 0x00006600508c0a10 */ /* 0x000fe40007f5e0ff */
[----:B------:R-:W-:Y:S02]  /*06f0*/  SHF.R.U32.HI R151, RZ, 0x1d, R143 ;  /* 0x0000001dff977819 */ /* 0x000fe4000001168f */
[----:B------:R-:W-:Y:S02]  /*0700*/  @P0 IADD3.X R141, R150, c[0x0][0x19c], RZ, P2, !PT ;  /* 0x00006700968d0a10 */ /* 0x000fe400017fe4ff */
[----:B------:R-:W-:Y:S02]  /*0710*/  @P0 IADD3 R144, P2, R147, c[0x0][0x198], RZ ;  /* 0x0000660093900a10 */ /* 0x000fe40007f5e0ff */
[----:B------:R-:W-:Y:S01]  /*0720*/  SHF.L.U32 R152, R153, 0x3, RZ ;  /* 0x0000000399987819 */ /* 0x000fe200000006ff */
[----:B-----5:R1:W5:Y:S01]  /*0730*/  @P0 LDG.E.64 R74, [R140.64] ;  /* 0x000000048c4a0981 */ /* 0x020362000c1e1b00 */
[----:B------:R-:W-:-:S02]  /*0740*/  @P0 IADD3.X R145, R151, c[0x0][0x19c], RZ, P2, !PT ;  /* 0x0000670097910a10 */ /* 0x000fc400017fe4ff */
[C---:B0-----:R-:W-:Y:S02]  /*0750*/  @P1 LEA R76, P2, R81.reuse, c[0x0][0x218], 0x4 ;  /* 0x00008600514c1a11 */ /* 0x041fe400078420ff */
[----:B------:R-:W-:Y:S01]  /*0760*/  SHF.R.U32.HI R154, RZ, 0x1d, R153 ;  /* 0x0000001dff9a7819 */ /* 0x000fe20000011699 */
[----:B------:R-:W-:Y:S01]  /*0770*/  ULDC.U8 UR6, c[0x0][0x1f0] ;  /* 0x00007c0000067ab9 */ /* 0x000fe20000000000 */
[----:B------:R-:W-:Y:S01]  /*0780*/  @P1 LEA.HI.X R77, R81, c[0x0][0x21c], RZ, 0x4, P2 ;  /* 0x00008700514d1a11 */ /* 0x000fe200010f24ff */
[----:B------:R0:W5:Y:S01]  /*0790*/  @P0 LDG.E.64 R72, [R144.64] ;  /* 0x0000000490480981 */ /* 0x000162000c1e1b00 */
[----:B------:R-:W-:Y:S02]  /*07a0*/  @P0 IADD3 R148, P3, R152, c[0x0][0x198], RZ ;  /* 0x0000660098940a10 */ /* 0x000fe40007f7e0ff */
[----:B------:R-:W-:Y:S01]  /*07b0*/  @P1 LEA R142, P2, R143, c[0x0][0x218], 0x4 ;  /* 0x000086008f8e1a11 */ /* 0x000fe200078420ff */
[----:B------:R0:W5:Y:S01]  /*07c0*/  @P1 LDG.E.128 R28, [R76.64] ;  /* 0x000000044c1c1981 */ /* 0x000162000c1e1d00 */
[----:B------:R-:W-:-:S02]  /*07d0*/  @P0 IADD3.X R149, R154, c[0x0][0x19c], RZ, P3, !PT ;  /* 0x000067009a950a10 */ /* 0x000fc40001ffe4ff */
[----:B------:R-:W-:Y:S02]  /*07e0*/  @P1 LEA.HI.X R143, R143, c[0x0][0x21c], RZ, 0x4, P2 ;  /* 0x000087008f8f1a11 */ /* 0x000fe400010f24ff */
[----:B------:R-:W-:Y:S01]  /*07f0*/  IADD3 R80, P2, R80, c[0x0][0x190], RZ ;  /* 0x0000640050507a10 */ /* 0x000fe20007f5e0ff */
[----:B------:R0:W5:Y:S01]  /*0800*/  @P0 LDG.E.64 R2, [R148.64] ;  /* 0x0000000494020981 */ /* 0x000162000c1e1b00 */
[----:B-1----:R-:W-:Y:S02]  /*0810*/  IADD3 R78, P3, R147, c[0x0][0x190], RZ ;  /* 0x00006400934e7a10 */ /* 0x002fe40007f7e0ff */
[----:B------:R-:W-:Y:S01]  /*0820*/  IADD3.X R81, R150, c[0x0][0x194], RZ, P2, !PT ;  /* 0x0000650096517a10 */ /* 0x000fe200017fe4ff */
[----:B------:R1:W5:Y:S01]  /*0830*/  @P1 LDG.E.128 R32, [R142.64] ;  /* 0x000000048e201981 */ /* 0x000362000c1e1d00 */
[----:B------:R-:W-:-:S04]  /*0840*/  IADD3.X R79, R151, c[0x0][0x194], RZ, P3, !PT ;  /* 0x00006500974f7a10 */ /* 0x000fc80001ffe4ff */
[----:B------:R-:W5:Y:S04]  /*0850*/  LDG.E.64 R80, [R80.64] ;  /* 0x0000000450507981 */ /* 0x000f68000c1e1b00 */
[----:B------:R-:W5:Y:S01]  /*0860*/  LDG.E.64 R78, [R78.64] ;  /* 0x000000044e4e7981 */ /* 0x000f62000c1e1b00 */
[----:B------:R-:W-:-:S04]  /*0870*/  @P1 LEA R146, P4, R153, c[0x0][0x218], 0x4 ;  /* 0x0000860099921a11 */ /* 0x000fc800078820ff */
[----:B------:R-:W-:Y:S02]  /*0880*/  @P1 LEA.HI.X R147, R153, c[0x0][0x21c], RZ, 0x4, P4 ;  /* 0x0000870099931a11 */ /* 0x000fe400020f24ff */
[----:B------:R-:W-:Y:S02]  /*0890*/  IADD3 R140, P4, R152, c[0x0][0x190], RZ ;  /* 0x00006400988c7a10 */ /* 0x000fe40007f9e0ff */
[----:B------:R-:W-:Y:S01]  /*08a0*/  ISETP.NE.AND P2, PT, RZ, UR6, PT ;  /* 0x00000006ff007c0c */ /* 0x000fe2000bf45270 */
[----:B------:R1:W5:Y:S01]  /*08b0*/  @P1 LDG.E.128 R36, [R146.64] ;  /* 0x0000000492241981 */ /* 0x000362000c1e1d00 */
[----:B------:R-:W-:-:S05]  /*08c0*/  IADD3.X R141, R154, c[0x0][0x194], RZ, P4, !PT ;  /* 0x000065009a8d7a10 */ /* 0x000fca00027fe4ff */
[----:B0-----:R2:W5:Y:S01]  /*08d0*/  LDG.E.64 R76, [R140.64] ;  /* 0x000000048c4c7981 */ /* 0x001562000c1e1b00 */
[----:B------:R-:W-:-:S04]  /*08e0*/  IADD3 R82, R82, c[0x0][0x160], RZ ;  /* 0x0000580052527a10 */ /* 0x000fc80007ffe0ff */
[----:B------:R-:W-:Y:S02]  /*08f0*/  ISETP.GE.AND P3, PT, R82, c[0x0][0x164], PT ;  /* 0x0000590052007a0c */ /* 0x000fe40003f66270 */
[----:B--2---:R-:W-:Y:S02]  /*0900*/  PRMT R140, RZ, 0x5410, R48 ;  /* 0x00005410ff8c7816 */ /* 0x004fe40000000030 */
[----:B------:R-:W-:Y:S02]  /*0910*/  PRMT R141, RZ, 0x5410, R49 ;  /* 0x00005410ff8d7816 */ /* 0x000fe40000000031 */
[----:B------:R-:W-:Y:S02]  /*0920*/  PRMT R145, RZ, 0x5410, R50 ;  /* 0x00005410ff917816 */ /* 0x000fe40000000032 */
[----:B----4-:R-:W-:Y:S02]  /*0930*/  FSEL R186, R139, RZ, !P2 ;  /* 0x000000ff8bba7208 */ /* 0x010fe40005000000 */
[----:B-1----:R-:W-:-:S02]  /*0940*/  PRMT R146, RZ, 0x5410, R51 ;  /* 0x00005410ff927816 */ /* 0x002fc40000000033 */
[----:B---3--:R-:W-:Y:S01]  /*0950*/  PRMT R139, RZ, 0x7610, R64 ;  /* 0x00007610ff8b7816 */ /* 0x008fe20000000040 */
[C---:B------:R-:W-:Y:S01]  /*0960*/  FADD.FTZ R140, -R186.reuse, R140 ;  /* 0x0000008cba8c7221 */ /* 0x040fe20000010100 */
[----:B------:R-:W-:Y:S02]  /*0970*/  PRMT R147, RZ, 0x7610, R51 ;  /* 0x00007610ff937816 */ /* 0x000fe40000000033 */
[----:B------:R-:W-:Y:S02]  /*0980*/  PRMT R48, RZ, 0x7610, R48 ;  /* 0x00007610ff307816 */ /* 0x000fe40000000030 */
[--C-:B------:R-:W-:Y:S02]  /*0990*/  PRMT R51, RZ, 0x5410, R52.reuse ;  /* 0x00005410ff337816 */ /* 0x100fe40000000034 */
        /* <DEDUP_REMOVED lines=8> */
[----:B------:R-:W-:Y:S01]  /*0a20*/  PRMT R155, RZ, 0x5410, R58 ;  /* 0x00005410ff9b7816 */ /* 0x000fe2000000003a */
[----:B------:R-:W-:Y:S01]  /*0a30*/  FMUL.FTZ R139, R137, R140 ;  /* 0x0000008c898b7220 */ /* 0x000fe20000410000 */
[----:B------:R-:W-:-:S02]  /*0a40*/  PRMT R52, RZ, 0x5410, R56 ;  /* 0x00005410ff347816 */ /* 0x000fc40000000038 */
[----:B------:R-:W-:Y:S01]  /*0a50*/  PRMT R54, RZ, 0x7610, R56 ;  /* 0x00007610ff367816 */ /* 0x000fe20000000038 */
[C---:B------:R-:W-:Y:S01]  /*0a60*/  FADD.FTZ R56, -R186.reuse, R141 ;  /* 0x0000008dba387221 */ /* 0x040fe20000010100 */
[----:B------:R-:W-:Y:S02]  /*0a70*/  PRMT R149, RZ, 0x5410, R57 ;  /* 0x00005410ff957816 */ /* 0x000fe40000000039 */
[----:B------:R-:W-:Y:S01]  /*0a80*/  PRMT R156, RZ, 0x7610, R58 ;  /* 0x00007610ff9c7816 */ /* 0x000fe2000000003a */
[C---:B------:R-:W-:Y:S01]  /*0a90*/  FADD.FTZ R58, -R186.reuse, R145 ;  /* 0x00000091ba3a7221 */ /* 0x040fe20000010100 */
[--C-:B------:R-:W-:Y:S02]  /*0aa0*/  PRMT R55, RZ, 0x5410, R60.reuse ;  /* 0x00005410ff377816 */ /* 0x100fe4000000003c */
[----:B------:R-:W-:Y:S01]  /*0ab0*/  PRMT R162, RZ, 0x7610, R60 ;  /* 0x00007610ffa27816 */ /* 0x000fe2000000003c */
[C---:B------:R-:W-:Y:S01]  /*0ac0*/  FADD.FTZ R60, -R186.reuse, R146 ;  /* 0x00000092ba3c7221 */ /* 0x040fe20000010100 */
[--C-:B------:R-:W-:Y:S01]  /*0ad0*/  PRMT R157, RZ, 0x5410, R59.reuse ;  /* 0x00005410ff9d7816 */ /* 0x100fe2000000003b */
[----:B------:R-:W-:Y:S01]  /*0ae0*/  FADD.FTZ R142, -R186, R48 ;  /* 0x00000030ba8e7221 */ /* 0x000fe20000010100 */
[----:B------:R-:W-:Y:S01]  /*0af0*/  PRMT R159, RZ, 0x7610, R59 ;  /* 0x00007610ff9f7816 */ /* 0x000fe2000000003b */
[----:B------:R-:W-:Y:S01]  /*0b00*/  FMUL.FTZ R146, R24, R51 ;  /* 0x0000003318927220 */ /* 0x000fe20000410000 */
[--C-:B------:R-:W-:Y:S01]  /*0b10*/  PRMT R59, RZ, 0x5410, R62.reuse ;  /* 0x00005410ff3b7816 */ /* 0x100fe2000000003e */
[C---:B------:R-:W-:Y:S01]  /*0b20*/  FADD.FTZ R170, -R186.reuse, R155 ;  /* 0x0000009bbaaa7221 */ /* 0x040fe20000010100 */
[----:B------:R-:W-:Y:S01]  /*0b30*/  PRMT R174, RZ, 0x7610, R62 ;  /* 0x00007610ffae7816 */ /* 0x000fe2000000003e */
[C---:B------:R-:W-:Y:S01]  /*0b40*/  FADD.FTZ R62, -R186.reuse, R147 ;  /* 0x00000093ba3e7221 */ /* 0x040fe20000010100 */
[----:B------:R-:W-:Y:S01]  /*0b50*/  PRMT R160, RZ, 0x5410, R65 ;  /* 0x00005410ffa07816 */ /* 0x000fe20000000041 */
[----:B------:R-:W-:Y:S01]  /*0b60*/  FADD.FTZ R164, -R186, R149 ;  /* 0x00000095baa47221 */ /* 0x000fe20000010100 */
[----:B------:R-:W-:Y:S01]  /*0b70*/  PRMT R49, RZ, 0x7610, R49 ;  /* 0x00007610ff317816 */ /* 0x000fe20000000031 */
[----:B------:R-:W-:-:S02]  /*0b80*/  FADD.FTZ R106, R51, R106 ;  /* 0x0000006a336a7221 */ /* 0x000fc40000010000 */
[----:B------:R-:W-:Y:S02]  /*0b90*/  FFMA.FTZ R130, R139, R51, R130 ;  /* 0x000000338b827223 */ /* 0x000fe40000010082 */
[C---:B------:R-:W-:Y:S02]  /*0ba0*/  FMUL.FTZ R147, R137.reuse, R56 ;  /* 0x0000003889937220 */ /* 0x040fe40000410000 */
[C---:B------:R-:W-:Y:S02]  /*0bb0*/  FMUL.FTZ R155, R137.reuse, R58 ;  /* 0x0000003a899b7220 */ /* 0x040fe40000410000 */
[----:B------:R-:W-:Y:S02]  /*0bc0*/  FMUL.FTZ R142, R137, R142 ;  /* 0x0000008e898e7220 */ /* 0x000fe40000410000 */
[----:B------:R-:W-:Y:S02]  /*0bd0*/  FMUL.FTZ R149, R25, R144 ;  /* 0x0000009019957220 */ /* 0x000fe40000410000 */
[----:B------:R-:W-:-:S02]  /*0be0*/  FADD.FTZ R56, RZ, R146 ;  /* 0x00000092ff387221 */ /* 0x000fc40000010000 */
[----:B------:R-:W-:Y:S02]  /*0bf0*/  FFMA.FTZ R51, R139, R146, RZ ;  /* 0x000000928b337223 */ /* 0x000fe400000100ff */
[C---:B------:R-:W-:Y:S02]  /*0c00*/  FADD.FTZ R188, -R186.reuse, R160 ;  /* 0x000000a0babc7221 */ /* 0x040fe40000010100 */
[----:B------:R-:W-:Y:S02]  /*0c10*/  FADD.FTZ R172, -R186, R156 ;  /* 0x0000009cbaac7221 */ /* 0x000fe40000010100 */
[----:B------:R-:W-:Y:S02]  /*0c20*/  FADD.FTZ R102, R53, R102 ;  /* 0x0000006635667221 */ /* 0x000fe40000010000 */
[-C--:B------:R-:W-:Y:S02]  /*0c30*/  FFMA.FTZ R126, R155, R53.reuse, R126 ;  /* 0x000000359b7e7223 */ /* 0x080fe4000001007e */
[----:B------:R-:W-:-:S02]  /*0c40*/  FMUL.FTZ R160, R20, R53 ;  /* 0x0000003514a07220 */ /* 0x000fc40000410000 */
[----:B------:R-:W-:Y:S02]  /*0c50*/  FADD.FTZ R152, -R186, R49 ;  /* 0x00000031ba987221 */ /* 0x000fe40000010100 */
[----:B------:R-:W-:Y:S02]  /*0c60*/  FMUL.FTZ R156, R26, R143 ;  /* 0x0000008f1a9c7220 */ /* 0x000fe40000410000 */
[----:B------:R-:W-:Y:S02]  /*0c70*/  FADD.FTZ R53, R56, R149 ;  /* 0x0000009538357221 */ /* 0x000fe40000010000 */
[----:B------:R-:W-:Y:S01]  /*0c80*/  FFMA.FTZ R51, R142, R149, R51 ;  /* 0x000000958e337223 */ /* 0x000fe20000010033 */
[----:B------:R-:W-:Y:S01]  /*0c90*/  PRMT R50, RZ, 0x7610, R50 ;  /* 0x00007610ff327816 */ /* 0x000fe20000000032 */
[----:B------:R-:W-:Y:S02]  /*0ca0*/  FADD.FTZ R178, -R186, R159 ;  /* 0x0000009fbab27221 */ /* 0x000fe40000010100 */
[----:B------:R-:W-:-:S02]  /*0cb0*/  FMUL.FTZ R152, R137, R152 ;  /* 0x0000009889987220 */ /* 0x000fc40000410000 */
[----:B------:R-:W-:Y:S02]  /*0cc0*/  FMUL.FTZ R159, R27, R148 ;  /* 0x000000941b9f7220 */ /* 0x000fe40000410000 */
[----:B------:R-:W-:Y:S02]  /*0cd0*/  FADD.FTZ R56, R53, R156 ;  /* 0x0000009c35387221 */ /* 0x000fe40000010000 */
[----:B------:R-:W-:Y:S01]  /*0ce0*/  FFMA.FTZ R51, R147, R156, R51 ;  /* 0x0000009c93337223 */ /* 0x000fe20000010033 */
[----:B------:R-:W-:Y:S01]  /*0cf0*/  PRMT R161, RZ, 0x5410, R66 ;  /* 0x00005410ffa17816 */ /* 0x000fe20000000042 */
[----:B------:R-:W-:Y:S01]  /*0d00*/  FADD.FTZ R158, -R186, R50 ;  /* 0x00000032ba9e7221 */ /* 0x000fe20000010100 */
[----:B------:R-:W-:Y:S01]  /*0d10*/  PRMT R165, RZ, 0x5410, R67 ;  /* 0x00005410ffa57816 */ /* 0x000fe20000000043 */
[----:B------:R-:W-:Y:S02]  /*0d20*/  FADD.FTZ R53, R56, R159 ;  /* 0x0000009f38357221 */ /* 0x000fe40000010000 */
[----:B------:R-:W-:Y:S01]  /*0d30*/  FFMA.FTZ R51, R152, R159, R51 ;  /* 0x0000009f98337223 */ /* 0x000fe20000010033 */
[----:B------:R-:W-:Y:S01]  /*0d40*/  PRMT R67, RZ, 0x7610, R67 ;  /* 0x00007610ff437816 */ /* 0x000fe20000000043 */
[----:B------:R-:W-:-:S02]  /*0d50*/  FADD.FTZ R194, -R186, R161 ;  /* 0x000000a1bac27221 */ /* 0x000fc40000010100 */
[----:B------:R-:W-:Y:S02]  /*0d60*/  FMUL.FTZ R158, R137, R158 ;  /* 0x0000009e899e7220 */ /* 0x000fe40000410000 */
[----:B------:R-:W-:Y:S02]  /*0d70*/  FMUL.FTZ R161, R21, R150 ;  /* 0x0000009615a17220 */ /* 0x000fe40000410000 */
[----:B------:R-:W-:Y:S02]  /*0d80*/  FADD.FTZ R56, R53, R160 ;  /* 0x000000a035387221 */ /* 0x000fe40000010000 */
[----:B------:R-:W-:Y:S01]  /*0d90*/  FFMA.FTZ R51, R155, R160, R51 ;  /* 0x000000a09b337223 */ /* 0x000fe20000010033 */
[----:B------:R-:W-:Y:S01]  /*0da0*/  PRMT R153, RZ, 0x7610, R57 ;  /* 0x00007610ff997816 */ /* 0x000fe20000000039 */
[----:B------:R-:W-:Y:S01]  /*0db0*/  FADD.FTZ R48, -R186, R67 ;  /* 0x00000043ba307221 */ /* 0x000fe20000010100 */
[----:B------:R-:W-:Y:S01]  /*0dc0*/  PRMT R65, RZ, 0x7610, R65 ;  /* 0x00007610ff417816 */ /* 0x000fe20000000041 */
[----:B------:R-:W-:Y:S01]  /*0dd0*/  FMUL.FTZ R67, R137, R60 ;  /* 0x0000003c89437220 */ /* 0x000fe20000410000 */
[----:B------:R-:W-:Y:S01]  /*0de0*/  PRMT R57, RZ, 0x5410, R61 ;  /* 0x00005410ff397816 */ /* 0x000fe2000000003d */
[----:B------:R-:W-:Y:S01]  /*0df0*/  FADD.FTZ R53, R56, R161 ;  /* 0x000000a138357221 */ /* 0x000fe20000010000 */
[----:B------:R-:W-:Y:S01]  /*0e00*/  PRMT R168, RZ, 0x7610, R61 ;  /* 0x00007610ffa87816 */ /* 0x000fe2000000003d */
[----:B------:R-:W-:Y:S01]  /*0e10*/  FFMA.FTZ R51, R158, R161, R51 ;  /* 0x000000a19e337223 */ /* 0x000fe20000010033 */
[----:B------:R-:W-:-:S02]  /*0e20*/  PRMT R167, RZ, 0x5410, R70 ;  /* 0x00005410ffa77816 */ /* 0x000fc40000000046 */
[----:B------:R-:W-:Y:S01]  /*0e30*/  PRMT R198, RZ, 0x7610, R70 ;  /* 0x00007610ffc67816 */ /* 0x000fe20000000046 */
[----:B------:R-:W-:Y:S01]  /*0e40*/  FMUL.FTZ R70, R22, R151 ;  /* 0x0000009716467220 */ /* 0x000fe20000410000 */
[--C-:B------:R-:W-:Y:S02]  /*0e50*/  PRMT R61, RZ, 0x5410, R63.reuse ;  /* 0x00005410ff3d7816 */ /* 0x100fe4000000003f */
[----:B------:R-:W-:Y:S02]  /*0e60*/  PRMT R180, RZ, 0x7610, R63 ;  /* 0x00007610ffb47816 */ /* 0x000fe4000000003f */
[----:B------:R-:W-:Y:S02]  /*0e70*/  PRMT R63, RZ, 0x5410, R64 ;  /* 0x00005410ff3f7816 */ /* 0x000fe40000000040 */
[----:B------:R-:W-:Y:S01]  /*0e80*/  PRMT R163, RZ, 0x7610, R66 ;  /* 0x00007610ffa37816 */ /* 0x000fe20000000042 */
[C---:B------:R-:W-:Y:S02]  /*0e90*/  FADD.FTZ R190, -R186.reuse, R65 ;  /* 0x00000041babe7221 */ /* 0x040fe40000010100 */
[----:B------:R-:W-:-:S02]  /*0ea0*/  FADD.FTZ R64, -R186, R52 ;  /* 0x00000034ba407221 */ /* 0x000fc40000010100 */
[----:B------:R-:W-:Y:S02]  /*0eb0*/  FMUL.FTZ R62, R137, R62 ;  /* 0x0000003e893e7220 */ /* 0x000fe40000410000 */
[----:B------:R-:W-:Y:S02]  /*0ec0*/  FMUL.FTZ R65, R23, R154 ;  /* 0x0000009a17417220 */ /* 0x000fe40000410000 */
[----:B------:R-:W-:Y:S02]  /*0ed0*/  FADD.FTZ R56, R53, R70 ;  /* 0x0000004635387221 */ /* 0x000fe40000010000 */
[----:B------:R-:W-:Y:S02]  /*0ee0*/  FFMA.FTZ R51, R67, R70, R51 ;  /* 0x0000004643337223 */ /* 0x000fe40000010033 */
[C---:B------:R-:W-:Y:S01]  /*0ef0*/  FADD.FTZ R66, -R186.reuse, R54 ;  /* 0x00000036ba427221 */ /* 0x040fe20000010100 */
[----:B------:R-:W-:Y:S01]  /*0f00*/  PRMT R192, RZ, 0x7610, R69 ;  /* 0x00007610ffc07816 */ /* 0x000fe20000000045 */
[C---:B------:R-:W-:Y:S01]  /*0f10*/  FADD.FTZ R166, -R186.reuse, R153 ;  /* 0x00000099baa67221 */ /* 0x040fe20000010100 */
[----:B------:R-:W-:Y:S01]  /*0f20*/  PRMT R153, RZ, 0x5410, R68 ;  /* 0x00005410ff997816 */ /* 0x000fe20000000044 */
[----:B------:R-:W-:-:S02]  /*0f30*/  FADD.FTZ R176, -R186, R157 ;  /* 0x0000009dbab07221 */ /* 0x000fc40000010100 */
[C---:B------:R-:W-:Y:S02]  /*0f40*/  FADD.FTZ R182, -R186.reuse, R63 ;  /* 0x0000003fbab67221 */ /* 0x040fe40000010100 */
[C---:B------:R-:W-:Y:S01]  /*0f50*/  FADD.FTZ R196, -R186.reuse, R163 ;  /* 0x000000a3bac47221 */ /* 0x040fe20000010100 */
[----:B------:R-:W-:Y:S01]  /*0f60*/  PRMT R163, RZ, 0x5410, R69 ;  /* 0x00005410ffa37816 */ /* 0x000fe20000000045 */
[----:B------:R-:W-:Y:S01]  /*0f70*/  FADD.FTZ R54, -R186, R165 ;  /* 0x000000a5ba367221 */ /* 0x000fe20000010100 */
[----:B------:R-:W-:Y:S01]  /*0f80*/  PRMT R186, RZ, 0x7610, R68 ;  /* 0x00007610ffba7816 */ /* 0x000fe20000000044 */
[----:B------:R-:W-:Y:S02]  /*0f90*/  FMUL.FTZ R69, R137, R64 ;  /* 0x0000004089457220 */ /* 0x000fe40000410000 */
[----:B------:R-:W-:Y:S02]  /*0fa0*/  FMUL.FTZ R68, R16, R55 ;  /* 0x0000003710447220 */ /* 0x000fe40000410000 */
[----:B------:R-:W-:-:S02]  /*0fb0*/  FADD.FTZ R53, R56, R65 ;  /* 0x0000004138357221 */ /* 0x000fc40000010000 */
[----:B------:R-:W-:Y:S02]  /*0fc0*/  FFMA.FTZ R51, R62, R65, R51 ;  /* 0x000000413e337223 */ /* 0x000fe40000010033 */
[----:B------:R-:W-:Y:S02]  /*0fd0*/  FMUL.FTZ R64, R137, R66 ;  /* 0x0000004289407220 */ /* 0x000fe40000410000 */
[----:B------:R-:W-:Y:S02]  /*0fe0*/  FMUL.FTZ R141, R17, R162 ;  /* 0x000000a2118d7220 */ /* 0x000fe40000410000 */
[----:B------:R-:W-:Y:S02]  /*0ff0*/  FADD.FTZ R56, R53, R68 ;  /* 0x0000004435387221 */ /* 0x000fe40000010000 */
[----:B------:R-:W-:Y:S01]  /*1000*/  FFMA.FTZ R51, R69, R68, R51 ;  /* 0x0000004445337223 */ /* 0x000fe20000010033 */
[----:B------:R-:W-:Y:S01]  /*1010*/  PRMT R49, RZ, 0x5410, R71 ;  /* 0x00005410ff317816 */ /* 0x000fe20000000047 */
[----:B------:R-:W-:Y:S01]  /*1020*/  FADD.FTZ R105, R148, R105 ;  /* 0x0000006994697221 */ /* 0x000fe20000010000 */
[----:B------:R-:W-:Y:S01]  /*1030*/  PRMT R52, RZ, 0x7610, R71 ;  /* 0x00007610ff347816 */ /* 0x000fe20000000047 */
[----:B------:R-:W-:-:S02]  /*1040*/  FFMA.FTZ R129, R152, R148, R129 ;  /* 0x0000009498817223 */ /* 0x000fc40000010081 */
[----:B------:R-:W-:Y:S02]  /*1050*/  FMUL.FTZ R71, R137, R164 ;  /* 0x000000a489477220 */ /* 0x000fe40000410000 */
        /* <DEDUP_REMOVED lines=67> */
[C---:B------:R-:W-:Y:S02]  /*1490*/  FMUL.FTZ R169, R137.reuse, R54 ;  /* 0x0000003689a97220 */ /* 0x040fe40000410000 */
[----:B------:R-:W-:Y:S02]  /*14a0*/  FMUL.FTZ R168, R137, R196 ;  /* 0x000000c489a87220 */ /* 0x000fe40000410000 */
[----:B------:R-:W-:Y:S02]  /*14b0*/  FMUL.FTZ R167, R5, R198 ;  /* 0x000000c605a77220 */ /* 0x000fe40000410000 */
[----:B------:R-:W-:-:S02]  /*14c0*/  FADD.FTZ R54, R53, R166 ;  /* 0x000000a635367221 */ /* 0x000fc40000010000 */
[----:B------:R-:W-:Y:S01]  /*14d0*/  FFMA.FTZ R51, R165, R166, R51 ;  /* 0x000000a6a5337223 */ /* 0x000fe20000010033 */
[----:B------:R-:W-:Y:S01]  /*14e0*/  SHF.R.U32.HI R50, RZ, 0x7, R0 ;  /* 0x00000007ff327819 */ /* 0x000fe20000011600 */
[----:B------:R-:W-:Y:S02]  /*14f0*/  FADD.FTZ R84, R49, R84 ;  /* 0x0000005431547221 */ /* 0x000fe40000010000 */
[-C--:B------:R-:W-:Y:S02]  /*1500*/  FFMA.FTZ R108, R169, R49.reuse, R108 ;  /* 0x00000031a96c7223 */ /* 0x080fe4000001006c */
[----:B------:R-:W-:Y:S02]  /*1510*/  FMUL.FTZ R170, R6, R49 ;  /* 0x0000003106aa7220 */ /* 0x000fe40000410000 */
[----:B------:R-:W-:Y:S02]  /*1520*/  FADD.FTZ R49, R54, R167 ;  /* 0x000000a736317221 */ /* 0x000fe40000010000 */
[----:B------:R-:W-:Y:S01]  /*1530*/  FFMA.FTZ R51, R168, R167, R51 ;  /* 0x000000a7a8337223 */ /* 0x000fe20000010033 */
[----:B------:R-:W-:Y:S01]  /*1540*/  LOP3.LUT P2, RZ, R132, 0xff, RZ, 0xc0, !PT ;  /* 0x000000ff84ff7812 */ /* 0x000fe2000784c0ff */
[----:B------:R-:W-:-:S02]  /*1550*/  IMAD.SHL.U32 R50, R50, 0x4, RZ ;  /* 0x0000000432327824 */ /* 0x000fc400078e00ff */
[----:B------:R-:W-:Y:S02]  /*1560*/  FMUL.FTZ R172, R137, R48 ;  /* 0x0000003089ac7220 */ /* 0x000fe40000410000 */
[----:B------:R-:W-:Y:S02]  /*1570*/  FMUL.FTZ R171, R7, R52 ;  /* 0x0000003407ab7220 */ /* 0x000fe40000410000 */
[----:B------:R-:W-:Y:S02]  /*1580*/  FADD.FTZ R48, R49, R170 ;  /* 0x000000aa31307221 */ /* 0x000fe40000010000 */
[----:B------:R-:W-:Y:S02]  /*1590*/  FFMA.FTZ R51, R169, R170, R51 ;  /* 0x000000aaa9337223 */ /* 0x000fe40000010033 */
[----:B------:R-:W-:Y:S02]  /*15a0*/  FADD.FTZ R98, R55, R98 ;  /* 0x0000006237627221 */ /* 0x000fe40000010000 */
[----:B------:R-:W-:-:S02]  /*15b0*/  FFMA.FTZ R122, R69, R55, R122 ;  /* 0x00000037457a7223 */ /* 0x000fc4000001007a */
[----:B------:R-:W-:Y:S02]  /*15c0*/  FADD.FTZ R95, R174, R95 ;  /* 0x0000005fae5f7221 */ /* 0x000fe40000010000 */
[----:B------:R-:W-:Y:S01]  /*15d0*/  FFMA.FTZ R119, R154, R174, R119 ;  /* 0x000000ae9a777223 */ /* 0x000fe20000010077 */
[----:B------:R-:W-:Y:S01]  /*15e0*/  SEL R174, R83, R50, !P2 ;  /* 0x0000003253ae7207 */ /* 0x000fe20005000000 */
        /* <DEDUP_REMOVED lines=16> */
.L_x_559:
        /* <DEDUP_REMOVED lines=18> */
.L_x_560:
[----:B------:R-:W-:Y:S01]  /*1810*/  LOP3.LUT P2, RZ, R0, 0x1f, RZ, 0xc0, !PT ;  /* 0x0000001f00ff7812 */ /* 0x000fe2000784c0ff */
[----:B-1----:R-:W-:Y:S01]  /*1820*/  FADD.FTZ R57, R48, R55 ;  /* 0x0000003730397221 */ /* 0x002fe20000010000 */
[----:B------:R-:W-:Y:S01]  /*1830*/  ULDC.U8 UR6, c[0x0][0x1f0] ;  /* 0x00007c0000067ab9 */ /* 0x000fe20000000000 */
[----:B--2---:R-:W-:Y:S01]  /*1840*/  FADD.FTZ R56, R56, R53 ;  /* 0x0000003538387221 */ /* 0x004fe20000010000 */
[----:B------:R-:W-:Y:S01]  /*1850*/  ISETP.NE.AND P4, PT, RZ, UR6, PT ;  /* 0x00000006ff007c0c */ /* 0x000fe2000bf85270 */
[----:B------:R-:W-:Y:S08]  /*1860*/  WARPSYNC 0xffffffff ;  /* 0xffffffff00007948 */ /* 0x000ff00003800000 */
[----:B------:R-:W-:-:S04]  /*1870*/  @!P2 SHF.R.U32.HI R49, RZ, 0x5, R0 ;  /* 0x00000005ff31a819 */ /* 0x000fc80000011600 */
[----:B------:R-:W-:-:S05]  /*1880*/  @!P2 LOP3.LUT R49, R49, 0x3, RZ, 0xc0, !PT ;  /* 0x000000033131a812 */ /* 0x000fca00078ec0ff */
[----:B------:R-:W-:-:S05]  /*1890*/  @!P2 IMAD.IADD R173, R174, 0x1, R49 ;  /* 0x00000001aeada824 */ /* 0x000fca00078e0231 */
[----:B------:R-:W-:Y:S04]  /*18a0*/  @!P2 STS.64 [R173.X8+0x3000], R56 ;  /* 0x00300038ad00a388 */ /* 0x000fe80000008a00 */
[----:B------:R-:W-:Y:S01]  /*18b0*/  BAR.SYNC.DEFER_BLOCKING 0x0 ;  /* 0x0000000000007b1d */ /* 0x000fe20000010000 */
[----:B-----5:R-:W-:-:S05]  /*18c0*/  LOP3.LUT P2, RZ, R80, 0xff00, RZ, 0xc0, !PT ;  /* 0x0000ff0050ff7812 */ /* 0x020fca000784c0ff */
[----:B------:R-:W1:Y:S04]  /*18d0*/  LDS.128 R48, [R174.X8+0x3000] ;  /* 0x00300000ae307984 */ /* 0x000e680000008c00 */
[----:B0-----:R-:W0:Y:S01]  /*18e0*/  LDS.128 R52, [R174.X8+0x3010] ;  /* 0x00301000ae347984 */ /* 0x001e220000008c00 */
[----:B-1----:R-:W-:Y:S02]  /*18f0*/  FADD.FTZ R175, RZ, R48 ;  /* 0x00000030ffaf7221 */ /* 0x002fe40000010000 */
[----:B------:R-:W-:Y:S02]  /*1900*/  FADD.FTZ R48, RZ, R49 ;  /* 0x00000031ff307221 */ /* 0x000fe40000010000 */
[----:B------:R-:W-:Y:S02]  /*1910*/  FADD.FTZ R175, R50, R175 ;  /* 0x000000af32af7221 */ /* 0x000fe40000010000 */
[----:B------:R-:W-:Y:S01]  /*1920*/  FADD.FTZ R48, R51, R48 ;  /* 0x0000003033307221 */ /* 0x000fe20000010000 */
[----:B------:R-:W-:Y:S01]  /*1930*/  @P0 MOV R51, R74 ;  /* 0x0000004a00330202 */ /* 0x000fe20000000f00 */
[----:B0-----:R-:W-:Y:S01]  /*1940*/  FADD.FTZ R175, R175, R52 ;  /* 0x00000034afaf7221 */ /* 0x001fe20000010000 */
[--C-:B------:R-:W-:Y:S01]  /*1950*/  @P1 PRMT R52, RZ, 0x7610, R28.reuse ;  /* 0x00007610ff341816 */ /* 0x100fe2000000001c */
[----:B------:R-:W-:Y:S01]  /*1960*/  FADD.FTZ R48, R48, R53 ;  /* 0x0000003530307221 */ /* 0x000fe20000010000 */
[----:B------:R-:W-:Y:S01]  /*1970*/  @P0 LOP3.LUT P6, RZ, R51, 0xff, RZ, 0xc0, !PT ;  /* 0x000000ff33ff0812 */ /* 0x000fe200078cc0ff */
[----:B------:R-:W-:Y:S01]  /*1980*/  FADD.FTZ R54, R54, R175 ;  /* 0x000000af36367221 */ /* 0x000fe20000010000 */
[----:B------:R-:W-:Y:S01]  /*1990*/  @P1 PRMT R53, RZ, 0x5410, R28 ;  /* 0x00005410ff351816 */ /* 0x000fe2000000001c */
[----:B------:R-:W-:-:S02]  /*19a0*/  FADD.FTZ R49, R55, R48 ;  /* 0x0000003037317221 */ /* 0x000fc40000010000 */
[----:B------:R-:W-:Y:S02]  /*19b0*/  FMUL.FTZ R54, R54, c[0x0][0x1e0] ;  /* 0x0000780036367a20 */ /* 0x000fe40000410000 */
[----:B------:R-:W-:Y:S02]  /*19c0*/  FMUL.FTZ R49, R49, c[0x0][0x1e0] ;  /* 0x0000780031317a20 */ /* 0x000fe40000410000 */
[----:B------:R-:W-:Y:S01]  /*19d0*/  IMAD.MOV.U32 R50, RZ, RZ, R80 ;  /* 0x000000ffff327224 */ /* 0x000fe200078e0050 */
[----:B------:R-:W-:Y:S02]  /*19e0*/  FSEL R48, R54, RZ, !P4 ;  /* 0x000000ff36307208 */ /* 0x000fe40006000000 */
[----:B------:R-:W-:Y:S02]  /*19f0*/  @P0 LOP3.LUT P4, RZ, R74, 0xff00, RZ, 0xc0, !PT ;  /* 0x0000ff004aff0812 */ /* 0x000fe4000788c0ff */
[----:B------:R-:W-:Y:S01]  /*1a00*/  LOP3.LUT P5, RZ, R50, 0xff, RZ, 0xc0, !PT ;  /* 0x000000ff32ff7812 */ /* 0x000fe200078ac0ff */
[----:B------:R-:W-:-:S02]  /*1a10*/  FFMA.FTZ R142, R142, R49, R48 ;  /* 0x000000318e8e7223 */ /* 0x000fc40000010030 */
[-C--:B------:R-:W-:Y:S02]  /*1a20*/  FFMA.FTZ R139, R139, R49.reuse, R48 ;  /* 0x000000318b8b7223 */ /* 0x080fe40000010030 */
[----:B------:R-:W-:Y:S02]  /*1a30*/  FADD.FTZ R142, R149, -R142 ;  /* 0x8000008e958e7221 */ /* 0x000fe40000010000 */
[-CC-:B------:R-:W-:Y:S02]  /*1a40*/  FFMA.FTZ R147, R147, R49.reuse, R48.reuse ;  /* 0x0000003193937223 */ /* 0x180fe40000010030 */
[----:B------:R-:W-:Y:S02]  /*1a50*/  FADD.FTZ R50, R146, -R139 ;  /* 0x8000008b92327221 */ /* 0x000fe40000010000 */
[----:B------:R-:W-:Y:S02]  /*1a60*/  FMUL.FTZ R51, R137, R142 ;  /* 0x0000008e89337220 */ /* 0x000fe40000410000 */
[----:B------:R-:W-:-:S02]  /*1a70*/  FFMA.FTZ R152, R152, R49, R48 ;  /* 0x0000003198987223 */ /* 0x000fc40000010030 */
[-CC-:B------:R-:W-:Y:S02]  /*1a80*/  FFMA.FTZ R155, R155, R49.reuse, R48.reuse ;  /* 0x000000319b9b7223 */ /* 0x180fe40000010030 */
[----:B------:R-:W-:Y:S02]  /*1a90*/  FADD.FTZ R156, R156, -R147 ;  /* 0x800000939c9c7221 */ /* 0x000fe40000010000 */
[----:B------:R-:W-:Y:S02]  /*1aa0*/  FMUL.FTZ R50, R137, R50 ;  /* 0x0000003289327220 */ /* 0x000fe40000410000 */
[----:B------:R-:W-:Y:S02]  /*1ab0*/  FFMA.FTZ R158, R158, R49, R48 ;  /* 0x000000319e9e7223 */ /* 0x000fe40000010030 */
[----:B------:R-:W-:Y:S01]  /*1ac0*/  @P1 FADD.FTZ R51, R51, R52 ;  /* 0x0000003433331221 */ /* 0x000fe20000010000 */
[----:B------:R-:W-:Y:S01]  /*1ad0*/  @P1 PRMT R52, RZ, 0x5410, R29 ;  /* 0x00005410ff341816 */ /* 0x000fe2000000001d */
[----:B------:R-:W-:-:S02]  /*1ae0*/  FADD.FTZ R152, R159, -R152 ;  /* 0x800000989f987221 */ /* 0x000fc40000010000 */
[----:B------:R-:W-:Y:S02]  /*1af0*/  FADD.FTZ R160, R160, -R155 ;  /* 0x8000009ba0a07221 */ /* 0x000fe40000010000 */
[----:B------:R-:W-:Y:S02]  /*1b00*/  FMUL.FTZ R155, R137, R156 ;  /* 0x0000009c899b7220 */ /* 0x000fe40000410000 */
[----:B------:R-:W-:Y:S01]  /*1b10*/  @P1 FADD.FTZ R50, R50, R53 ;  /* 0x0000003532321221 */ /* 0x000fe20000010000 */
[----:B------:R-:W-:Y:S01]  /*1b20*/  @P1 PRMT R53, RZ, 0x7610, R29 ;  /* 0x00007610ff351816 */ /* 0x000fe2000000001d */
[----:B------:R-:W-:Y:S02]  /*1b30*/  FADD.FTZ R54, R161, -R158 ;  /* 0x8000009ea1367221 */ /* 0x000fe40000010000 */
[----:B------:R-:W-:Y:S02]  /*1b40*/  FMUL.FTZ R158, R137, R152 ;  /* 0x00000098899e7220 */ /* 0x000fe40000410000 */
[----:B------:R-:W-:Y:S01]  /*1b50*/  @P1 FADD.FTZ R155, R155, R52 ;  /* 0x000000349b9b1221 */ /* 0x000fe20000010000 */
[----:B------:R-:W-:Y:S01]  /*1b60*/  @P1 PRMT R52, RZ, 0x5410, R30 ;  /* 0x00005410ff341816 */ /* 0x000fe2000000001e */
[----:B------:R-:W-:-:S02]  /*1b70*/  FMUL.FTZ R159, R137, R160 ;  /* 0x000000a0899f7220 */ /* 0x000fc40000410000 */
[----:B------:R-:W-:Y:S02]  /*1b80*/  FMUL.FTZ R146, R50, c[0x0][0x1e8] ;  /* 0x00007a0032927a20 */ /* 0x000fe40000410000 */
[----:B------:R-:W-:Y:S01]  /*1b90*/  @P1 FADD.FTZ R158, R158, R53 ;  /* 0x000000359e9e1221 */ /* 0x000fe20000010000 */
[----:B------:R-:W-:Y:S01]  /*1ba0*/  @P1 PRMT R53, RZ, 0x7610, R30 ;  /* 0x00007610ff351816 */ /* 0x000fe2000000001e */
[----:B------:R-:W-:Y:S01]  /*1bb0*/  FMUL.FTZ R142, R51, c[0x0][0x1e8] ;  /* 0x00007a00338e7a20 */ /* 0x000fe20000410000 */
[----:B------:R-:W-:Y:S01]  /*1bc0*/  FSEL R147, R146, RZ, P5 ;  /* 0x000000ff92937208 */ /* 0x000fe20002800000 */
[----:B------:R-:W-:Y:S01]  /*1bd0*/  FMUL.FTZ R160, R137, R54 ;  /* 0x0000003689a07220 */ /* 0x000fe20000410000 */
[----:B------:R-:W-:Y:S01]  /*1be0*/  LOP3.LUT P5, RZ, R80, 0xff0000, RZ, 0xc0, !PT ;  /* 0x00ff000050ff7812 */ /* 0x000fe200078ac0ff */
[----:B------:R-:W-:Y:S01]  /*1bf0*/  @P1 FADD.FTZ R159, R159, R52 ;  /* 0x000000349f9f1221 */ /* 0x000fe20000010000 */
[----:B------:R-:W-:Y:S01]  /*1c00*/  @P0 FSEL R146, R146, RZ, P6 ;  /* 0x000000ff92920208 */ /* 0x000fe20003000000 */
[----:B------:R-:W-:Y:S01]  /*1c10*/  FMUL.FTZ R52, R155, c[0x0][0x1e8] ;  /* 0x00007a009b347a20 */ /* 0x000fe20000410000 */
[----:B------:R-:W-:Y:S01]  /*1c20*/  @P0 LOP3.LUT P6, RZ, R74, 0xff0000, RZ, 0xc0, !PT ;  /* 0x00ff00004aff0812 */ /* 0x000fe200078cc0ff */
[----:B------:R-:W-:Y:S01]  /*1c30*/  FMUL.FTZ R139, R158, c[0x0][0x1e8] ;  /* 0x00007a009e8b7a20 */ /* 0x000fe20000410000 */
[----:B------:R-:W-:Y:S01]  /*1c40*/  FSEL R152, R142, RZ, P2 ;  /* 0x000000ff8e987208 */ /* 0x000fe20001000000 */
[----:B------:R-:W-:Y:S01]  /*1c50*/  @P1 FADD.FTZ R160, R160, R53 ;  /* 0x00000035a0a01221 */ /* 0x000fe20000010000 */
[----:B------:R-:W-:Y:S01]  /*1c60*/  LOP3.LUT P2, RZ, R80, 0xff000000, RZ, 0xc0, !PT ;  /* 0xff00000050ff7812 */ /* 0x000fe2000784c0ff */
[----:B------:R-:W-:Y:S01]  /*1c70*/  FMUL.FTZ R54, R159, c[0x0][0x1e8] ;  /* 0x00007a009f367a20 */ /* 0x000fe20000410000 */
[----:B------:R-:W-:Y:S01]  /*1c80*/  @P0 FSEL R142, R142, RZ, P4 ;  /* 0x000000ff8e8e0208 */ /* 0x000fe20002000000 */
[-C--:B------:R-:W-:Y:S01]  /*1c90*/  FFMA.FTZ R67, R67, R49.reuse, R48 ;  /* 0x0000003143437223 */ /* 0x080fe20000010030 */
[----:B------:R-:W-:Y:S01]  /*1ca0*/  @P0 LOP3.LUT P4, RZ, R74, 0xff000000, RZ, 0xc0, !PT ;  /* 0xff0000004aff0812 */ /* 0x000fe2000788c0ff */
[----:B------:R-:W-:Y:S01]  /*1cb0*/  FMUL.FTZ R55, R160, c[0x0][0x1e8] ;  /* 0x00007a00a0377a20 */ /* 0x000fe20000410000 */
[----:B------:R-:W-:Y:S01]  /*1cc0*/  FSEL R149, R52, RZ, P5 ;  /* 0x000000ff34957208 */ /* 0x000fe20002800000 */
[----:B------:R-:W-:Y:S01]  /*1cd0*/  FADD.FTZ R70, R70, -R67 ;  /* 0x8000004346467221 */ /* 0x000fe20000010000 */
[C---:B------:R-:W-:Y:S01]  /*1ce0*/  LOP3.LUT P5, RZ, R81.reuse, 0xff, RZ, 0xc0, !PT ;  /* 0x000000ff51ff7812 */ /* 0x040fe200078ac0ff */
[----:B------:R-:W-:Y:S01]  /*1cf0*/  @P0 IMAD.MOV.U32 R53, RZ, RZ, R72 ;  /* 0x000000ffff350224 */ /* 0x000fe200078e0048 */
[----:B------:R-:W-:Y:S01]  /*1d00*/  @P0 FSEL R80, R52, RZ, P6 ;  /* 0x000000ff34500208 */ /* 0x000fe20003000000 */
[----:B------:R-:W-:Y:S01]  /*1d10*/  IMAD.MOV.U32 R52, RZ, RZ, R78 ;  /* 0x000000ffff347224 */ /* 0x000fe200078e004e */
[----:B------:R-:W-:Y:S01]  /*1d20*/  LOP3.LUT P6, RZ, R81, 0xff00, RZ, 0xc0, !PT ;  /* 0x0000ff0051ff7812 */ /* 0x000fe200078cc0ff */
[----:B------:R-:W-:Y:S01]  /*1d30*/  FMUL.FTZ R161, R137, R70 ;  /* 0x0000004689a17220 */ /* 0x000fe20000410000 */
[C---:B------:R-:W-:Y:S01]  /*1d40*/  FSEL R156, R139.reuse, RZ, P2 ;  /* 0x000000ff8b9c7208 */ /* 0x040fe20001000000 */
[-CC-:B------:R-:W-:Y:S01]  /*1d50*/  FFMA.FTZ R62, R62, R49.reuse, R48.reuse ;  /* 0x000000313e3e7223 */ /* 0x180fe20000010030 */
[----:B------:R-:W-:Y:S01]  /*1d60*/  @P0 FSEL R139, R139, RZ, P4 ;  /* 0x000000ff8b8b0208 */ /* 0x000fe20002000000 */
[-C--:B------:R-:W-:Y:S01]  /*1d70*/  FFMA.FTZ R71, R71, R49.reuse, R48 ;  /* 0x0000003147477223 */ /* 0x080fe20000010030 */
[----:B------:R-:W-:Y:S01]  /*1d80*/  LOP3.LUT P2, RZ, R81, 0xff0000, RZ, 0xc0, !PT ;  /* 0x00ff000051ff7812 */ /* 0x000fe2000784c0ff */
[----:B------:R-:W-:Y:S01]  /*1d90*/  FADD.FTZ R62, R65, -R62 ;  /* 0x8000003e413e7221 */ /* 0x000fe20000010000 */
[----:B------:R-:W-:Y:S01]  /*1da0*/  LOP3.LUT P4, RZ, R81, 0xff000000, RZ, 0xc0, !PT ;  /* 0xff00000051ff7812 */ /* 0x000fe2000788c0ff */
[-CC-:B------:R-:W-:Y:S01]  /*1db0*/  FFMA.FTZ R69, R69, R49.reuse, R48.reuse ;  /* 0x0000003145457223 */ /* 0x180fe20000010030 */
[----:B------:R-:W-:Y:S01]  /*1dc0*/  FSEL R81, R54, RZ, P5 ;  /* 0x000000ff36517208 */ /* 0x000fe20002800000 */
[-CC-:B------:R-:W-:Y:S01]  /*1dd0*/  FFMA.FTZ R64, R64, R49.reuse, R48.reuse ;  /* 0x0000003140407223 */ /* 0x180fe20000010030 */
[----:B------:R-:W-:Y:S01]  /*1de0*/  @P0 LOP3.LUT P5, RZ, R75, 0xff, RZ, 0xc0, !PT ;  /* 0x000000ff4bff0812 */ /* 0x000fe200078ac0ff */
[----:B------:R-:W-:Y:S01]  /*1df0*/  FADD.FTZ R68, R68, -R69 ;  /* 0x8000004544447221 */ /* 0x000fe20000010000 */
[----:B------:R-:W-:Y:S01]  /*1e00*/  FSEL R174, R55, RZ, P6 ;  /* 0x000000ff37ae7208 */ /* 0x000fe20003000000 */
[-C--:B------:R-:W-:Y:S01]  /*1e10*/  FFMA.FTZ R143, R143, R49.reuse, R48 ;  /* 0x000000318f8f7223 */ /* 0x080fe20000010030 */
[----:B------:R-:W-:Y:S01]  /*1e20*/  LOP3.LUT P6, RZ, R52, 0xff, RZ, 0xc0, !PT ;  /* 0x000000ff34ff7812 */ /* 0x000fe200078cc0ff */
[----:B------:R-:W-:Y:S01]  /*1e30*/  FADD.FTZ R64, R141, -R64 ;  /* 0x800000408d407221 */ /* 0x000fe20000010000 */
[----:B------:R-:W-:Y:S01]  /*1e40*/  @P1 PRMT R52, RZ, 0x5410, R31 ;  /* 0x00005410ff341816 */ /* 0x000fe2000000001f */
[-CC-:B------:R-:W-:Y:S01]  /*1e50*/  FFMA.FTZ R144, R144, R49.reuse, R48.reuse ;  /* 0x0000003190907223 */ /* 0x180fe20000010030 */
[----:B------:R-:W-:Y:S01]  /*1e60*/  @P0 FSEL R67, R54, RZ, P5 ;  /* 0x000000ff36430208 */ /* 0x000fe20002800000 */
[----:B------:R-:W-:Y:S01]  /*1e70*/  FFMA.FTZ R54, R154, R49, R48 ;  /* 0x000000319a367223 */ /* 0x000fe20000010030 */
[----:B------:R-:W-:Y:S01]  /*1e80*/  @P0 LOP3.LUT P5, RZ, R75, 0xff00, RZ, 0xc0, !PT ;  /* 0x0000ff004bff0812 */ /* 0x000fe200078ac0ff */
[----:B------:R-:W-:Y:S01]  /*1e90*/  @P1 FADD.FTZ R161, R161, R52 ;  /* 0x00000034a1a11221 */ /* 0x000fe20000010000 */
[----:B------:R-:W-:Y:S01]  /*1ea0*/  @P0 F2FP.BF16.PACK_AB R146, RZ, R146 ;  /* 0x00000092ff92023e */ /* 0x000fe200000010ff */
[----:B------:R-:W-:Y:S01]  /*1eb0*/  FADD.FTZ R52, R148, -R71 ;  /* 0x8000004794347221 */ /* 0x000fe20000010000 */
[----:B------:R-:W-:Y:S01]  /*1ec0*/  @P0 FSEL R70, R55, RZ, P5 ;  /* 0x000000ff37460208 */ /* 0x000fe20002800000 */
[----:B------:R-:W-:Y:S01]  /*1ed0*/  FMUL.FTZ R148, R137, R62 ;  /* 0x0000003e89947220 */ /* 0x000fe20000410000 */
[----:B------:R-:W-:Y:S01]  /*1ee0*/  @P0 LOP3.LUT P5, RZ, R53, 0xff, RZ, 0xc0, !PT ;  /* 0x000000ff35ff0812 */ /* 0x000fe200078ac0ff */
[----:B------:R-:W-:Y:S01]  /*1ef0*/  FMUL.FTZ R53, R161, c[0x0][0x1e8] ;  /* 0x00007a00a1357a20 */ /* 0x000fe20000410000 */
[----:B------:R-:W-:Y:S01]  /*1f00*/  @P0 F2FP.BF16.PACK_AB R80, RZ, R80 ;  /* 0x00000050ff50023e */ /* 0x000fe200000010ff */
[C---:B------:R-:W-:Y:S01]  /*1f10*/  FMUL.FTZ R154, R137.reuse, R68 ;  /* 0x00000044899a7220 */ /* 0x040fe20000410000 */
[----:B------:R-:W-:Y:S01]  /*1f20*/  @P0 F2FP.BF16.PACK_AB R67, RZ, R67 ;  /* 0x00000043ff43023e */ /* 0x000fe200000010ff */
[----:B------:R-:W-:Y:S01]  /*1f30*/  FMUL.FTZ R175, R137, R52 ;  /* 0x0000003489af7220 */ /* 0x000fe20000410000 */
[----:B------:R-:W-:Y:S01]  /*1f40*/  FSEL R173, R53, RZ, P2 ;  /* 0x000000ff35ad7208 */ /* 0x000fe20001000000 */
[----:B------:R-:W-:Y:S01]  /*1f50*/  FADD.FTZ R68, R157, -R54 ;  /* 0x800000369d447221 */ /* 0x000fe20000010000 */
[----:B------:R-:W-:Y:S01]  /*1f60*/  @P0 LOP3.LUT P2, RZ, R75, 0xff0000, RZ, 0xc0, !PT ;  /* 0x00ff00004bff0812 */ /* 0x000fe2000784c0ff */
[----:B------:R-:W-:Y:S01]  /*1f70*/  FADD.FTZ R150, R150, -R143 ;  /* 0x8000008f96967221 */ /* 0x000fe20000010000 */
[----:B------:R-:W-:Y:S01]  /*1f80*/  @P1 PRMT R52, RZ, 0x5410, R33 ;  /* 0x00005410ff341816 */ /* 0x000fe20000000021 */
[----:B------:R-:W-:Y:S01]  /*1f90*/  FMUL.FTZ R176, R137, R64 ;  /* 0x0000004089b07220 */ /* 0x000fe20000410000 */
[----:B------:R-:W-:Y:S01]  /*1fa0*/  @P0 FSEL R62, R53, RZ, P2 ;  /* 0x000000ff353e0208 */ /* 0x000fe20001000000 */
[----:B------:R-:W-:Y:S01]  /*1fb0*/  FADD.FTZ R144, R145, -R144 ;  /* 0x8000009091907221 */ /* 0x000fe20000010000 */
[----:B------:R-:W-:Y:S01]  /*1fc0*/  @P1 PRMT R53, RZ, 0x7610, R31 ;  /* 0x00007610ff351816 */ /* 0x000fe2000000001f */
[----:B------:R-:W-:Y:S01]  /*1fd0*/  @P1 FADD.FTZ R175, R175, R52 ;  /* 0x00000034afaf1221 */ /* 0x000fe20000010000 */
[----:B------:R-:W-:Y:S01]  /*1fe0*/  ISETP.NE.U32.AND P2, PT, RZ, c[0x0][0x258], PT ;  /* 0x00009600ff007a0c */ /* 0x000fe20003f45070 */
[C---:B------:R-:W-:Y:S01]  /*1ff0*/  FMUL.FTZ R177, R137.reuse, R150 ;  /* 0x0000009689b17220 */ /* 0x040fe20000410000 */
[----:B------:R-:W-:Y:S01]  /*2000*/  @P1 PRMT R52, RZ, 0x5410, R34 ;  /* 0x00005410ff341816 */ /* 0x000fe20000000022 */
[----:B------:R-:W-:Y:S01]  /*2010*/  @P1 FADD.FTZ R148, R148, R53 ;  /* 0x0000003594941221 */ /* 0x000fe20000010000 */
[----:B------:R-:W-:Y:S01]  /*2020*/  ISETP.NE.AND.EX P2, PT, RZ, c[0x0][0x25c], PT, P2 ;  /* 0x00009700ff007a0c */ /* 0x000fe20003f45320 */
[----:B------:R-:W-:Y:S01]  /*2030*/  FMUL.FTZ R178, R137, R144 ;  /* 0x0000009089b27220 */ /* 0x000fe20000410000 */
[----:B------:R-:W-:Y:S01]  /*2040*/  @P1 PRMT R53, RZ, 0x5410, R32 ;  /* 0x00005410ff351816 */ /* 0x000fe20000000020 */
[----:B------:R-:W-:Y:S01]  /*2050*/  FMUL.FTZ R71, R148, c[0x0][0x1e8] ;  /* 0x00007a0094477a20 */ /* 0x000fe20000410000 */
[----:B------:R-:W-:Y:S01]  /*2060*/  @P1 PRMT R64, RZ, 0x7610, R34 ;  /* 0x00007610ff401816 */ /* 0x000fe20000000022 */
[----:B------:R-:W-:Y:S01]  /*2070*/  @P1 FADD.FTZ R177, R177, R52 ;  /* 0x00000034b1b11221 */ /* 0x000fe20000010000 */
[----:B------:R-:W-:Y:S01]  /*2080*/  @P0 F2FP.BF16.PACK_AB R62, RZ, R62 ;  /* 0x0000003eff3e023e */ /* 0x000fe200000010ff */
[----:B------:R-:W-:Y:S01]  /*2090*/  @P1 FADD.FTZ R154, R154, R53 ;  /* 0x000000359a9a1221 */ /* 0x000fe20000010000 */
[----:B------:R-:W-:Y:S01]  /*20a0*/  FSEL R180, R71, RZ, P4 ;  /* 0x000000ff47b47208 */ /* 0x000fe20002000000 */
[-C--:B------:R-:W-:Y:S01]  /*20b0*/  FFMA.FTZ R59, R59, R49.reuse, R48 ;  /* 0x000000313b3b7223 */ /* 0x080fe20000010030 */
[----:B------:R-:W-:Y:S01]  /*20c0*/  @P0 LOP3.LUT P4, RZ, R75, 0xff000000, RZ, 0xc0, !PT ;  /* 0xff0000004bff0812 */ /* 0x000fe2000788c0ff */
[----:B------:R-:W-:Y:S01]  /*20d0*/  FMUL.FTZ R141, R154, c[0x0][0x1e8] ;  /* 0x00007a009a8d7a20 */ /* 0x000fe20000410000 */
[----:B------:R-:W-:Y:S01]  /*20e0*/  @P1 PRMT R53, RZ, 0x7610, R32 ;  /* 0x00007610ff351816 */ /* 0x000fe20000000020 */
[-CC-:B------:R-:W-:Y:S01]  /*20f0*/  FFMA.FTZ R60, R60, R49.reuse, R48.reuse ;  /* 0x000000313c3c7223 */ /* 0x180fe20000010030 */
[----:B------:R-:W-:Y:S01]  /*2100*/  @P0 FSEL R71, R71, RZ, P4 ;  /* 0x000000ff47470208 */ /* 0x000fe20002000000 */
[-CC-:B------:R-:W-:Y:S01]  /*2110*/  FFMA.FTZ R63, R63, R49.reuse, R48.reuse ;  /* 0x000000313f3f7223 */ /* 0x180fe20000010030 */
[----:B------:R-:W-:Y:S01]  /*2120*/  @P2 IADD3 R54, P4, R138, c[0x0][0x258], RZ ;  /* 0x000096008a362a10 */ /* 0x000fe20007f9e0ff */
[----:B------:R-:W-:Y:S01]  /*2130*/  @P1 FADD.FTZ R176, R176, R53 ;  /* 0x00000035b0b01221 */ /* 0x000fe20000010000 */
[----:B------:R-:W-:Y:S01]  /*2140*/  @P1 PRMT R53, RZ, 0x7610, R33 ;  /* 0x00007610ff351816 */ /* 0x000fe20000000021 */
[-CC-:B------:R-:W-:Y:S01]  /*2150*/  FFMA.FTZ R140, R140, R49.reuse, R48.reuse ;  /* 0x000000318c8c7223 */ /* 0x180fe20000010030 */
[----:B------:R-:W-:Y:S01]  /*2160*/  @P2 IADD3.X R55, R181, c[0x0][0x25c], RZ, P4, !PT ;  /* 0x00009700b5372a10 */ /* 0x000fe200027fe4ff */
[-CC-:B------:R-:W-:Y:S01]  /*2170*/  FFMA.FTZ R153, R153, R49.reuse, R48.reuse ;  /* 0x0000003199997223 */ /* 0x180fe20000010030 */
[----:B------:R-:W-:Y:S01]  /*2180*/  IADD3 R56, P4, R138, c[0x0][0x248], RZ ;  /* 0x000092008a387a10 */ /* 0x000fe20007f9e0ff */
[----:B------:R-:W-:Y:S01]  /*2190*/  @P1 FADD.FTZ R178, R178, R53 ;  /* 0x00000035b2b21221 */ /* 0x000fe20000010000 */
[----:B------:R-:W-:Y:S01]  /*21a0*/  FSEL R144, R141, RZ, P6 ;  /* 0x000000ff8d907208 */ /* 0x000fe20003000000 */
[-CC-:B------:R-:W-:Y:S01]  /*21b0*/  FFMA.FTZ R164, R164, R49.reuse, R48.reuse ;  /* 0x00000031a4a47223 */ /* 0x180fe20000010030 */
[----:B------:R-:W-:Y:S01]  /*21c0*/  IADD3.X R57, R181, c[0x0][0x24c], RZ, P4, !PT ;  /* 0x00009300b5397a10 */ /* 0x000fe200027fe4ff */
[-CC-:B------:R-:W-:Y:S01]  /*21d0*/  FFMA.FTZ R165, R165, R49.reuse, R48.reuse ;  /* 0x00000031a5a57223 */ /* 0x180fe20000010030 */
[----:B------:R-:W-:Y:S01]  /*21e0*/  @P0 IADD3 R52, P4, R138, c[0x0][0x250], RZ ;  /* 0x000094008a340a10 */ /* 0x000fe20007f9e0ff */
[----:B------:R-:W-:Y:S01]  /*21f0*/  FMUL.FTZ R138, R176, c[0x0][0x1e8] ;  /* 0x00007a00b08a7a20 */ /* 0x000fe20000410000 */
[----:B------:R-:W-:Y:S01]  /*2200*/  @P0 LOP3.LUT P6, RZ, R72, 0xff00, RZ, 0xc0, !PT ;  /* 0x0000ff0048ff0812 */ /* 0x000fe200078cc0ff */
[-CC-:B------:R-:W-:Y:S01]  /*2210*/  FFMA.FTZ R182, R168, R49.reuse, R48.reuse ;  /* 0x00000031a8b67223 */ /* 0x180fe20000010030 */
[----:B------:R-:W-:Y:S01]  /*2220*/  @P0 IADD3.X R53, R181, c[0x0][0x254], RZ, P4, !PT ;  /* 0x00009500b5350a10 */ /* 0x000fe200027fe4ff */
[-CC-:B------:R-:W-:Y:S01]  /*2230*/  FFMA.FTZ R169, R169, R49.reuse, R48.reuse ;  /* 0x00000031a9a97223 */ /* 0x180fe20000010030 */
[----:B------:R-:W-:Y:S01]  /*2240*/  LOP3.LUT P4, RZ, R78, 0xff00, RZ, 0xc0, !PT ;  /* 0x0000ff004eff7812 */ /* 0x000fe2000788c0ff */
[----:B------:R-:W-:Y:S01]  /*2250*/  FFMA.FTZ R48, R172, R49, R48 ;  /* 0x00000031ac307223 */ /* 0x000fe20000010030 */
[----:B------:R-:W-:Y:S01]  /*2260*/  @P0 FSEL R141, R141, RZ, P5 ;  /* 0x000000ff8d8d0208 */ /* 0x000fe20002800000 */
[----:B------:R-:W-:Y:S01]  /*2270*/  FMUL.FTZ R69, R175, c[0x0][0x1e8] ;  /* 0x00007a00af457a20 */ /* 0x000fe20000410000 */
[----:B------:R-:W-:Y:S01]  /*2280*/  LOP3.LUT P5, RZ, R78, 0xff0000, RZ, 0xc0, !PT ;  /* 0x00ff00004eff7812 */ /* 0x000fe200078ac0ff */
[----:B------:R-:W-:Y:S01]  /*2290*/  FADD.FTZ R58, R58, -R59 ;  /* 0x8000003b3a3a7221 */ /* 0x000fe20000010000 */
[----:B------:R-:W-:Y:S01]  /*22a0*/  FSEL R143, R138, RZ, P4 ;  /* 0x000000ff8a8f7208 */ /* 0x000fe20002000000 */
[----:B------:R-:W-:Y:S01]  /*22b0*/  FMUL.FTZ R179, R137, R68 ;  /* 0x0000004489b37220 */ /* 0x000fe20000410000 */
[----:B------:R-:W-:Y:S01]  /*22c0*/  @P0 LOP3.LUT P4, RZ, R72, 0xff0000, RZ, 0xc0, !PT ;  /* 0x00ff000048ff0812 */ /* 0x000fe2000788c0ff */
[----:B------:R-:W-:Y:S01]  /*22d0*/  FMUL.FTZ R68, R178, c[0x0][0x1e8] ;  /* 0x00007a00b2447a20 */ /* 0x000fe20000410000 */
[----:B------:R-:W-:Y:S01]  /*22e0*/  @P0 FSEL R138, R138, RZ, P6 ;  /* 0x000000ff8a8a0208 */ /* 0x000fe20003000000 */
[----:B------:R-:W-:Y:S01]  /*22f0*/  FADD.FTZ R184, R171, -R48 ;  /* 0x80000030abb87221 */ /* 0x000fe20000010000 */
[----:B------:R-:W-:Y:S01]  /*2300*/  LOP3.LUT P6, RZ, R78, 0xff000000, RZ, 0xc0, !PT ;  /* 0xff0000004eff7812 */ /* 0x000fe200078cc0ff */
[----:B------:R-:W-:Y:S01]  /*2310*/  FADD.FTZ R162, R162, -R153 ;  /* 0x80000099a2a27221 */ /* 0x000fe20000010000 */
[----:B------:R-:W-:Y:S01]  /*2320*/  @P1 PRMT R48, RZ, 0x5410, R35 ;  /* 0x00005410ff301816 */ /* 0x000fe20000000023 */
[----:B------:R-:W-:Y:S01]  /*2330*/  FMUL.FTZ R153, R137, R58 ;  /* 0x0000003a89997220 */ /* 0x000fe20000410000 */
[----:B------:R-:W-:Y:S01]  /*2340*/  FSEL R145, R69, RZ, P5 ;  /* 0x000000ff45917208 */ /* 0x000fe20002800000 */
[----:B------:R-:W-:Y:S01]  /*2350*/  @P1 FADD.FTZ R179, R179, R64 ;  /* 0x00000040b3b31221 */ /* 0x000fe20000010000 */
[----:B------:R-:W-:Y:S01]  /*2360*/  @P0 FSEL R69, R69, RZ, P4 ;  /* 0x000000ff45450208 */ /* 0x000fe20002000000 */
[----:B------:R-:W-:Y:S01]  /*2370*/  FMUL.FTZ R64, R177, c[0x0][0x1e8] ;  /* 0x00007a00b1407a20 */ /* 0x000fe20000410000 */
[----:B------:R-:W-:Y:S01]  /*2380*/  LOP3.LUT P4, RZ, R79, 0xff, RZ, 0xc0, !PT ;  /* 0x000000ff4fff7812 */ /* 0x000fe2000788c0ff */
[----:B------:R-:W-:Y:S01]  /*2390*/  FADD.FTZ R60, R61, -R60 ;  /* 0x8000003c3d3c7221 */ /* 0x000fe20000010000 */
[----:B------:R-:W-:Y:S01]  /*23a0*/  FSEL R78, R68, RZ, P6 ;  /* 0x000000ff444e7208 */ /* 0x000fe20003000000 */
[----:B------:R-:W-:Y:S01]  /*23b0*/  @P1 FADD.FTZ R153, R153, R48 ;  /* 0x0000003099991221 */ /* 0x000fe20000010000 */
[----:B------:R-:W-:Y:S01]  /*23c0*/  @P0 LOP3.LUT P6, RZ, R73, 0xff, RZ, 0xc0, !PT ;  /* 0x000000ff49ff0812 */ /* 0x000fe200078cc0ff */
[----:B------:R-:W-:Y:S01]  /*23d0*/  FADD.FTZ R168, R151, -R140 ;  /* 0x8000008c97a87221 */ /* 0x000fe20000010000 */
[----:B------:R-:W-:Y:S01]  /*23e0*/  FSEL R157, R64, RZ, P4 ;  /* 0x000000ff409d7208 */ /* 0x000fe20002000000 */
[----:B------:R-:W-:Y:S01]  /*23f0*/  FADD.FTZ R140, R166, -R165 ;  /* 0x800000a5a68c7221 */ /* 0x000fe20000010000 */
[----:B------:R-:W-:Y:S01]  /*2400*/  @P1 PRMT R48, RZ, 0x7610, R35 ;  /* 0x00007610ff301816 */ /* 0x000fe20000000023 */
[----:B------:R-:W-:Y:S01]  /*2410*/  FADD.FTZ R172, R163, -R164 ;  /* 0x800000a4a3ac7221 */ /* 0x000fe20000010000 */
[----:B------:R-:W-:Y:S01]  /*2420*/  @P0 LOP3.LUT P5, RZ, R72, 0xff000000, RZ, 0xc0, !PT ;  /* 0xff00000048ff0812 */ /* 0x000fe200078ac0ff */
[C---:B------:R-:W-:Y:S01]  /*2430*/  FMUL.FTZ R166, R137.reuse, R162 ;  /* 0x000000a289a67220 */ /* 0x040fe20000410000 */
[----:B------:R-:W-:Y:S01]  /*2440*/  @P0 FSEL R64, R64, RZ, P6 ;  /* 0x000000ff40400208 */ /* 0x000fe20003000000 */
[----:B------:R-:W-:Y:S01]  /*2450*/  FMUL.FTZ R163, R137, R60 ;  /* 0x0000003c89a37220 */ /* 0x000fe20000410000 */
[----:B------:R-:W-:Y:S01]  /*2460*/  LOP3.LUT P6, RZ, R79, 0xff0000, RZ, 0xc0, !PT ;  /* 0x00ff00004fff7812 */ /* 0x000fe200078cc0ff */
[----:B------:R-:W-:Y:S01]  /*2470*/  FMUL.FTZ R162, R153, c[0x0][0x1e8] ;  /* 0x00007a0099a27a20 */ /* 0x000fe20000410000 */
[----:B------:R-:W-:Y:S01]  /*2480*/  @P0 FSEL R68, R68, RZ, P5 ;  /* 0x000000ff44440208 */ /* 0x000fe20002800000 */
[----:B------:R-:W-:Y:S01]  /*2490*/  FADD.FTZ R66, R66, -R63 ;  /* 0x8000003f42427221 */ /* 0x000fe20000010000 */
[----:B------:R-:W-:Y:S01]  /*24a0*/  LOP3.LUT P5, RZ, R79, 0xff00, RZ, 0xc0, !PT ;  /* 0x0000ff004fff7812 */ /* 0x000fe200078ac0ff */
[----:B------:R-:W-:Y:S01]  /*24b0*/  FMUL.FTZ R65, R179, c[0x0][0x1e8] ;  /* 0x00007a00b3417a20 */ /* 0x000fe20000410000 */
[----:B------:R-:W-:Y:S01]  /*24c0*/  @P1 PRMT R49, RZ, 0x5410, R37 ;  /* 0x00005410ff311816 */ /* 0x000fe20000000025 */
[----:B------:R-:W-:Y:S01]  /*24d0*/  FADD.FTZ R170, R170, -R169 ;  /* 0x800000a9aaaa7221 */ /* 0x000fe20000010000 */
[C---:B------:R-:W-:Y:S01]  /*24e0*/  FSEL R169, R162.reuse, RZ, P6 ;  /* 0x000000ffa2a97208 */ /* 0x040fe20003000000 */
[----:B------:R-:W-:Y:S01]  /*24f0*/  @P1 FADD.FTZ R163, R163, R48 ;  /* 0x00000030a3a31221 */ /* 0x000fe20000010000 */
[----:B------:R-:W-:Y:S01]  /*2500*/  @P1 PRMT R48, RZ, 0x5410, R36 ;  /* 0x00005410ff301816 */ /* 0x000fe20000000024 */
[----:B------:R-:W-:Y:S01]  /*2510*/  FMUL.FTZ R165, R137, R66 ;  /* 0x0000004289a57220 */ /* 0x000fe20000410000 */
[----:B------:R-:W-:Y:S01]  /*2520*/  @P0 LOP3.LUT P6, RZ, R73, 0xff0000, RZ, 0xc0, !PT ;  /* 0x00ff000049ff0812 */ /* 0x000fe200078cc0ff */
[----:B------:R-:W-:Y:S01]  /*2530*/  FADD.FTZ R182, R167, -R182 ;  /* 0x800000b6a7b67221 */ /* 0x000fe20000010000 */
[----:B------:R-:W-:Y:S01]  /*2540*/  FSEL R150, R65, RZ, P5 ;  /* 0x000000ff41967208 */ /* 0x000fe20002800000 */
[----:B------:R-:W-:Y:S01]  /*2550*/  FMUL.FTZ R164, R163, c[0x0][0x1e8] ;  /* 0x00007a00a3a47a20 */ /* 0x000fe20000410000 */
[----:B------:R-:W-:Y:S01]  /*2560*/  LOP3.LUT P5, RZ, R79, 0xff000000, RZ, 0xc0, !PT ;  /* 0xff0000004fff7812 */ /* 0x000fe200078ac0ff */
[----:B------:R-:W-:Y:S01]  /*2570*/  @P1 FADD.FTZ R165, R165, R48 ;  /* 0x00000030a5a51221 */ /* 0x000fe20000010000 */
[----:B------:R-:W-:Y:S01]  /*2580*/  @P0 FSEL R162, R162, RZ, P6 ;  /* 0x000000ffa2a20208 */ /* 0x000fe20003000000 */
[----:B------:R-:W-:Y:S01]  /*2590*/  @P1 FADD.FTZ R166, R166, R49 ;  /* 0x00000031a6a61221 */ /* 0x000fe20000010000 */
[----:B------:R-:W-:Y:S01]  /*25a0*/  @P0 LOP3.LUT P4, RZ, R73, 0xff00, RZ, 0xc0, !PT ;  /* 0x0000ff0049ff0812 */ /* 0x000fe2000788c0ff */
[C---:B------:R-:W-:Y:S01]  /*25b0*/  FMUL.FTZ R167, R137.reuse, R140 ;  /* 0x0000008c89a77220 */ /* 0x040fe20000410000 */
[--C-:B------:R-:W-:Y:S01]  /*25c0*/  @P1 PRMT R48, RZ, 0x5410, R38.reuse ;  /* 0x00005410ff301816 */ /* 0x100fe20000000026 */
[----:B------:R-:W-:Y:S01]  /*25d0*/  FMUL.FTZ R182, R137, R182 ;  /* 0x000000b689b67220 */ /* 0x000fe20000410000 */
[----:B------:R-:W-:Y:S01]  /*25e0*/  @P1 PRMT R49, RZ, 0x7610, R38 ;  /* 0x00007610ff311816 */ /* 0x000fe20000000026 */
[----:B------:R-:W-:Y:S01]  /*25f0*/  FMUL.FTZ R151, R165, c[0x0][0x1e8] ;  /* 0x00007a00a5977a20 */ /* 0x000fe20000410000 */
[----:B------:R-:W-:Y:S01]  /*2600*/  @P0 LOP3.LUT P6, RZ, R73, 0xff000000, RZ, 0xc0, !PT ;  /* 0xff00000049ff0812 */ /* 0x000fe200078cc0ff */
[----:B------:R-:W-:Y:S01]  /*2610*/  @P1 FADD.FTZ R167, R167, R48 ;  /* 0x00000030a7a71221 */ /* 0x000fe20000010000 */
[----:B------:R-:W-:Y:S01]  /*2620*/  MOV R181, R76 ;  /* 0x0000004c00b57202 */ /* 0x000fe20000000f00 */
[----:B------:R-:W-:Y:S01]  /*2630*/  @P1 FADD.FTZ R182, R182, R49 ;  /* 0x00000031b6b61221 */ /* 0x000fe20000010000 */
[C---:B------:R-:W-:Y:S01]  /*2640*/  FSEL R186, R164.reuse, RZ, P5 ;  /* 0x000000ffa4ba7208 */ /* 0x040fe20002800000 */
[----:B------:R-:W-:Y:S01]  /*2650*/  FMUL.FTZ R170, R137, R170 ;  /* 0x000000aa89aa7220 */ /* 0x000fe20000410000 */
[----:B------:R-:W-:Y:S01]  /*2660*/  @P0 FSEL R65, R65, RZ, P4 ;  /* 0x000000ff41410208 */ /* 0x000fe20002000000 */
[----:B------:R-:W-:Y:S01]  /*2670*/  FMUL.FTZ R79, R167, c[0x0][0x1e8] ;  /* 0x00007a00a74f7a20 */ /* 0x000fe20000410000 */
[----:B------:R-:W-:Y:S01]  /*2680*/  @P0 FSEL R164, R164, RZ, P6 ;  /* 0x000000ffa4a40208 */ /* 0x000fe20003000000 */
[----:B------:R-:W-:Y:S01]  /*2690*/  FMUL.FTZ R66, R182, c[0x0][0x1e8] ;  /* 0x00007a00b6427a20 */ /* 0x000fe20000410000 */
[----:B------:R-:W-:Y:S01]  /*26a0*/  LOP3.LUT P4, RZ, R181, 0xff, RZ, 0xc0, !PT ;  /* 0x000000ffb5ff7812 */ /* 0x000fe2000788c0ff */
[C---:B------:R-:W-:Y:S01]  /*26b0*/  FMUL.FTZ R168, R137.reuse, R168 ;  /* 0x000000a889a87220 */ /* 0x040fe20000410000 */
[----:B------:R-:W-:Y:S01]  /*26c0*/  IADD3 R60, P6, R136, c[0x0][0x248], RZ ;  /* 0x00009200883c7a10 */ /* 0x000fe20007fde0ff */
[C---:B------:R-:W-:Y:S01]  /*26d0*/  FMUL.FTZ R172, R137.reuse, R172 ;  /* 0x000000ac89ac7220 */ /* 0x040fe20000410000 */
[----:B------:R-:W-:Y:S01]  /*26e0*/  @P1 PRMT R49, RZ, 0x5410, R39 ;  /* 0x00005410ff311816 */ /* 0x000fe20000000027 */
[----:B------:R-:W-:Y:S01]  /*26f0*/  FMUL.FTZ R137, R137, R184 ;  /* 0x000000b889897220 */ /* 0x000fe20000410000 */
[----:B------:R-:W-:Y:S01]  /*2700*/  IADD3.X R61, R135, c[0x0][0x24c], RZ, P6, !PT ;  /* 0x00009300873d7a10 */ /* 0x000fe200037fe4ff */
[----:B------:R-:W-:Y:S01]  /*2710*/  @P0 IMAD.MOV.U32 R48, RZ, RZ, R2 ;  /* 0x000000ffff300224 */ /* 0x000fe200078e0002 */
[----:B------:R-:W-:Y:S01]  /*2720*/  FSEL R171, R151, RZ, P4 ;  /* 0x000000ff97ab7208 */ /* 0x000fe20002000000 */
[----:B------:R-:W-:Y:S01]  /*2730*/  @P1 FADD.FTZ R170, R170, R49 ;  /* 0x00000031aaaa1221 */ /* 0x000fe20000010000 */
[----:B------:R-:W-:Y:S01]  /*2740*/  @P2 IADD3 R58, P5, R136, c[0x0][0x258], RZ ;  /* 0x00009600883a2a10 */ /* 0x000fe20007fbe0ff */
[----:B------:R-:W-:Y:S01]  /*2750*/  FMUL.FTZ R140, R166, c[0x0][0x1e8] ;  /* 0x00007a00a68c7a20 */ /* 0x000fe20000410000 */
[C---:B------:R-:W-:Y:S01]  /*2760*/  LOP3.LUT P6, RZ, R77.reuse, 0xff, RZ, 0xc0, !PT ;  /* 0x000000ff4dff7812 */ /* 0x040fe200078cc0ff */
[----:B------:R-:W-:Y:S01]  /*2770*/  FMUL.FTZ R63, R170, c[0x0][0x1e8] ;  /* 0x00007a00aa3f7a20 */ /* 0x000fe20000410000 */
[----:B------:R-:W-:-:S02]  /*2780*/  LOP3.LUT P4, RZ, R77, 0xff00, RZ, 0xc0, !PT ;  /* 0x0000ff004dff7812 */ /* 0x000fc4000788c0ff */
[----:B------:R-:W-:Y:S02]  /*2790*/  @P2 IADD3.X R59, R135, c[0x0][0x25c], RZ, P5, !PT ;  /* 0x00009700873b2a10 */ /* 0x000fe40002ffe4ff */
[----:B------:R-:W-:Y:S02]  /*27a0*/  FSEL R183, R79, RZ, P6 ;  /* 0x000000ff4fb77208 */ /* 0x000fe40003000000 */
[----:B------:R-:W-:Y:S02]  /*27b0*/  FSEL R188, R66, RZ, P4 ;  /* 0x000000ff42bc7208 */ /* 0x000fe40002000000 */
[----:B------:R-:W-:Y:S02]  /*27c0*/  @P1 PRMT R49, RZ, 0x7610, R36 ;  /* 0x00007610ff311816 */ /* 0x000fe40000000024 */
[C---:B------:R-:W-:Y:S02]  /*27d0*/  LOP3.LUT P5, RZ, R76.reuse, 0xff0000, RZ, 0xc0, !PT ;  /* 0x00ff00004cff7812 */ /* 0x040fe400078ac0ff */
[----:B------:R-:W-:Y:S01]  /*27e0*/  LOP3.LUT P6, RZ, R76, 0xff00, RZ, 0xc0, !PT ;  /* 0x0000ff004cff7812 */ /* 0x000fe200078cc0ff */
[----:B------:R-:W-:Y:S01]  /*27f0*/  @P1 FADD.FTZ R168, R168, R49 ;  /* 0x00000031a8a81221 */ /* 0x000fe20000010000 */
[----:B------:R-:W-:-:S02]  /*2800*/  LOP3.LUT P4, RZ, R76, 0xff000000, RZ, 0xc0, !PT ;  /* 0xff0000004cff7812 */ /* 0x000fc4000788c0ff */
[----:B------:R-:W-:Y:S02]  /*2810*/  @P1 PRMT R76, RZ, 0x7610, R39 ;  /* 0x00007610ff4c1816 */ /* 0x000fe40000000027 */
[----:B------:R-:W-:Y:S02]  /*2820*/  @P2 F2FP.BF16.PACK_AB R50, RZ, R50 ;  /* 0x00000032ff32223e */ /* 0x000fe400000010ff */
[----:B------:R-:W-:Y:S01]  /*2830*/  @P2 F2FP.BF16.PACK_AB R155, RZ, R155 ;  /* 0x0000009bff9b223e */ /* 0x000fe200000010ff */
[----:B------:R-:W-:Y:S01]  /*2840*/  @P1 FADD.FTZ R137, R137, R76 ;  /* 0x0000004c89891221 */ /* 0x000fe20000010000 */
[----:B------:R-:W-:Y:S02]  /*2850*/  @P2 F2FP.BF16.PACK_AB R159, RZ, R159 ;  /* 0x0000009fff9f223e */ /* 0x000fe400000010ff */
[----:B------:R-:W-:Y:S02]  /*2860*/  @P2 F2FP.BF16.PACK_AB R161, RZ, R161 ;  /* 0x000000a1ffa1223e */ /* 0x000fe400000010ff */
[----:B------:R-:W-:-:S02]  /*2870*/  @P1 PRMT R49, RZ, 0x7610, R37 ;  /* 0x00007610ff311816 */ /* 0x000fc40000000025 */
[----:B------:R-:W-:Y:S02]  /*2880*/  @P2 F2FP.BF16.PACK_AB R76, RZ, R51 ;  /* 0x00000033ff4c223e */ /* 0x000fe400000010ff */
[----:B------:R-:W-:Y:S01]  /*2890*/  @P2 F2FP.BF16.PACK_AB R158, RZ, R158 ;  /* 0x0000009eff9e223e */ /* 0x000fe200000010ff */
[----:B------:R-:W-:Y:S01]  /*28a0*/  @P1 FADD.FTZ R172, R172, R49 ;  /* 0x00000031acac1221 */ /* 0x000fe20000010000 */
[----:B------:R-:W-:Y:S02]  /*28b0*/  @P2 F2FP.BF16.PACK_AB R160, RZ, R160 ;  /* 0x000000a0ffa0223e */ /* 0x000fe400000010ff */
[----:B------:R-:W-:Y:S02]  /*28c0*/  @P2 F2FP.BF16.PACK_AB R148, RZ, R148 ;  /* 0x00000094ff94223e */ /* 0x000fe400000010ff */
[----:B------:R-:W-:Y:S02]  /*28d0*/  @P2 PRMT R40, R50, 0x7610, R40 ;  /* 0x0000761032282816 */ /* 0x000fe40000000028 */
[----:B------:R-:W-:-:S02]  /*28e0*/  @P2 PRMT R41, R155, 0x7610, R41 ;  /* 0x000076109b292816 */ /* 0x000fc40000000029 */
[----:B------:R-:W-:Y:S02]  /*28f0*/  @P2 PRMT R42, R159, 0x7610, R42 ;  /* 0x000076109f2a2816 */ /* 0x000fe4000000002a */
[----:B------:R-:W-:Y:S02]  /*2900*/  @P2 PRMT R43, R161, 0x7610, R43 ;  /* 0x00007610a12b2816 */ /* 0x000fe4000000002b */
[----:B------:R-:W-:Y:S02]  /*2910*/  @P0 LOP3.LUT P1, RZ, R48, 0xff, RZ, 0xc0, !PT ;  /* 0x000000ff30ff0812 */ /* 0x000fe4000782c0ff */
[----:B------:R-:W-:Y:S02]  /*2920*/  @P2 PRMT R40, R40, 0x5410, R76 ;  /* 0x0000541028282816 */ /* 0x000fe4000000004c */
[----:B------:R-:W-:Y:S02]  /*2930*/  @P2 PRMT R41, R41, 0x5410, R158 ;  /* 0x0000541029292816 */ /* 0x000fe4000000009e */
[----:B------:R-:W-:-:S02]  /*2940*/  @P2 PRMT R42, R42, 0x5410, R160 ;  /* 0x000054102a2a2816 */ /* 0x000fc400000000a0 */
[----:B------:R-:W-:Y:S02]  /*2950*/  @P2 PRMT R43, R43, 0x5410, R148 ;  /* 0x000054102b2b2816 */ /* 0x000fe40000000094 */
[----:B------:R-:W-:Y:S02]  /*2960*/  F2FP.BF16.PACK_AB R51, R180, R173 ;  /* 0x000000adb433723e */ /* 0x000fe400000010ff */
[----:B------:R-:W-:Y:S01]  /*2970*/  F2FP.BF16.PACK_AB R50, R174, R81 ;  /* 0x00000051ae32723e */ /* 0x000fe200000010ff */
[----:B------:R-:W-:Y:S01]  /*2980*/  @P2 STG.E.128 [R54.64], R40 ;  /* 0x0000002836002986 */ /* 0x000fe2000c101d04 */
[----:B------:R-:W-:Y:S02]  /*2990*/  F2FP.BF16.PACK_AB R49, R156, R149 ;  /* 0x000000959c31723e */ /* 0x000fe400000010ff */
[----:B------:R-:W-:Y:S02]  /*29a0*/  F2FP.BF16.PACK_AB R48, R152, R147 ;  /* 0x000000939830723e */ /* 0x000fe400000010ff */
[----:B------:R-:W-:-:S02]  /*29b0*/  @P2 F2FP.BF16.PACK_AB R154, RZ, R154 ;  /* 0x0000009aff9a223e */ /* 0x000fc400000010ff */
[----:B------:R-:W-:Y:S01]  /*29c0*/  @P2 F2FP.BF16.PACK_AB R175, RZ, R175 ;  /* 0x000000afffaf223e */ /* 0x000fe200000010ff */
[----:B------:R0:W-:Y:S01]  /*29d0*/  STG.E.128 [R56.64], R48 ;  /* 0x0000003038007986 */ /* 0x0001e2000c101d04 */
[----:B------:R-:W-:Y:S02]  /*29e0*/  @P2 F2FP.BF16.PACK_AB R177, RZ, R177 ;  /* 0x000000b1ffb1223e */ /* 0x000fe400000010ff */
[----:B------:R-:W-:Y:S02]  /*29f0*/  @P2 F2FP.BF16.PACK_AB R153, RZ, R153 ;  /* 0x00000099ff99223e */ /* 0x000fe400000010ff */
[----:B------:R-:W-:Y:S02]  /*2a00*/  @P0 F2FP.BF16.PACK_AB R142, RZ, R142 ;  /* 0x0000008eff8e023e */ /* 0x000fe400000010ff */
[----:B------:R-:W-:Y:S02]  /*2a10*/  @P0 F2FP.BF16.PACK_AB R139, RZ, R139 ;  /* 0x0000008bff8b023e */ /* 0x000fe400000010ff */
[----:B------:R-:W-:-:S02]  /*2a20*/  @P0 F2FP.BF16.PACK_AB R70, RZ, R70 ;  /* 0x00000046ff46023e */ /* 0x000fc400000010ff */
[----:B------:R-:W-:Y:S02]  /*2a30*/  @P0 F2FP.BF16.PACK_AB R71, RZ, R71 ;  /* 0x00000047ff47023e */ /* 0x000fe400000010ff */
[----:B------:R-:W-:Y:S02]  /*2a40*/  @P0 PRMT R44, R146, 0x7610, R44 ;  /* 0x00007610922c0816 */ /* 0x000fe4000000002c */
[----:B------:R-:W-:Y:S02]  /*2a50*/  @P0 PRMT R45, R80, 0x7610, R45 ;  /* 0x00007610502d0816 */ /* 0x000fe4000000002d */
[----:B------:R-:W-:Y:S01]  /*2a60*/  @P0 PRMT R46, R67, 0x7610, R46 ;  /* 0x00007610432e0816 */ /* 0x000fe2000000002e */
[----:B0-----:R-:W-:Y:S01]  /*2a70*/  FMUL.FTZ R57, R172, c[0x0][0x1e8] ;  /* 0x00007a00ac397a20 */ /* 0x001fe20000410000 */
[----:B------:R-:W-:Y:S02]  /*2a80*/  @P0 PRMT R47, R62, 0x7610, R47 ;  /* 0x000076103e2f0816 */ /* 0x000fe4000000002f */
        /* <DEDUP_REMOVED lines=13> */
[----:B------:R-:W-:-:S02]  /*2b60*/  @P2 PRMT R40, R40, 0x5410, R176 ;  /* 0x0000541028282816 */ /* 0x000fc400000000b0 */
[----:B------:R-:W-:Y:S02]  /*2b70*/  @P2 PRMT R41, R41, 0x5410, R178 ;  /* 0x0000541029292816 */ /* 0x000fe400000000b2 */
[----:B------:R-:W-:Y:S02]  /*2b80*/  @P2 PRMT R42, R42, 0x5410, R179 ;  /* 0x000054102a2a2816 */ /* 0x000fe400000000b3 */
[----:B------:R-:W-:Y:S02]  /*2b90*/  @P2 PRMT R43, R43, 0x5410, R163 ;  /* 0x000054102b2b2816 */ /* 0x000fe400000000a3 */
[----:B------:R-:W-:Y:S02]  /*2ba0*/  F2FP.BF16.PACK_AB R51, R186, R169 ;  /* 0x000000a9ba33723e */ /* 0x000fe400000010ff */
[----:B------:R-:W-:Y:S01]  /*2bb0*/  F2FP.BF16.PACK_AB R50, R150, R157 ;  /* 0x0000009d9632723e */ /* 0x000fe200000010ff */
[----:B------:R1:W-:Y:S01]  /*2bc0*/  @P2 STG.E.128 [R58.64], R40 ;  /* 0x000000283a002986 */ /* 0x0003e2000c101d04 */
[----:B------:R-:W-:-:S02]  /*2bd0*/  F2FP.BF16.PACK_AB R49, R78, R145 ;  /* 0x000000914e31723e */ /* 0x000fc400000010ff */
[----:B------:R-:W-:Y:S02]  /*2be0*/  F2FP.BF16.PACK_AB R48, R143, R144 ;  /* 0x000000908f30723e */ /* 0x000fe400000010ff */
[----:B------:R-:W-:Y:S02]  /*2bf0*/  FSEL R181, R140, RZ, P5 ;  /* 0x000000ff8cb57208 */ /* 0x000fe40002800000 */
[----:B0-----:R-:W-:Y:S01]  /*2c00*/  FSEL R52, R57, RZ, P4 ;  /* 0x000000ff39347208 */ /* 0x001fe20002000000 */
[----:B------:R0:W-:Y:S01]  /*2c10*/  STG.E.128 [R60.64], R48 ;  /* 0x000000303c007986 */ /* 0x0001e2000c101d04 */
[----:B------:R-:W-:Y:S02]  /*2c20*/  LOP3.LUT P5, RZ, R77, 0xff0000, RZ, 0xc0, !PT ;  /* 0x00ff00004dff7812 */ /* 0x000fe400078ac0ff */
[----:B------:R-:W-:Y:S02]  /*2c30*/  @P2 F2FP.BF16.PACK_AB R165, RZ, R165 ;  /* 0x000000a5ffa5223e */ /* 0x000fe400000010ff */
[----:B------:R-:W-:-:S02]  /*2c40*/  @P0 F2FP.BF16.PACK_AB R141, RZ, R141 ;  /* 0x0000008dff8d023e */ /* 0x000fc400000010ff */
[----:B------:R-:W-:Y:S02]  /*2c50*/  @P0 F2FP.BF16.PACK_AB R69, RZ, R69 ;  /* 0x00000045ff45023e */ /* 0x000fe400000010ff */
[----:B------:R-:W-:Y:S01]  /*2c60*/  @P0 F2FP.BF16.PACK_AB R64, RZ, R64 ;  /* 0x00000040ff40023e */ /* 0x000fe200000010ff */
[----:B-1----:R-:W-:Y:S01]  /*2c70*/  FMUL.FTZ R58, R137, c[0x0][0x1e8] ;  /* 0x00007a00893a7a20 */ /* 0x002fe20000410000 */
[----:B------:R-:W-:Y:S02]  /*2c80*/  @P0 F2FP.BF16.PACK_AB R162, RZ, R162 ;  /* 0x000000a2ffa2023e */ /* 0x000fe400000010ff */
[----:B------:R-:W-:Y:S02]  /*2c90*/  @P0 IADD3 R136, P4, R136, c[0x0][0x250], RZ ;  /* 0x0000940088880a10 */ /* 0x000fe40007f9e0ff */
[----:B------:R-:W-:Y:S02]  /*2ca0*/  @P2 F2FP.BF16.PACK_AB R166, RZ, R166 ;  /* 0x000000a6ffa6223e */ /* 0x000fe400000010ff */
[----:B------:R-:W-:-:S02]  /*2cb0*/  @P2 F2FP.BF16.PACK_AB R167, RZ, R167 ;  /* 0x000000a7ffa7223e */ /* 0x000fc400000010ff */
[----:B------:R-:W-:Y:S02]  /*2cc0*/  @P2 F2FP.BF16.PACK_AB R170, RZ, R170 ;  /* 0x000000aaffaa223e */ /* 0x000fe400000010ff */
[----:B------:R-:W-:Y:S02]  /*2cd0*/  @P2 F2FP.BF16.PACK_AB R56, RZ, R137 ;  /* 0x00000089ff38223e */ /* 0x000fe400000010ff */
[----:B------:R-:W-:Y:S02]  /*2ce0*/  FSEL R185, R63, RZ, P5 ;  /* 0x000000ff3fb97208 */ /* 0x000fe40002800000 */
[----:B------:R-:W-:Y:S01]  /*2cf0*/  @P2 F2FP.BF16.PACK_AB R53, RZ, R168 ;  /* 0x000000a8ff35223e */ /* 0x000fe200000010ff */
[----:B------:R-:W-:Y:S01]  /*2d00*/  FMUL.FTZ R168, R168, c[0x0][0x1e8] ;  /* 0x00007a00a8a87a20 */ /* 0x000fe20000410000 */
[----:B------:R-:W-:Y:S02]  /*2d10*/  @P0 F2FP.BF16.PACK_AB R138, RZ, R138 ;  /* 0x0000008aff8a023e */ /* 0x000fe400000010ff */
[----:B------:R-:W-:-:S02]  /*2d20*/  @P0 F2FP.BF16.PACK_AB R68, RZ, R68 ;  /* 0x00000044ff44023e */ /* 0x000fc400000010ff */
[----:B------:R-:W-:Y:S02]  /*2d30*/  @P0 F2FP.BF16.PACK_AB R65, RZ, R65 ;  /* 0x00000041ff41023e */ /* 0x000fe400000010ff */
[----:B------:R-:W-:Y:S02]  /*2d40*/  @P0 F2FP.BF16.PACK_AB R164, RZ, R164 ;  /* 0x000000a4ffa4023e */ /* 0x000fe400000010ff */
[----:B0-----:R-:W-:Y:S02]  /*2d50*/  F2FP.BF16.PACK_AB R49, R52, R181 ;  /* 0x000000b53431723e */ /* 0x001fe400000010ff */
[----:B------:R-:W-:Y:S02]  /*2d60*/  @P0 PRMT R44, R141, 0x7610, R44 ;  /* 0x000076108d2c0816 */ /* 0x000fe4000000002c */
[----:B------:R-:W-:Y:S02]  /*2d70*/  @P0 PRMT R45, R69, 0x7610, R45 ;  /* 0x00007610452d0816 */ /* 0x000fe4000000002d */
[----:B------:R-:W-:-:S02]  /*2d80*/  @P0 PRMT R46, R64, 0x7610, R46 ;  /* 0x00007610402e0816 */ /* 0x000fc4000000002e */
[----:B------:R-:W-:Y:S02]  /*2d90*/  @P0 PRMT R47, R162, 0x7610, R47 ;  /* 0x00007610a22f0816 */ /* 0x000fe4000000002f */
[----:B------:R-:W-:Y:S02]  /*2da0*/  @P0 IADD3.X R137, R135, c[0x0][0x254], RZ, P4, !PT ;  /* 0x0000950087890a10 */ /* 0x000fe400027fe4ff */
[----:B------:R-:W-:Y:S02]  /*2db0*/  @P2 PRMT R40, R165, 0x7610, R40 ;  /* 0x00007610a5282816 */ /* 0x000fe40000000028 */
[----:B------:R-:W-:Y:S02]  /*2dc0*/  LOP3.LUT P5, RZ, R77, 0xff000000, RZ, 0xc0, !PT ;  /* 0xff0000004dff7812 */ /* 0x000fe400078ac0ff */
        /* <DEDUP_REMOVED lines=10> */
[----:B------:R-:W-:Y:S02]  /*2e70*/  @P2 PRMT R40, R40, 0x5410, R53 ;  /* 0x0000541028282816 */ /* 0x000fe40000000035 */
[----:B------:R-:W-:Y:S01]  /*2e80*/  FSEL R50, R58, RZ, P5 ;  /* 0x000000ff3a327208 */ /* 0x000fe20002800000 */
[----:B------:R-:W-:Y:S01]  /*2e90*/  @P0 STG.E.128 [R136.64], R44 ;  /* 0x0000002c88000986 */ /* 0x000fe2000c101d04 */
[----:B------:R-:W-:Y:S02]  /*2ea0*/  @P2 IADD3.X R53, R133, c[0x0][0x25c], RZ, P4, !PT ;  /* 0x0000970085352a10 */ /* 0x000fe400027fe4ff */
[----:B------:R-:W-:-:S02]  /*2eb0*/  @P2 PRMT R41, R41, 0x5410, R55 ;  /* 0x0000541029292816 */ /* 0x000fc40000000037 */
[----:B------:R-:W-:Y:S02]  /*2ec0*/  @P2 PRMT R42, R42, 0x5410, R182 ;  /* 0x000054102a2a2816 */ /* 0x000fe400000000b6 */
[----:B------:R-:W-:Y:S02]  /*2ed0*/  @P2 PRMT R43, R43, 0x5410, R56 ;  /* 0x000054102b2b2816 */ /* 0x000fe40000000038 */
[----:B------:R-:W-:Y:S02]  /*2ee0*/  IADD3 R54, P5, R134, c[0x0][0x248], RZ ;  /* 0x0000920086367a10 */ /* 0x000fe40007fbe0ff */
[----:B------:R-:W-:Y:S01]  /*2ef0*/  @P0 LOP3.LUT P4, RZ, R2, 0xff0000, RZ, 0xc0, !PT ;  /* 0x00ff000002ff0812 */ /* 0x000fe2000788c0ff */
[----:B------:R-:W-:Y:S01]  /*2f00*/  @P2 STG.E.128 [R52.64], R40 ;  /* 0x0000002834002986 */ /* 0x000fe2000c101d04 */
[----:B------:R-:W-:Y:S02]  /*2f10*/  FSEL R48, R168, RZ, P6 ;  /* 0x000000ffa8307208 */ /* 0x000fe40003000000 */
[----:B------:R-:W-:-:S02]  /*2f20*/  IADD3.X R55, R133, c[0x0][0x24c], RZ, P5, !PT ;  /* 0x0000930085377a10 */ /* 0x000fc40002ffe4ff */
[C---:B------:R-:W-:Y:S02]  /*2f30*/  @P0 LOP3.LUT P2, RZ, R2.reuse, 0xff00, RZ, 0xc0, !PT ;  /* 0x0000ff0002ff0812 */ /* 0x040fe4000784c0ff */
[----:B------:R-:W-:Y:S02]  /*2f40*/  @P0 LOP3.LUT P5, RZ, R2, 0xff000000, RZ, 0xc0, !PT ;  /* 0xff00000002ff0812 */ /* 0x000fe400078ac0ff */
[----:B------:R-:W-:Y:S02]  /*2f50*/  @P0 FSEL R151, R151, RZ, P1 ;  /* 0x000000ff97970208 */ /* 0x000fe40000800000 */
[----:B------:R-:W-:Y:S02]  /*2f60*/  @P0 FSEL R140, R140, RZ, P4 ;  /* 0x000000ff8c8c0208 */ /* 0x000fe40002000000 */
[C---:B------:R-:W-:Y:S02]  /*2f70*/  @P0 LOP3.LUT P1, RZ, R3.reuse, 0xff, RZ, 0xc0, !PT ;  /* 0x000000ff03ff0812 */ /* 0x040fe4000782c0ff */
[----:B------:R-:W-:-:S02]  /*2f80*/  @P0 LOP3.LUT P4, RZ, R3, 0xff0000, RZ, 0xc0, !PT ;  /* 0x00ff000003ff0812 */ /* 0x000fc4000788c0ff */
[----:B------:R-:W-:Y:S02]  /*2f90*/  F2FP.BF16.PACK_AB R51, R50, R185 ;  /* 0x000000b93233723e */ /* 0x000fe400000010ff */
[----:B------:R-:W-:Y:S02]  /*2fa0*/  F2FP.BF16.PACK_AB R50, R188, R183 ;  /* 0x000000b7bc32723e */ /* 0x000fe400000010ff */
[----:B------:R-:W-:Y:S02]  /*2fb0*/  F2FP.BF16.PACK_AB R48, R48, R171 ;  /* 0x000000ab3030723e */ /* 0x000fe400000010ff */
[----:B------:R-:W-:Y:S02]  /*2fc0*/  @P0 FSEL R56, R168, RZ, P2 ;  /* 0x000000ffa8380208 */ /* 0x000fe40001000000 */
[----:B------:R-:W-:Y:S01]  /*2fd0*/  @P0 FSEL R57, R57, RZ, P5 ;  /* 0x000000ff39390208 */ /* 0x000fe20002800000 */
[----:B------:R0:W-:Y:S01]  /*2fe0*/  STG.E.128 [R54.64], R48 ;  /* 0x0000003036007986 */ /* 0x0001e2000c101d04 */
[----:B------:R-:W-:-:S02]  /*2ff0*/  @P0 LOP3.LUT P2, RZ, R3, 0xff00, RZ, 0xc0, !PT ;  /* 0x0000ff0003ff0812 */ /* 0x000fc4000784c0ff */
[----:B------:R-:W-:Y:S02]  /*3000*/  @P0 LOP3.LUT P5, RZ, R3, 0xff000000, RZ, 0xc0, !PT ;  /* 0xff00000003ff0812 */ /* 0x000fe400078ac0ff */
[----:B------:R-:W-:Y:S02]  /*3010*/  @P0 FSEL R79, R79, RZ, P1 ;  /* 0x000000ff4f4f0208 */ /* 0x000fe40000800000 */
[----:B------:R-:W-:Y:S02]  /*3020*/  @P0 FSEL R63, R63, RZ, P4 ;  /* 0x000000ff3f3f0208 */ /* 0x000fe40002000000 */
[----:B------:R-:W-:Y:S02]  /*3030*/  @P0 F2FP.BF16.PACK_AB R151, RZ, R151 ;  /* 0x00000097ff97023e */ /* 0x000fe400000010ff */
[----:B------:R-:W-:Y:S02]  /*3040*/  @P0 F2FP.BF16.PACK_AB R140, RZ, R140 ;  /* 0x0000008cff8c023e */ /* 0x000fe400000010ff */
[----:B------:R-:W-:-:S02]  /*3050*/  @P0 FSEL R66, R66, RZ, P2 ;  /* 0x000000ff42420208 */ /* 0x000fc40001000000 */
[----:B------:R-:W-:Y:S02]  /*3060*/  @P0 F2FP.BF16.PACK_AB R79, RZ, R79 ;  /* 0x0000004fff4f023e */ /* 0x000fe400000010ff */
[----:B------:R-:W-:Y:S02]  /*3070*/  @P0 F2FP.BF16.PACK_AB R63, RZ, R63 ;  /* 0x0000003fff3f023e */ /* 0x000fe400000010ff */
[----:B0-----:R-:W-:Y:S02]  /*3080*/  @P0 FSEL R48, R58, RZ, P5 ;  /* 0x000000ff3a300208 */ /* 0x001fe40002800000 */
[----:B------:R-:W-:Y:S02]  /*3090*/  @P0 F2FP.BF16.PACK_AB R56, RZ, R56 ;  /* 0x00000038ff38023e */ /* 0x000fe400000010ff */
[----:B------:R-:W-:Y:S02]  /*30a0*/  @P0 F2FP.BF16.PACK_AB R57, RZ, R57 ;  /* 0x00000039ff39023e */ /* 0x000fe400000010ff */
[----:B------:R-:W-:-:S02]  /*30b0*/  @P0 F2FP.BF16.PACK_AB R66, RZ, R66 ;  /* 0x00000042ff42023e */ /* 0x000fc400000010ff */
[----:B------:R-:W-:Y:S02]  /*30c0*/  @P0 F2FP.BF16.PACK_AB R48, RZ, R48 ;  /* 0x00000030ff30023e */ /* 0x000fe400000010ff */
[----:B------:R-:W-:Y:S02]  /*30d0*/  @P0 PRMT R44, R151, 0x7610, R44 ;  /* 0x00007610972c0816 */ /* 0x000fe4000000002c */
[----:B------:R-:W-:Y:S02]  /*30e0*/  @P0 IADD3 R134, P1, R134, c[0x0][0x250], RZ ;  /* 0x0000940086860a10 */ /* 0x000fe40007f3e0ff */
[----:B------:R-:W-:Y:S02]  /*30f0*/  @P0 PRMT R45, R140, 0x7610, R45 ;  /* 0x000076108c2d0816 */ /* 0x000fe4000000002d */
[----:B------:R-:W-:Y:S02]  /*3100*/  @P0 PRMT R46, R79, 0x7610, R46 ;  /* 0x000076104f2e0816 */ /* 0x000fe4000000002e */
[----:B------:R-:W-:-:S02]  /*3110*/  @P0 PRMT R47, R63, 0x7610, R47 ;  /* 0x000076103f2f0816 */ /* 0x000fc4000000002f */
[----:B------:R-:W-:Y:S02]  /*3120*/  @P0 IADD3.X R135, R133, c[0x0][0x254], RZ, P1, !PT ;  /* 0x0000950085870a10 */ /* 0x000fe40000ffe4ff */
[----:B------:R-:W-:Y:S02]  /*3130*/  @P0 PRMT R44, R44, 0x5410, R56 ;  /* 0x000054102c2c0816 */ /* 0x000fe40000000038 */
[----:B------:R-:W-:Y:S02]  /*3140*/  @P0 PRMT R45, R45, 0x5410, R57 ;  /* 0x000054102d2d0816 */ /* 0x000fe40000000039 */
[----:B------:R-:W-:Y:S02]  /*3150*/  @P0 PRMT R46, R46, 0x5410, R66 ;  /* 0x000054102e2e0816 */ /* 0x000fe40000000042 */
[----:B------:R-:W-:-:S05]  /*3160*/  @P0 PRMT R47, R47, 0x5410, R48 ;  /* 0x000054102f2f0816 */ /* 0x000fca0000000030 */
[----:B------:R0:W-:Y:S01]  /*3170*/  @P0 STG.E.128 [R134.64], R44 ;  /* 0x0000002c86000986 */ /* 0x0001e2000c101d04 */
[----:B------:R-:W-:-:S04]  /*3180*/  LOP3.LUT P0, RZ, R132, 0xff, RZ, 0xc0, !PT ;  /* 0x000000ff84ff7812 */ /* 0x000fc8000780c0ff */
[----:B------:R-:W-:Y:S01]  /*3190*/  SEL R132, RZ, 0x1, P0 ;  /* 0x00000001ff847807 */ /* 0x000fe20000000000 */
[----:B0-----:R-:W-:Y:S01]  /*31a0*/  @P3 CALL.REL.NOINC `(.L_x_557) ;  /* 0x0000001000003944 */ /* 0x001fe20003c00000 */
[----:B------:R-:W-:Y:S05]  /*31b0*/  BRA `(.L_x_558) ;  /* 0xffffd29000007947 */ /* 0x000fea000383ffff */
.L_x_557:
        /* <DEDUP_REMOVED lines=32> */
[----:B------:R-:W-:-:S02]  /*33c0*/  IMAD.MOV.U32 R32, RZ, RZ, R118 ;  /* 0x000000ffff207224 */ /* 0x000fc400078e0076 */
[----:B------:R-:W-:Y:S02]  /*33d0*/  IMAD.MOV.U32 R33, RZ, RZ, R119 ;  /* 0x000000ffff217224 */ /* 0x000fe400078e0077 */
[----:B------:R-:W-:Y:S02]  /*33e0*/  IMAD.MOV.U32 R37, RZ, RZ, R95 ;  /* 0x000000ffff257224 */ /* 0x000fe400078e005f */
[----:B------:R-:W-:Y:S02]  /*33f0*/  IMAD.MOV.U32 R38, RZ, RZ, R92 ;  /* 0x000000ffff267224 */ /* 0x000fe400078e005c */
[----:B------:R-:W-:Y:S02]  /*3400*/  IMAD.MOV.U32 R35, RZ, RZ, R117 ;  /* 0x000000ffff237224 */ /* 0x000fe400078e0075 */
[----:B------:R-:W-:Y:S02]  /*3410*/  IMAD.MOV.U32 R40, RZ, RZ, R114 ;  /* 0x000000ffff287224 */ /* 0x000fe400078e0072 */
        /* <DEDUP_REMOVED lines=10> */
.L_x_554:
        /* <DEDUP_REMOVED lines=21> */
.L_x_555:
[----:B------:R-:W-:Y:S01]  /*3610*/  MOV R51, R53 ;  /* 0x0000003500337202 */ /* 0x000fe20000000f00 */
[----:B------:R-:W-:Y:S01]  /*3620*/  IMAD.MOV.U32 R52, RZ, RZ, 0x10 ;  /* 0x00000010ff347424 */ /* 0x000fe200078e00ff */
[----:B------:R-:W-:Y:S01]  /*3630*/  MOV R57, 0xffffffff ;  /* 0xffffffff00397802 */ /* 0x000fe20000000f00 */
[----:B------:R-:W-:Y:S01]  /*3640*/  IMAD.MOV.U32 R54, RZ, RZ, 0x1f ;  /* 0x0000001fff367424 */ /* 0x000fe200078e00ff */
[----:B------:R-:W-:-:S02]  /*3650*/  MOV R48, 0x3670 ;  /* 0x0000367000307802 */ /* 0x000fc40000000f00 */
[----:B-----5:R-:W-:Y:S05]  /*3660*/  CALL.REL.NOINC `($__internal_35_$__cuda_sm70_shflsync_down_p) ;  /* 0x0000046000007944 */ /* 0x020fea0003c00000 */
[----:B-1----:R-:W-:Y:S01]  /*3670*/  IMAD.MOV.U32 R50, RZ, RZ, R51 ;  /* 0x000000ffff327224 */ /* 0x002fe200078e0033 */
[----:B0-----:R-:W-:Y:S05]  /*3680*/  BRA `(.L_x_559) ;  /* 0xffffe06000007947 */ /* 0x001fea000383ffff */
.L_x_556:
[----:B------:R-:W-:Y:S01]  /*3690*/  HFMA2.MMA R52, -RZ, RZ, 0, 9.5367431640625e-07 ;  /* 0x00000010ff347435 */ /* 0x000fe200000001ff */
[----:B------:R-:W-:Y:S01]  /*36a0*/  IMAD.MOV.U32 R51, RZ, RZ, R55 ;  /* 0x000000ffff337224 */ /* 0x000fe200078e0037 */
[----:B------:R-:W-:Y:S01]  /*36b0*/  MOV R48, 0x36f0 ;  /* 0x000036f000307802 */ /* 0x000fe20000000f00 */
[----:B------:R-:W-:-:S02]  /*36c0*/  IMAD.MOV.U32 R54, RZ, RZ, 0x1f ;  /* 0x0000001fff367424 */ /* 0x000fc400078e00ff */
[----:B------:R-:W-:Y:S02]  /*36d0*/  IMAD.MOV.U32 R57, RZ, RZ, -0x1 ;  /* 0xffffffffff397424 */ /* 0x000fe400078e00ff */
[----:B01---5:R-:W-:Y:S05]  /*36e0*/  CALL.REL.NOINC `($__internal_35_$__cuda_sm70_shflsync_down_p) ;  /* 0x000003e000007944 */ /* 0x023fea0003c00000 */
[----:B------:R-:W-:Y:S01]  /*36f0*/  FADD.FTZ R53, R53, R50 ;  /* 0x0000003235357221 */ /* 0x000fe20000010000 */
[----:B0-----:R-:W-:Y:S01]  /*3700*/  MOV R52, 0x8 ;  /* 0x0000000800347802 */ /* 0x001fe20000000f00 */
[----:B-1----:R-:W-:Y:S01]  /*3710*/  FADD.FTZ R56, R55, R51 ;  /* 0x0000003337387221 */ /* 0x002fe20000010000 */
[----:B------:R-:W-:Y:S01]  /*3720*/  MOV R48, 0x3770 ;  /* 0x0000377000307802 */ /* 0x000fe20000000f00 */
[----:B------:R-:W-:Y:S01]  /*3730*/  IMAD.MOV.U32 R54, RZ, RZ, 0x1f ;  /* 0x0000001fff367424 */ /* 0x000fe200078e00ff */
[----:B------:R-:W-:Y:S01]  /*3740*/  MOV R51, R53 ;  /* 0x0000003500337202 */ /* 0x000fe20000000f00 */
[----:B------:R-:W-:Y:S02]  /*3750*/  IMAD.MOV.U32 R57, RZ, RZ, -0x1 ;  /* 0xffffffffff397424 */ /* 0x000fe400078e00ff */
[----:B------:R-:W-:Y:S05]  /*3760*/  CALL.REL.NOINC `($__internal_35_$__cuda_sm70_shflsync_down_p) ;  /* 0x0000036000007944 */ /* 0x000fea0003c00000 */
[----:B0-----:R-:W-:Y:S01]  /*3770*/  HFMA2.MMA R52, -RZ, RZ, 0, 4.76837158203125e-07 ;  /* 0x00000008ff347435 */ /* 0x001fe200000001ff */
[----:B-1----:R-:W-:Y:S01]  /*3780*/  IMAD.MOV.U32 R50, RZ, RZ, R51 ;  /* 0x000000ffff327224 */ /* 0x002fe200078e0033 */
[----:B------:R-:W-:Y:S01]  /*3790*/  MOV R48, 0x37e0 ;  /* 0x000037e000307802 */ /* 0x000fe20000000f00 */
[----:B------:R-:W-:Y:S02]  /*37a0*/  IMAD.MOV.U32 R51, RZ, RZ, R56 ;  /* 0x000000ffff337224 */ /* 0x000fe400078e0038 */
[----:B------:R-:W-:-:S02]  /*37b0*/  IMAD.MOV.U32 R54, RZ, RZ, 0x1f ;  /* 0x0000001fff367424 */ /* 0x000fc400078e00ff */
[----:B------:R-:W-:Y:S02]  /*37c0*/  IMAD.MOV.U32 R57, RZ, RZ, -0x1 ;  /* 0xffffffffff397424 */ /* 0x000fe400078e00ff */
[----:B------:R-:W-:Y:S05]  /*37d0*/  CALL.REL.NOINC `($__internal_35_$__cuda_sm70_shflsync_down_p) ;  /* 0x000002f000007944 */ /* 0x000fea0003c00000 */
        /* <DEDUP_REMOVED lines=8> */
[----:B0-----:R-:W-:Y:S01]  /*3860*/  HFMA2.MMA R52, -RZ, RZ, 0, 2.384185791015625e-07 ;  /* 0x00000004ff347435 */ /* 0x001fe200000001ff */
        /* <DEDUP_REMOVED lines=14> */
[----:B0-----:R-:W-:Y:S01]  /*3950*/  HFMA2.MMA R52, -RZ, RZ, 0, 1.1920928955078125e-07 ;  /* 0x00000002ff347435 */ /* 0x001fe200000001ff */
        /* <DEDUP_REMOVED lines=14> */
[----:B0-----:R-:W-:Y:S01]  /*3a40*/  HFMA2.MMA R52, -RZ, RZ, 0, 5.9604644775390625e-08 ;  /* 0x00000001ff347435 */ /* 0x001fe200000001ff */
[----:B-1----:R-:W-:Y:S01]  /*3a50*/  IMAD.MOV.U32 R56, RZ, RZ, R51 ;  /* 0x000000ffff387224 */ /* 0x002fe200078e0033 */
[----:B------:R-:W-:Y:S01]  /*3a60*/  MOV R48, 0x3ab0 ;  /* 0x00003ab000307802 */ /* 0x000fe20000000f00 */
[----:B------:R-:W-:Y:S02]  /*3a70*/  IMAD.MOV.U32 R51, RZ, RZ, R55 ;  /* 0x000000ffff337224 */ /* 0x000fe400078e0037 */
[----:B------:R-:W-:-:S02]  /*3a80*/  IMAD.MOV.U32 R54, RZ, RZ, 0x1f ;  /* 0x0000001fff367424 */ /* 0x000fc400078e00ff */
[----:B------:R-:W-:Y:S02]  /*3a90*/  IMAD.MOV.U32 R57, RZ, RZ, -0x1 ;  /* 0xffffffffff397424 */ /* 0x000fe400078e00ff */
[----:B------:R-:W-:Y:S05]  /*3aa0*/  CALL.REL.NOINC `($__internal_35_$__cuda_sm70_shflsync_down_p) ;  /* 0x0000002000007944 */ /* 0x000fea0003c00000 */
[----:B-1----:R-:W-:Y:S01]  /*3ab0*/  MOV R48, R51 ;  /* 0x0000003300307202 */ /* 0x002fe20000000f00 */
[----:B0-----:R-:W-:Y:S05]  /*3ac0*/  BRA `(.L_x_560) ;  /* 0xffffdd4000007947 */ /* 0x001fea000383ffff */
        .weak           $__internal_35_$__cuda_sm70_shflsync_down_p
        .type           $__internal_35_$__cuda_sm70_shflsync_down_p,@function
        .size           $__internal_35_$__cuda_sm70_shflsync_down_p,(.L_x_2053 - $__internal_35_$__cuda_sm70_shflsync_down_p)
$__internal_35_$__cuda_sm70_shflsync_down_p:
[----:B------:R-:W-:Y:S01]  /*3ad0*/  IMAD.MOV.U32 R49, RZ, RZ, 0x0 ;  /* 0x00000000ff317424 */ /* 0x000fe200078e00ff */
[----:B------:R-:W-:Y:S04]  /*3ae0*/  WARPSYNC R57 ;  /* 0x0000003900007348 */ /* 0x000fe80003800000 */
[----:B------:R0:W1:Y:S01]  /*3af0*/  SHFL.DOWN PT, R51, R51, R52, R54 ;  /* 0x0800003433337389 */ /* 0x00006200000e0036 */
[----:B------:R-:W-:Y:S05]  /*3b00*/  RET.REL.NODEC R48 `(_ZN10layer_norm31ln_parallel_residual_bwd_kernelINS_13Kernel_traitsIf13__nv_bfloat16S2_S2_fjLj3072ELj1ELj1ELj4ELj16ENS_18Kernel_traits_baseILj3072EfS2_S2_S2_fjLj128EEEEELb1ELb1ELb1EEEvNS_9BwdParamsE) ;  /* 0xffffc4f030007950 */ /* 0x000fea0003c3ffff */
.L_x_561:
        /* <DEDUP_REMOVED lines=15> */
.L_x_2053:


//--------------------- .text._ZN10layer_norm31ln_parallel_residual_bwd_kernelINS_13Kernel_traitsI13__nv_bfloat16S2_fS2_fjLj3072ELj1ELj1ELj4ELj16ENS_18Kernel_traits_baseILj3072ES2_S2_fS2_fjLj128EEEEELb0ELb0ELb0EEEvNS_9BwdParamsE --------------------------
	.section	.text._ZN10layer_norm31ln_parallel_residual_bwd_kernelINS_13Kernel_traitsI13__nv_bfloat16S2_fS2_fjLj3072ELj1ELj1ELj4ELj16ENS_18Kernel_traits_baseILj3072ES2_S2_fS2_fjLj128EEEEELb0ELb0ELb0EEEvNS_9BwdParamsE,"ax",@progbits
	.sectioninfo	@"SHI_REGISTERS=254"
	.align	128
        .global         _ZN10layer_norm31ln_parallel_residual_bwd_kernelINS_13Kernel_traitsI13__nv_bfloat16S2_fS2_fjLj3072ELj1ELj1ELj4ELj16ENS_18Kernel_traits_baseILj3072ES2_S2_fS2_fjLj128EEEEELb0ELb0ELb0EEEvNS_9BwdParamsE
        .type           _ZN10layer_norm31ln_parallel_residual_bwd_kernelINS_13Kernel_traitsI13__nv_bfloat16S2_fS2_fjLj3072ELj1ELj1ELj4ELj16ENS_18Kernel_traits_baseILj3072ES2_S2_fS2_fjLj128EEEEELb0ELb0ELb0EEEvNS_9BwdParamsE,@function
        .size           _ZN10layer_norm31ln_parallel_residual_bwd_kernelINS_13Kernel_traitsI13__nv_bfloat16S2_fS2_fjLj3072ELj1ELj1ELj4ELj16ENS_18Kernel_traits_baseILj3072ES2_S2_fS2_fjLj128EEEEELb0ELb0ELb0EEEvNS_9BwdParamsE,(.L_x_2054 - _ZN10layer_norm31ln_parallel_residual_bwd_kernelINS_13Kernel_traitsI13__nv_bfloat16S2_fS2_fjLj3072ELj1ELj1ELj4ELj16ENS_18Kernel_traits_baseILj3072ES2_S2_fS2_fjLj128EEEEELb0ELb0ELb0EEEvNS_9BwdParamsE)
        .other          _ZN10layer_norm31ln_parallel_residual_bwd_kernelINS_13Kernel_traitsI13__nv_bfloat16S2_fS2_fjLj3072ELj1ELj1ELj4ELj16ENS_18Kernel_traits_baseILj3072ES2_S2_fS2_fjLj128EEEEELb0ELb0ELb0EEEvNS_9BwdParamsE,@"STO_CUDA_ENTRY STV_DEFAULT"
_ZN10layer_norm31ln_parallel_residual_bwd_kernelINS_13Kernel_traitsI13__nv_bfloat16S2_fS2_fjLj3072ELj1ELj1ELj4ELj16ENS_18Kernel_traits_baseILj3072ES2_S2_fS2_fjLj128EEEEELb0ELb0ELb0EEEvNS_9BwdParamsE:
.text._ZN10layer_norm31ln_parallel_residual_bwd_kernelINS_13Kernel_traitsI13__nv_bfloat16S2_fS2_fjLj3072ELj1ELj1ELj4ELj16ENS_18Kernel_traits_baseILj3072ES2_S2_fS2_fjLj128EEEEELb0ELb0ELb0EEEvNS_9BwdParamsE:
        /* <DEDUP_REMOVED lines=83> */
[----:B------:R-:W-:Y:S01]  /*0530*/  HFMA2.MMA R129, -RZ, RZ, 0, 0 ;  /* 0x00000000ff817435 */ /* 0x000fe200000001ff */
[----:B------:R-:W-:Y:S01]  /*0540*/  PRMT R206, RZ, 0x7610, R5 ;  /* 0x00007610ffce7816 */ /* 0x000fe20000000005 */
[----:B------:R-:W-:Y:S01]  /*0550*/  HFMA2.MMA R5, -RZ, RZ, 0, 5.9604644775390625e-08 ;  /* 0x00000001ff057435 */ /* 0x000fe200000001ff */
        /* <DEDUP_REMOVED lines=33> */
[--C-:B------:R-:W-:Y:S02]  /*0770*/  PRMT R223, RZ, 0x5410, R10.reuse ;  /* 0x00005410ffdf7816 */ /* 0x100fe4000000000a */
[----:B------:R-:W-:Y:S02]  /*0780*/  PRMT R221, RZ, 0x7610, R10 ;  /* 0x00007610ffdd7816 */ /* 0x000fe4000000000a */
[--C-:B------:R-:W-:Y:S02]  /*0790*/  PRMT R219, RZ, 0x5410, R11.reuse ;  /* 0x00005410ffdb7816 */ /* 0x100fe4000000000b */
[----:B------:R-:W-:-:S02]  /*07a0*/  PRMT R217, RZ, 0x7610, R11 ;  /* 0x00007610ffd97816 */ /* 0x000fc4000000000b */
[----:B------:R-:W-:Y:S02]  /*07b0*/  PRMT R7, RZ, 0x7610, R7 ;  /* 0x00007610ff077816 */ /* 0x000fe40000000007 */
[----:B------:R-:W-:Y:S02]  /*07c0*/  MOV R6, R0 ;  /* 0x0000000000067202 */ /* 0x000fe40000000f00 */
        /* <DEDUP_REMOVED lines=8> */
.L_x_577:
[----:B------:R-:W-:-:S05]  /*0850*/  MOV R163, 0x4 ;  /* 0x0000000400a37802 */ /* 0x000fca0000000f00 */
[----:B------:R-:W-:-:S04]  /*0860*/  IMAD.WIDE R160, R6, R163, c[0x0][0x1a0] ;  /* 0x0000680006a07625 */ /* 0x000fc800078e02a3 */
[C---:B------:R-:W-:Y:S01]  /*0870*/  IMAD.WIDE R162, R6.reuse, R163, c[0x0][0x1a8] ;  /* 0x00006a0006a27625 */ /* 0x040fe200078e02a3 */
[----:B------:R0:W5:Y:S04]  /*0880*/  LDG.E R210, [R160.64] ;  /* 0x00000004a0d27981 */ /* 0x000168000c1e1900 */
[----:B------:R0:W5:Y:S01]  /*0890*/  LDG.E R10, [R162.64] ;  /* 0x00000004a20a7981 */ /* 0x000162000c1e1900 */
[----:B------:R-:W-:Y:S01]  /*08a0*/  IMAD R0, R6, c[0x0][0x168], RZ ;  /* 0x00005a0006007a24 */ /* 0x000fe200078e02ff */
[----:B------:R-:W-:Y:S01]  /*08b0*/  BSSY B0, `(.L_x_563) ;  /* 0x000007a000007945 */ /* 0x000fe20003800000 */
[----:B------:R-:W-:-:S03]  /*08c0*/  CS2R R214, SRZ ;  /* 0x0000000000d67805 */ /* 0x000fc6000001ff00 */
[----:B------:R-:W-:-:S04]  /*08d0*/  SHF.R.S32.HI R165, RZ, 0x1f, R0 ;  /* 0x0000001fffa57819 */ /* 0x000fc80000011400 */
[----:B------:R-:W-:Y:S02]  /*08e0*/  LEA.HI R0, R165, R0, RZ, 0x3 ;  /* 0x00000000a5007211 */ /* 0x000fe400078f18ff */
[----:B------:R-:W-:-:S04]  /*08f0*/  LOP3.LUT R165, R250, 0x7f, RZ, 0xc0, !PT ;  /* 0x0000007ffaa57812 */ /* 0x000fc800078ec0ff */
[----:B------:R-:W-:-:S04]  /*0900*/  LEA.HI.SX32 R0, R0, R165, 0x1d ;  /* 0x000000a500007211 */ /* 0x000fc800078feaff */
[----:B------:R-:W-:Y:S01]  /*0910*/  MOV R216, R0 ;  /* 0x0000000000d87202 */ /* 0x000fe20000000f00 */
[----:B------:R-:W-:Y:S05]  /*0920*/  @!P2 BRA `(.L_x_564) ;  /* 0x000007200000a947 */ /* 0x000fea0003800000 */
[C---:B0-----:R-:W-:Y:S02]  /*0930*/  LEA R188, P0, R0.reuse, c[0x0][0x188], 0x5 ;  /* 0x0000620000bc7a11 */ /* 0x041fe400078028ff */
[----:B------:R-:W-:Y:S02]  /*0940*/  MOV R165, 0x10 ;  /* 0x0000001000a57802 */ /* 0x000fe40000000f00 */
[----:B------:R-:W-:-:S03]  /*0950*/  LEA.HI.X R189, R0, c[0x0][0x18c], RZ, 0x5, P0 ;  /* 0x0000630000bd7a11 */ /* 0x000fc600000f2cff */
[CC--:B------:R-:W-:Y:S02]  /*0960*/  IMAD.WIDE.U32 R160, R0.reuse, R165.reuse, c[0x0][0x210] ;  /* 0x0000840000a07625 */ /* 0x0c0fe400078e00a5 */
[----:B------:R0:W2:Y:S02]  /*0970*/  LDG.E.128 R184, [R188.64] ;  /* 0x00000004bcb87981 */ /* 0x0000a4000c1e1d00 */
[----:B------:R-:W-:Y:S02]  /*0980*/  IMAD.WIDE.U32 R164, R0, R165, c[0x0][0x208] ;  /* 0x0000820000a47625 */ /* 0x000fe400078e00a5 */
[----:B------:R-:W3:Y:S04]  /*0990*/  LDG.E.128 R160, [R160.64] ;  /* 0x00000004a0a07981 */ /* 0x000ee8000c1e1d00 */
[----:B------:R-:W4:Y:S04]  /*09a0*/  LDG.E.128 R164, [R164.64] ;  /* 0x00000004a4a47981 */ /* 0x000f28000c1e1d00 */
[----:B0-----:R-:W4:Y:S01]  /*09b0*/  LDG.E.128 R188, [R188.64+0x10] ;  /* 0x00001004bcbc7981 */ /* 0x001f22000c1e1d00 */
[----:B------:R-:W-:-:S04]  /*09c0*/  ISETP.NE.U32.AND P0, PT, RZ, c[0x0][0x218], PT ;  /* 0x00008600ff007a0c */ /* 0x000fc80003f05070 */
[----:B------:R-:W-:-:S13]  /*09d0*/  ISETP.NE.AND.EX P0, PT, RZ, c[0x0][0x21c], PT, P0 ;  /* 0x00008700ff007a0c */ /* 0x000fda0003f05300 */
[----:B------:R-:W-:-:S04]  /*09e0*/  @P0 LEA R14, P1, R0, c[0x0][0x218], 0x5 ;  /* 0x00008600000e0a11 */ /* 0x000fc800078228ff */
[----:B------:R-:W-:-:S05]  /*09f0*/  @P0 LEA.HI.X R15, R0, c[0x0][0x21c], RZ, 0x5, P1 ;  /* 0x00008700000f0a11 */ /* 0x000fca00008f2cff */
[----:B------:R3:W5:Y:S04]  /*0a00*/  @P0 LDG.E.128 R32, [R14.64] ;  /* 0x000000040e200981 */ /* 0x000768000c1e1d00 */
[----:B------:R3:W5:Y:S01]  /*0a10*/  @P0 LDG.E.128 R28, [R14.64+0x10] ;  /* 0x000010040e1c0981 */ /* 0x000762000c1e1d00 */
[----:B------:R-:W-:-:S04]  /*0a20*/  ISETP.NE.AND P0, PT, R249, RZ, PT ;  /* 0x000000fff900720c */ /* 0x000fc80003f05270 */
[----:B-----5:R-:W-:Y:S02]  /*0a30*/  FSEL R199, R210, RZ, !P0 ;  /* 0x000000ffd2c77208 */ /* 0x020fe40004000000 */
[----:B------:R-:W-:-:S03]  /*0a40*/  IADD3 R216, R0, 0x80, RZ ;  /* 0x0000008000d87810 */ /* 0x000fc60007ffe0ff */
[----:B--2---:R-:W-:Y:S01]  /*0a50*/  FADD.FTZ R13, R184, -R199 ;  /* 0x800000c7b80d7221 */ /* 0x004fe20000010000 */
[----:B---3--:R-:W-:-:S03]  /*0a60*/  PRMT R15, RZ, 0x5410, R160 ;  /* 0x00005410ff0f7816 */ /* 0x008fc600000000a0 */
[----:B------:R-:W-:Y:S01]  /*0a70*/  FMUL.FTZ R14, R10, R13 ;  /* 0x0000000d0a0e7220 */ /* 0x000fe20000410000 */
[----:B----4-:R-:W-:Y:S01]  /*0a80*/  PRMT R13, RZ, 0x5410, R164 ;  /* 0x00005410ff0d7816 */ /* 0x010fe200000000a4 */
[----:B------:R-:W-:Y:S01]  /*0a90*/  FMUL.FTZ R16, R247, R15 ;  /* 0x0000000ff7107220 */ /* 0x000fe20000410000 */
[----:B------:R-:W-:Y:S01]  /*0aa0*/  PRMT R160, RZ, 0x7610, R160 ;  /* 0x00007610ffa07816 */ /* 0x000fe200000000a0 */
[----:B------:R-:W-:Y:S02]  /*0ab0*/  FADD.FTZ R17, R185, -R199 ;  /* 0x800000c7b9117221 */ /* 0x000fe40000010000 */
[----:B------:R-:W-:Y:S02]  /*0ac0*/  FADD.FTZ R104, R104, R13 ;  /* 0x0000000d68687221 */ /* 0x000fe40000010000 */
[-C--:B------:R-:W-:Y:S02]  /*0ad0*/  FFMA.FTZ R128, R14, R13.reuse, R128 ;  /* 0x0000000d0e807223 */ /* 0x080fe40000010080 */
[----:B------:R-:W-:Y:S01]  /*0ae0*/  FFMA.FTZ R13, R248, R13, R16 ;  /* 0x0000000df80d7223 */ /* 0x000fe20000010010 */
[----:B------:R-:W-:Y:S01]  /*0af0*/  PRMT R16, RZ, 0x7610, R164 ;  /* 0x00007610ff107816 */ /* 0x000fe200000000a4 */
[----:B------:R-:W-:-:S02]  /*0b00*/  FADD.FTZ R56, R56, R15 ;  /* 0x0000000f38387221 */ /* 0x000fc40000010000 */
[----:B------:R-:W-:Y:S02]  /*0b10*/  FFMA.FTZ R80, R14, R15, R80 ;  /* 0x0000000f0e507223 */ /* 0x000fe40000010050 */
[----:B------:R-:W-:Y:S02]  /*0b20*/  FMUL.FTZ R15, R10, R17 ;  /* 0x000000110a0f7220 */ /* 0x000fe40000410000 */
[----:B------:R-:W-:Y:S02]  /*0b30*/  FMUL.FTZ R17, R245, R160 ;  /* 0x000000a0f5117220 */ /* 0x000fe40000410000 */
[----:B------:R-:W-:Y:S01]  /*0b40*/  FADD.FTZ R215, R186, -R199 ;  /* 0x800000c7bad77221 */ /* 0x000fe20000010000 */
[----:B------:R-:W-:Y:S01]  /*0b50*/  PRMT R24, RZ, 0x5410, R161 ;  /* 0x00005410ff187816 */ /* 0x000fe200000000a1 */
[----:B------:R-:W-:Y:S02]  /*0b60*/  FADD.FTZ R105, R105, R16 ;  /* 0x0000001069697221 */ /* 0x000fe40000010000 */
[----:B------:R-:W-:-:S02]  /*0b70*/  FFMA.FTZ R129, R15, R16, R129 ;  /* 0x000000100f817223 */ /* 0x000fc40000010081 */
[----:B------:R-:W-:Y:S02]  /*0b80*/  FFMA.FTZ R16, R246, R16, R17 ;  /* 0x00000010f6107223 */ /* 0x000fe40000010011 */
[----:B------:R-:W-:Y:S01]  /*0b90*/  FMUL.FTZ R17, R10, R215 ;  /* 0x000000d70a117220 */ /* 0x000fe20000410000 */
[----:B------:R-:W-:Y:S01]  /*0ba0*/  PRMT R26, RZ, 0x7610, R161 ;  /* 0x00007610ff1a7816 */ /* 0x000fe200000000a1 */
[----:B------:R-:W-:Y:S02]  /*0bb0*/  FADD.FTZ R23, R187, -R199 ;  /* 0x800000c7bb177221 */ /* 0x000fe40000010000 */
[-C--:B------:R-:W-:Y:S02]  /*0bc0*/  FMUL.FTZ R18, R243, R24.reuse ;  /* 0x00000018f3127220 */ /* 0x080fe40000410000 */
[----:B------:R-:W-:Y:S02]  /*0bd0*/  FADD.FTZ R58, R58, R24 ;  /* 0x000000183a3a7221 */ /* 0x000fe40000010000 */
[----:B------:R-:W-:Y:S01]  /*0be0*/  FFMA.FTZ R82, R17, R24, R82 ;  /* 0x0000001811527223 */ /* 0x000fe20000010052 */
[----:B------:R-:W-:Y:S01]  /*0bf0*/  PRMT R24, RZ, 0x7610, R165 ;  /* 0x00007610ff187816 */ /* 0x000fe200000000a5 */
[----:B------:R-:W-:-:S02]  /*0c00*/  FMUL.FTZ R23, R10, R23 ;  /* 0x000000170a177220 */ /* 0x000fc40000410000 */
[----:B------:R-:W-:Y:S02]  /*0c10*/  FADD.FTZ R57, R57, R160 ;  /* 0x000000a039397221 */ /* 0x000fe40000010000 */
[----:B------:R-:W-:Y:S01]  /*0c20*/  FFMA.FTZ R81, R15, R160, R81 ;  /* 0x000000a00f517223 */ /* 0x000fe20000010051 */
[----:B------:R-:W-:Y:S01]  /*0c30*/  PRMT R160, RZ, 0x5410, R162 ;  /* 0x00005410ffa07816 */ /* 0x000fe200000000a2 */
[----:B------:R-:W-:Y:S02]  /*0c40*/  FMUL.FTZ R161, R241, R26 ;  /* 0x0000001af1a17220 */ /* 0x000fe40000410000 */
[----:B------:R-:W-:Y:S02]  /*0c50*/  FADD.FTZ R25, -R199, R188 ;  /* 0x000000bcc7197221 */ /* 0x000fe40000010100 */
[----:B------:R-:W-:Y:S02]  /*0c60*/  FADD.FTZ R107, R107, R24 ;  /* 0x000000186b6b7221 */ /* 0x000fe40000010000 */
[----:B------:R-:W-:-:S02]  /*0c70*/  FFMA.FTZ R131, R23, R24, R131 ;  /* 0x0000001817837223 */ /* 0x000fc40000010083 */
[----:B------:R-:W-:Y:S01]  /*0c80*/  FFMA.FTZ R24, R242, R24, R161 ;  /* 0x00000018f2187223 */ /* 0x000fe200000100a1 */
[----:B------:R-:W-:Y:S01]  /*0c90*/  PRMT R161, RZ, 0x5410, R166 ;  /* 0x00005410ffa17816 */ /* 0x000fe200000000a6 */
[----:B------:R-:W-:Y:S02]  /*0ca0*/  FADD.FTZ R59, R59, R26 ;  /* 0x0000001a3b3b7221 */ /* 0x000fe40000010000 */
[----:B------:R-:W-:Y:S02]  /*0cb0*/  FFMA.FTZ R83, R23, R26, R83 ;  /* 0x0000001a17537223 */ /* 0x000fe40000010053 */
[----:B------:R-:W-:Y:S02]  /*0cc0*/  FMUL.FTZ R25, R10, R25 ;  /* 0x000000190a197220 */ /* 0x000fe40000410000 */
[----:B------:R-:W-:Y:S02]  /*0cd0*/  FMUL.FTZ R26, R239, R160 ;  /* 0x000000a0ef1a7220 */ /* 0x000fe40000410000 */
[----:B------:R-:W-:-:S02]  /*0ce0*/  FADD.FTZ R100, R100, R161 ;  /* 0x000000a164647221 */ /* 0x000fc40000010000 */
[-C--:B------:R-:W-:Y:S02]  /*0cf0*/  FFMA.FTZ R124, R25, R161.reuse, R124 ;  /* 0x000000a1197c7223 */ /* 0x080fe4000001007c */
[----:B------:R-:W-:Y:S01]  /*0d00*/  FFMA.FTZ R26, R240, R161, R26 ;  /* 0x000000a1f01a7223 */ /* 0x000fe2000001001a */
[----:B------:R-:W-:Y:S01]  /*0d10*/  PRMT R161, RZ, 0x5410, R163 ;  /* 0x00005410ffa17816 */ /* 0x000fe200000000a3 */
[C---:B------:R-:W-:Y:S02]  /*0d20*/  FADD.FTZ R185, -R199.reuse, R190 ;  /* 0x000000bec7b97221 */ /* 0x040fe40000010100 */
[C---:B------:R-:W-:Y:S02]  /*0d30*/  FADD.FTZ R189, -R199.reuse, R189 ;  /* 0x000000bdc7bd7221 */ /* 0x040fe40000010100 */
        /* <DEDUP_REMOVED lines=9> */
[----:B------:R-:W-:Y:S01]  /*0dd0*/  PRMT R160, RZ, 0x7610, R163 ;  /* 0x00007610ffa07816 */ /* 0x000fe200000000a3 */
[----:B------:R-:W-:Y:S01]  /*0de0*/  FADD.FTZ R54, R54, R161 ;  /* 0x000000a136367221 */ /* 0x000fe20000010000 */
[----:B------:R-:W-:Y:S01]  /*0df0*/  PRMT R200, RZ, 0x7610, R167 ;  /* 0x00007610ffc87816 */ /* 0x000fe200000000a7 */
[----:B------:R-:W-:-:S02]  /*0e00*/  FFMA.FTZ R78, R190, R161, R78 ;  /* 0x000000a1be4e7223 */ /* 0x000fc4000001004e */
[----:B------:R-:W-:Y:S02]  /*0e10*/  FMUL.FTZ R199, R10, R199 ;  /* 0x000000c70ac77220 */ /* 0x000fe40000410000 */
[----:B------:R-:W-:Y:S01]  /*0e20*/  FMUL.FTZ R161, R233, R160 ;  /* 0x000000a0e9a17220 */ /* 0x000fe20000410000 */
[----:B------:R-:W-:Y:S01]  /*0e30*/  PRMT R187, RZ, 0x5410, R165 ;  /* 0x00005410ffbb7816 */ /* 0x000fe200000000a5 */
[----:B------:R-:W-:Y:S02]  /*0e40*/  FADD.FTZ R103, R103, R200 ;  /* 0x000000c867677221 */ /* 0x000fe40000010000 */
[-C--:B------:R-:W-:Y:S02]  /*0e50*/  FFMA.FTZ R127, R199, R200.reuse, R127 ;  /* 0x000000c8c77f7223 */ /* 0x080fe4000001007f */
[----:B------:R-:W-:Y:S02]  /*0e60*/  FFMA.FTZ R200, R234, R200, R161 ;  /* 0x000000c8eac87223 */ /* 0x000fe400000100a1 */
[----:B------:R-:W-:-:S02]  /*0e70*/  FADD.FTZ R55, R55, R160 ;  /* 0x000000a037377221 */ /* 0x000fc40000010000 */
[----:B------:R-:W-:Y:S02]  /*0e80*/  FFMA.FTZ R79, R199, R160, R79 ;  /* 0x000000a0c74f7223 */ /* 0x000fe4000001004f */
[----:B------:R-:W-:Y:S02]  /*0e90*/  FADD.FTZ R161, RZ, R13 ;  /* 0x0000000dffa17221 */ /* 0x000fe40000010000 */
[----:B------:R-:W-:Y:S02]  /*0ea0*/  FFMA.FTZ R160, R14, R13, RZ ;  /* 0x0000000d0ea07223 */ /* 0x000fe400000100ff */
[----:B------:R-:W-:Y:S02]  /*0eb0*/  FFMA.FTZ R18, R244, R187, R18 ;  /* 0x000000bbf4127223 */ /* 0x000fe40000010012 */
[----:B------:R-:W-:Y:S02]  /*0ec0*/  FADD.FTZ R161, R161, R16 ;  /* 0x00000010a1a17221 */ /* 0x000fe40000010000 */
[----:B------:R-:W-:Y:S01]  /*0ed0*/  FFMA.FTZ R160, R15, R16, R160 ;  /* 0x000000100fa07223 */ /* 0x000fe200000100a0 */
[----:B------:R-:W-:Y:S01]  /*0ee0*/  PRMT R162, RZ, 0x7610, R162 ;  /* 0x00007610ffa27816 */ /* 0x000fe200000000a2 */
        /* <DEDUP_REMOVED lines=22> */
.L_x_564:
[----:B0-----:R-:W-:Y:S05]  /*1050*/  BSYNC B0 ;  /* 0x0000000000007941 */ /* 0x001fea0003800000 */
.L_x_563:
[----:B------:R-:W-:Y:S01]  /*1060*/  BSSY B0, `(.L_x_565) ;  /* 0x0000074000007945 */ /* 0x000fe20003800000 */
[----:B------:R-:W-:Y:S05]  /*1070*/  @!P3 BRA `(.L_x_566) ;  /* 0x000007200000b947 */ /* 0x000fea0003800000 */
[----:B------:R-:W-:Y:S01]  /*1080*/  HFMA2.MMA R165, -RZ, RZ, 0, 9.5367431640625e-07 ;  /* 0x00000010ffa57435 */ /* 0x000fe200000001ff */
[----:B------:R-:W-:-:S04]  /*1090*/  LEA R184, P0, R216, c[0x0][0x188], 0x5 ;  /* 0x00006200d8b87a11 */ /* 0x000fc800078028ff */
[----:B------:R-:W-:-:S05]  /*10a0*/  LEA.HI.X R185, R216, c[0x0][0x18c], RZ, 0x5, P0 ;  /* 0x00006300d8b97a11 */ /* 0x000fca00000f2cff */
[CC--:B------:R-:W-:Y:S01]  /*10b0*/  IMAD.WIDE.U32 R160, R216.reuse, R165.reuse, c[0x0][0x210] ;  /* 0x00008400d8a07625 */ /* 0x0c0fe200078e00a5 */
[----:B------:R0:W2:Y:S03]  /*10c0*/  LDG.E.128 R180, [R184.64] ;  /* 0x00000004b8b47981 */ /* 0x0000a6000c1e1d00 */
        /* <DEDUP_REMOVED lines=13> */
[C---:B--2---:R-:W-:Y:S02]  /*11a0*/  FADD.FTZ R11, -R12.reuse, R180 ;  /* 0x000000b40c0b7221 */ /* 0x044fe40000010100 */
[C---:B------:R-:W-:Y:S02]  /*11b0*/  FADD.FTZ R251, -R12.reuse, R181 ;  /* 0x000000b50cfb7221 */ /* 0x040fe40000010100 */
[C---:B------:R-:W-:Y:S01]  /*11c0*/  FADD.FTZ R179, -R12.reuse, R183 ;  /* 0x000000b70cb37221 */ /* 0x040fe20000010100 */
[----:B---3--:R-:W-:Y:S01]  /*11d0*/  PRMT R19, RZ, 0x5410, R160 ;  /* 0x00005410ff137816 */ /* 0x008fe200000000a0 */
[C---:B------:R-:W-:Y:S01]  /*11e0*/  FADD.FTZ R201, -R12.reuse, R182 ;  /* 0x000000b60cc97221 */ /* 0x040fe20000010100 */
[----:B------:R-:W-:Y:S01]  /*11f0*/  PRMT R160, RZ, 0x7610, R160 ;  /* 0x00007610ffa07816 */ /* 0x000fe200000000a0 */
[C---:B----4-:R-:W-:Y:S02]  /*1200*/  FADD.FTZ R181, -R12.reuse, R184 ;  /* 0x000000b80cb57221 */ /* 0x050fe40000010100 */
[----:B------:R-:W-:-:S02]  /*1210*/  FADD.FTZ R183, -R12, R185 ;  /* 0x000000b90cb77221 */ /* 0x000fc40000010100 */
[C---:B------:R-:W-:Y:S02]  /*1220*/  FADD.FTZ R195, -R12.reuse, R186 ;  /* 0x000000ba0cc37221 */ /* 0x040fe40000010100 */
[----:B------:R-:W-:Y:S02]  /*1230*/  FADD.FTZ R187, -R12, R187 ;  /* 0x000000bb0cbb7221 */ /* 0x000fe40000010100 */
[----:B------:R-:W-:Y:S01]  /*1240*/  FMUL.FTZ R12, R10, R11 ;  /* 0x0000000b0a0c7220 */ /* 0x000fe20000410000 */
[----:B------:R-:W-:Y:S01]  /*1250*/  PRMT R11, RZ, 0x5410, R164 ;  /* 0x00005410ff0b7816 */ /* 0x000fe200000000a4 */
[----:B0-----:R-:W-:Y:S02]  /*1260*/  FMUL.FTZ R20, R231, R19 ;  /* 0x00000013e7147220 */ /* 0x001fe40000410000 */
[----:B------:R-:W-:Y:S02]  /*1270*/  FADD.FTZ R48, R48, R19 ;  /* 0x0000001330307221 */ /* 0x000fe40000010000 */
[----:B------:R-:W-:-:S02]  /*1280*/  FADD.FTZ R96, R96, R11 ;  /* 0x0000000b60607221 */ /* 0x000fc40000010000 */
[-C--:B------:R-:W-:Y:S02]  /*1290*/  FFMA.FTZ R120, R12, R11.reuse, R120 ;  /* 0x0000000b0c787223 */ /* 0x080fe40000010078 */
[----:B------:R-:W-:Y:S01]  /*12a0*/  FFMA.FTZ R11, R232, R11, R20 ;  /* 0x0000000be80b7223 */ /* 0x000fe20000010014 */
[----:B------:R-:W-:Y:S01]  /*12b0*/  PRMT R20, RZ, 0x7610, R164 ;  /* 0x00007610ff147816 */ /* 0x000fe200000000a4 */
[----:B------:R-:W-:Y:S02]  /*12c0*/  FFMA.FTZ R72, R12, R19, R72 ;  /* 0x000000130c487223 */ /* 0x000fe40000010048 */
[----:B------:R-:W-:Y:S02]  /*12d0*/  FMUL.FTZ R19, R10, R251 ;  /* 0x000000fb0a137220 */ /* 0x000fe40000410000 */
[----:B------:R-:W-:Y:S02]  /*12e0*/  FMUL.FTZ R21, R229, R160 ;  /* 0x000000a0e5157220 */ /* 0x000fe40000410000 */
[----:B------:R-:W-:-:S02]  /*12f0*/  FADD.FTZ R97, R97, R20 ;  /* 0x0000001461617221 */ /* 0x000fc40000010000 */
[----:B------:R-:W-:Y:S02]  /*1300*/  FFMA.FTZ R121, R19, R20, R121 ;  /* 0x0000001413797223 */ /* 0x000fe40000010079 */
[----:B------:R-:W-:Y:S02]  /*1310*/  FADD.FTZ R49, R49, R160 ;  /* 0x000000a031317221 */ /* 0x000fe40000010000 */
[----:B------:R-:W-:Y:S01]  /*1320*/  FFMA.FTZ R73, R19, R160, R73 ;  /* 0x000000a013497223 */ /* 0x000fe20000010049 */
[----:B------:R-:W-:Y:S01]  /*1330*/  PRMT R160, RZ, 0x5410, R161 ;  /* 0x00005410ffa07816 */ /* 0x000fe200000000a1 */
[----:B------:R-:W-:Y:S02]  /*1340*/  FFMA.FTZ R20, R230, R20, R21 ;  /* 0x00000014e6147223 */ /* 0x000fe40000010015 */
[----:B------:R-:W-:Y:S02]  /*1350*/  FMUL.FTZ R21, R10, R201 ;  /* 0x000000c90a157220 */ /* 0x000fe40000410000 */
[----:B------:R-:W-:-:S02]  /*1360*/  FMUL.FTZ R22, R227, R160 ;  /* 0x000000a0e3167220 */ /* 0x000fc40000410000 */
[----:B------:R-:W-:Y:S02]  /*1370*/  FADD.FTZ R50, R50, R160 ;  /* 0x000000a032327221 */ /* 0x000fe40000010000 */
[----:B------:R-:W-:Y:S01]  /*1380*/  FFMA.FTZ R74, R21, R160, R74 ;  /* 0x000000a0154a7223 */ /* 0x000fe2000001004a */
[----:B------:R-:W-:Y:S01]  /*1390*/  PRMT R160, RZ, 0x7610, R161 ;  /* 0x00007610ffa07816 */ /* 0x000fe200000000a1 */
[----:B------:R-:W-:Y:S01]  /*13a0*/  FMUL.FTZ R179, R10, R179 ;  /* 0x000000b30ab37220 */ /* 0x000fe20000410000 */
[----:B------:R-:W-:-:S03]  /*13b0*/  PRMT R180, RZ, 0x7610, R165 ;  /* 0x00007610ffb47816 */ /* 0x000fc600000000a5 */
[-C--:B------:R-:W-:Y:S02]  /*13c0*/  FMUL.FTZ R161, R225, R160.reuse ;  /* 0x000000a0e1a17220 */ /* 0x080fe40000410000 */
[----:B------:R-:W-:Y:S02]  /*13d0*/  FADD.FTZ R51, R51, R160 ;  /* 0x000000a033337221 */ /* 0x000fe40000010000 */
[----:B------:R-:W-:Y:S01]  /*13e0*/  FFMA.FTZ R75, R179, R160, R75 ;  /* 0x000000a0b34b7223 */ /* 0x000fe2000001004b */
[----:B------:R-:W-:Y:S01]  /*13f0*/  PRMT R160, RZ, 0x5410, R162 ;  /* 0x00005410ffa07816 */ /* 0x000fe200000000a2 */
[----:B------:R-:W-:Y:S02]  /*1400*/  FADD.FTZ R99, R99, R180 ;  /* 0x000000b463637221 */ /* 0x000fe40000010000 */
[-C--:B------:R-:W-:Y:S02]  /*1410*/  FFMA.FTZ R123, R179, R180.reuse, R123 ;  /* 0x000000b4b37b7223 */ /* 0x080fe4000001007b */
[----:B------:R-:W-:Y:S01]  /*1420*/  FFMA.FTZ R180, R226, R180, R161 ;  /* 0x000000b4e2b47223 */ /* 0x000fe200000100a1 */
[----:B------:R-:W-:Y:S01]  /*1430*/  PRMT R161, RZ, 0x5410, R166 ;  /* 0x00005410ffa17816 */ /* 0x000fe200000000a6 */
[----:B------:R-:W-:Y:S01]  /*1440*/  FMUL.FTZ R181, R10, R181 ;  /* 0x000000b50ab57220 */ /* 0x000fe20000410000 */
[----:B------:R-:W-:Y:S01]  /*1450*/  PRMT R162, RZ, 0x7610, R162 ;  /* 0x00007610ffa27816 */ /* 0x000fe200000000a2 */
[----:B------:R-:W-:Y:S01]  /*1460*/  FMUL.FTZ R182, R223, R160 ;  /* 0x000000a0dfb67220 */ /* 0x000fe20000410000 */
[----:B------:R-:W-:Y:S01]  /*1470*/  PRMT R166, RZ, 0x7610, R166 ;  /* 0x00007610ffa67816 */ /* 0x000fe200000000a6 */
[----:B------:R-:W-:-:S02]  /*1480*/  FADD.FTZ R92, R92, R161 ;  /* 0x000000a15c5c7221 */ /* 0x000fc40000010000 */
[CC--:B------:R-:W-:Y:S02]  /*1490*/  FFMA.FTZ R116, R181.reuse, R161.reuse, R116 ;  /* 0x000000a1b5747223 */ /* 0x0c0fe40000010074 */
[----:B------:R-:W-:Y:S02]  /*14a0*/  FFMA.FTZ R182, R224, R161, R182 ;  /* 0x000000a1e0b67223 */ /* 0x000fe400000100b6 */
[----:B------:R-:W-:Y:S02]  /*14b0*/  FADD.FTZ R44, R44, R160 ;  /* 0x000000a02c2c7221 */ /* 0x000fe40000010000 */
[----:B------:R-:W-:Y:S01]  /*14c0*/  FFMA.FTZ R68, R181, R160, R68 ;  /* 0x000000a0b5447223 */ /* 0x000fe20000010044 */
[----:B------:R-:W-:Y:S01]  /*14d0*/  PRMT R160, RZ, 0x5410, R163 ;  /* 0x00005410ffa07816 */ /* 0x000fe200000000a3 */
[----:B------:R-:W-:Y:S02]  /*14e0*/  FMUL.FTZ R161, R221, R162 ;  /* 0x000000a2dda17220 */ /* 0x000fe40000410000 */
[----:B------:R-:W-:-:S02]  /*14f0*/  FMUL.FTZ R195, R10, R195 ;  /* 0x000000c30ac37220 */ /* 0x000fc40000410000 */
[----:B------:R-:W-:Y:S01]  /*1500*/  FFMA.FTZ R194, R222, R166, R161 ;  /* 0x000000a6dec27223 */ /* 0x000fe200000100a1 */
[----:B------:R-:W-:Y:S01]  /*1510*/  PRMT R161, RZ, 0x5410, R167 ;  /* 0x00005410ffa17816 */ /* 0x000fe200000000a7 */
[-C--:B------:R-:W-:Y:S02]  /*1520*/  FMUL.FTZ R196, R219, R160.reuse ;  /* 0x000000a0dbc47220 */ /* 0x080fe40000410000 */
[----:B------:R-:W-:Y:S02]  /*1530*/  FADD.FTZ R46, R46, R160 ;  /* 0x000000a02e2e7221 */ /* 0x000fe40000010000 */
[C---:B------:R-:W-:Y:S01]  /*1540*/  FFMA.FTZ R70, R195.reuse, R160, R70 ;  /* 0x000000a0c3467223 */ /* 0x040fe20000010046 */
[----:B------:R-:W-:Y:S01]  /*1550*/  PRMT R160, RZ, 0x7610, R163 ;  /* 0x00007610ffa07816 */ /* 0x000fe200000000a3 */
[----:B------:R-:W-:Y:S01]  /*1560*/  FADD.FTZ R94, R94, R161 ;  /* 0x000000a15e5e7221 */ /* 0x000fe20000010000 */
[----:B------:R-:W-:Y:S01]  /*1570*/  PRMT R202, RZ, 0x7610, R167 ;  /* 0x00007610ffca7816 */ /* 0x000fe200000000a7 */
[----:B------:R-:W-:-:S02]  /*1580*/  FFMA.FTZ R118, R195, R161, R118 ;  /* 0x000000a1c3767223 */ /* 0x000fc40000010076 */
[----:B------:R-:W-:Y:S02]  /*1590*/  FFMA.FTZ R196, R220, R161, R196 ;  /* 0x000000a1dcc47223 */ /* 0x000fe400000100c4 */
[----:B------:R-:W-:Y:S02]  /*15a0*/  FMUL.FTZ R201, R10, R187 ;  /* 0x000000bb0ac97220 */ /* 0x000fe40000410000 */
[----:B------:R-:W-:Y:S01]  /*15b0*/  FMUL.FTZ R161, R217, R160 ;  /* 0x000000a0d9a17220 */ /* 0x000fe20000410000 */
[----:B------:R-:W-:Y:S01]  /*15c0*/  PRMT R185, RZ, 0x5410, R165 ;  /* 0x00005410ffb97816 */ /* 0x000fe200000000a5 */
[----:B------:R-:W-:Y:S02]  /*15d0*/  FADD.FTZ R95, R95, R202 ;  /* 0x000000ca5f5f7221 */ /* 0x000fe40000010000 */
[-C--:B------:R-:W-:Y:S02]  /*15e0*/  FFMA.FTZ R119, R201, R202.reuse, R119 ;  /* 0x000000cac9777223 */ /* 0x080fe40000010077 */
[----:B------:R-:W-:-:S02]  /*15f0*/  FFMA.FTZ R202, R218, R202, R161 ;  /* 0x000000cadaca7223 */ /* 0x000fc400000100a1 */
[----:B------:R-:W-:Y:S02]  /*1600*/  FADD.FTZ R161, R214, R11 ;  /* 0x0000000bd6a17221 */ /* 0x000fe40000010000 */
[----:B------:R-:W-:Y:S02]  /*1610*/  FFMA.FTZ R215, R12, R11, R215 ;  /* 0x0000000b0cd77223 */ /* 0x000fe400000100d7 */
[----:B------:R-:W-:Y:S02]  /*1620*/  FFMA.FTZ R22, R228, R185, R22 ;  /* 0x000000b9e4167223 */ /* 0x000fe40000010016 */
[----:B------:R-:W-:Y:S02]  /*1630*/  FADD.FTZ R161, R161, R20 ;  /* 0x00000014a1a17221 */ /* 0x000fe40000010000 */
[----:B------:R-:W-:Y:S02]  /*1640*/  FFMA.FTZ R215, R19, R20, R215 ;  /* 0x0000001413d77223 */ /* 0x000fe400000100d7 */
[----:B------:R-:W-:-:S02]  /*1650*/  FADD.FTZ R161, R161, R22 ;  /* 0x00000016a1a17221 */ /* 0x000fc40000010000 */
[----:B------:R-:W-:Y:S02]  /*1660*/  FFMA.FTZ R215, R21, R22, R215 ;  /* 0x0000001615d77223 */ /* 0x000fe400000100d7 */
[----:B------:R-:W-:Y:S02]  /*1670*/  FADD.FTZ R161, R161, R180 ;  /* 0x000000b4a1a17221 */ /* 0x000fe40000010000 */
[----:B------:R-:W-:Y:S02]  /*1680*/  FFMA.FTZ R215, R179, R180, R215 ;  /* 0x000000b4b3d77223 */ /* 0x000fe400000100d7 */
        /* <DEDUP_REMOVED lines=17> */
.L_x_566:
[----:B------:R-:W-:Y:S05]  /*17a0*/  BSYNC B0 ;  /* 0x0000000000007941 */ /* 0x000fea0003800000 */
.L_x_565:
[----:B------:R-:W-:Y:S01]  /*17b0*/  BSSY B0, `(.L_x_567) ;  /* 0x0000073000007945 */ /* 0x000fe20003800000 */
[----:B------:R-:W-:Y:S05]  /*17c0*/  @!P4 BRA `(.L_x_568) ;  /* 0x000007100000c947 */ /* 0x000fea0003800000 */
[C---:B------:R-:W-:Y:S02]  /*17d0*/  LEA R164, P0, R216.reuse, c[0x0][0x188], 0x5 ;  /* 0x00006200d8a47a11 */ /* 0x040fe400078028ff */
        /* <DEDUP_REMOVED lines=15> */
[----:B-----5:R-:W-:-:S05]  /*18d0*/  FSEL R210, R210, RZ, !P0 ;  /* 0x000000ffd2d27208 */ /* 0x020fca0004000000 */
[----:B--2---:R-:W-:Y:S01]  /*18e0*/  FADD.FTZ R27, -R210, R160 ;  /* 0x000000a0d21b7221 */ /* 0x004fe20000010100 */
[----:B---3--:R-:W-:-:S03]  /*18f0*/  PRMT R177, RZ, 0x5410, R168 ;  /* 0x00005410ffb17816 */ /* 0x008fc600000000a8 */
[----:B------:R-:W-:Y:S01]  /*1900*/  FMUL.FTZ R176, R10, R27 ;  /* 0x0000001b0ab07220 */ /* 0x000fe20000410000 */
[----:B----4-:R-:W-:Y:S01]  /*1910*/  PRMT R27, RZ, 0x5410, R172 ;  /* 0x00005410ff1b7816 */ /* 0x010fe200000000ac */
[----:B------:R-:W-:Y:S02]  /*1920*/  FMUL.FTZ R160, R212, R177 ;  /* 0x000000b1d4a07220 */ /* 0x000fe40000410000 */
[----:B------:R-:W-:Y:S02]  /*1930*/  FADD.FTZ R185, -R210, R161 ;  /* 0x000000a1d2b97221 */ /* 0x000fe40000010100 */
[----:B------:R-:W-:Y:S02]  /*1940*/  FADD.FTZ R88, R88, R27 ;  /* 0x0000001b58587221 */ /* 0x000fe40000010000 */
[-C--:B------:R-:W-:Y:S02]  /*1950*/  FFMA.FTZ R112, R176, R27.reuse, R112 ;  /* 0x0000001bb0707223 */ /* 0x080fe40000010070 */
[----:B------:R-:W-:Y:S01]  /*1960*/  FFMA.FTZ R27, R213, R27, R160 ;  /* 0x0000001bd51b7223 */ /* 0x000fe200000100a0 */
[----:B------:R-:W-:Y:S01]  /*1970*/  PRMT R160, RZ, 0x7610, R168 ;  /* 0x00007610ffa07816 */ /* 0x000fe200000000a8 */
[----:B------:R-:W-:Y:S01]  /*1980*/  FMUL.FTZ R168, R10, R185 ;  /* 0x000000b90aa87220 */ /* 0x000fe20000410000 */
[----:B------:R-:W-:Y:S01]  /*1990*/  PRMT R172, RZ, 0x7610, R172 ;  /* 0x00007610ffac7816 */ /* 0x000fe200000000ac */
[----:B------:R-:W-:-:S02]  /*19a0*/  FADD.FTZ R187, -R210, R162 ;  /* 0x000000a2d2bb7221 */ /* 0x000fc40000010100 */
[-C--:B------:R-:W-:Y:S02]  /*19b0*/  FMUL.FTZ R162, R209, R160.reuse ;  /* 0x000000a0d1a27220 */ /* 0x080fe40000410000 */
[----:B------:R-:W-:Y:S02]  /*19c0*/  FADD.FTZ R41, R41, R160 ;  /* 0x000000a029297221 */ /* 0x000fe40000010000 */
[----:B------:R-:W-:Y:S01]  /*19d0*/  FFMA.FTZ R65, R168, R160, R65 ;  /* 0x000000a0a8417223 */ /* 0x000fe20000010041 */
[----:B------:R-:W-:Y:S01]  /*19e0*/  PRMT R160, RZ, 0x5410, R169 ;  /* 0x00005410ffa07816 */ /* 0x000fe200000000a9 */
[----:B------:R-:W-:Y:S02]  /*19f0*/  FADD.FTZ R40, R40, R177 ;  /* 0x000000b128287221 */ /* 0x000fe40000010000 */
[----:B------:R-:W-:Y:S02]  /*1a00*/  FFMA.FTZ R64, R176, R177, R64 ;  /* 0x000000b1b0407223 */ /* 0x000fe40000010040 */
[----:B------:R-:W-:-:S02]  /*1a10*/  FADD.FTZ R89, R89, R172 ;  /* 0x000000ac59597221 */ /* 0x000fc40000010000 */
[-C--:B------:R-:W-:Y:S02]  /*1a20*/  FFMA.FTZ R113, R168, R172.reuse, R113 ;  /* 0x000000aca8717223 */ /* 0x080fe40000010071 */
[----:B------:R-:W-:Y:S01]  /*1a30*/  FFMA.FTZ R172, R211, R172, R162 ;  /* 0x000000acd3ac7223 */ /* 0x000fe200000100a2 */
[----:B------:R-:W-:Y:S01]  /*1a40*/  PRMT R162, RZ, 0x7610, R169 ;  /* 0x00007610ffa27816 */ /* 0x000fe200000000a9 */
[----:B------:R-:W-:Y:S02]  /*1a50*/  FMUL.FTZ R177, R10, R187 ;  /* 0x000000bb0ab17220 */ /* 0x000fe40000410000 */
[C---:B------:R-:W-:Y:S02]  /*1a60*/  FADD.FTZ R161, -R210.reuse, R164 ;  /* 0x000000a4d2a17221 */ /* 0x040fe40000010100 */
[----:B------:R-:W-:Y:S01]  /*1a70*/  FADD.FTZ R163, -R210, R163 ;  /* 0x000000a3d2a37221 */ /* 0x000fe20000010100 */
[----:B------:R-:W-:Y:S01]  /*1a80*/  PRMT R185, RZ, 0x5410, R173 ;  /* 0x00005410ffb97816 */ /* 0x000fe200000000ad */
[----:B------:R-:W-:-:S02]  /*1a90*/  FMUL.FTZ R178, R207, R160 ;  /* 0x000000a0cfb27220 */ /* 0x000fc40000410000 */
[----:B------:R-:W-:Y:S02]  /*1aa0*/  FADD.FTZ R42, R42, R160 ;  /* 0x000000a02a2a7221 */ /* 0x000fe40000010000 */
[----:B------:R-:W-:Y:S01]  /*1ab0*/  FFMA.FTZ R66, R177, R160, R66 ;  /* 0x000000a0b1427223 */ /* 0x000fe20000010042 */
[----:B------:R-:W-:Y:S01]  /*1ac0*/  PRMT R160, RZ, 0x7610, R173 ;  /* 0x00007610ffa07816 */ /* 0x000fe200000000ad */
[C---:B------:R-:W-:Y:S01]  /*1ad0*/  FMUL.FTZ R192, R10.reuse, R161 ;  /* 0x000000a10ac07220 */ /* 0x040fe20000410000 */
[----:B------:R-:W-:Y:S01]  /*1ae0*/  PRMT R161, RZ, 0x5410, R170 ;  /* 0x00005410ffa17816 */ /* 0x000fe200000000aa */
[----:B------:R-:W-:Y:S02]  /*1af0*/  FMUL.FTZ R169, R10, R163 ;  /* 0x000000a30aa97220 */ /* 0x000fe40000410000 */
[----:B------:R-:W-:Y:S01]  /*1b00*/  FMUL.FTZ R173, R205, R162 ;  /* 0x000000a2cdad7220 */ /* 0x000fe20000410000 */
[----:B------:R-:W-:Y:S01]  /*1b10*/  PRMT R193, RZ, 0x5410, R174 ;  /* 0x00005410ffc17816 */ /* 0x000fe200000000ae */
[----:B------:R-:W-:-:S02]  /*1b20*/  FADD.FTZ R91, R91, R160 ;  /* 0x000000a05b5b7221 */ /* 0x000fc40000010000 */
[-C--:B------:R-:W-:Y:S02]  /*1b30*/  FFMA.FTZ R115, R169, R160.reuse, R115 ;  /* 0x000000a0a9737223 */ /* 0x080fe40000010073 */
[----:B------:R-:W-:Y:S02]  /*1b40*/  FFMA.FTZ R173, R206, R160, R173 ;  /* 0x000000a0cead7223 */ /* 0x000fe400000100ad */
[----:B------:R-:W-:Y:S02]  /*1b50*/  FMUL.FTZ R160, R203, R161 ;  /* 0x000000a1cba07220 */ /* 0x000fe40000410000 */
[----:B------:R-:W-:Y:S02]  /*1b60*/  FADD.FTZ R165, -R210, R165 ;  /* 0x000000a5d2a57221 */ /* 0x000fe40000010100 */
[----:B------:R-:W-:Y:S02]  /*1b70*/  FADD.FTZ R84, R84, R193 ;  /* 0x000000c154547221 */ /* 0x000fe40000010000 */
[----:B------:R-:W-:-:S02]  /*1b80*/  FFMA.FTZ R108, R192, R193, R108 ;  /* 0x000000c1c06c7223 */ /* 0x000fc4000001006c */
[----:B------:R-:W-:Y:S01]  /*1b90*/  FFMA.FTZ R193, R204, R193, R160 ;  /* 0x000000c1ccc17223 */ /* 0x000fe200000100a0 */
[----:B------:R-:W-:Y:S01]  /*1ba0*/  PRMT R160, RZ, 0x7610, R170 ;  /* 0x00007610ffa07816 */ /* 0x000fe200000000aa */
[----:B------:R-:W-:Y:S01]  /*1bb0*/  FMUL.FTZ R170, R10, R165 ;  /* 0x000000a50aaa7220 */ /* 0x000fe20000410000 */
[----:B------:R-:W-:Y:S01]  /*1bc0*/  PRMT R174, RZ, 0x7610, R174 ;  /* 0x00007610ffae7816 */ /* 0x000fe200000000ae */
[----:B------:R-:W-:Y:S02]  /*1bd0*/  FADD.FTZ R36, R36, R161 ;  /* 0x000000a124247221 */ /* 0x000fe40000010000 */
[----:B------:R-:W-:Y:S02]  /*1be0*/  FFMA.FTZ R60, R192, R161, R60 ;  /* 0x000000a1c03c7223 */ /* 0x000fe4000001003c */
[----:B------:R-:W-:Y:S02]  /*1bf0*/  FMUL.FTZ R161, R4, R160 ;  /* 0x000000a004a17220 */ /* 0x000fe40000410000 */
[----:B------:R-:W-:-:S02]  /*1c00*/  FADD.FTZ R37, R37, R160 ;  /* 0x000000a025257221 */ /* 0x000fc40000010000 */
[----:B------:R-:W-:Y:S01]  /*1c10*/  FFMA.FTZ R61, R170, R160, R61 ;  /* 0x000000a0aa3d7223 */ /* 0x000fe2000001003d */
[----:B------:R-:W-:Y:S01]  /*1c20*/  PRMT R160, RZ, 0x5410, R171 ;  /* 0x00005410ffa07816 */ /* 0x000fe200000000ab */
[----:B------:R-:W-:Y:S02]  /*1c30*/  FADD.FTZ R197, -R210, R166 ;  /* 0x000000a6d2c57221 */ /* 0x000fe40000010100 */
[----:B------:R-:W-:Y:S02]  /*1c40*/  FADD.FTZ R85, R85, R174 ;  /* 0x000000ae55557221 */ /* 0x000fe40000010000 */
[-C--:B------:R-:W-:Y:S02]  /*1c50*/  FFMA.FTZ R109, R170, R174.reuse, R109 ;  /* 0x000000aeaa6d7223 */ /* 0x080fe4000001006d */
[----:B------:R-:W-:Y:S01]  /*1c60*/  FFMA.FTZ R174, R9, R174, R161 ;  /* 0x000000ae09ae7223 */ /* 0x000fe200000100a1 */
[----:B------:R-:W-:Y:S01]  /*1c70*/  PRMT R161, RZ, 0x5410, R175 ;  /* 0x00005410ffa17816 */ /* 0x000fe200000000af */
[----:B------:R-:W-:-:S02]  /*1c80*/  FMUL.FTZ R197, R10, R197 ;  /* 0x000000c50ac57220 */ /* 0x000fc40000410000 */
[----:B------:R-:W-:Y:S02]  /*1c90*/  FMUL.FTZ R198, R3, R160 ;  /* 0x000000a003c67220 */ /* 0x000fe40000410000 */
[----:B------:R-:W-:Y:S02]  /*1ca0*/  FADD.FTZ R43, R43, R162 ;  /* 0x000000a22b2b7221 */ /* 0x000fe40000010000 */
[----:B------:R-:W-:Y:S01]  /*1cb0*/  FFMA.FTZ R67, R169, R162, R67 ;  /* 0x000000a2a9437223 */ /* 0x000fe20000010043 */
[----:B------:R-:W-:Y:S01]  /*1cc0*/  PRMT R162, RZ, 0x7610, R171 ;  /* 0x00007610ffa27816 */ /* 0x000fe200000000ab */
[----:B------:R-:W-:Y:S02]  /*1cd0*/  FADD.FTZ R167, -R210, R167 ;  /* 0x000000a7d2a77221 */ /* 0x000fe40000010100 */
[----:B------:R-:W-:Y:S02]  /*1ce0*/  FADD.FTZ R86, R86, R161 ;  /* 0x000000a156567221 */ /* 0x000fe40000010000 */
[----:B------:R-:W-:-:S02]  /*1cf0*/  FFMA.FTZ R110, R197, R161, R110 ;  /* 0x000000a1c56e7223 */ /* 0x000fc4000001006e */
[----:B------:R-:W-:Y:S02]  /*1d00*/  FFMA.FTZ R198, R8, R161, R198 ;  /* 0x000000a108c67223 */ /* 0x000fe400000100c6 */
        /* <DEDUP_REMOVED lines=29> */
.L_x_568:
[----:B------:R-:W-:Y:S05]  /*1ee0*/  BSYNC B0 ;  /* 0x0000000000007941 */ /* 0x000fea0003800000 */
.L_x_567:
[----:B------:R-:W-:Y:S02]  /*1ef0*/  LOP3.LUT P1, RZ, R5, 0xff, RZ, 0xc0, !PT ;  /* 0x000000ff05ff7812 */ /* 0x000fe4000782c0ff */
[----:B------:R-:W-:-:S02]  /*1f00*/  SHF.R.U32.HI R162, RZ, 0x5, R250 ;  /* 0x00000005ffa27819 */ /* 0x000fc400000116fa */
[----:B------:R-:W-:Y:S02]  /*1f10*/  LOP3.LUT P0, RZ, R250, 0x1f, RZ, 0xc0, !PT ;  /* 0x0000001ffaff7812 */ /* 0x000fe4000780c0ff */
[----:B------:R-:W-:-:S07]  /*1f20*/  LOP3.LUT R184, R162, 0x7fffffc, RZ, 0xc0, !PT ;  /* 0x07fffffca2b87812 */ /* 0x000fce00078ec0ff */
[----:B------:R-:W-:Y:S01]  /*1f30*/  @!P1 IADD3 R184, R184, 0x4, RZ ;  /* 0x00000004b8b89810 */ /* 0x000fe20007ffe0ff */
[----:B------:R-:W-:Y:S05]  /*1f40*/  BRA.DIV ~URZ, `(.L_x_569) ;  /* 0x000015427f007947 */ /* 0x000fea000b800000 */
[----:B------:R0:W1:Y:S02]  /*1f50*/  SHFL.DOWN PT, R167, R214, 0x10, 0x1f ;  /* 0x0a001f00d6a77f89 */ /* 0x00006400000e0000 */
.L_x_582:
        /* <DEDUP_REMOVED lines=18> */
.L_x_583:
[----:B------:R-:W-:Y:S01]  /*2080*/  @!P0 LOP3.LUT R163, R162, 0x3, RZ, 0xc0, !PT ;  /* 0x00000003a2a38812 */ /* 0x000fe200078ec0ff */
[----:B-1----:R-:W-:Y:S01]  /*2090*/  FADD.FTZ R161, R164, R185 ;  /* 0x000000b9a4a17221 */ /* 0x002fe20000010000 */
[----:B------:R-:W-:Y:S01]  /*20a0*/  WARPSYNC 0xffffffff ;  /* 0xffffffff00007948 */ /* 0x000fe20003800000 */
[----:B--2---:R-:W-:Y:S01]  /*20b0*/  FADD.FTZ R160, R186, R167 ;  /* 0x000000a7baa07221 */ /* 0x004fe20000010000 */
[----:B0-----:R-:W-:Y:S01]  /*20c0*/  @!P0 IADD3 R185, R184, R163, RZ ;  /* 0x000000a3b8b98210 */ /* 0x001fe20007ffe0ff */
[----:B------:R-:W-:Y:S04]  /*20d0*/  BSSY B0, `(.L_x_571) ;  /* 0x000005f000007945 */ /* 0x000fe80003800000 */
[----:B------:R-:W-:Y:S04]  /*20e0*/  @!P0 STS.64 [R185.X8+0x3000], R160 ;  /* 0x003000a0b9008388 */ /* 0x000fe80000008a00 */
[----:B------:R-:W-:Y:S01]  /*20f0*/  BAR.SYNC.DEFER_BLOCKING 0x0 ;  /* 0x0000000000007b1d */ /* 0x000fe20000010000 */
[----:B------:R-:W-:-:S05]  /*2100*/  ISETP.NE.AND P0, PT, R249, RZ, PT ;  /* 0x000000fff900720c */ /* 0x000fca0003f05270 */
[----:B------:R-:W0:Y:S04]  /*2110*/  LDS.128 R160, [R184.X8+0x3000] ;  /* 0x00300000b8a07984 */ /* 0x000e280000008c00 */
[----:B------:R-:W1:Y:S01]  /*2120*/  LDS.128 R164, [R184.X8+0x3010] ;  /* 0x00301000b8a47984 */ /* 0x000e620000008c00 */
[----:B0-----:R-:W-:-:S04]  /*2130*/  FADD.FTZ R187, RZ, R160 ;  /* 0x000000a0ffbb7221 */ /* 0x001fc80000010000 */
[----:B------:R-:W-:Y:S02]  /*2140*/  FADD.FTZ R187, R162, R187 ;  /* 0x000000bba2bb7221 */ /* 0x000fe40000010000 */
[----:B------:R-:W-:Y:S02]  /*2150*/  FADD.FTZ R162, RZ, R161 ;  /* 0x000000a1ffa27221 */ /* 0x000fe40000010000 */
[----:B-1----:R-:W-:Y:S02]  /*2160*/  FADD.FTZ R187, R187, R164 ;  /* 0x000000a4bbbb7221 */ /* 0x002fe40000010000 */
[----:B------:R-:W-:Y:S02]  /*2170*/  FADD.FTZ R162, R163, R162 ;  /* 0x000000a2a3a27221 */ /* 0x000fe40000010000 */
[----:B------:R-:W-:Y:S02]  /*2180*/  FADD.FTZ R166, R166, R187 ;  /* 0x000000bba6a67221 */ /* 0x000fe40000010000 */
[----:B------:R-:W-:-:S02]  /*2190*/  FADD.FTZ R162, R162, R165 ;  /* 0x000000a5a2a27221 */ /* 0x000fc40000010000 */
[----:B------:R-:W-:Y:S02]  /*21a0*/  FMUL.FTZ R166, R166, c[0x0][0x1e0] ;  /* 0x00007800a6a67a20 */ /* 0x000fe40000410000 */
[----:B------:R-:W-:-:S03]  /*21b0*/  FADD.FTZ R162, R167, R162 ;  /* 0x000000a2a7a27221 */ /* 0x000fc60000010000 */
[----:B------:R-:W-:Y:S01]  /*21c0*/  FSEL R185, R166, RZ, !P0 ;  /* 0x000000ffa6b97208 */ /* 0x000fe20004000000 */
[----:B------:R-:W-:Y:S01]  /*21d0*/  FMUL.FTZ R184, R162, c[0x0][0x1e0] ;  /* 0x00007800a2b87a20 */ /* 0x000fe20000410000 */
[----:B------:R-:W-:Y:S05]  /*21e0*/  @!P2 BRA `(.L_x_572) ;  /* 0x000004d00000a947 */ /* 0x000fea0003800000 */
[-CC-:B------:R-:W-:Y:S01]  /*21f0*/  FFMA.FTZ R160, R14, R184.reuse, R185.reuse ;  /* 0x000000b80ea07223 */ /* 0x180fe200000100b9 */
[----:B------:R-:W-:Y:S01]  /*2200*/  ISETP.NE.U32.AND P1, PT, RZ, c[0x0][0x218], PT ;  /* 0x00008600ff007a0c */ /* 0x000fe20003f25070 */
[-C--:B------:R-:W-:Y:S01]  /*2210*/  FFMA.FTZ R187, R25, R184.reuse, R185 ;  /* 0x000000b819bb7223 */ /* 0x080fe200000100b9 */
[----:B------:R-:W-:Y:S01]  /*2220*/  ISETP.NE.U32.AND P5, PT, RZ, c[0x0][0x258], PT ;  /* 0x00009600ff007a0c */ /* 0x000fe20003fa5070 */
[----:B------:R-:W-:Y:S01]  /*2230*/  FADD.FTZ R161, R13, -R160 ;  /* 0x800000a00da17221 */ /* 0x000fe20000010000 */
[----:B------:R-:W-:Y:S01]  /*2240*/  ISETP.NE.AND.EX P1, PT, RZ, c[0x0][0x21c], PT, P1 ;  /* 0x00008700ff007a0c */ /* 0x000fe20003f25310 */
[----:B------:R-:W-:Y:S01]  /*2250*/  FADD.FTZ R215, R26, -R187 ;  /* 0x800000bb1ad77221 */ /* 0x000fe20000010000 */
[----:B------:R-:W-:Y:S01]  /*2260*/  ISETP.NE.AND.EX P5, PT, RZ, c[0x0][0x25c], PT, P5 ;  /* 0x00009700ff007a0c */ /* 0x000fe20003fa5350 */
[-CC-:B------:R-:W-:Y:S01]  /*2270*/  FFMA.FTZ R160, R188, R184.reuse, R185.reuse ;  /* 0x000000b8bca07223 */ /* 0x180fe200000100b9 */
[----:B------:R-:W-:Y:S01]  /*2280*/  ISETP.NE.U32.AND P0, PT, RZ, c[0x0][0x250], PT ;  /* 0x00009400ff007a0c */ /* 0x000fe20003f05070 */
[----:B------:R-:W-:-:S02]  /*2290*/  FFMA.FTZ R163, R15, R184, R185 ;  /* 0x000000b80fa37223 */ /* 0x000fc400000100b9 */
[-CC-:B------:R-:W-:Y:S01]  /*22a0*/  FFMA.FTZ R165, R17, R184.reuse, R185.reuse ;  /* 0x000000b811a57223 */ /* 0x180fe200000100b9 */
[----:B------:R-:W-:Y:S01]  /*22b0*/  ISETP.NE.AND.EX P0, PT, RZ, c[0x0][0x254], PT, P0 ;  /* 0x00009500ff007a0c */ /* 0x000fe20003f05300 */
[-CC-:B------:R-:W-:Y:S02]  /*22c0*/  FFMA.FTZ R167, R23, R184.reuse, R185.reuse ;  /* 0x000000b817a77223 */ /* 0x180fe400000100b9 */
[-CC-:B------:R-:W-:Y:S02]  /*22d0*/  FFMA.FTZ R162, R190, R184.reuse, R185.reuse ;  /* 0x000000b8bea27223 */ /* 0x180fe400000100b9 */
[----:B------:R-:W-:Y:S02]  /*22e0*/  FFMA.FTZ R187, R199, R184, R185 ;  /* 0x000000b8c7bb7223 */ /* 0x000fe400000100b9 */
[----:B------:R-:W-:Y:S02]  /*22f0*/  FADD.FTZ R251, R189, -R160 ;  /* 0x800000a0bdfb7221 */ /* 0x000fe40000010000 */
[----:B------:R-:W-:-:S02]  /*2300*/  FADD.FTZ R163, R16, -R163 ;  /* 0x800000a310a37221 */ /* 0x000fc40000010000 */
[----:B------:R-:W-:Y:S02]  /*2310*/  FADD.FTZ R165, R18, -R165 ;  /* 0x800000a512a57221 */ /* 0x000fe40000010000 */
[----:B------:R-:W-:Y:S02]  /*2320*/  FADD.FTZ R167, R24, -R167 ;  /* 0x800000a718a77221 */ /* 0x000fe40000010000 */
[----:B------:R-:W-:Y:S02]  /*2330*/  FADD.FTZ R162, R191, -R162 ;  /* 0x800000a2bfa27221 */ /* 0x000fe40000010000 */
[----:B------:R-:W-:Y:S02]  /*2340*/  FADD.FTZ R214, R200, -R187 ;  /* 0x800000bbc8d67221 */ /* 0x000fe40000010000 */
[C---:B-----5:R-:W-:Y:S02]  /*2350*/  FMUL.FTZ R210, R10.reuse, R251 ;  /* 0x000000fb0ad27220 */ /* 0x060fe40000410000 */
[----:B------:R-:W-:-:S02]  /*2360*/  FMUL.FTZ R161, R10, R161 ;  /* 0x000000a10aa17220 */ /* 0x000fc40000410000 */
[C---:B------:R-:W-:Y:S02]  /*2370*/  FMUL.FTZ R160, R10.reuse, R163 ;  /* 0x000000a30aa07220 */ /* 0x040fe40000410000 */
[C---:B------:R-:W-:Y:S01]  /*2380*/  FMUL.FTZ R187, R10.reuse, R165 ;  /* 0x000000a50abb7220 */ /* 0x040fe20000410000 */
[----:B------:R-:W-:Y:S01]  /*2390*/  HFMA2.MMA R165, -RZ, RZ, 0, 9.5367431640625e-07 ;  /* 0x00000010ffa57435 */ /* 0x000fe200000001ff */
[C---:B------:R-:W-:Y:S01]  /*23a0*/  FMUL.FTZ R186, R10.reuse, R167 ;  /* 0x000000a70aba7220 */ /* 0x040fe20000410000 */
[----:B------:R-:W-:Y:S01]  /*23b0*/  @P5 MOV R167, 0x20 ;  /* 0x0000002000a75802 */ /* 0x000fe20000000f00 */
[C---:B------:R-:W-:Y:S02]  /*23c0*/  FMUL.FTZ R215, R10.reuse, R215 ;  /* 0x000000d70ad77220 */ /* 0x040fe40000410000 */
[C---:B------:R-:W-:Y:S02]  /*23d0*/  FMUL.FTZ R251, R10.reuse, R162 ;  /* 0x000000a20afb7220 */ /* 0x040fe40000410000 */
[----:B------:R-:W-:-:S02]  /*23e0*/  FMUL.FTZ R214, R10, R214 ;  /* 0x000000d60ad67220 */ /* 0x000fc40000410000 */
[----:B------:R-:W-:Y:S02]  /*23f0*/  @P1 FADD.FTZ R161, R32, R161 ;  /* 0x000000a120a11221 */ /* 0x000fe40000010000 */
[----:B------:R-:W-:Y:S02]  /*2400*/  @P1 FADD.FTZ R160, R33, R160 ;  /* 0x000000a021a01221 */ /* 0x000fe40000010000 */
[----:B------:R-:W-:Y:S01]  /*2410*/  @P1 FADD.FTZ R187, R34, R187 ;  /* 0x000000bb22bb1221 */ /* 0x000fe20000010000 */
[----:B------:R-:W-:Y:S01]  /*2420*/  SEL R148, R161, R148, P5 ;  /* 0x00000094a1947207 */ /* 0x000fe20002800000 */
        /* <DEDUP_REMOVED lines=10> */
[----:B------:R-:W-:Y:S01]  /*24d0*/  @P5 IMAD.WIDE.U32 R166, R0, R167, c[0x0][0x258] ;  /* 0x0000960000a65625 */ /* 0x000fe200078e00a7 */
[----:B------:R-:W-:-:S02]  /*24e0*/  SEL R154, R251, R154, P5 ;  /* 0x0000009afb9a7207 */ /* 0x000fc40002800000 */
[----:B------:R-:W-:Y:S01]  /*24f0*/  SEL R155, R214, R155, P5 ;  /* 0x0000009bd69b7207 */ /* 0x000fe20002800000 */
[----:B------:R-:W-:Y:S01]  /*2500*/  IMAD.WIDE.U32 R164, R0, R165, c[0x0][0x248] ;  /* 0x0000920000a47625 */ /* 0x000fe200078e00a5 */
[----:B------:R-:W-:Y:S01]  /*2510*/  @P5 STG.E.128 [R166.64], R148 ;  /* 0x00000094a6005986 */ /* 0x000fe2000c101d04 */
[----:B------:R-:W-:Y:S02]  /*2520*/  @P0 F2FP.BF16.PACK_AB R216, RZ, R160 ;  /* 0x000000a0ffd8023e */ /* 0x000fe400000010ff */
[----:B------:R-:W-:Y:S01]  /*2530*/  F2FP.BF16.PACK_AB R160, R160, R161 ;  /* 0x000000a1a0a0723e */ /* 0x000fe200000010ff */
[----:B------:R0:W-:Y:S01]  /*2540*/  @P5 STG.E.128 [R166.64+0x10], R152 ;  /* 0x00001098a6005986 */ /* 0x0001e2000c101d04 */
[----:B------:R-:W-:Y:S02]  /*2550*/  F2FP.BF16.PACK_AB R162, R210, R215 ;  /* 0x000000d7d2a2723e */ /* 0x000fe400000010ff */
[----:B------:R-:W-:Y:S02]  /*2560*/  F2FP.BF16.PACK_AB R163, R214, R251 ;  /* 0x000000fbd6a3723e */ /* 0x000fe400000010ff */
[----:B------:R-:W-:-:S02]  /*2570*/  @P0 F2FP.BF16.PACK_AB R215, RZ, R215 ;  /* 0x000000d7ffd7023e */ /* 0x000fc400000010ff */
[----:B------:R-:W-:Y:S02]  /*2580*/  @P0 F2FP.BF16.PACK_AB R251, RZ, R251 ;  /* 0x000000fbfffb023e */ /* 0x000fe400000010ff */
[----:B------:R-:W-:Y:S02]  /*2590*/  @P0 F2FP.BF16.PACK_AB R210, RZ, R210 ;  /* 0x000000d2ffd2023e */ /* 0x000fe400000010ff */
[----:B------:R-:W-:Y:S02]  /*25a0*/  @P0 F2FP.BF16.PACK_AB R214, RZ, R214 ;  /* 0x000000d6ffd6023e */ /* 0x000fe400000010ff */
[----:B------:R-:W-:Y:S02]  /*25b0*/  @P0 PRMT R158, R215, 0x7610, R158 ;  /* 0x00007610d79e0816 */ /* 0x000fe4000000009e */
        /* <DEDUP_REMOVED lines=8> */
[----:B------:R-:W-:-:S02]  /*2640*/  @P0 PRMT R157, R187, 0x7610, R157 ;  /* 0x00007610bb9d0816 */ /* 0x000fc4000000009d */
[----:B------:R-:W-:Y:S02]  /*2650*/  @P0 PRMT R156, R156, 0x5410, R216 ;  /* 0x000054109c9c0816 */ /* 0x000fe400000000d8 */
[----:B------:R-:W-:Y:S02]  /*2660*/  @P0 PRMT R157, R157, 0x5410, R186 ;  /* 0x000054109d9d0816 */ /* 0x000fe400000000ba */
[----:B------:R-:W-:Y:S02]  /*2670*/  @P0 PRMT R159, R159, 0x5410, R214 ;  /* 0x000054109f9f0816 */ /* 0x000fe400000000d6 */
[----:B0-----:R-:W-:-:S04]  /*2680*/  @P0 LEA R160, P1, R0, c[0x0][0x250], 0x4 ;  /* 0x0000940000a00a11 */ /* 0x001fc800078220ff */
[C---:B------:R-:W-:Y:S02]  /*2690*/  @P0 LEA.HI.X R161, R0.reuse, c[0x0][0x254], RZ, 0x4, P1 ;  /* 0x0000950000a10a11 */ /* 0x040fe400008f24ff */
[----:B------:R-:W-:-:S03]  /*26a0*/  IADD3 R0, R0, 0x80, RZ ;  /* 0x0000008000007810 */ /* 0x000fc60007ffe0ff */
[----:B------:R0:W-:Y:S04]  /*26b0*/  @P0 STG.E.128 [R160.64], R156 ;  /* 0x0000009ca0000986 */ /* 0x0001e8000c101d04 */
.L_x_572:
[----:B------:R-:W-:Y:S05]  /*26c0*/  BSYNC B0 ;  /* 0x0000000000007941 */ /* 0x000fea0003800000 */
.L_x_571:
[----:B------:R-:W-:Y:S01]  /*26d0*/  BSSY B0, `(.L_x_573) ;  /* 0x000004f000007945 */ /* 0x000fe20003800000 */
[----:B------:R-:W-:Y:S05]  /*26e0*/  @!P3 BRA `(.L_x_574) ;  /* 0x000004d00000b947 */ /* 0x000fea0003800000 */
[-CC-:B------:R-:W-:Y:S01]  /*26f0*/  FFMA.FTZ R187, R181, R184.reuse, R185.reuse ;  /* 0x000000b8b5bb7223 */ /* 0x180fe200000100b9 */
[----:B------:R-:W-:Y:S01]  /*2700*/  ISETP.NE.U32.AND P1, PT, RZ, c[0x0][0x218], PT ;  /* 0x00008600ff007a0c */ /* 0x000fe20003f25070 */
[-C--:B0-----:R-:W-:Y:S01]  /*2710*/  FFMA.FTZ R160, R12, R184.reuse, R185 ;  /* 0x000000b80ca07223 */ /* 0x081fe200000100b9 */
        /* <DEDUP_REMOVED lines=74> */
.L_x_574:
[----:B------:R-:W-:Y:S05]  /*2bc0*/  BSYNC B0 ;  /* 0x0000000000007941 */ /* 0x000fea0003800000 */
.L_x_573:
        /* <DEDUP_REMOVED lines=9> */
[-CC-:B------:R-:W-:Y:S02]  /*2c60*/  FFMA.FTZ R162, R169, R184.reuse, R185.reuse ;  /* 0x000000b8a9a27223 */ /* 0x180fe400000100b9 */
[----:B------:R-:W-:-:S02]  /*2c70*/  FFMA.FTZ R164, R192, R184, R185 ;  /* 0x000000b8c0a47223 */ /* 0x000fc400000100b9 */
[-CC-:B------:R-:W-:Y:S02]  /*2c80*/  FFMA.FTZ R167, R170, R184.reuse, R185.reuse ;  /* 0x000000b8aaa77223 */ /* 0x180fe400000100b9 */
[-CC-:B------:R-:W-:Y:S02]  /*2c90*/  FFMA.FTZ R215, R197, R184.reuse, R185.reuse ;  /* 0x000000b8c5d77223 */ /* 0x180fe400000100b9 */
[----:B------:R-:W-:Y:S02]  /*2ca0*/  FFMA.FTZ R184, R171, R184, R185 ;  /* 0x000000b8abb87223 */ /* 0x000fe400000100b9 */
[----:B------:R-:W-:Y:S02]  /*2cb0*/  FADD.FTZ R187, R27, -R160 ;  /* 0x800000a01bbb7221 */ /* 0x000fe40000010000 */
[----:B------:R-:W-:Y:S02]  /*2cc0*/  FADD.FTZ R161, R172, -R161 ;  /* 0x800000a1aca17221 */ /* 0x000fe40000010000 */
[----:B------:R-:W-:-:S02]  /*2cd0*/  FADD.FTZ R163, R178, -R163 ;  /* 0x800000a3b2a37221 */ /* 0x000fc40000010000 */
[----:B------:R-:W-:Y:S02]  /*2ce0*/  FADD.FTZ R165, R173, -R162 ;  /* 0x800000a2ada57221 */ /* 0x000fe40000010000 */
[----:B------:R-:W-:Y:S02]  /*2cf0*/  FADD.FTZ R251, R193, -R164 ;  /* 0x800000a4c1fb7221 */ /* 0x000fe40000010000 */
[----:B------:R-:W-:Y:S02]  /*2d00*/  FADD.FTZ R167, R174, -R167 ;  /* 0x800000a7aea77221 */ /* 0x000fe40000010000 */
[----:B------:R-:W-:Y:S02]  /*2d10*/  FADD.FTZ R185, R198, -R215 ;  /* 0x800000d7c6b97221 */ /* 0x000fe40000010000 */
[----:B------:R-:W-:Y:S02]  /*2d20*/  FADD.FTZ R160, R175, -R184 ;  /* 0x800000b8afa07221 */ /* 0x000fe40000010000 */
[----:B-----5:R-:W-:-:S02]  /*2d30*/  FMUL.FTZ R187, R10, R187 ;  /* 0x000000bb0abb7220 */ /* 0x020fc40000410000 */
[C---:B------:R-:W-:Y:S02]  /*2d40*/  FMUL.FTZ R184, R10.reuse, R161 ;  /* 0x000000a10ab87220 */ /* 0x040fe40000410000 */
[C---:B------:R-:W-:Y:S02]  /*2d50*/  FMUL.FTZ R215, R10.reuse, R163 ;  /* 0x000000a30ad77220 */ /* 0x040fe40000410000 */
[C---:B------:R-:W-:Y:S01]  /*2d60*/  FMUL.FTZ R186, R10.reuse, R165 ;  /* 0x000000a50aba7220 */ /* 0x040fe20000410000 */
[----:B------:R-:W-:Y:S01]  /*2d70*/  HFMA2.MMA R165, -RZ, RZ, 0, 9.5367431640625e-07 ;  /* 0x00000010ffa57435 */ /* 0x000fe200000001ff */
[C---:B------:R-:W-:Y:S02]  /*2d80*/  FMUL.FTZ R251, R10.reuse, R251 ;  /* 0x000000fb0afb7220 */ /* 0x040fe40000410000 */
[C---:B------:R-:W-:Y:S01]  /*2d90*/  FMUL.FTZ R210, R10.reuse, R167 ;  /* 0x000000a70ad27220 */ /* 0x040fe20000410000 */
[----:B------:R-:W-:Y:S01]  /*2da0*/  @P1 MOV R167, 0x20 ;  /* 0x0000002000a71802 */ /* 0x000fe20000000f00 */
[----:B------:R-:W-:-:S02]  /*2db0*/  FMUL.FTZ R185, R10, R185 ;  /* 0x000000b90ab97220 */ /* 0x000fc40000410000 */
[----:B------:R-:W-:Y:S02]  /*2dc0*/  FMUL.FTZ R10, R10, R160 ;  /* 0x000000a00a0a7220 */ /* 0x000fe40000410000 */
        /* <DEDUP_REMOVED lines=13> */
[----:B------:R-:W-:Y:S01]  /*2ea0*/  ISETP.NE.U32.AND P0, PT, RZ, c[0x0][0x250], PT ;  /* 0x00009400ff007a0c */ /* 0x000fe20003f05070 */
[----:B------:R-:W-:Y:S01]  /*2eb0*/  @P1 IMAD.WIDE.U32 R166, R0, R167, c[0x0][0x258] ;  /* 0x0000960000a61625 */ /* 0x000fe200078e00a7 */
[----:B------:R-:W-:-:S02]  /*2ec0*/  SEL R153, R210, R153, P1 ;  /* 0x00000099d2997207 */ /* 0x000fc40000800000 */
[----:B------:R-:W-:Y:S01]  /*2ed0*/  ISETP.NE.AND.EX P0, PT, RZ, c[0x0][0x254], PT, P0 ;  /* 0x00009500ff007a0c */ /* 0x000fe20003f05300 */
[----:B------:R-:W-:Y:S01]  /*2ee0*/  IMAD.WIDE.U32 R164, R0, R165, c[0x0][0x248] ;  /* 0x0000920000a47625 */ /* 0x000fe200078e00a5 */
[----:B------:R-:W-:Y:S01]  /*2ef0*/  SEL R154, R185, R154, P1 ;  /* 0x0000009ab99a7207 */ /* 0x000fe20000800000 */
[----:B------:R-:W-:Y:S01]  /*2f00*/  @P1 STG.E.128 [R166.64], R148 ;  /* 0x00000094a6001986 */ /* 0x000fe2000c101d04 */
[----:B------:R-:W-:Y:S02]  /*2f10*/  SEL R155, R10, R155, P1 ;  /* 0x0000009b0a9b7207 */ /* 0x000fe40000800000 */
[----:B------:R-:W-:Y:S02]  /*2f20*/  F2FP.BF16.PACK_AB R162, R210, R251 ;  /* 0x000000fbd2a2723e */ /* 0x000fe400000010ff */
[----:B------:R-:W-:Y:S01]  /*2f30*/  F2FP.BF16.PACK_AB R161, R186, R215 ;  /* 0x000000d7baa1723e */ /* 0x000fe200000010ff */
[----:B------:R-:W-:Y:S01]  /*2f40*/  @P1 STG.E.128 [R166.64+0x10], R152 ;  /* 0x00001098a6001986 */ /* 0x000fe2000c101d04 */
[----:B------:R-:W-:-:S02]  /*2f50*/  F2FP.BF16.PACK_AB R160, R184, R187 ;  /* 0x000000bbb8a0723e */ /* 0x000fc400000010ff */
[----:B------:R-:W-:Y:S02]  /*2f60*/  F2FP.BF16.PACK_AB R163, R10, R185 ;  /* 0x000000b90aa3723e */ /* 0x000fe400000010ff */
[----:B------:R-:W-:Y:S02]  /*2f70*/  @P0 F2FP.BF16.PACK_AB R251, RZ, R251 ;  /* 0x000000fbfffb023e */ /* 0x000fe400000010ff */
[----:B------:R-:W-:Y:S01]  /*2f80*/  @P0 F2FP.BF16.PACK_AB R215, RZ, R215 ;  /* 0x000000d7ffd7023e */ /* 0x000fe200000010ff */
[----:B------:R0:W-:Y:S01]  /*2f90*/  STG.E.128 [R164.64], R160 ;  /* 0x000000a0a4007986 */ /* 0x0001e2000c101d04 */
[----:B------:R-:W-:Y:S02]  /*2fa0*/  @P0 F2FP.BF16.PACK_AB R187, RZ, R187 ;  /* 0x000000bbffbb023e */ /* 0x000fe400000010ff */
[----:B------:R-:W-:Y:S02]  /*2fb0*/  @P0 F2FP.BF16.PACK_AB R185, RZ, R185 ;  /* 0x000000b9ffb9023e */ /* 0x000fe400000010ff */
        /* <DEDUP_REMOVED lines=8> */
[----:B0-----:R-:W-:Y:S02]  /*3040*/  @P0 LEA R160, P1, R0, c[0x0][0x250], 0x4 ;  /* 0x0000940000a00a11 */ /* 0x001fe400078220ff */
[----:B------:R-:W-:Y:S02]  /*3050*/  @P0 PRMT R158, R158, 0x5410, R210 ;  /* 0x000054109e9e0816 */ /* 0x000fe400000000d2 */
[----:B------:R-:W-:Y:S02]  /*3060*/  @P0 PRMT R157, R157, 0x5410, R186 ;  /* 0x000054109d9d0816 */ /* 0x000fe400000000ba */
[----:B------:R-:W-:Y:S02]  /*3070*/  @P0 LEA.HI.X R161, R0, c[0x0][0x254], RZ, 0x4, P1 ;  /* 0x0000950000a10a11 */ /* 0x000fe400008f24ff */
[----:B------:R-:W-:-:S02]  /*3080*/  @P0 PRMT R156, R156, 0x5410, R184 ;  /* 0x000054109c9c0816 */ /* 0x000fc400000000b8 */
[----:B------:R-:W-:-:S05]  /*3090*/  @P0 PRMT R159, R159, 0x5410, R10 ;  /* 0x000054109f9f0816 */ /* 0x000fca000000000a */
[----:B------:R0:W-:Y:S02]  /*30a0*/  @P0 STG.E.128 [R160.64], R156 ;  /* 0x0000009ca0000986 */ /* 0x0001e4000c101d04 */
.L_x_576:
[----:B------:R-:W-:Y:S05]  /*30b0*/  BSYNC B0 ;  /* 0x0000000000007941 */ /* 0x000fea0003800000 */
.L_x_575:
[----:B------:R-:W-:Y:S02]  /*30c0*/  IADD3 R6, R6, c[0x0][0x160], RZ ;  /* 0x0000580006067a10 */ /* 0x000fe40007ffe0ff */
[----:B------:R-:W-:Y:S02]  /*30d0*/  LOP3.LUT P1, RZ, R5, 0xff, RZ, 0xc0, !PT ;  /* 0x000000ff05ff7812 */ /* 0x000fe4000782c0ff */
[----:B------:R-:W-:Y:S02]  /*30e0*/  ISETP.GE.AND P0, PT, R6, c[0x0][0x164], PT ;  /* 0x0000590006007a0c */ /* 0x000fe40003f06270 */
[----:B------:R-:W-:-:S11]  /*30f0*/  SEL R5, RZ, 0x1, P1 ;  /* 0x00000001ff057807 */ /* 0x000fd60000800000 */
[----:B0----5:R-:W-:Y:S01]  /*3100*/  @P0 CALL.REL.NOINC `(.L_x_562) ;  /* 0x0000001000000944 */ /* 0x021fe20003c00000 */
[----:B------:R-:W-:Y:S05]  /*3110*/  BRA `(.L_x_577) ;  /* 0xffffd73000007947 */ /* 0x000fea000383ffff */
.L_x_562:
        /* <DEDUP_REMOVED lines=8> */
[----:B-----5:R-:W-:-:S05]  /*31a0*/  MOV R9, 0x20 ;  /* 0x0000002000097802 */ /* 0x020fca0000000f00 */
        /* <DEDUP_REMOVED lines=13> */
.L_x_579:
[----:B------:R-:W-:Y:S05]  /*3280*/  BSYNC B0 ;  /* 0x0000000000007941 */ /* 0x000fea0003800000 */
.L_x_578:
        /* <DEDUP_REMOVED lines=16> */
.L_x_581:
[----:B------:R-:W-:Y:S05]  /*3390*/  BSYNC B0 ;  /* 0x0000000000007941 */ /* 0x000fea0003800000 */
.L_x_580:
        /* <DEDUP_REMOVED lines=15> */
.L_x_569:
[----:B------:R-:W-:Y:S01]  /*3490*/  HFMA2.MMA R165, -RZ, RZ, 0, 9.5367431640625e-07 ;  /* 0x00000010ffa57435 */ /* 0x000fe200000001ff */
[----:B------:R-:W-:-:S02]  /*34a0*/  MOV R166, R214 ;  /* 0x000000d600a67202 */ /* 0x000fc40000000f00 */
[----:B------:R-:W-:Y:S02]  /*34b0*/  MOV R163, 0x1f ;  /* 0x0000001f00a37802 */ /* 0x000fe40000000f00 */
[----:B------:R-:W-:Y:S02]  /*34c0*/  MOV R164, 0xffffffff ;  /* 0xffffffff00a47802 */ /* 0x000fe40000000f00 */
[----:B------:R-:W-:Y:S02]  /*34d0*/  MOV R160, 0x34f0 ;  /* 0x000034f000a07802 */ /* 0x000fe40000000f00 */
[----:B-----5:R-:W-:Y:S05]  /*34e0*/  CALL.REL.NOINC `($__internal_36_$__cuda_sm70_shflsync_down_p) ;  /* 0x0000045000007944 */ /* 0x020fea0003c00000 */
[----:B-1----:R-:W-:Y:S01]  /*34f0*/  MOV R167, R164 ;  /* 0x000000a400a77202 */ /* 0x002fe20000000f00 */
[----:B0-----:R-:W-:Y:S05]  /*3500*/  BRA `(.L_x_582) ;  /* 0xffffea5000007947 */ /* 0x001fea000383ffff */
.L_x_570:
[----:B------:R-:W-:Y:S01]  /*3510*/  HFMA2.MMA R165, -RZ, RZ, 0, 9.5367431640625e-07 ;  /* 0x00000010ffa57435 */ /* 0x000fe200000001ff */
[----:B------:R-:W-:Y:S02]  /*3520*/  MOV R166, R215 ;  /* 0x000000d700a67202 */ /* 0x000fe40000000f00 */
[----:B------:R-:W-:Y:S02]  /*3530*/  MOV R163, 0x1f ;  /* 0x0000001f00a37802 */ /* 0x000fe40000000f00 */
[----:B------:R-:W-:-:S02]  /*3540*/  MOV R164, 0xffffffff ;  /* 0xffffffff00a47802 */ /* 0x000fc40000000f00 */
[----:B------:R-:W-:Y:S02]  /*3550*/  MOV R160, 0x3570 ;  /* 0x0000357000a07802 */ /* 0x000fe40000000f00 */
[----:B01---5:R-:W-:Y:S05]  /*3560*/  CALL.REL.NOINC `($__internal_36_$__cuda_sm70_shflsync_down_p) ;  /* 0x000003d000007944 */ /* 0x023fea0003c00000 */
[----:B------:R-:W-:Y:S01]  /*3570*/  FADD.FTZ R214, R167, R214 ;  /* 0x000000d6a7d67221 */ /* 0x000fe20000010000 */
[----:B0-----:R-:W-:Y:S01]  /*3580*/  HFMA2.MMA R165, -RZ, RZ, 0, 4.76837158203125e-07 ;  /* 0x00000008ffa57435 */ /* 0x001fe200000001ff */
[----:B-1----:R-:W-:Y:S01]  /*3590*/  FADD.FTZ R215, R215, R164 ;  /* 0x000000a4d7d77221 */ /* 0x002fe20000010000 */
[----:B------:R-:W-:Y:S02]  /*35a0*/  MOV R163, 0x1f ;  /* 0x0000001f00a37802 */ /* 0x000fe40000000f00 */
[----:B------:R-:W-:Y:S02]  /*35b0*/  MOV R164, 0xffffffff ;  /* 0xffffffff00a47802 */ /* 0x000fe40000000f00 */
[----:B------:R-:W-:Y:S02]  /*35c0*/  MOV R166, R214 ;  /* 0x000000d600a67202 */ /* 0x000fe40000000f00 */
[----:B------:R-:W-:Y:S02]  /*35d0*/  MOV R160, 0x35f0 ;  /* 0x000035f000a07802 */ /* 0x000fe40000000f00 */
[----:B------:R-:W-:Y:S05]  /*35e0*/  CALL.REL.NOINC `($__internal_36_$__cuda_sm70_shflsync_down_p) ;  /* 0x0000035000007944 */ /* 0x000fea0003c00000 */
[----:B0-----:R-:W-:Y:S01]  /*35f0*/  HFMA2.MMA R165, -RZ, RZ, 0, 4.76837158203125e-07 ;  /* 0x00000008ffa57435 */ /* 0x001fe200000001ff */
[----:B-1----:R-:W-:-:S02]  /*3600*/  MOV R167, R164 ;  /* 0x000000a400a77202 */ /* 0x002fc40000000f00 */
[----:B------:R-:W-:Y:S02]  /*3610*/  MOV R166, R215 ;  /* 0x000000d700a67202 */ /* 0x000fe40000000f00 */
[----:B------:R-:W-:Y:S02]  /*3620*/  MOV R163, 0x1f ;  /* 0x0000001f00a37802 */ /* 0x000fe40000000f00 */
[----:B------:R-:W-:Y:S02]  /*3630*/  MOV R164, 0xffffffff ;  /* 0xffffffff00a47802 */ /* 0x000fe40000000f00 */
[----:B------:R-:W-:Y:S02]  /*3640*/  MOV R160, 0x3660 ;  /* 0x0000366000a07802 */ /* 0x000fe40000000f00 */
[----:B------:R-:W-:Y:S05]  /*3650*/  CALL.REL.NOINC `($__internal_36_$__cuda_sm70_shflsync_down_p) ;  /* 0x000002e000007944 */ /* 0x000fea0003c00000 */
[----:B------:R-:W-:Y:S01]  /*3660*/  FADD.FTZ R214, R167, R214 ;  /* 0x000000d6a7d67221 */ /* 0x000fe20000010000 */
[----:B0-----:R-:W-:Y:S01]  /*3670*/  HFMA2.MMA R165, -RZ, RZ, 0, 2.384185791015625e-07 ;  /* 0x00000004ffa57435 */ /* 0x001fe200000001ff */
[----:B-1----:R-:W-:Y:S01]  /*3680*/  FADD.FTZ R215, R215, R164 ;  /* 0x000000a4d7d77221 */ /* 0x002fe20000010000 */
[----:B------:R-:W-:Y:S02]  /*3690*/  MOV R163, 0x1f ;  /* 0x0000001f00a37802 */ /* 0x000fe40000000f00 */
[----:B------:R-:W-:-:S02]  /*36a0*/  MOV R164, 0xffffffff ;  /* 0xffffffff00a47802 */ /* 0x000fc40000000f00 */
[----:B------:R-:W-:Y:S02]  /*36b0*/  MOV R166, R214 ;  /* 0x000000d600a67202 */ /* 0x000fe40000000f00 */
[----:B------:R-:W-:Y:S02]  /*36c0*/  MOV R160, 0x36e0 ;  /* 0x000036e000a07802 */ /* 0x000fe40000000f00 */
[----:B------:R-:W-:Y:S05]  /*36d0*/  CALL.REL.NOINC `($__internal_36_$__cuda_sm70_shflsync_down_p) ;  /* 0x0000026000007944 */ /* 0x000fea0003c00000 */
[----:B0-----:R-:W-:Y:S01]  /*36e0*/  HFMA2.MMA R165, -RZ, RZ, 0, 2.384185791015625e-07 ;  /* 0x00000004ffa57435 */ /* 0x001fe200000001ff */
[----:B-1----:R-:W-:Y:S02]  /*36f0*/  MOV R167, R164 ;  /* 0x000000a400a77202 */ /* 0x002fe40000000f00 */
[----:B------:R-:W-:Y:S02]  /*3700*/  MOV R166, R215 ;  /* 0x000000d700a67202 */ /* 0x000fe40000000f00 */
[----:B------:R-:W-:Y:S02]  /*3710*/  MOV R163, 0x1f ;  /* 0x0000001f00a37802 */ /* 0x000fe40000000f00 */
[----:B------:R-:W-:Y:S02]  /*3720*/  MOV R164, 0xffffffff ;  /* 0xffffffff00a47802 */ /* 0x000fe40000000f00 */
[----:B------:R-:W-:-:S02]  /*3730*/  MOV R160, 0x3750 ;  /* 0x0000375000a07802 */ /* 0x000fc40000000f00 */
[----:B------:R-:W-:Y:S05]  /*3740*/  CALL.REL.NOINC `($__internal_36_$__cuda_sm70_shflsync_down_p) ;  /* 0x000001f000007944 */ /* 0x000fea0003c00000 */
[----:B------:R-:W-:Y:S01]  /*3750*/  FADD.FTZ R214, R167, R214 ;  /* 0x000000d6a7d67221 */ /* 0x000fe20000010000 */
[----:B0-----:R-:W-:Y:S01]  /*3760*/  HFMA2.MMA R165, -RZ, RZ, 0, 1.1920928955078125e-07 ;  /* 0x00000002ffa57435 */ /* 0x001fe200000001ff */
[----:B-1----:R-:W-:Y:S01]  /*3770*/  FADD.FTZ R185, R215, R164 ;  /* 0x000000a4d7b97221 */ /* 0x002fe20000010000 */
[----:B------:R-:W-:-:S02]  /*3780*/  MOV R163, 0x1f ;  /* 0x0000001f00a37802 */ /* 0x000fc40000000f00 */
[----:B------:R-:W-:Y:S02]  /*3790*/  MOV R164, 0xffffffff ;  /* 0xffffffff00a47802 */ /* 0x000fe40000000f00 */
[----:B------:R-:W-:Y:S02]  /*37a0*/  MOV R166, R214 ;  /* 0x000000d600a67202 */ /* 0x000fe40000000f00 */
[----:B------:R-:W-:Y:S02]  /*37b0*/  MOV R160, 0x37d0 ;  /* 0x000037d000a07802 */ /* 0x000fe40000000f00 */
[----:B------:R-:W-:Y:S05]  /*37c0*/  CALL.REL.NOINC `($__internal_36_$__cuda_sm70_shflsync_down_p) ;  /* 0x0000017000007944 */ /* 0x000fea0003c00000 */
[----:B0-----:R-:W-:Y:S01]  /*37d0*/  HFMA2.MMA R165, -RZ, RZ, 0, 1.1920928955078125e-07 ;  /* 0x00000002ffa57435 */ /* 0x001fe200000001ff */
[----:B-1----:R-:W-:Y:S02]  /*37e0*/  MOV R167, R164 ;  /* 0x000000a400a77202 */ /* 0x002fe40000000f00 */
[----:B------:R-:W-:Y:S02]  /*37f0*/  MOV R166, R185 ;  /* 0x000000b900a67202 */ /* 0x000fe40000000f00 */
[----:B------:R-:W-:Y:S02]  /*3800*/  MOV R163, 0x1f ;  /* 0x0000001f00a37802 */ /* 0x000fe40000000f00 */
[----:B------:R-:W-:-:S02]  /*3810*/  MOV R164, 0xffffffff ;  /* 0xffffffff00a47802 */ /* 0x000fc40000000f00 */
[----:B------:R-:W-:Y:S02]  /*3820*/  MOV R160, 0x3840 ;  /* 0x0000384000a07802 */ /* 0x000fe40000000f00 */
[----:B------:R-:W-:Y:S05]  /*3830*/  CALL.REL.NOINC `($__internal_36_$__cuda_sm70_shflsync_down_p) ;  /* 0x0000010000007944 */ /* 0x000fea0003c00000 */
[----:B------:R-:W-:Y:S01]  /*3840*/  FADD.FTZ R167, R167, R214 ;  /* 0x000000d6a7a77221 */ /* 0x000fe20000010000 */
[----:B0-----:R-:W-:Y:S01]  /*3850*/  HFMA2.MMA R165, -RZ, RZ, 0, 5.9604644775390625e-08 ;  /* 0x00000001ffa57435 */ /* 0x001fe200000001ff */
[----:B-1----:R-:W-:Y:S01]  /*3860*/  FADD.FTZ R185, R185, R164 ;  /* 0x000000a4b9b97221 */ /* 0x002fe20000010000 */
[----:B------:R-:W-:Y:S02]  /*3870*/  MOV R163, 0x1f ;  /* 0x0000001f00a37802 */ /* 0x000fe40000000f00 */
[----:B------:R-:W-:Y:S02]  /*3880*/  MOV R164, 0xffffffff ;  /* 0xffffffff00a47802 */ /* 0x000fe40000000f00 */
[----:B------:R-:W-:Y:S02]  /*3890*/  MOV R166, R167 ;  /* 0x000000a700a67202 */ /* 0x000fe40000000f00 */
[----:B------:R-:W-:Y:S02]  /*38a0*/  MOV R160, 0x38c0 ;  /* 0x000038c000a07802 */ /* 0x000fe40000000f00 */
[----:B------:R-:W-:Y:S05]  /*38b0*/  CALL.REL.NOINC `($__internal_36_$__cuda_sm70_shflsync_down_p) ;  /* 0x0000008000007944 */ /* 0x000fea0003c00000 */
[----:B0-----:R-:W-:Y:S01]  /*38c0*/  HFMA2.MMA R165, -RZ, RZ, 0, 5.9604644775390625e-08 ;  /* 0x00000001ffa57435 */ /* 0x001fe200000001ff */
[----:B-1----:R-:W-:-:S02]  /*38d0*/  MOV R186, R164 ;  /* 0x000000a400ba7202 */ /* 0x002fc40000000f00 */
[----:B------:R-:W-:Y:S02]  /*38e0*/  MOV R166, R185 ;  /* 0x000000b900a67202 */ /* 0x000fe40000000f00 */
[----:B------:R-:W-:Y:S02]  /*38f0*/  MOV R163, 0x1f ;  /* 0x0000001f00a37802 */ /* 0x000fe40000000f00 */
[----:B------:R-:W-:Y:S02]  /*3900*/  MOV R164, 0xffffffff ;  /* 0xffffffff00a47802 */ /* 0x000fe40000000f00 */
[----:B------:R-:W-:Y:S02]  /*3910*/  MOV R160, 0x3930 ;  /* 0x0000393000a07802 */ /* 0x000fe40000000f00 */
[----:B------:R-:W-:Y:S05]  /*3920*/  CALL.REL.NOINC `($__internal_36_$__cuda_sm70_shflsync_down_p) ;  /* 0x0000001000007944 */ /* 0x000fea0003c00000 */
[----:B01----:R-:W-:Y:S05]  /*3930*/  BRA `(.L_x_583) ;  /* 0xffffe74000007947 */ /* 0x003fea000383ffff */
        .weak           $__internal_36_$__cuda_sm70_shflsync_down_p
        .type           $__internal_36_$__cuda_sm70_shflsync_down_p,@function
        .size           $__internal_36_$__cuda_sm70_shflsync_down_p,(.L_x_2054 - $__internal_36_$__cuda_sm70_shflsync_down_p)
$__internal_36_$__cuda_sm70_shflsync_down_p:
[----:B------:R-:W-:Y:S01]  /*3940*/  HFMA2.MMA R161, -RZ, RZ, 0, 0 ;  /* 0x00000000ffa17435 */ /* 0x000fe200000001ff */
[----:B------:R-:W-:Y:S04]  /*3950*/  WARPSYNC R164 ;  /* 0x000000a400007348 */ /* 0x000fe80003800000 */
[----:B------:R0:W1:Y:S01]  /*3960*/  SHFL.DOWN PT, R164, R166, R165, R163 ;  /* 0x080000a5a6a47389 */ /* 0x00006200000e00a3 */
[----:B------:R-:W-:Y:S05]  /*3970*/  RET.REL.NODEC R160 `(_ZN10layer_norm31ln_parallel_residual_bwd_kernelINS_13Kernel_traitsI13__nv_bfloat16S2_fS2_fjLj3072ELj1ELj1ELj4ELj16ENS_18Kernel_traits_baseILj3072ES2_S2_fS2_fjLj128EEEEELb0ELb0ELb0EEEvNS_9BwdParamsE) ;  /* 0xffffc680a0007950 */ /* 0x000fea0003c3ffff */
.L_x_584:
        /* <DEDUP_REMOVED lines=16> */
.L_x_2054:


//--------------------- .text._ZN10layer_norm31ln_parallel_residual_bwd_kernelINS_13Kernel_traitsI13__nv_bfloat16S2_fS2_fjLj3072ELj1ELj1ELj4ELj16ENS_18Kernel_traits_baseILj3072ES2_S2_fS2_fjLj128EEEEELb0ELb0ELb1EEEvNS_9BwdParamsE --------------------------
	.section	.text._ZN10layer_norm31ln_parallel_residual_bwd_kernelINS_13Kernel_traitsI13__nv_bfloat16S2_fS2_fjLj3072ELj1ELj1ELj4ELj16ENS_18Kernel_traits_baseILj3072ES2_S2_fS2_fjLj128EEEEELb0ELb0ELb1EEEvNS_9BwdParamsE,"ax",@progbits
	.sectioninfo	@"SHI_REGISTERS=252"
	.align	128
        .global         _ZN10layer_norm31ln_parallel_residual_bwd_kernelINS_13Kernel_traitsI13__nv_bfloat16S2_fS2_fjLj3072ELj1ELj1ELj4ELj16ENS_18Kernel_traits_baseILj3072ES2_S2_fS2_fjLj128EEEEELb0ELb0ELb1EEEvNS_9BwdParamsE
        .type           _ZN10layer_norm31ln_parallel_residual_bwd_kernelINS_13Kernel_traitsI13__nv_bfloat16S2_fS2_fjLj3072ELj1ELj1ELj4ELj16ENS_18Kernel_traits_baseILj3072ES2_S2_fS2_fjLj128EEEEELb0ELb0ELb1EEEvNS_9BwdParamsE,@function
        .size           _ZN10layer_norm31ln_parallel_residual_bwd_kernelINS_13Kernel_traitsI13__nv_bfloat16S2_fS2_fjLj3072ELj1ELj1ELj4ELj16ENS_18Kernel_traits_baseILj3072ES2_S2_fS2_fjLj128EEEEELb0ELb0ELb1EEEvNS_9BwdParamsE,(.L_x_2055 - _ZN10layer_norm31ln_parallel_residual_bwd_kernelINS_13Kernel_traitsI13__nv_bfloat16S2_fS2_fjLj3072ELj1ELj1ELj4ELj16ENS_18Kernel_traits_baseILj3072ES2_S2_fS2_fjLj128EEEEELb0ELb0ELb1EEEvNS_9BwdParamsE)
        .other          _ZN10layer_norm31ln_parallel_residual_bwd_kernelINS_13Kernel_traitsI13__nv_bfloat16S2_fS2_fjLj3072ELj1ELj1ELj4ELj16ENS_18Kernel_traits_baseILj3072ES2_S2_fS2_fjLj128EEEEELb0ELb0ELb1EEEvNS_9BwdParamsE,@"STO_CUDA_ENTRY STV_DEFAULT"
_ZN10layer_norm31ln_parallel_residual_bwd_kernelINS_13Kernel_traitsI13__nv_bfloat16S2_fS2_fjLj3072ELj1ELj1ELj4ELj16ENS_18Kernel_traits_baseILj3072ES2_S2_fS2_fjLj128EEEEELb0ELb0ELb1EEEvNS_9BwdParamsE:
.text._ZN10layer_norm31ln_parallel_residual_bwd_kernelINS_13Kernel_traitsI13__nv_bfloat16S2_fS2_fjLj3072ELj1ELj1ELj4ELj16ENS_18Kernel_traits_baseILj3072ES2_S2_fS2_fjLj128EEEEELb0ELb0ELb1EEEvNS_9BwdParamsE:
        /* <DEDUP_REMOVED lines=56> */
.L_x_585:
[----:B------:R-:W-:-:S04]  /*0380*/  SHF.L.U32 R0, R133, 0x4, RZ ;  /* 0x0000000485007819 */ /* 0x000fc800000006ff */
[----:B------:R-:W-:-:S04]  /*0390*/  LOP3.LUT R0, R0, 0x7f0, RZ, 0xc0, !PT ;  /* 0x000007f000007812 */ /* 0x000fc800078ec0ff */
[----:B------:R-:W-:-:S04]  /*03a0*/  IADD3 R2, P0, R0, c[0x0][0x1b0], RZ ;  /* 0x00006c0000027a10 */ /* 0x000fc80007f1e0ff */
[----:B------:R-:W-:Y:S02]  /*03b0*/  IADD3.X R3, RZ, c[0x0][0x1b4], RZ, P0, !PT ;  /* 0x00006d00ff037a10 */ /* 0x000fe400007fe4ff */
[----:B------:R-:W-:-:S03]  /*03c0*/  IADD3 R4, P0, R0, c[0x0][0x1b8], RZ ;  /* 0x00006e0000047a10 */ /* 0x000fc60007f1e0ff */
[----:B------:R0:W2:Y:S01]  /*03d0*/  LDG.E.128 R188, [R2.64+0x800] ;  /* 0x0008000402bc7981 */ /* 0x0000a2000c1e1d00 */
[----:B------:R-:W-:-:S03]  /*03e0*/  IADD3.X R5, RZ, c[0x0][0x1bc], RZ, P0, !PT ;  /* 0x00006f00ff057a10 */ /* 0x000fc600007fe4ff */
[----:B------:R0:W3:Y:S04]  /*03f0*/  LDG.E.128 R204, [R2.64+0x1000] ;  /* 0x0010000402cc7981 */ /* 0x0000e8000c1e1d00 */
[----:B------:R1:W4:Y:S04]  /*0400*/  LDG.E.128 R196, [R4.64+0x800] ;  /* 0x0008000404c47981 */ /* 0x000328000c1e1d00 */
[----:B------:R0:W5:Y:S04]  /*0410*/  LDG.E.128 R8, [R2.64] ;  /* 0x0000000402087981 */ /* 0x000168000c1e1d00 */
[----:B------:R1:W3:Y:S04]  /*0420*/  LDG.E.128 R12, [R4.64] ;  /* 0x00000004040c7981 */ /* 0x0002e8000c1e1d00 */
[----:B------:R1:W5:Y:S01]  /*0430*/  LDG.E.128 R44, [R4.64+0x1000] ;  /* 0x00100004042c7981 */ /* 0x000362000c1e1d00 */
[----:B------:R-:W-:-:S02]  /*0440*/  HFMA2.MMA R209, -RZ, RZ, 0, 5.9604644775390625e-08 ;  /* 0x00000001ffd17435 */ /* 0x000fc400000001ff */
[----:B------:R-:W-:Y:S02]  /*0450*/  HFMA2.MMA R180, -RZ, RZ, 0, 0 ;  /* 0x00000000ffb47435 */ /* 0x000fe400000001ff */
        /* <DEDUP_REMOVED lines=43> */
[----:B0-----:R-:W-:Y:S01]  /*0710*/  CS2R R2, SRZ ;  /* 0x0000000000027805 */ /* 0x001fe2000001ff00 */
[----:B------:R-:W-:-:S02]  /*0720*/  MOV R0, RZ ;  /* 0x000000ff00007202 */ /* 0x000fc40000000f00 */
[--C-:B--2---:R-:W-:Y:S02]  /*0730*/  PRMT R184, RZ, 0x5410, R188.reuse ;  /* 0x00005410ffb87816 */ /* 0x104fe400000000bc */
[----:B------:R-:W-:Y:S02]  /*0740*/  PRMT R185, RZ, 0x7610, R188 ;  /* 0x00007610ffb97816 */ /* 0x000fe400000000bc */
[--C-:B------:R-:W-:Y:S02]  /*0750*/  PRMT R186, RZ, 0x5410, R189.reuse ;  /* 0x00005410ffba7816 */ /* 0x100fe400000000bd */
[----:B------:R-:W-:Y:S02]  /*0760*/  PRMT R187, RZ, 0x7610, R189 ;  /* 0x00007610ffbb7816 */ /* 0x000fe400000000bd */
[--C-:B----4-:R-:W-:Y:S02]  /*0770*/  PRMT R192, RZ, 0x5410, R196.reuse ;  /* 0x00005410ffc07816 */ /* 0x110fe400000000c4 */
[----:B------:R-:W-:-:S02]  /*0780*/  PRMT R193, RZ, 0x7610, R196 ;  /* 0x00007610ffc17816 */ /* 0x000fc400000000c4 */
[--C-:B------:R-:W-:Y:S02]  /*0790*/  PRMT R194, RZ, 0x5410, R197.reuse ;  /* 0x00005410ffc27816 */ /* 0x100fe400000000c5 */
[----:B------:R-:W-:Y:S02]  /*07a0*/  PRMT R195, RZ, 0x7610, R197 ;  /* 0x00007610ffc37816 */ /* 0x000fe400000000c5 */
[--C-:B---3--:R-:W-:Y:S02]  /*07b0*/  PRMT R200, RZ, 0x5410, R204.reuse ;  /* 0x00005410ffc87816 */ /* 0x108fe400000000cc */
        /* <DEDUP_REMOVED lines=9> */
[--C-:B-----5:R-:W-:Y:S02]  /*0850*/  PRMT R223, RZ, 0x5410, R8.reuse ;  /* 0x00005410ffdf7816 */ /* 0x120fe40000000008 */
        /* <DEDUP_REMOVED lines=18> */
[----:B------:R-:W-:Y:S01]  /*0980*/  PRMT R190, RZ, 0x5410, R191 ;  /* 0x00005410ffbe7816 */ /* 0x000fe200000000bf */
[----:B------:R-:W-:Y:S01]  /*0990*/  CS2R R14, SRZ ;  /* 0x00000000000e7805 */ /* 0x000fe2000001ff00 */
[----:B------:R-:W-:-:S02]  /*09a0*/  PRMT R198, RZ, 0x5410, R199 ;  /* 0x00005410ffc67816 */ /* 0x000fc400000000c7 */
[----:B------:R-:W-:Y:S02]  /*09b0*/  PRMT R206, RZ, 0x5410, R207 ;  /* 0x00005410ffce7816 */ /* 0x000fe400000000cf */
[----:B------:R-:W-:Y:S02]  /*09c0*/  PRMT R191, RZ, 0x7610, R191 ;  /* 0x00007610ffbf7816 */ /* 0x000fe400000000bf */
        /* <DEDUP_REMOVED lines=10> */
.L_x_590:
[----:B------:R-:W-:Y:S01]  /*0a70*/  IMAD R80, R224, c[0x0][0x168], RZ ;  /* 0x00005a00e0507a24 */ /* 0x000fe200078e02ff */
[----:B------:R-:W-:-:S02]  /*0a80*/  MOV R107, 0x4 ;  /* 0x00000004006b7802 */ /* 0x000fc40000000f00 */
[----:B------:R-:W-:Y:S02]  /*0a90*/  LOP3.LUT R82, R133, 0x7f, RZ, 0xc0, !PT ;  /* 0x0000007f85527812 */ /* 0x000fe400078ec0ff */
[----:B------:R-:W-:Y:S01]  /*0aa0*/  SHF.R.S32.HI R81, RZ, 0x1f, R80 ;  /* 0x0000001fff517819 */ /* 0x000fe20000011450 */
[CC--:B------:R-:W-:Y:S01]  /*0ab0*/  IMAD.WIDE R96, R224.reuse, R107.reuse, c[0x0][0x1a0] ;  /* 0x00006800e0607625 */ /* 0x0c0fe200078e026b */
[----:B------:R-:W-:Y:S02]  /*0ac0*/  MOV R245, 0x20 ;  /* 0x0000002000f57802 */ /* 0x000fe40000000f00 */
[----:B------:R-:W-:Y:S02]  /*0ad0*/  LEA.HI R81, R81, R80, RZ, 0x3 ;  /* 0x0000005051517211 */ /* 0x000fe400078f18ff */
[----:B------:R-:W-:Y:S01]  /*0ae0*/  MOV R121, 0x10 ;  /* 0x0000001000797802 */ /* 0x000fe20000000f00 */
[----:B------:R0:W2:Y:S01]  /*0af0*/  LDG.E R244, [R96.64] ;  /* 0x0000000460f47981 */ /* 0x0000a2000c1e1900 */
[----:B------:R-:W-:Y:S01]  /*0b00*/  LEA.HI.SX32 R233, R81, R82, 0x1d ;  /* 0x0000005251e97211 */ /* 0x000fe200078feaff */
[----:B------:R-:W-:-:S04]  /*0b10*/  IMAD.WIDE R106, R224, R107, c[0x0][0x1a8] ;  /* 0x00006a00e06a7625 */ /* 0x000fc800078e026b */
[C---:B------:R-:W-:Y:S01]  /*0b20*/  IMAD.WIDE.U32 R112, R233.reuse, R245, c[0x0][0x188] ;  /* 0x00006200e9707625 */ /* 0x040fe200078e00f5 */
[----:B------:R1:W3:Y:S03]  /*0b30*/  LDG.E R235, [R106.64] ;  /* 0x000000046aeb7981 */ /* 0x0002e6000c1e1900 */
[CC--:B------:R-:W-:Y:S01]  /*0b40*/  IMAD.WIDE.U32 R84, R233.reuse, R121.reuse, c[0x0][0x210] ;  /* 0x00008400e9547625 */ /* 0x0c0fe200078e0079 */
[----:B------:R4:W3:Y:S03]  /*0b50*/  LDG.E.128 R80, [R112.64] ;  /* 0x0000000470507981 */ /* 0x0008e6000c1e1d00 */
[C---:B------:R-:W-:Y:S01]  /*0b60*/  IMAD.WIDE.U32 R88, R233.reuse, R121, c[0x0][0x208] ;  /* 0x00008200e9587625 */ /* 0x040fe200078e0079 */
[----:B------:R4:W3:Y:S04]  /*0b70*/  LDG.E.128 R92, [R112.64+0x10] ;  /* 0x00001004705c7981 */ /* 0x0008e8000c1e1d00 */
[----:B------:R-:W3:Y:S04]  /*0b80*/  LDG.E.128 R84, [R84.64] ;  /* 0x0000000454547981 */ /* 0x000ee8000c1e1d00 */
[----:B------:R-:W3:Y:S01]  /*0b90*/  LDG.E.128 R88, [R88.64] ;  /* 0x0000000458587981 */ /* 0x000ee2000c1e1d00 */
[----:B------:R-:W-:-:S05]  /*0ba0*/  IADD3 R234, R233, 0x80, RZ ;  /* 0x00000080e9ea7810 */ /* 0x000fca0007ffe0ff */
[----:B------:R-:W-:-:S04]  /*0bb0*/  IMAD.WIDE.U32 R236, R234, R245, c[0x0][0x188] ;  /* 0x00006200eaec7625 */ /* 0x000fc800078e00f5 */
[CC--:B------:R-:W-:Y:S01]  /*0bc0*/  IMAD.WIDE.U32 R100, R234.reuse, R121.reuse, c[0x0][0x210] ;  /* 0x00008400ea647625 */ /* 0x0c0fe200078e0079 */
[----:B0-----:R0:W3:Y:S03]  /*0bd0*/  LDG.E.128 R96, [R236.64] ;  /* 0x00000004ec607981 */ /* 0x0010e6000c1e1d00 */
[----:B------:R-:W-:Y:S01]  /*0be0*/  IMAD.WIDE.U32 R104, R234, R121, c[0x0][0x208] ;  /* 0x00008200ea687625 */ /* 0x000fe200078e0079 */
[----:B------:R0:W3:Y:S04]  /*0bf0*/  LDG.E.128 R108, [R236.64+0x10] ;  /* 0x00001004ec6c7981 */ /* 0x0000e8000c1e1d00 */
[----:B------:R-:W3:Y:S04]  /*0c00*/  LDG.E.128 R100, [R100.64] ;  /* 0x0000000464647981 */ /* 0x000ee8000c1e1d00 */
[----:B-1----:R-:W3:Y:S01]  /*0c10*/  LDG.E.128 R104, [R104.64] ;  /* 0x0000000468687981 */ /* 0x002ee2000c1e1d00 */
[----:B------:R-:W-:-:S05]  /*0c20*/  IADD3 R232, R233, 0x100, RZ ;  /* 0x00000100e9e87810 */ /* 0x000fca0007ffe0ff */
[----:B------:R-:W-:-:S04]  /*0c30*/  IMAD.WIDE.U32 R242, R232, R245, c[0x0][0x188] ;  /* 0x00006200e8f27625 */ /* 0x000fc800078e00f5 */
[CC--:B------:R-:W-:Y:S01]  /*0c40*/  IMAD.WIDE.U32 R116, R232.reuse, R121.reuse, c[0x0][0x210] ;  /* 0x00008400e8747625 */ /* 0x0c0fe200078e0079 */
[----:B----4-:R1:W4:Y:S03]  /*0c50*/  LDG.E.128 R112, [R242.64] ;  /* 0x00000004f2707981 */ /* 0x010326000c1e1d00 */
[----:B------:R-:W-:Y:S01]  /*0c60*/  IMAD.WIDE.U32 R120, R232, R121, c[0x0][0x208] ;  /* 0x00008200e8787625 */ /* 0x000fe200078e0079 */
[----:B------:R1:W4:Y:S04]  /*0c70*/  LDG.E.128 R124, [R242.64+0x10] ;  /* 0x00001004f27c7981 */ /* 0x000328000c1e1d00 */
[----:B------:R-:W4:Y:S04]  /*0c80*/  LDG.E.128 R116, [R116.64] ;  /* 0x0000000474747981 */ /* 0x000f28000c1e1d00 */
[----:B------:R-:W4:Y:S01]  /*0c90*/  LDG.E.128 R120, [R120.64] ;  /* 0x0000000478787981 */ /* 0x000f22000c1e1d00 */
[----:B------:R-:W-:-:S04]  /*0ca0*/  ISETP.NE.U32.AND P0, PT, RZ, c[0x0][0x218], PT ;  /* 0x00008600ff007a0c */ /* 0x000fc80003f05070 */
[----:B------:R-:W-:Y:S01]  /*0cb0*/  ISETP.NE.AND.EX P0, PT, RZ, c[0x0][0x21c], PT, P0 ;  /* 0x00008700ff007a0c */ /* 0x000fe20003f05300 */
[----:B------:R-:W-:-:S12]  /*0cc0*/  ULDC.U8 UR6, c[0x0][0x1f0] ;  /* 0x00007c0000067ab9 */ /* 0x000fd80000000000 */
[----:B------:R-:W-:-:S04]  /*0cd0*/  @P0 IMAD.WIDE.U32 R240, R233, R245, c[0x0][0x218] ;  /* 0x00008600e9f00625 */ /* 0x000fc800078e00f5 */
[-C--:B------:R-:W-:Y:S01]  /*0ce0*/  @P0 IMAD.WIDE.U32 R238, R234, R245.reuse, c[0x0][0x218] ;  /* 0x00008600eaee0625 */ /* 0x080fe200078e00f5 */
[----:B------:R1:W5:Y:S03]  /*0cf0*/  @P0 LDG.E.128 R44, [R240.64] ;  /* 0x00000004f02c0981 */ /* 0x000366000c1e1d00 */
[----:B0-----:R-:W-:Y:S01]  /*0d00*/  @P0 IMAD.WIDE.U32 R236, R232, R245, c[0x0][0x218] ;  /* 0x00008600e8ec0625 */ /* 0x001fe200078e00f5 */
[----:B------:R1:W5:Y:S04]  /*0d10*/  @P0 LDG.E.128 R48, [R240.64+0x10] ;  /* 0x00001004f0300981 */ /* 0x000368000c1e1d00 */
[----:B------:R0:W5:Y:S04]  /*0d20*/  @P0 LDG.E.128 R52, [R238.64] ;  /* 0x00000004ee340981 */ /* 0x000168000c1e1d00 */
[----:B------:R0:W5:Y:S04]  /*0d30*/  @P0 LDG.E.128 R56, [R238.64+0x10] ;  /* 0x00001004ee380981 */ /* 0x000168000c1e1d00 */
[----:B------:R0:W5:Y:S04]  /*0d40*/  @P0 LDG.E.128 R60, [R236.64] ;  /* 0x00000004ec3c0981 */ /* 0x000168000c1e1d00 */
[----:B------:R0:W5:Y:S01]  /*0d50*/  @P0 LDG.E.128 R64, [R236.64+0x10] ;  /* 0x00001004ec400981 */ /* 0x000162000c1e1d00 */
[----:B------:R-:W-:-:S04]  /*0d60*/  ISETP.NE.AND P0, PT, RZ, UR6, PT ;  /* 0x00000006ff007c0c */ /* 0x000fc8000bf05270 */
[----:B--2---:R-:W-:-:S05]  /*0d70*/  FSEL R245, R244, RZ, !P0 ;  /* 0x000000fff4f57208 */ /* 0x004fca0004000000 */
[--C-:B---3--:R-:W-:Y:S02]  /*0d80*/  FADD.FTZ R80, R80, -R245.reuse ;  /* 0x800000f550507221 */ /* 0x108fe40000010000 */
[----:B0-----:R-:W-:Y:S02]  /*0d90*/  FADD.FTZ R238, R81, -R245 ;  /* 0x800000f551ee7221 */ /* 0x001fe40000010000 */
[C---:B-1----:R-:W-:Y:S02]  /*0da0*/  FMUL.FTZ R241, R235.reuse, R80 ;  /* 0x00000050ebf17220 */ /* 0x042fe40000410000 */
[----:B------:R-:W-:Y:S01]  /*0db0*/  FMUL.FTZ R238, R235, R238 ;  /* 0x000000eeebee7220 */ /* 0x000fe20000410000 */
[--C-:B------:R-:W-:Y:S02]  /*0dc0*/  PRMT R80, RZ, 0x5410, R84.reuse ;  /* 0x00005410ff507816 */ /* 0x100fe40000000054 */
[----:B------:R-:W-:Y:S02]  /*0dd0*/  PRMT R81, RZ, 0x7610, R84 ;  /* 0x00007610ff517816 */ /* 0x000fe40000000054 */
[----:B------:R-:W-:Y:S01]  /*0de0*/  PRMT R236, RZ, 0x5410, R88 ;  /* 0x00005410ffec7816 */ /* 0x000fe20000000058 */
[----:B------:R-:W-:-:S02]  /*0df0*/  FADD.FTZ R178, R80, R178 ;  /* 0x000000b250b27221 */ /* 0x000fc40000010000 */
[-C--:B------:R-:W-:Y:S02]  /*0e00*/  FFMA.FTZ R179, R241, R80.reuse, R179 ;  /* 0x00000050f1b37223 */ /* 0x080fe400000100b3 */
[-C--:B------:R-:W-:Y:S02]  /*0e10*/  FMUL.FTZ R237, R220, R81.reuse ;  /* 0x00000051dced7220 */ /* 0x080fe40000410000 */
[----:B------:R-:W-:Y:S02]  /*0e20*/  FADD.FTZ R174, R81, R174 ;  /* 0x000000ae51ae7221 */ /* 0x000fe40000010000 */
[----:B------:R-:W-:Y:S01]  /*0e30*/  FFMA.FTZ R175, R238, R81, R175 ;  /* 0x00000051eeaf7223 */ /* 0x000fe200000100af */
[----:B------:R-:W-:Y:S01]  /*0e40*/  PRMT R81, RZ, 0x5410, R85 ;  /* 0x00005410ff517816 */ /* 0x000fe20000000055 */
[----:B------:R-:W-:Y:S02]  /*0e50*/  FMUL.FTZ R80, R222, R80 ;  /* 0x00000050de507220 */ /* 0x000fe40000410000 */
[----:B------:R-:W-:Y:S01]  /*0e60*/  FADD.FTZ R82, R82, -R245 ;  /* 0x800000f552527221 */ /* 0x000fe20000010000 */
[----:B------:R-:W-:Y:S01]  /*0e70*/  PRMT R239, RZ, 0x5410, R89 ;  /* 0x00005410ffef7816 */ /* 0x000fe20000000059 */
[----:B------:R-:W-:-:S02]  /*0e80*/  FADD.FTZ R180, R236, R180 ;  /* 0x000000b4ecb47221 */ /* 0x000fc40000010000 */
[-C--:B------:R-:W-:Y:S01]  /*0e90*/  FFMA.FTZ R208, R241, R236.reuse, R208 ;  /* 0x000000ecf1d07223 */ /* 0x080fe200000100d0 */
[----:B------:R-:W-:Y:S01]  /*0ea0*/  PRMT R85, RZ, 0x7610, R85 ;  /* 0x00007610ff557816 */ /* 0x000fe20000000055 */
[----:B------:R-:W-:Y:S02]  /*0eb0*/  FFMA.FTZ R236, R223, R236, R80 ;  /* 0x000000ecdfec7223 */ /* 0x000fe40000010050 */
[----:B------:R-:W-:Y:S02]  /*0ec0*/  FMUL.FTZ R240, R235, R82 ;  /* 0x00000052ebf07220 */ /* 0x000fe40000410000 */
[----:B------:R-:W-:Y:S02]  /*0ed0*/  FMUL.FTZ R80, R218, R81 ;  /* 0x00000051da507220 */ /* 0x000fe40000410000 */
[----:B------:R-:W-:Y:S01]  /*0ee0*/  FADD.FTZ R92, -R245, R92 ;  /* 0x0000005cf55c7221 */ /* 0x000fe20000010100 */
[----:B------:R-:W-:Y:S01]  /*0ef0*/  PRMT R89, RZ, 0x7610, R89 ;  /* 0x00007610ff597816 */ /* 0x000fe20000000059 */
[----:B------:R-:W-:-:S02]  /*0f00*/  FADD.FTZ R172, R239, R172 ;  /* 0x000000acefac7221 */ /* 0x000fc40000010000 */
[C---:B------:R-:W-:Y:S02]  /*0f10*/  FFMA.FTZ R173, R240.reuse, R239, R173 ;  /* 0x000000eff0ad7223 */ /* 0x040fe400000100ad */
[----:B------:R-:W-:Y:S02]  /*0f20*/  FADD.FTZ R170, R81, R170 ;  /* 0x000000aa51aa7221 */ /* 0x000fe40000010000 */
[----:B------:R-:W-:Y:S01]  /*0f30*/  FFMA.FTZ R171, R240, R81, R171 ;  /* 0x00000051f0ab7223 */ /* 0x000fe200000100ab */
[----:B------:R-:W-:Y:S01]  /*0f40*/  PRMT R81, RZ, 0x5410, R86 ;  /* 0x00005410ff517816 */ /* 0x000fe20000000056 */
[----:B------:R-:W-:Y:S02]  /*0f50*/  FFMA.FTZ R239, R219, R239, R80 ;  /* 0x000000efdbef7223 */ /* 0x000fe40000010050 */
[----:B------:R-:W-:Y:S02]  /*0f60*/  FMUL.FTZ R80, R216, R85 ;  /* 0x00000055d8507220 */ /* 0x000fe40000410000 */
[----:B------:R-:W-:Y:S01]  /*0f70*/  FMUL.FTZ R244, R235, R92 ;  /* 0x0000005cebf47220 */ /* 0x000fe20000410000 */
[----:B------:R-:W-:Y:S01]  /*0f80*/  PRMT R92, RZ, 0x5410, R90 ;  /* 0x00005410ff5c7816 */ /* 0x000fe2000000005a */
[----:B------:R-:W-:-:S02]  /*0f90*/  FADD.FTZ R246, -R245, R93 ;  /* 0x0000005df5f67221 */ /* 0x000fc40000010100 */
[----:B------:R-:W-:Y:S02]  /*0fa0*/  FFMA.FTZ R243, R217, R89, R80 ;  /* 0x00000059d9f37223 */ /* 0x000fe40000010050 */
[-C--:B------:R-:W-:Y:S02]  /*0fb0*/  FMUL.FTZ R80, R214, R81.reuse ;  /* 0x00000051d6507220 */ /* 0x080fe40000410000 */
[----:B------:R-:W-:Y:S02]  /*0fc0*/  FADD.FTZ R162, R81, R162 ;  /* 0x000000a251a27221 */ /* 0x000fe40000010000 */
[----:B------:R-:W-:Y:S01]  /*0fd0*/  FFMA.FTZ R163, R244, R81, R163 ;  /* 0x00000051f4a37223 */ /* 0x000fe200000100a3 */
[----:B------:R-:W-:Y:S01]  /*0fe0*/  PRMT R81, RZ, 0x7610, R86 ;  /* 0x00007610ff517816 */ /* 0x000fe20000000056 */
[----:B------:R-:W-:Y:S01]  /*0ff0*/  FMUL.FTZ R246, R235, R246 ;  /* 0x000000f6ebf67220 */ /* 0x000fe20000410000 */
[----:B------:R-:W-:Y:S01]  /*1000*/  PRMT R90, RZ, 0x7610, R90 ;  /* 0x00007610ff5a7816 */ /* 0x000fe2000000005a */
[----:B------:R-:W-:-:S02]  /*1010*/  FADD.FTZ R164, R92, R164 ;  /* 0x000000a45ca47221 */ /* 0x000fc40000010000 */
[-C--:B------:R-:W-:Y:S02]  /*1020*/  FFMA.FTZ R165, R244, R92.reuse, R165 ;  /* 0x0000005cf4a57223 */ /* 0x080fe400000100a5 */
[----:B------:R-:W-:Y:S02]  /*1030*/  FFMA.FTZ R92, R215, R92, R80 ;  /* 0x0000005cd75c7223 */ /* 0x000fe40000010050 */
[----:B------:R-:W-:Y:S02]  /*1040*/  FADD.FTZ R94, -R245, R94 ;  /* 0x0000005ef55e7221 */ /* 0x000fe40000010100 */
[-C--:B------:R-:W-:Y:S02]  /*1050*/  FMUL.FTZ R80, R212, R81.reuse ;  /* 0x00000051d4507220 */ /* 0x080fe40000410000 */
[----:B------:R-:W-:Y:S02]  /*1060*/  FADD.FTZ R158, R81, R158 ;  /* 0x0000009e519e7221 */ /* 0x000fe40000010000 */
[----:B------:R-:W-:Y:S01]  /*1070*/  FFMA.FTZ R159, R246, R81, R159 ;  /* 0x00000051f69f7223 */ /* 0x000fe2000001009f */
[----:B------:R-:W-:Y:S01]  /*1080*/  PRMT R81, RZ, 0x5410, R87 ;  /* 0x00005410ff517816 */ /* 0x000fe20000000057 */
[----:B------:R-:W-:Y:S01]  /*1090*/  FMUL.FTZ R94, R235, R94 ;  /* 0x0000005eeb5e7220 */ /* 0x000fe20000410000 */
[----:B------:R-:W-:Y:S01]  /*10a0*/  PRMT R93, RZ, 0x5410, R91 ;  /* 0x00005410ff5d7816 */ /* 0x000fe2000000005b */
[----:B------:R-:W-:-:S02]  /*10b0*/  FADD.FTZ R160, R90, R160 ;  /* 0x000000a05aa07221 */ /* 0x000fc40000010000 */
[-C--:B------:R-:W-:Y:S01]  /*10c0*/  FFMA.FTZ R161, R246, R90.reuse, R161 ;  /* 0x0000005af6a17223 */ /* 0x080fe200000100a1 */
[----:B------:R-:W-:Y:S01]  /*10d0*/  PRMT R87, RZ, 0x7610, R87 ;  /* 0x00007610ff577816 */ /* 0x000fe20000000057 */
[----:B------:R-:W-:Y:S02]  /*10e0*/  FFMA.FTZ R90, R213, R90, R80 ;  /* 0x0000005ad55a7223 */ /* 0x000fe40000010050 */
[C---:B------:R-:W-:Y:S02]  /*10f0*/  FADD.FTZ R96, -R245.reuse, R96 ;  /* 0x00000060f5607221 */ /* 0x040fe40000010100 */
[----:B------:R-:W-:Y:S02]  /*1100*/  FMUL.FTZ R80, R182, R81 ;  /* 0x00000051b6507220 */ /* 0x000fe40000410000 */
[----:B------:R-:W-:Y:S02]  /*1110*/  FADD.FTZ R248, -R245, R95 ;  /* 0x0000005ff5f87221 */ /* 0x000fe40000010100 */
[----:B------:R-:W-:-:S02]  /*1120*/  FADD.FTZ R154, R81, R154 ;  /* 0x0000009a519a7221 */ /* 0x000fc40000010000 */
[C---:B------:R-:W-:Y:S01]  /*1130*/  FFMA.FTZ R155, R94.reuse, R81, R155 ;  /* 0x000000515e9b7223 */ /* 0x040fe2000001009b */
[----:B------:R-:W-:Y:S01]  /*1140*/  PRMT R81, RZ, 0x5410, R100 ;  /* 0x00005410ff517816 */ /* 0x000fe20000000064 */
[----:B------:R-:W-:Y:S01]  /*1150*/  FADD.FTZ R156, R93, R156 ;  /* 0x0000009c5d9c7221 */ /* 0x000fe20000010000 */
[----:B------:R-:W-:Y:S01]  /*1160*/  PRMT R91, RZ, 0x7610, R91 ;  /* 0x00007610ff5b7816 */ /* 0x000fe2000000005b */
[-C--:B------:R-:W-:Y:S02]  /*1170*/  FFMA.FTZ R157, R94, R93.reuse, R157 ;  /* 0x0000005d5e9d7223 */ /* 0x080fe4000001009d */
[----:B------:R-:W-:Y:S02]  /*1180*/  FMUL.FTZ R96, R235, R96 ;  /* 0x00000060eb607220 */ /* 0x000fe40000410000 */
[----:B------:R-:W-:Y:S02]  /*1190*/  FFMA.FTZ R93, R211, R93, R80 ;  /* 0x0000005dd35d7223 */ /* 0x000fe40000010050 */
[----:B------:R-:W-:Y:S01]  /*11a0*/  FMUL.FTZ R248, R235, R248 ;  /* 0x000000f8ebf87220 */ /* 0x000fe20000410000 */
[----:B------:R-:W-:Y:S01]  /*11b0*/  PRMT R95, RZ, 0x5410, R104 ;  /* 0x00005410ff5f7816 */ /* 0x000fe20000000068 */
[----:B------:R-:W-:-:S02]  /*11c0*/  FMUL.FTZ R80, R183, R87 ;  /* 0x00000057b7507220 */ /* 0x000fc40000410000 */
[----:B------:R-:W-:Y:S02]  /*11d0*/  FADD.FTZ R146, R81, R146 ;  /* 0x0000009251927221 */ /* 0x000fe40000010000 */
[----:B------:R-:W-:Y:S02]  /*11e0*/  FFMA.FTZ R147, R96, R81, R147 ;  /* 0x0000005160937223 */ /* 0x000fe40000010093 */
[----:B------:R-:W-:Y:S02]  /*11f0*/  FADD.FTZ R152, R91, R152 ;  /* 0x000000985b987221 */ /* 0x000fe40000010000 */
[----:B------:R-:W-:Y:S02]  /*1200*/  FFMA.FTZ R153, R248, R91, R153 ;  /* 0x0000005bf8997223 */ /* 0x000fe40000010099 */
[----:B------:R-:W-:Y:S02]  /*1210*/  FMUL.FTZ R81, R192, R81 ;  /* 0x00000051c0517220 */ /* 0x000fe40000410000 */
[----:B------:R-:W-:-:S02]  /*1220*/  FFMA.FTZ R91, R181, R91, R80 ;  /* 0x0000005bb55b7223 */ /* 0x000fc40000010050 */
[----:B------:R-:W-:Y:S02]  /*1230*/  FADD.FTZ R80, -R245, R97 ;  /* 0x00000061f5507221 */ /* 0x000fe40000010100 */
[----:B------:R-:W-:Y:S02]  /*1240*/  FADD.FTZ R148, R95, R148 ;  /* 0x000000945f947221 */ /* 0x000fe40000010000 */
[-C--:B------:R-:W-:Y:S02]  /*1250*/  FFMA.FTZ R149, R96, R95.reuse, R149 ;  /* 0x0000005f60957223 */ /* 0x080fe40000010095 */
[----:B------:R-:W-:Y:S01]  /*1260*/  FFMA.FTZ R95, R184, R95, R81 ;  /* 0x0000005fb85f7223 */ /* 0x000fe20000010051 */
[----:B------:R-:W-:Y:S01]  /*1270*/  PRMT R81, RZ, 0x7610, R100 ;  /* 0x00007610ff517816 */ /* 0x000fe20000000064 */
[----:B------:R-:W-:Y:S01]  /*1280*/  FMUL.FTZ R100, R235, R80 ;  /* 0x00000050eb647220 */ /* 0x000fe20000410000 */
[----:B------:R-:W-:-:S03]  /*1290*/  PRMT R97, RZ, 0x7610, R104 ;  /* 0x00007610ff617816 */ /* 0x000fc60000000068 */
[-C--:B------:R-:W-:Y:S02]  /*12a0*/  FMUL.FTZ R80, R193, R81.reuse ;  /* 0x00000051c1507220 */ /* 0x080fe40000410000 */
[----:B------:R-:W-:Y:S02]  /*12b0*/  FADD.FTZ R142, R81, R142 ;  /* 0x0000008e518e7221 */ /* 0x000fe40000010000 */
[C---:B------:R-:W-:Y:S01]  /*12c0*/  FFMA.FTZ R143, R100.reuse, R81, R143 ;  /* 0x00000051648f7223 */ /* 0x040fe2000001008f */
[--C-:B------:R-:W-:Y:S01]  /*12d0*/  PRMT R81, RZ, 0x5410, R101.reuse ;  /* 0x00005410ff517816 */ /* 0x100fe20000000065 */
[C---:B------:R-:W-:Y:S01]  /*12e0*/  FADD.FTZ R98, -R245.reuse, R98 ;  /* 0x00000062f5627221 */ /* 0x040fe20000010100 */
[----:B------:R-:W-:Y:S01]  /*12f0*/  PRMT R101, RZ, 0x7610, R101 ;  /* 0x00007610ff657816 */ /* 0x000fe20000000065 */
[----:B------:R-:W-:Y:S01]  /*1300*/  FADD.FTZ R104, -R245, R99 ;  /* 0x00000063f5687221 */ /* 0x000fe20000010100 */
[--C-:B------:R-:W-:Y:S01]  /*1310*/  PRMT R99, RZ, 0x5410, R105.reuse ;  /* 0x00005410ff637816 */ /* 0x100fe20000000069 */
[----:B------:R-:W-:Y:S01]  /*1320*/  FADD.FTZ R144, R97, R144 ;  /* 0x0000009061907221 */ /* 0x000fe20000010000 */
[----:B------:R-:W-:Y:S01]  /*1330*/  PRMT R105, RZ, 0x7610, R105 ;  /* 0x00007610ff697816 */ /* 0x000fe20000000069 */
[----:B------:R-:W-:-:S02]  /*1340*/  FFMA.FTZ R145, R100, R97, R145 ;  /* 0x0000006164917223 */ /* 0x000fc40000010091 */
[----:B------:R-:W-:Y:S02]  /*1350*/  FFMA.FTZ R97, R185, R97, R80 ;  /* 0x00000061b9617223 */ /* 0x000fe40000010050 */
[----:B------:R-:W-:Y:S02]  /*1360*/  FMUL.FTZ R98, R235, R98 ;  /* 0x00000062eb627220 */ /* 0x000fe40000410000 */
[----:B------:R-:W-:Y:S02]  /*1370*/  FMUL.FTZ R80, R195, R101 ;  /* 0x00000065c3507220 */ /* 0x000fe40000410000 */
[----:B------:R-:W-:Y:S02]  /*1380*/  FMUL.FTZ R104, R235, R104 ;  /* 0x00000068eb687220 */ /* 0x000fe40000410000 */
[----:B------:R-:W-:Y:S02]  /*1390*/  FADD.FTZ R108, -R245, R108 ;  /* 0x0000006cf56c7221 */ /* 0x000fe40000010100 */
[----:B------:R-:W-:-:S02]  /*13a0*/  FADD.FTZ R138, R81, R138 ;  /* 0x0000008a518a7221 */ /* 0x000fc40000010000 */
[----:B------:R-:W-:Y:S02]  /*13b0*/  FFMA.FTZ R139, R98, R81, R139 ;  /* 0x00000051628b7223 */ /* 0x000fe4000001008b */
[----:B------:R-:W-:Y:S01]  /*13c0*/  FFMA.FTZ R247, R187, R105, R80 ;  /* 0x00000069bbf77223 */ /* 0x000fe20000010050 */
[----:B------:R-:W-:Y:S01]  /*13d0*/  PRMT R80, RZ, 0x5410, R102 ;  /* 0x00005410ff507816 */ /* 0x000fe20000000066 */
[----:B------:R-:W-:Y:S02]  /*13e0*/  FMUL.FTZ R81, R194, R81 ;  /* 0x00000051c2517220 */ /* 0x000fe40000410000 */
[----:B------:R-:W-:Y:S02]  /*13f0*/  FADD.FTZ R136, R105, R136 ;  /* 0x0000008869887221 */ /* 0x000fe40000010000 */
[----:B------:R-:W-:Y:S02]  /*1400*/  FFMA.FTZ R137, R104, R105, R137 ;  /* 0x0000006968897223 */ /* 0x000fe40000010089 */
[----:B------:R-:W-:-:S02]  /*1410*/  FMUL.FTZ R105, R235, R108 ;  /* 0x0000006ceb697220 */ /* 0x000fc40000410000 */
[----:B------:R-:W-:Y:S02]  /*1420*/  FADD.FTZ R140, R99, R140 ;  /* 0x0000008c638c7221 */ /* 0x000fe40000010000 */
[-C--:B------:R-:W-:Y:S02]  /*1430*/  FFMA.FTZ R141, R98, R99.reuse, R141 ;  /* 0x00000063628d7223 */ /* 0x080fe4000001008d */
[----:B------:R-:W-:Y:S01]  /*1440*/  FFMA.FTZ R99, R186, R99, R81 ;  /* 0x00000063ba637223 */ /* 0x000fe20000010051 */
[----:B------:R-:W-:Y:S01]  /*1450*/  PRMT R82, RZ, 0x7610, R102 ;  /* 0x00007610ff527816 */ /* 0x000fe20000000066 */
[-C--:B------:R-:W-:Y:S02]  /*1460*/  FMUL.FTZ R81, R196, R80.reuse ;  /* 0x00000050c4517220 */ /* 0x080fe40000410000 */
[----:B------:R-:W-:Y:S02]  /*1470*/  FADD.FTZ R131, R80, R131 ;  /* 0x0000008350837221 */ /* 0x000fe40000010000 */
[----:B------:R-:W-:-:S02]  /*1480*/  FFMA.FTZ R26, R105, R80, R26 ;  /* 0x00000050691a7223 */ /* 0x000fc4000001001a */
[----:B------:R-:W-:Y:S02]  /*1490*/  FADD.FTZ R80, -R245, R109 ;  /* 0x0000006df5507221 */ /* 0x000fe40000010100 */
[----:B------:R-:W-:Y:S02]  /*14a0*/  FADD.FTZ R134, R101, R134 ;  /* 0x0000008665867221 */ /* 0x000fe40000010000 */
[----:B------:R-:W-:Y:S01]  /*14b0*/  FFMA.FTZ R135, R104, R101, R135 ;  /* 0x0000006568877223 */ /* 0x000fe20000010087 */
        /* <DEDUP_REMOVED lines=23> */
[----:B------:R-:W-:Y:S02]  /*1630*/  FMUL.FTZ R108, R235, R108 ;  /* 0x0000006ceb6c7220 */ /* 0x000fe40000410000 */
[----:B------:R-:W-:Y:S02]  /*1640*/  FMUL.FTZ R103, R199, R81 ;  /* 0x00000051c7677220 */ /* 0x000fe40000410000 */
[----:B----4-:R-:W-:Y:S02]  /*1650*/  FADD.FTZ R112, -R245, R112 ;  /* 0x00000070f5707221 */ /* 0x010fe40000010100 */
[----:B------:R-:W-:-:S02]  /*1660*/  FADD.FTZ R15, R80, R15 ;  /* 0x0000000f500f7221 */ /* 0x000fc40000010000 */
[CC--:B------:R-:W-:Y:S02]  /*1670*/  FFMA.FTZ R3, R108.reuse, R80.reuse, R3 ;  /* 0x000000506c037223 */ /* 0x0c0fe40000010003 */
[----:B------:R-:W-:Y:S01]  /*1680*/  FFMA.FTZ R103, R191, R80, R103 ;  /* 0x00000050bf677223 */ /* 0x000fe20000010067 */
[----:B------:R-:W-:Y:S01]  /*1690*/  PRMT R80, RZ, 0x5410, R116 ;  /* 0x00005410ff507816 */ /* 0x000fe20000000074 */
[----:B------:R-:W-:Y:S01]  /*16a0*/  FMUL.FTZ R111, R235, R112 ;  /* 0x00000070eb6f7220 */ /* 0x000fe20000410000 */
[----:B------:R-:W-:Y:S01]  /*16b0*/  PRMT R107, RZ, 0x5410, R120 ;  /* 0x00005410ff6b7816 */ /* 0x000fe20000000078 */
[----:B------:R-:W-:Y:S02]  /*16c0*/  FADD.FTZ R130, R81, R130 ;  /* 0x0000008251827221 */ /* 0x000fe40000010000 */
[----:B------:R-:W-:Y:S01]  /*16d0*/  FFMA.FTZ R27, R108, R81, R27 ;  /* 0x000000516c1b7223 */ /* 0x000fe2000001001b */
[----:B------:R-:W-:Y:S01]  /*16e0*/  PRMT R81, RZ, 0x7610, R116 ;  /* 0x00007610ff517816 */ /* 0x000fe20000000074 */
[----:B------:R-:W-:-:S02]  /*16f0*/  FADD.FTZ R43, R80, R43 ;  /* 0x0000002b502b7221 */ /* 0x000fc40000010000 */
[-C--:B------:R-:W-:Y:S02]  /*1700*/  FFMA.FTZ R30, R111, R80.reuse, R30 ;  /* 0x000000506f1e7223 */ /* 0x080fe4000001001e */
[----:B------:R-:W-:Y:S02]  /*1710*/  FMUL.FTZ R80, R210, R80 ;  /* 0x00000050d2507220 */ /* 0x000fe40000410000 */
[----:B------:R-:W-:Y:S01]  /*1720*/  FADD.FTZ R112, -R245, R113 ;  /* 0x00000071f5707221 */ /* 0x000fe20000010100 */
[----:B------:R-:W-:Y:S01]  /*1730*/  PRMT R110, RZ, 0x7610, R120 ;  /* 0x00007610ff6e7816 */ /* 0x000fe20000000078 */
[----:B------:R-:W-:Y:S02]  /*1740*/  FADD.FTZ R18, R107, R18 ;  /* 0x000000126b127221 */ /* 0x000fe40000010000 */
[-C--:B------:R-:W-:Y:S02]  /*1750*/  FFMA.FTZ R6, R111, R107.reuse, R6 ;  /* 0x0000006b6f067223 */ /* 0x080fe40000010006 */
[----:B------:R-:W-:-:S02]  /*1760*/  FFMA.FTZ R107, R200, R107, R80 ;  /* 0x0000006bc86b7223 */ /* 0x000fc40000010050 */
[----:B------:R-:W-:Y:S02]  /*1770*/  FMUL.FTZ R112, R235, R112 ;  /* 0x00000070eb707220 */ /* 0x000fe40000410000 */
[----:B------:R-:W-:Y:S02]  /*1780*/  FMUL.FTZ R80, R226, R81 ;  /* 0x00000051e2507220 */ /* 0x000fe40000410000 */
[----:B------:R-:W-:Y:S02]  /*1790*/  FADD.FTZ R114, -R245, R114 ;  /* 0x00000072f5727221 */ /* 0x000fe40000010100 */
[----:B------:R-:W-:Y:S02]  /*17a0*/  FADD.FTZ R17, R110, R17 ;  /* 0x000000116e117221 */ /* 0x000fe40000010000 */
[-C--:B------:R-:W-:Y:S02]  /*17b0*/  FFMA.FTZ R5, R112, R110.reuse, R5 ;  /* 0x0000006e70057223 */ /* 0x080fe40000010005 */
[----:B------:R-:W-:Y:S01]  /*17c0*/  FFMA.FTZ R110, R201, R110, R80 ;  /* 0x0000006ec96e7223 */ /* 0x000fe20000010050 */
[--C-:B------:R-:W-:Y:S01]  /*17d0*/  PRMT R80, RZ, 0x5410, R117.reuse ;  /* 0x00005410ff507816 */ /* 0x100fe20000000075 */
[----:B------:R-:W-:Y:S01]  /*17e0*/  FMUL.FTZ R113, R235, R114 ;  /* 0x00000072eb717220 */ /* 0x000fe20000410000 */
[----:B------:R-:W-:Y:S01]  /*17f0*/  PRMT R117, RZ, 0x7610, R117 ;  /* 0x00007610ff757816 */ /* 0x000fe20000000075 */
[----:B------:R-:W-:-:S02]  /*1800*/  FADD.FTZ R114, -R245, R115 ;  /* 0x00000073f5727221 */ /* 0x000fc40000010100 */
[----:B------:R-:W-:Y:S02]  /*1810*/  FADD.FTZ R41, R80, R41 ;  /* 0x0000002950297221 */ /* 0x000fe40000010000 */
[-C--:B------:R-:W-:Y:S02]  /*1820*/  FFMA.FTZ R32, R113, R80.reuse, R32 ;  /* 0x0000005071207223 */ /* 0x080fe40000010020 */
[----:B------:R-:W-:Y:S01]  /*1830*/  FMUL.FTZ R116, R225, R80 ;  /* 0x00000050e1747220 */ /* 0x000fe20000410000 */
[----:B------:R-:W-:Y:S01]  /*1840*/  PRMT R80, RZ, 0x7610, R121 ;  /* 0x00007610ff507816 */ /* 0x000fe20000000079 */
[----:B------:R-:W-:Y:S02]  /*1850*/  FMUL.FTZ R114, R235, R114 ;  /* 0x00000072eb727220 */ /* 0x000fe40000410000 */
[----:B------:R-:W-:Y:S02]  /*1860*/  FMUL.FTZ R115, R228, R117 ;  /* 0x00000075e4737220 */ /* 0x000fe40000410000 */
[----:B------:R-:W-:-:S02]  /*1870*/  FADD.FTZ R128, R81, R128 ;  /* 0x0000008051807221 */ /* 0x000fc40000010000 */
[----:B------:R-:W-:Y:S01]  /*1880*/  FFMA.FTZ R29, R112, R81, R29 ;  /* 0x00000051701d7223 */ /* 0x000fe2000001001d */
[----:B------:R-:W-:Y:S01]  /*1890*/  PRMT R81, RZ, 0x5410, R121 ;  /* 0x00005410ff517816 */ /* 0x000fe20000000079 */
[----:B------:R-:W-:Y:S02]  /*18a0*/  FADD.FTZ R19, R80, R19 ;  /* 0x0000001350137221 */ /* 0x000fe40000010000 */
[-C--:B------:R-:W-:Y:S02]  /*18b0*/  FFMA.FTZ R7, R114, R80.reuse, R7 ;  /* 0x0000005072077223 */ /* 0x080fe40000010007 */
[----:B------:R-:W-:Y:S01]  /*18c0*/  FFMA.FTZ R115, R203, R80, R115 ;  /* 0x00000050cb737223 */ /* 0x000fe20000010073 */
[----:B------:R-:W-:Y:S01]  /*18d0*/  PRMT R80, RZ, 0x5410, R118 ;  /* 0x00005410ff507816 */ /* 0x000fe20000000076 */
[----:B------:R-:W-:Y:S02]  /*18e0*/  FADD.FTZ R124, -R245, R124 ;  /* 0x0000007cf57c7221 */ /* 0x000fe40000010100 */
        /* <DEDUP_REMOVED lines=8> */
[----:B------:R-:W-:Y:S02]  /*1970*/  FADD.FTZ R132, R82, R132 ;  /* 0x0000008452847221 */ /* 0x000fe40000010000 */
[----:B------:R-:W-:Y:S02]  /*1980*/  FFMA.FTZ R25, R109, R82, R25 ;  /* 0x000000526d197223 */ /* 0x000fe40000010019 */
[----:B------:R-:W-:Y:S02]  /*1990*/  FADD.FTZ R82, -R245, R125 ;  /* 0x0000007df5527221 */ /* 0x000fe40000010100 */
        /* <DEDUP_REMOVED lines=8> */
[C---:B------:R-:W-:Y:S02]  /*1a20*/  FADD.FTZ R126, -R245.reuse, R126 ;  /* 0x0000007ef57e7221 */ /* 0x040fe40000010100 */
[----:B------:R-:W-:Y:S02]  /*1a30*/  FADD.FTZ R84, -R245, R127 ;  /* 0x0000007ff5547221 */ /* 0x000fe40000010100 */
[----:B------:R-:W-:Y:S02]  /*1a40*/  FMUL.FTZ R127, R230, R81 ;  /* 0x00000051e67f7220 */ /* 0x000fe40000410000 */
[----:B------:R-:W-:-:S02]  /*1a50*/  FADD.FTZ R40, R81, R40 ;  /* 0x0000002851287221 */ /* 0x000fc40000010000 */
[----:B------:R-:W-:Y:S01]  /*1a60*/  FFMA.FTZ R33, R118, R81, R33 ;  /* 0x0000005176217223 */ /* 0x000fe20000010021 */
[----:B------:R-:W-:Y:S01]  /*1a70*/  PRMT R81, RZ, 0x5410, R123 ;  /* 0x00005410ff517816 */ /* 0x000fe2000000007b */
[----:B------:R-:W-:Y:S02]  /*1a80*/  FMUL.FTZ R125, R235, R126 ;  /* 0x0000007eeb7d7220 */ /* 0x000fe40000410000 */
[----:B------:R-:W-:Y:S01]  /*1a90*/  FMUL.FTZ R120, R229, R80 ;  /* 0x00000050e5787220 */ /* 0x000fe20000410000 */
[----:B------:R-:W-:Y:S01]  /*1aa0*/  PRMT R122, RZ, 0x7610, R122 ;  /* 0x00007610ff7a7816 */ /* 0x000fe2000000007a */
[----:B------:R-:W-:Y:S02]  /*1ab0*/  FADD.FTZ R24, R81, R24 ;  /* 0x0000001851187221 */ /* 0x000fe40000010000 */
[-C--:B------:R-:W-:Y:S02]  /*1ac0*/  FFMA.FTZ R12, R125, R81.reuse, R12 ;  /* 0x000000517d0c7223 */ /* 0x080fe4000001000c */
[----:B------:R-:W-:Y:S01]  /*1ad0*/  FFMA.FTZ R120, R206, R81, R120 ;  /* 0x00000051ce787223 */ /* 0x000fe20000010078 */
[----:B------:R-:W-:Y:S01]  /*1ae0*/  PRMT R81, RZ, 0x7610, R119 ;  /* 0x00007610ff517816 */ /* 0x000fe20000000077 */
[----:B------:R-:W-:-:S02]  /*1af0*/  FADD.FTZ R37, R80, R37 ;  /* 0x0000002550257221 */ /* 0x000fc40000010000 */
[----:B------:R-:W-:Y:S01]  /*1b00*/  FFMA.FTZ R36, R125, R80, R36 ;  /* 0x000000507d247223 */ /* 0x000fe20000010024 */
[----:B------:R-:W-:Y:S01]  /*1b10*/  PRMT R80, RZ, 0x7610, R123 ;  /* 0x00007610ff507816 */ /* 0x000fe2000000007b */
[----:B------:R-:W-:Y:S01]  /*1b20*/  FADD.FTZ R21, R122, R21 ;  /* 0x000000157a157221 */ /* 0x000fe20000010000 */
[----:B------:R-:W-:Y:S01]  /*1b30*/  PRMT R88, RZ, 0x7610, R88 ;  /* 0x00007610ff587816 */ /* 0x000fe20000000058 */
[-C--:B------:R-:W-:Y:S02]  /*1b40*/  FFMA.FTZ R9, R118, R122.reuse, R9 ;  /* 0x0000007a76097223 */ /* 0x080fe40000010009 */
[----:B------:R-:W-:Y:S02]  /*1b50*/  FFMA.FTZ R127, R205, R122, R127 ;  /* 0x0000007acd7f7223 */ /* 0x000fe4000001007f */
[----:B------:R-:W-:Y:S02]  /*1b60*/  FMUL.FTZ R122, R235, R84 ;  /* 0x00000054eb7a7220 */ /* 0x000fe40000410000 */
[----:B------:R-:W-:-:S02]  /*1b70*/  FMUL.FTZ R119, R231, R81 ;  /* 0x00000051e7777220 */ /* 0x000fc40000410000 */
[----:B------:R-:W-:Y:S02]  /*1b80*/  FADD.FTZ R23, R80, R23 ;  /* 0x0000001750177221 */ /* 0x000fe40000010000 */
[-C--:B------:R-:W-:Y:S02]  /*1b90*/  FFMA.FTZ R11, R122, R80.reuse, R11 ;  /* 0x000000507a0b7223 */ /* 0x080fe4000001000b */
[----:B------:R-:W-:Y:S02]  /*1ba0*/  FFMA.FTZ R119, R207, R80, R119 ;  /* 0x00000050cf777223 */ /* 0x000fe40000010077 */
[----:B------:R-:W-:Y:S02]  /*1bb0*/  FFMA.FTZ R237, R221, R88, R237 ;  /* 0x00000058dded7223 */ /* 0x000fe400000100ed */
[----:B------:R-:W-:-:S04]  /*1bc0*/  FADD.FTZ R80, RZ, R236 ;  /* 0x000000ecff507221 */ /* 0x000fc80000010000 */
[----:B------:R-:W-:Y:S02]  /*1bd0*/  FADD.FTZ R82, R237, R80 ;  /* 0x00000050ed527221 */ /* 0x000fe40000010000 */
[----:B------:R-:W-:Y:S02]  /*1be0*/  FFMA.FTZ R80, R241, R236, RZ ;  /* 0x000000ecf1507223 */ /* 0x000fe400000100ff */
[----:B------:R-:W-:Y:S02]  /*1bf0*/  FADD.FTZ R242, R83, -R245 ;  /* 0x800000f553f27221 */ /* 0x000fe40000010000 */
[----:B------:R-:W-:Y:S02]  /*1c00*/  FFMA.FTZ R80, R238, R237, R80 ;  /* 0x000000edee507223 */ /* 0x000fe40000010050 */
[----:B------:R-:W-:Y:S02]  /*1c10*/  FADD.FTZ R82, R239, R82 ;  /* 0x00000052ef527221 */ /* 0x000fe40000010000 */
[----:B------:R-:W-:-:S02]  /*1c20*/  FMUL.FTZ R242, R235, R242 ;  /* 0x000000f2ebf27220 */ /* 0x000fc40000410000 */
        /* <DEDUP_REMOVED lines=37> */
[----:B------:R-:W-:Y:S01]  /*1e80*/  LOP3.LUT P1, RZ, R209, 0xff, RZ, 0xc0, !PT ;  /* 0x000000ffd1ff7812 */ /* 0x000fe2000782c0ff */
[----:B------:R-:W-:Y:S02]  /*1e90*/  FADD.FTZ R80, R80, R117 ;  /* 0x0000007550507221 */ /* 0x000fe40000010000 */
[----:B------:R-:W-:Y:S01]  /*1ea0*/  FFMA.FTZ R81, R121, R117, R82 ;  /* 0x0000007579517223 */ /* 0x000fe20000010052 */
[----:B------:R-:W-:Y:S01]  /*1eb0*/  SHF.R.U32.HI R82, RZ, 0x5, R133 ;  /* 0x00000005ff527819 */ /* 0x000fe20000011685 */
[----:B------:R-:W-:Y:S02]  /*1ec0*/  FADD.FTZ R83, R80, R127 ;  /* 0x0000007f50537221 */ /* 0x000fe40000010000 */
[----:B------:R-:W-:Y:S01]  /*1ed0*/  FFMA.FTZ R81, R118, R127, R81 ;  /* 0x0000007f76517223 */ /* 0x000fe20000010051 */
[----:B------:R-:W-:Y:S01]  /*1ee0*/  IADD3 R224, R224, c[0x0][0x160], RZ ;  /* 0x00005800e0e07a10 */ /* 0x000fe20007ffe0ff */
[----:B------:R-:W-:Y:S01]  /*1ef0*/  FADD.FTZ R80, R83, R120 ;  /* 0x0000007853507221 */ /* 0x000fe20000010000 */
[----:B------:R-:W-:Y:S01]  /*1f00*/  LOP3.LUT R123, R82, 0x7fffffc, RZ, 0xc0, !PT ;  /* 0x07fffffc527b7812 */ /* 0x000fe200078ec0ff */
[----:B------:R-:W-:Y:S01]  /*1f10*/  FFMA.FTZ R81, R125, R120, R81 ;  /* 0x000000787d517223 */ /* 0x000fe20000010051 */
[----:B------:R-:W-:Y:S01]  /*1f20*/  LOP3.LUT P0, RZ, R133, 0x1f, RZ, 0xc0, !PT ;  /* 0x0000001f85ff7812 */ /* 0x000fe2000780c0ff */
[----:B------:R-:W-:Y:S01]  /*1f30*/  FADD.FTZ R168, R89, R168 ;  /* 0x000000a859a87221 */ /* 0x000fe20000010000 */
[----:B------:R-:W-:Y:S01]  /*1f40*/  ISETP.GE.AND P4, PT, R224, c[0x0][0x164], PT ;  /* 0x00005900e0007a0c */ /* 0x000fe20003f86270 */
[----:B------:R-:W-:Y:S01]  /*1f50*/  FFMA.FTZ R169, R242, R89, R169 ;  /* 0x00000059f2a97223 */ /* 0x000fe200000100a9 */
[----:B------:R-:W-:Y:S01]  /*1f60*/  @!P1 IADD3 R123, R123, 0x4, RZ ;  /* 0x000000047b7b9810 */ /* 0x000fe20007ffe0ff */
        /* <DEDUP_REMOVED lines=10> */
.L_x_591:
        /* <DEDUP_REMOVED lines=16> */
[----:B0-2---:R-:W-:-:S05]  /*2110*/  FADD.FTZ R89, R86, R87 ;  /* 0x0000005756597221 */ /* 0x005fca0000010000 */
[----:B------:R1:W0:Y:S02]  /*2120*/  SHFL.DOWN PT, R80, R89, 0x1, 0x1f ;  /* 0x08201f0059507f89 */ /* 0x00022400000e0000 */
.L_x_592:
[----:B------:R-:W-:Y:S01]  /*2130*/  @!P0 LOP3.LUT R82, R82, 0x3, RZ, 0xc0, !PT ;  /* 0x0000000352528812 */ /* 0x000fe200078ec0ff */
[----:B01----:R-:W-:Y:S01]  /*2140*/  FADD.FTZ R89, R80, R89 ;  /* 0x0000005950597221 */ /* 0x003fe20000010000 */
[----:B------:R-:W-:Y:S01]  /*2150*/  ULDC.U8 UR6, c[0x0][0x1f0] ;  /* 0x00007c0000067ab9 */ /* 0x000fe20000000000 */
[----:B---3--:R-:W-:Y:S01]  /*2160*/  FADD.FTZ R88, R83, R88 ;  /* 0x0000005853587221 */ /* 0x008fe20000010000 */
[----:B------:R-:W-:Y:S02]  /*2170*/  @!P0 IADD3 R124, R123, R82, RZ ;  /* 0x000000527b7c8210 */ /* 0x000fe40007ffe0ff */
[----:B------:R-:W-:Y:S02]  /*2180*/  ISETP.NE.U32.AND P2, PT, RZ, c[0x0][0x218], PT ;  /* 0x00008600ff007a0c */ /* 0x000fe40003f45070 */
[----:B------:R-:W-:Y:S01]  /*2190*/  ISETP.NE.U32.AND P1, PT, RZ, c[0x0][0x250], PT ;  /* 0x00009400ff007a0c */ /* 0x000fe20003f25070 */
[----:B------:R-:W-:Y:S01]  /*21a0*/  @!P0 STS.64 [R124.X8+0x3000], R88 ;  /* 0x003000587c008388 */ /* 0x000fe20000008a00 */
[----:B------:R-:W-:Y:S01]  /*21b0*/  ISETP.NE.AND P0, PT, RZ, UR6, PT ;  /* 0x00000006ff007c0c */ /* 0x000fe2000bf05270 */
[----:B------:R-:W-:Y:S02]  /*21c0*/  WARPSYNC 0xffffffff ;  /* 0xffffffff00007948 */ /* 0x000fe40003800000 */
[----:B------:R-:W-:Y:S01]  /*21d0*/  BAR.SYNC.DEFER_BLOCKING 0x0 ;  /* 0x0000000000007b1d */ /* 0x000fe20000010000 */
[----:B------:R-:W-:-:S02]  /*21e0*/  ISETP.NE.AND.EX P2, PT, RZ, c[0x0][0x21c], PT, P2 ;  /* 0x00008700ff007a0c */ /* 0x000fc40003f45320 */
[----:B------:R-:W-:Y:S02]  /*21f0*/  ISETP.NE.AND.EX P1, PT, RZ, c[0x0][0x254], PT, P1 ;  /* 0x00009500ff007a0c */ /* 0x000fe40003f25310 */
[----:B------:R-:W-:-:S04]  /*2200*/  ISETP.NE.U32.AND P3, PT, RZ, c[0x0][0x258], PT ;  /* 0x00009600ff007a0c */ /* 0x000fc80003f65070 */
[----:B------:R-:W-:Y:S01]  /*2210*/  ISETP.NE.AND.EX P3, PT, RZ, c[0x0][0x25c], PT, P3 ;  /* 0x00009700ff007a0c */ /* 0x000fe20003f65330 */
[----:B------:R-:W0:Y:S04]  /*2220*/  LDS.128 R80, [R123.X8+0x3000] ;  /* 0x003000007b507984 */ /* 0x000e280000008c00 */
[----:B------:R-:W1:Y:S01]  /*2230*/  LDS.128 R84, [R123.X8+0x3010] ;  /* 0x003010007b547984 */ /* 0x000e620000008c00 */
[----:B0-----:R-:W-:Y:S02]  /*2240*/  FADD.FTZ R245, RZ, R80 ;  /* 0x00000050fff57221 */ /* 0x001fe40000010000 */
[----:B------:R-:W-:Y:S02]  /*2250*/  FADD.FTZ R80, RZ, R81 ;  /* 0x00000051ff507221 */ /* 0x000fe40000010000 */
[----:B------:R-:W-:-:S02]  /*2260*/  FADD.FTZ R245, R82, R245 ;  /* 0x000000f552f57221 */ /* 0x000fc40000010000 */
[----:B------:R-:W-:Y:S02]  /*2270*/  FADD.FTZ R80, R83, R80 ;  /* 0x0000005053507221 */ /* 0x000fe40000010000 */
[----:B-1----:R-:W-:Y:S02]  /*2280*/  FADD.FTZ R245, R245, R84 ;  /* 0x00000054f5f57221 */ /* 0x002fe40000010000 */
[----:B------:R-:W-:Y:S02]  /*2290*/  FADD.FTZ R80, R80, R85 ;  /* 0x0000005550507221 */ /* 0x000fe40000010000 */
[----:B------:R-:W-:Y:S02]  /*22a0*/  FADD.FTZ R86, R86, R245 ;  /* 0x000000f556567221 */ /* 0x000fe40000010000 */
[----:B------:R-:W-:Y:S02]  /*22b0*/  FADD.FTZ R80, R87, R80 ;  /* 0x0000005057507221 */ /* 0x000fe40000010000 */
[----:B------:R-:W-:-:S02]  /*22c0*/  FMUL.FTZ R81, R86, c[0x0][0x1e0] ;  /* 0x0000780056517a20 */ /* 0x000fc40000410000 */
        /* <DEDUP_REMOVED lines=33> */
[----:B------:R-:W-:-:S02]  /*24e0*/  FADD.FTZ R90, R90, -R85 ;  /* 0x800000555a5a7221 */ /* 0x000fc40000010000 */
[----:B------:R-:W-:Y:S01]  /*24f0*/  FADD.FTZ R112, R93, -R94 ;  /* 0x8000005e5d707221 */ /* 0x000fe20000010000 */
[----:B------:R-:W-:Y:S01]  /*2500*/  @P0 MOV R94, 0x20 ;  /* 0x00000020005e0802 */ /* 0x000fe20000000f00 */
[----:B------:R-:W-:Y:S02]  /*2510*/  FADD.FTZ R248, R91, -R248 ;  /* 0x800000f85bf87221 */ /* 0x000fe40000010000 */
[----:B------:R-:W-:Y:S02]  /*2520*/  FADD.FTZ R116, R116, -R113 ;  /* 0x8000007174747221 */ /* 0x000fe40000010000 */
[----:B------:R-:W-:Y:S02]  /*2530*/  FADD.FTZ R244, R115, -R114 ;  /* 0x8000007273f47221 */ /* 0x000fe40000010000 */
[----:B------:R-:W-:Y:S02]  /*2540*/  FADD.FTZ R86, R117, -R86 ;  /* 0x8000005675567221 */ /* 0x000fe40000010000 */
[----:B------:R-:W-:-:S02]  /*2550*/  FADD.FTZ R246, R119, -R80 ;  /* 0x8000005077f67221 */ /* 0x000fc40000010000 */
[C---:B------:R-:W-:Y:S02]  /*2560*/  FMUL.FTZ R113, R235.reuse, R236 ;  /* 0x000000eceb717220 */ /* 0x040fe40000410000 */
[C---:B------:R-:W-:Y:S02]  /*2570*/  FMUL.FTZ R238, R235.reuse, R238 ;  /* 0x000000eeebee7220 */ /* 0x040fe40000410000 */
[C---:B------:R-:W-:Y:S02]  /*2580*/  FMUL.FTZ R115, R235.reuse, R240 ;  /* 0x000000f0eb737220 */ /* 0x040fe40000410000 */
[C---:B------:R-:W-:Y:S02]  /*2590*/  FMUL.FTZ R242, R235.reuse, R242 ;  /* 0x000000f2ebf27220 */ /* 0x040fe40000410000 */
[C---:B------:R-:W-:Y:S02]  /*25a0*/  FMUL.FTZ R117, R235.reuse, R88 ;  /* 0x00000058eb757220 */ /* 0x040fe40000410000 */
[----:B------:R-:W-:-:S02]  /*25b0*/  FMUL.FTZ R114, R235, R90 ;  /* 0x0000005aeb727220 */ /* 0x000fc40000410000 */
[C---:B------:R-:W-:Y:S02]  /*25c0*/  FMUL.FTZ R119, R235.reuse, R112 ;  /* 0x00000070eb777220 */ /* 0x040fe40000410000 */
[----:B------:R-:W-:Y:S02]  /*25d0*/  FMUL.FTZ R248, R235, R248 ;  /* 0x000000f8ebf87220 */ /* 0x000fe40000410000 */
[----:B------:R-:W-:Y:S01]  /*25e0*/  FADD.FTZ R122, R95, -R96 ;  /* 0x800000605f7a7221 */ /* 0x000fe20000010000 */
[----:B------:R-:W-:Y:S01]  /*25f0*/  HFMA2.MMA R96, -RZ, RZ, 0, 9.5367431640625e-07 ;  /* 0x00000010ff607435 */ /* 0x000fe200000001ff */
[----:B------:R-:W-:Y:S02]  /*2600*/  FADD.FTZ R82, R101, -R82 ;  /* 0x8000005265527221 */ /* 0x000fe40000010000 */
[----:B------:R-:W-:Y:S02]  /*2610*/  FADD.FTZ R84, R107, -R84 ;  /* 0x800000546b547221 */ /* 0x000fe40000010000 */
[----:B-----5:R-:W-:-:S02]  /*2620*/  @P2 FADD.FTZ R113, R44, R113 ;  /* 0x000000712c712221 */ /* 0x020fc40000010000 */
[----:B------:R-:W-:Y:S02]  /*2630*/  @P2 FADD.FTZ R238, R45, R238 ;  /* 0x000000ee2dee2221 */ /* 0x000fe40000010000 */
[----:B------:R-:W-:Y:S01]  /*2640*/  @P2 FADD.FTZ R115, R46, R115 ;  /* 0x000000732e732221 */ /* 0x000fe20000010000 */
[----:B------:R-:W-:Y:S01]  /*2650*/  SEL R80, R113, R68, P3 ;  /* 0x0000004471507207 */ /* 0x000fe20001800000 */
[----:B------:R-:W-:Y:S01]  /*2660*/  @P2 FADD.FTZ R242, R47, R242 ;  /* 0x000000f22ff22221 */ /* 0x000fe20000010000 */
[-C--:B------:R-:W-:Y:S01]  /*2670*/  F2FP.BF16.PACK_AB R88, R238, R113.reuse ;  /* 0x00000071ee58723e */ /* 0x080fe200000010ff */
[----:B------:R-:W-:Y:S01]  /*2680*/  @P2 FADD.FTZ R117, R48, R117 ;  /* 0x0000007530752221 */ /* 0x000fe20000010000 */
[----:B------:R-:W-:Y:S01]  /*2690*/  @P1 F2FP.BF16.PACK_AB R113, RZ, R113 ;  /* 0x00000071ff71123e */ /* 0x000fe200000010ff */
[----:B------:R-:W-:Y:S01]  /*26a0*/  @P2 FADD.FTZ R114, R49, R114 ;  /* 0x0000007231722221 */ /* 0x000fe20000010000 */
[----:B------:R-:W-:Y:S01]  /*26b0*/  F2FP.BF16.PACK_AB R89, R242, R115 ;  /* 0x00000073f259723e */ /* 0x000fe200000010ff */
[----:B------:R-:W-:Y:S01]  /*26c0*/  @P2 FADD.FTZ R119, R50, R119 ;  /* 0x0000007732772221 */ /* 0x000fe20000010000 */
[----:B------:R-:W-:Y:S01]  /*26d0*/  SEL R81, R238, R69, P3 ;  /* 0x00000045ee517207 */ /* 0x000fe20001800000 */
[----:B------:R-:W-:Y:S01]  /*26e0*/  @P2 FADD.FTZ R248, R51, R248 ;  /* 0x000000f833f82221 */ /* 0x000fe20000010000 */
[----:B------:R-:W-:Y:S01]  /*26f0*/  F2FP.BF16.PACK_AB R90, R114, R117 ;  /* 0x00000075725a723e */ /* 0x000fe200000010ff */
[----:B------:R-:W-:Y:S01]  /*2700*/  FADD.FTZ R100, R97, -R100 ;  /* 0x8000006461647221 */ /* 0x000fe20000010000 */
[----:B------:R-:W-:Y:S01]  /*2710*/  SEL R83, R242, R71, P3 ;  /* 0x00000047f2537207 */ /* 0x000fe20001800000 */
[----:B------:R-:W-:Y:S01]  /*2720*/  FADD.FTZ R98, R99, -R98 ;  /* 0x8000006263627221 */ /* 0x000fe20000010000 */
[----:B------:R-:W-:Y:S01]  /*2730*/  F2FP.BF16.PACK_AB R91, R248, R119 ;  /* 0x00000077f85b723e */ /* 0x000fe200000010ff */
[----:B------:R-:W-:Y:S01]  /*2740*/  FADD.FTZ R104, R247, -R104 ;  /* 0x80000068f7687221 */ /* 0x000fe20000010000 */
[----:B------:R-:W-:Y:S01]  /*2750*/  SEL R85, R114, R73, P3 ;  /* 0x0000004972557207 */ /* 0x000fe20001800000 */
[----:B------:R-:W-:Y:S01]  /*2760*/  FADD.FTZ R102, R102, -R109 ;  /* 0x8000006d66667221 */ /* 0x000fe20000010000 */
[----:B------:R-:W-:Y:S01]  /*2770*/  @P1 F2FP.BF16.PACK_AB R114, RZ, R114 ;  /* 0x00000072ff72123e */ /* 0x000fe200000010ff */
[----:B------:R-:W-:Y:S01]  /*2780*/  FADD.FTZ R124, R106, -R249 ;  /* 0x800000f96a7c7221 */ /* 0x000fe20000010000 */
[----:B------:R-:W-:Y:S01]  /*2790*/  @P1 F2FP.BF16.PACK_AB R242, RZ, R242 ;  /* 0x000000f2fff2123e */ /* 0x000fe200000010ff */
[----:B------:R-:W-:Y:S01]  /*27a0*/  FADD.FTZ R108, R103, -R108 ;  /* 0x8000006c676c7221 */ /* 0x000fe20000010000 */
[----:B------:R-:W-:Y:S01]  /*27b0*/  @P1 F2FP.BF16.PACK_AB R238, RZ, R238 ;  /* 0x000000eeffee123e */ /* 0x000fe200000010ff */
[----:B------:R-:W-:Y:S01]  /*27c0*/  FMUL.FTZ R109, R235, R82 ;  /* 0x00000052eb6d7220 */ /* 0x000fe20000410000 */
[----:B------:R-:W-:Y:S01]  /*27d0*/  SEL R82, R115, R70, P3 ;  /* 0x0000004673527207 */ /* 0x000fe20001800000 */
[----:B------:R-:W-:Y:S01]  /*27e0*/  FMUL.FTZ R97, R235, R84 ;  /* 0x00000054eb617220 */ /* 0x000fe20000410000 */
[----:B------:R-:W-:Y:S01]  /*27f0*/  SEL R84, R117, R72, P3 ;  /* 0x0000004875547207 */ /* 0x000fe20001800000 */
[----:B------:R-:W-:Y:S01]  /*2800*/  FMUL.FTZ R101, R235, R86 ;  /* 0x00000056eb657220 */ /* 0x000fe20000410000 */
[----:B------:R-:W-:Y:S01]  /*2810*/  SEL R86, R119, R74, P3 ;  /* 0x0000004a77567207 */ /* 0x000fe20001800000 */
[----:B------:R-:W-:Y:S01]  /*2820*/  FADD.FTZ R126, R110, -R87 ;  /* 0x800000576e7e7221 */ /* 0x000fe20000010000 */
[----:B------:R-:W-:Y:S01]  /*2830*/  @P1 F2FP.BF16.PACK_AB R119, RZ, R119 ;  /* 0x00000077ff77123e */ /* 0x000fe200000010ff */
[C---:B------:R-:W-:Y:S01]  /*2840*/  FMUL.FTZ R105, R235.reuse, R122 ;  /* 0x0000007aeb697220 */ /* 0x040fe20000410000 */
[----:B------:R-:W-:Y:S01]  /*2850*/  @P1 F2FP.BF16.PACK_AB R117, RZ, R117 ;  /* 0x00000075ff75123e */ /* 0x000fe200000010ff */
[C---:B------:R-:W-:Y:S01]  /*2860*/  FMUL.FTZ R106, R235.reuse, R100 ;  /* 0x00000064eb6a7220 */ /* 0x040fe20000410000 */
[----:B------:R-:W-:Y:S01]  /*2870*/  @P1 F2FP.BF16.PACK_AB R115, RZ, R115 ;  /* 0x00000073ff73123e */ /* 0x000fe200000010ff */
[C---:B------:R-:W-:Y:S01]  /*2880*/  FMUL.FTZ R107, R235.reuse, R98 ;  /* 0x00000062eb6b7220 */ /* 0x040fe20000410000 */
[----:B------:R-:W-:Y:S01]  /*2890*/  SEL R87, R248, R75, P3 ;  /* 0x0000004bf8577207 */ /* 0x000fe20001800000 */
[C---:B------:R-:W-:Y:S01]  /*28a0*/  FMUL.FTZ R110, R235.reuse, R104 ;  /* 0x00000068eb6e7220 */ /* 0x040fe20000410000 */
[----:B------:R-:W-:Y:S01]  /*28b0*/  @P1 F2FP.BF16.PACK_AB R248, RZ, R248 ;  /* 0x000000f8fff8123e */ /* 0x000fe200000010ff */
[----:B------:R-:W-:Y:S01]  /*28c0*/  FMUL.FTZ R112, R235, R102 ;  /* 0x00000066eb707220 */ /* 0x000fe20000410000 */
[----:B------:R-:W-:Y:S01]  /*28d0*/  @P1 PRMT R79, R119, 0x7610, R79 ;  /* 0x00007610774f1816 */ /* 0x000fe2000000004f */
[----:B------:R-:W-:Y:S01]  /*28e0*/  FMUL.FTZ R111, R235, R124 ;  /* 0x0000007ceb6f7220 */ /* 0x000fe20000410000 */
[----:B------:R-:W-:Y:S01]  /*28f0*/  @P1 PRMT R78, R117, 0x7610, R78 ;  /* 0x00007610754e1816 */ /* 0x000fe2000000004e */
[----:B------:R-:W-:Y:S01]  /*2900*/  FMUL.FTZ R108, R235, R108 ;  /* 0x0000006ceb6c7220 */ /* 0x000fe20000410000 */
[----:B------:R-:W-:Y:S01]  /*2910*/  @P1 PRMT R77, R115, 0x7610, R77 ;  /* 0x00007610734d1816 */ /* 0x000fe2000000004d */
[----:B------:R-:W-:Y:S01]  /*2920*/  FADD.FTZ R118, R127, -R118 ;  /* 0x800000767f767221 */ /* 0x000fe20000010000 */
[----:B------:R-:W-:Y:S01]  /*2930*/  @P1 PRMT R76, R113, 0x7610, R76 ;  /* 0x00007610714c1816 */ /* 0x000fe2000000004c */
[----:B------:R-:W-:Y:S01]  /*2940*/  FADD.FTZ R120, R120, -R125 ;  /* 0x8000007d78787221 */ /* 0x000fe20000010000 */
[----:B------:R-:W-:Y:S01]  /*2950*/  @P1 PRMT R79, R79, 0x5410, R248 ;  /* 0x000054104f4f1816 */ /* 0x000fe200000000f8 */
[----:B------:R-:W-:Y:S01]  /*2960*/  @P0 IMAD.WIDE.U32 R94, R233, R94, c[0x0][0x258] ;  /* 0x00009600e95e0625 */ /* 0x000fe200078e005e */
[----:B------:R-:W-:-:S02]  /*2970*/  @P1 PRMT R78, R78, 0x5410, R114 ;  /* 0x000054104e4e1816 */ /* 0x000fc40000000072 */
[----:B------:R-:W-:Y:S01]  /*2980*/  @P1 PRMT R77, R77, 0x5410, R242 ;  /* 0x000054104d4d1816 */ /* 0x000fe200000000f2 */
[----:B------:R-:W-:Y:S01]  /*2990*/  IMAD.WIDE.U32 R92, R233, R96, c[0x0][0x248] ;  /* 0x00009200e95c7625 */ /* 0x000fe200078e0060 */
[----:B------:R0:W-:Y:S01]  /*29a0*/  @P0 STG.E.128 [R94.64], R80 ;  /* 0x000000505e000986 */ /* 0x0001e2000c101d04 */
[----:B------:R-:W-:Y:S02]  /*29b0*/  @P1 PRMT R76, R76, 0x5410, R238 ;  /* 0x000054104c4c1816 */ /* 0x000fe400000000ee */
[----:B------:R-:W-:Y:S01]  /*29c0*/  @P2 FADD.FTZ R105, R52, R105 ;  /* 0x0000006934692221 */ /* 0x000fe20000010000 */
[----:B------:R1:W-:Y:S01]  /*29d0*/  @P0 STG.E.128 [R94.64+0x10], R84 ;  /* 0x000010545e000986 */ /* 0x0003e2000c101d04 */
[----:B------:R-:W-:Y:S01]  /*29e0*/  @P2 FADD.FTZ R106, R53, R106 ;  /* 0x0000006a356a2221 */ /* 0x000fe20000010000 */
[----:B------:R-:W-:Y:S01]  /*29f0*/  IADD3 R113, R233, 0x80, RZ ;  /* 0x00000080e9717810 */ /* 0x000fe20007ffe0ff */
[----:B------:R-:W-:Y:S01]  /*2a00*/  @P2 FADD.FTZ R107, R54, R107 ;  /* 0x0000006b366b2221 */ /* 0x000fe20000010000 */
[----:B------:R2:W-:Y:S01]  /*2a10*/  STG.E.128 [R92.64], R88 ;  /* 0x000000585c007986 */ /* 0x0005e2000c101d04 */
[----:B------:R-:W-:-:S02]  /*2a20*/  @P2 FADD.FTZ R110, R55, R110 ;  /* 0x0000006e376e2221 */ /* 0x000fc40000010000 */
[----:B------:R-:W-:Y:S02]  /*2a30*/  @P2 FADD.FTZ R109, R56, R109 ;  /* 0x0000006d386d2221 */ /* 0x000fe40000010000 */
[----:B------:R-:W-:Y:S02]  /*2a40*/  @P2 FADD.FTZ R112, R57, R112 ;  /* 0x0000007039702221 */ /* 0x000fe40000010000 */
[----:B------:R-:W-:Y:S02]  /*2a50*/  @P2 FADD.FTZ R111, R58, R111 ;  /* 0x0000006f3a6f2221 */ /* 0x000fe40000010000 */
[----:B------:R-:W-:Y:S01]  /*2a60*/  @P2 FADD.FTZ R108, R59, R108 ;  /* 0x0000006c3b6c2221 */ /* 0x000fe20000010000 */
[----:B0-----:R-:W-:Y:S01]  /*2a70*/  SEL R80, R105, R68, P3 ;  /* 0x0000004469507207 */ /* 0x001fe20001800000 */
[----:B------:R-:W-:Y:S01]  /*2a80*/  FMUL.FTZ R98, R235, R126 ;  /* 0x0000007eeb627220 */ /* 0x000fe20000410000 */
[----:B------:R-:W-:Y:S01]  /*2a90*/  SEL R82, R107, R70, P3 ;  /* 0x000000466b527207 */ /* 0x000fe20001800000 */
[----:B------:R-:W-:Y:S01]  /*2aa0*/  FMUL.FTZ R99, R235, R116 ;  /* 0x00000074eb637220 */ /* 0x000fe20000410000 */
[----:B-1----:R-:W-:Y:S01]  /*2ab0*/  SEL R84, R109, R72, P3 ;  /* 0x000000486d547207 */ /* 0x002fe20001800000 */
[----:B------:R-:W-:Y:S01]  /*2ac0*/  FMUL.FTZ R100, R235, R244 ;  /* 0x000000f4eb647220 */ /* 0x000fe20000410000 */
[----:B------:R-:W-:Y:S01]  /*2ad0*/  SEL R86, R111, R74, P3 ;  /* 0x0000004a6f567207 */ /* 0x000fe20001800000 */
[C---:B------:R-:W-:Y:S01]  /*2ae0*/  FMUL.FTZ R102, R235.reuse, R118 ;  /* 0x00000076eb667220 */ /* 0x040fe20000410000 */
[----:B--2---:R-:W-:Y:S01]  /*2af0*/  F2FP.BF16.PACK_AB R91, R108, R111 ;  /* 0x0000006f6c5b723e */ /* 0x004fe200000010ff */
[C---:B------:R-:W-:Y:S01]  /*2b00*/  FMUL.FTZ R103, R235.reuse, R120 ;  /* 0x00000078eb677220 */ /* 0x040fe20000410000 */
[----:B------:R-:W-:Y:S01]  /*2b10*/  F2FP.BF16.PACK_AB R90, R112, R109 ;  /* 0x0000006d705a723e */ /* 0x000fe200000010ff */
[----:B------:R-:W-:Y:S01]  /*2b20*/  FMUL.FTZ R104, R235, R246 ;  /* 0x000000f6eb687220 */ /* 0x000fe20000410000 */
[----:B------:R-:W-:Y:S01]  /*2b30*/  @P0 MOV R235, 0x20 ;  /* 0x0000002000eb0802 */ /* 0x000fe20000000f00 */
[----:B------:R-:W-:Y:S01]  /*2b40*/  @P1 IMAD.WIDE.U32 R94, R233, R96, c[0x0][0x250] ;  /* 0x00009400e95e1625 */ /* 0x000fe200078e0060 */
[----:B------:R-:W-:-:S02]  /*2b50*/  F2FP.BF16.PACK_AB R89, R110, R107 ;  /* 0x0000006b6e59723e */ /* 0x000fc400000010ff */
[----:B------:R-:W-:Y:S01]  /*2b60*/  F2FP.BF16.PACK_AB R88, R106, R105 ;  /* 0x000000696a58723e */ /* 0x000fe200000010ff */
[----:B------:R-:W-:Y:S01]  /*2b70*/  @P0 IMAD.WIDE.U32 R234, R234, R235, c[0x0][0x258] ;  /* 0x00009600eaea0625 */ /* 0x000fe200078e00eb */
[----:B------:R-:W-:Y:S01]  /*2b80*/  @P1 F2FP.BF16.PACK_AB R111, RZ, R111 ;  /* 0x0000006fff6f123e */ /* 0x000fe200000010ff */
[----:B------:R0:W-:Y:S01]  /*2b90*/  @P1 STG.E.128 [R94.64], R76 ;  /* 0x0000004c5e001986 */ /* 0x0001e2000c101d04 */
[----:B------:R-:W-:Y:S01]  /*2ba0*/  @P1 F2FP.BF16.PACK_AB R109, RZ, R109 ;  /* 0x0000006dff6d123e */ /* 0x000fe200000010ff */
[----:B------:R-:W-:Y:S01]  /*2bb0*/  IMAD.WIDE.U32 R92, R96, R113, c[0x0][0x248] ;  /* 0x00009200605c7625 */ /* 0x000fe200078e0071 */
[----:B------:R-:W-:Y:S02]  /*2bc0*/  @P1 F2FP.BF16.PACK_AB R107, RZ, R107 ;  /* 0x0000006bff6b123e */ /* 0x000fe400000010ff */
[----:B------:R-:W-:Y:S01]  /*2bd0*/  @P1 F2FP.BF16.PACK_AB R105, RZ, R105 ;  /* 0x00000069ff69123e */ /* 0x000fe200000010ff */
        /* <DEDUP_REMOVED lines=8> */
[----:B------:R1:W-:Y:S01]  /*2c60*/  @P0 STG.E.128 [R234.64], R80 ;  /* 0x00000050ea000986 */ /* 0x0003e2000c101d04 */
[----:B------:R-:W-:Y:S01]  /*2c70*/  @P1 F2FP.BF16.PACK_AB R108, RZ, R108 ;  /* 0x0000006cff6c123e */ /* 0x000fe200000010ff */
[----:B------:R-:W-:Y:S01]  /*2c80*/  @P2 FADD.FTZ R99, R62, R99 ;  /* 0x000000633e632221 */ /* 0x000fe20000010000 */
[----:B------:R-:W-:Y:S01]  /*2c90*/  @P1 F2FP.BF16.PACK_AB R112, RZ, R112 ;  /* 0x00000070ff70123e */ /* 0x000fe200000010ff */
[----:B------:R2:W-:Y:S01]  /*2ca0*/  @P0 STG.E.128 [R234.64+0x10], R84 ;  /* 0x00001054ea000986 */ /* 0x0005e2000c101d04 */
[----:B------:R-:W-:Y:S01]  /*2cb0*/  @P1 F2FP.BF16.PACK_AB R110, RZ, R110 ;  /* 0x0000006eff6e123e */ /* 0x000fe200000010ff */
[----:B------:R-:W-:Y:S01]  /*2cc0*/  @P2 FADD.FTZ R100, R63, R100 ;  /* 0x000000643f642221 */ /* 0x000fe20000010000 */
[----:B------:R-:W-:Y:S01]  /*2cd0*/  @P1 F2FP.BF16.PACK_AB R106, RZ, R106 ;  /* 0x0000006aff6a123e */ /* 0x000fe200000010ff */
[----:B------:R-:W-:Y:S01]  /*2ce0*/  @P2 FADD.FTZ R101, R64, R101 ;  /* 0x0000006540652221 */ /* 0x000fe20000010000 */
[----:B0-----:R-:W-:Y:S01]  /*2cf0*/  @P1 PRMT R79, R111, 0x7610, R79 ;  /* 0x000076106f4f1816 */ /* 0x001fe2000000004f */
[----:B------:R-:W-:Y:S01]  /*2d00*/  @P2 FADD.FTZ R102, R65, R102 ;  /* 0x0000006641662221 */ /* 0x000fe20000010000 */
[----:B------:R-:W-:Y:S01]  /*2d10*/  @P1 PRMT R78, R109, 0x7610, R78 ;  /* 0x000076106d4e1816 */ /* 0x000fe2000000004e */
[----:B------:R-:W-:Y:S01]  /*2d20*/  STG.E.128 [R92.64], R88 ;  /* 0x000000585c007986 */ /* 0x000fe2000c101d04 */
[----:B------:R-:W-:-:S02]  /*2d30*/  @P1 PRMT R77, R107, 0x7610, R77 ;  /* 0x000076106b4d1816 */ /* 0x000fc4000000004d */
[----:B------:R-:W-:Y:S02]  /*2d40*/  @P1 PRMT R76, R105, 0x7610, R76 ;  /* 0x00007610694c1816 */ /* 0x000fe4000000004c */
[----:B------:R-:W-:Y:S01]  /*2d50*/  @P1 PRMT R79, R79, 0x5410, R108 ;  /* 0x000054104f4f1816 */ /* 0x000fe2000000006c */
[----:B-1----:R-:W-:Y:S01]  /*2d60*/  @P1 IMAD.WIDE.U32 R80, R96, R113, c[0x0][0x250] ;  /* 0x0000940060501625 */ /* 0x002fe200078e0071 */
[----:B------:R-:W-:Y:S02]  /*2d70*/  @P1 PRMT R78, R78, 0x5410, R112 ;  /* 0x000054104e4e1816 */ /* 0x000fe40000000070 */
[----:B------:R-:W-:Y:S02]  /*2d80*/  @P1 PRMT R77, R77, 0x5410, R110 ;  /* 0x000054104d4d1816 */ /* 0x000fe4000000006e */
[----:B------:R-:W-:Y:S02]  /*2d90*/  @P1 PRMT R76, R76, 0x5410, R106 ;  /* 0x000054104c4c1816 */ /* 0x000fe4000000006a */
[----:B--2---:R-:W-:-:S02]  /*2da0*/  IADD3 R87, R233, 0x100, RZ ;  /* 0x00000100e9577810 */ /* 0x004fc40007ffe0ff */
[----:B------:R-:W-:Y:S01]  /*2db0*/  @P0 MOV R233, 0x20 ;  /* 0x0000002000e90802 */ /* 0x000fe20000000f00 */
[----:B------:R0:W-:Y:S01]  /*2dc0*/  @P1 STG.E.128 [R80.64], R76 ;  /* 0x0000004c50001986 */ /* 0x0001e2000c101d04 */
[----:B------:R-:W-:Y:S01]  /*2dd0*/  F2FP.BF16.PACK_AB R83, R104, R103 ;  /* 0x000000676853723e */ /* 0x000fe200000010ff */
[----:B------:R-:W-:Y:S01]  /*2de0*/  IMAD.WIDE.U32 R84, R96, R87, c[0x0][0x248] ;  /* 0x0000920060547625 */ /* 0x000fe200078e0057 */
[----:B------:R-:W-:Y:S02]  /*2df0*/  SEL R68, R97, R68, P3 ;  /* 0x0000004461447207 */ /* 0x000fe40001800000 */
[----:B------:R-:W-:Y:S01]  /*2e00*/  SEL R70, R99, R70, P3 ;  /* 0x0000004663467207 */ /* 0x000fe20001800000 */
[----:B------:R-:W-:Y:S01]  /*2e10*/  @P0 IMAD.WIDE.U32 R232, R232, R233, c[0x0][0x258] ;  /* 0x00009600e8e80625 */ /* 0x000fe200078e00e9 */
[----:B------:R-:W-:Y:S02]  /*2e20*/  SEL R72, R101, R72, P3 ;  /* 0x0000004865487207 */ /* 0x000fe40001800000 */
[----:B------:R-:W-:-:S02]  /*2e30*/  SEL R74, R103, R74, P3 ;  /* 0x0000004a674a7207 */ /* 0x000fc40001800000 */
[----:B------:R-:W-:Y:S02]  /*2e40*/  F2FP.BF16.PACK_AB R82, R102, R101 ;  /* 0x000000656652723e */ /* 0x000fe400000010ff */
[----:B------:R-:W-:Y:S02]  /*2e50*/  @P1 F2FP.BF16.PACK_AB R103, RZ, R103 ;  /* 0x00000067ff67123e */ /* 0x000fe400000010ff */
[----:B------:R-:W-:Y:S02]  /*2e60*/  @P1 F2FP.BF16.PACK_AB R101, RZ, R101 ;  /* 0x00000065ff65123e */ /* 0x000fe400000010ff */
[----:B------:R-:W-:Y:S02]  /*2e70*/  SEL R69, R98, R69, P3 ;  /* 0x0000004562457207 */ /* 0x000fe40001800000 */
[----:B0-----:R-:W-:Y:S02]  /*2e80*/  F2FP.BF16.PACK_AB R81, R100, R99 ;  /* 0x000000636451723e */ /* 0x001fe400000010ff */
[----:B------:R-:W-:-:S02]  /*2e90*/  F2FP.BF16.PACK_AB R80, R98, R97 ;  /* 0x000000616250723e */ /* 0x000fc400000010ff */
[----:B------:R-:W-:Y:S02]  /*2ea0*/  @P1 F2FP.BF16.PACK_AB R99, RZ, R99 ;  /* 0x00000063ff63123e */ /* 0x000fe400000010ff */
[----:B------:R-:W-:Y:S02]  /*2eb0*/  @P1 F2FP.BF16.PACK_AB R97, RZ, R97 ;  /* 0x00000061ff61123e */ /* 0x000fe400000010ff */
[----:B------:R-:W-:Y:S02]  /*2ec0*/  SEL R71, R100, R71, P3 ;  /* 0x0000004764477207 */ /* 0x000fe40001800000 */
[----:B------:R-:W-:Y:S02]  /*2ed0*/  SEL R73, R102, R73, P3 ;  /* 0x0000004966497207 */ /* 0x000fe40001800000 */
[----:B------:R-:W-:Y:S01]  /*2ee0*/  SEL R75, R104, R75, P3 ;  /* 0x0000004b684b7207 */ /* 0x000fe20001800000 */
[----:B------:R-:W-:Y:S01]  /*2ef0*/  @P0 STG.E.128 [R232.64], R68 ;  /* 0x00000044e8000986 */ /* 0x000fe2000c101d04 */
[----:B------:R-:W-:-:S02]  /*2f00*/  @P1 F2FP.BF16.PACK_AB R104, RZ, R104 ;  /* 0x00000068ff68123e */ /* 0x000fc400000010ff */
[----:B------:R-:W-:Y:S01]  /*2f10*/  @P1 F2FP.BF16.PACK_AB R102, RZ, R102 ;  /* 0x00000066ff66123e */ /* 0x000fe200000010ff */
[----:B------:R-:W-:Y:S01]  /*2f20*/  @P0 STG.E.128 [R232.64+0x10], R72 ;  /* 0x00001048e8000986 */ /* 0x000fe2000c101d04 */
[----:B------:R-:W-:Y:S02]  /*2f30*/  @P1 F2FP.BF16.PACK_AB R100, RZ, R100 ;  /* 0x00000064ff64123e */ /* 0x000fe400000010ff */
[----:B------:R-:W-:Y:S01]  /*2f40*/  @P1 F2FP.BF16.PACK_AB R98, RZ, R98 ;  /* 0x00000062ff62123e */ /* 0x000fe200000010ff */
[----:B------:R0:W-:Y:S01]  /*2f50*/  STG.E.128 [R84.64], R80 ;  /* 0x0000005054007986 */ /* 0x0001e2000c101d04 */
        /* <DEDUP_REMOVED lines=8> */
[----:B------:R-:W-:Y:S01]  /*2fe0*/  LOP3.LUT P0, RZ, R209, 0xff, RZ, 0xc0, !PT ;  /* 0x000000ffd1ff7812 */ /* 0x000fe2000780c0ff */
[----:B0-----:R-:W-:-:S03]  /*2ff0*/  @P1 IMAD.WIDE.U32 R80, R96, R87, c[0x0][0x250] ;  /* 0x0000940060501625 */ /* 0x001fc600078e0057 */
[----:B------:R-:W-:Y:S02]  /*3000*/  SEL R209, RZ, 0x1, P0 ;  /* 0x00000001ffd17807 */ /* 0x000fe40000000000 */
[----:B------:R0:W-:Y:S02]  /*3010*/  @P1 STG.E.128 [R80.64], R76 ;  /* 0x0000004c50001986 */ /* 0x0001e4000c101d04 */
[----:B0-----:R-:W-:Y:S01]  /*3020*/  @P4 CALL.REL.NOINC `(.L_x_589) ;  /* 0x0000001000004944 */ /* 0x001fe20003c00000 */
[----:B------:R-:W-:Y:S05]  /*3030*/  BRA `(.L_x_590) ;  /* 0xffffda3000007947 */ /* 0x000fea000383ffff */
.L_x_589:
        /* <DEDUP_REMOVED lines=86> */
.L_x_586:
[----:B------:R-:W0:Y:S01]  /*35a0*/  S2UR UR6, SR_CTAID.X ;  /* 0x00000000000679c3 */ /* 0x000e220000002500 */
[----:B------:R-:W-:Y:S01]  /*35b0*/  HFMA2.MMA R13, -RZ, RZ, 0, 1.9073486328125e-06 ;  /* 0x00000020ff0d7435 */ /* 0x000fe200000001ff */
[C---:B0-----:R-:W-:Y:S02]  /*35c0*/  LEA.HI R0, R133.reuse, UR6, RZ, 0x19 ;  /* 0x0000000685007c11 */ /* 0x041fe4000f8fc8ff */
[----:B------:R-:W-:-:S03]  /*35d0*/  LOP3.LUT R133, R133, 0x7f, RZ, 0xc0, !PT ;  /* 0x0000007f85857812 */ /* 0x000fc600078ec0ff */
        /* <DEDUP_REMOVED lines=31> */
.L_x_587:
[----:B------:R-:W-:Y:S01]  /*37d0*/  HFMA2.MMA R86, -RZ, RZ, 0, 9.5367431640625e-07 ;  /* 0x00000010ff567435 */ /* 0x000fe200000001ff */
[----:B------:R-:W-:-:S02]  /*37e0*/  MOV R87, R89 ;  /* 0x0000005900577202 */ /* 0x000fc40000000f00 */
[----:B------:R-:W-:Y:S02]  /*37f0*/  MOV R85, 0x1f ;  /* 0x0000001f00557802 */ /* 0x000fe40000000f00 */
[----:B------:R-:W-:Y:S02]  /*3800*/  MOV R84, 0xffffffff ;  /* 0xffffffff00547802 */ /* 0x000fe40000000f00 */
[----:B------:R-:W-:Y:S02]  /*3810*/  MOV R80, 0x3830 ;  /* 0x0000383000507802 */ /* 0x000fe40000000f00 */
[----:B-----5:R-:W-:Y:S05]  /*3820*/  CALL.REL.NOINC `($__internal_37_$__cuda_sm70_shflsync_down_p) ;  /* 0x0000046000007944 */ /* 0x020fea0003c00000 */
[----:B-1----:R-:W-:Y:S01]  /*3830*/  MOV R88, R84 ;  /* 0x0000005400587202 */ /* 0x002fe20000000f00 */
[----:B0-----:R-:W-:Y:S05]  /*3840*/  BRA `(.L_x_591) ;  /* 0xffffe7c000007947 */ /* 0x001fea000383ffff */
.L_x_588:
[----:B------:R-:W-:Y:S01]  /*3850*/  HFMA2.MMA R86, -RZ, RZ, 0, 9.5367431640625e-07 ;  /* 0x00000010ff567435 */ /* 0x000fe200000001ff */
[----:B------:R-:W-:Y:S02]  /*3860*/  MOV R87, R83 ;  /* 0x0000005300577202 */ /* 0x000fe40000000f00 */
[----:B------:R-:W-:Y:S02]  /*3870*/  MOV R85, 0x1f ;  /* 0x0000001f00557802 */ /* 0x000fe40000000f00 */
[----:B------:R-:W-:-:S02]  /*3880*/  MOV R84, 0xffffffff ;  /* 0xffffffff00547802 */ /* 0x000fc40000000f00 */
[----:B------:R-:W-:Y:S02]  /*3890*/  MOV R80, 0x38b0 ;  /* 0x000038b000507802 */ /* 0x000fe40000000f00 */
[----:B01---5:R-:W-:Y:S05]  /*38a0*/  CALL.REL.NOINC `($__internal_37_$__cuda_sm70_shflsync_down_p) ;  /* 0x000003e000007944 */ /* 0x023fea0003c00000 */
[----:B------:R-:W-:Y:S01]  /*38b0*/  FADD.FTZ R88, R89, R88 ;  /* 0x0000005859587221 */ /* 0x000fe20000010000 */
[----:B0-----:R-:W-:Y:S01]  /*38c0*/  HFMA2.MMA R86, -RZ, RZ, 0, 4.76837158203125e-07 ;  /* 0x00000008ff567435 */ /* 0x001fe200000001ff */
[----:B-1----:R-:W-:Y:S01]  /*38d0*/  FADD.FTZ R89, R83, R84 ;  /* 0x0000005453597221 */ /* 0x002fe20000010000 */
[----:B------:R-:W-:Y:S02]  /*38e0*/  MOV R85, 0x1f ;  /* 0x0000001f00557802 */ /* 0x000fe40000000f00 */
[----:B------:R-:W-:Y:S02]  /*38f0*/  MOV R84, 0xffffffff ;  /* 0xffffffff00547802 */ /* 0x000fe40000000f00 */
[----:B------:R-:W-:Y:S02]  /*3900*/  MOV R87, R88 ;  /* 0x0000005800577202 */ /* 0x000fe40000000f00 */
[----:B------:R-:W-:Y:S02]  /*3910*/  MOV R80, 0x3930 ;  /* 0x0000393000507802 */ /* 0x000fe40000000f00 */
[----:B------:R-:W-:Y:S05]  /*3920*/  CALL.REL.NOINC `($__internal_37_$__cuda_sm70_shflsync_down_p) ;  /* 0x0000036000007944 */ /* 0x000fea0003c00000 */
[----:B0-----:R-:W-:Y:S01]  /*3930*/  HFMA2.MMA R86, -RZ, RZ, 0, 4.76837158203125e-07 ;  /* 0x00000008ff567435 */ /* 0x001fe200000001ff */
[----:B-1----:R-:W-:-:S02]  /*3940*/  MOV R83, R84 ;  /* 0x0000005400537202 */ /* 0x002fc40000000f00 */
[----:B------:R-:W-:Y:S02]  /*3950*/  MOV R87, R89 ;  /* 0x0000005900577202 */ /* 0x000fe40000000f00 */
[----:B------:R-:W-:Y:S02]  /*3960*/  MOV R85, 0x1f ;  /* 0x0000001f00557802 */ /* 0x000fe40000000f00 */
[----:B------:R-:W-:Y:S02]  /*3970*/  MOV R84, 0xffffffff ;  /* 0xffffffff00547802 */ /* 0x000fe40000000f00 */
[----:B------:R-:W-:Y:S02]  /*3980*/  MOV R80, 0x39a0 ;  /* 0x000039a000507802 */ /* 0x000fe40000000f00 */
[----:B------:R-:W-:Y:S05]  /*3990*/  CALL.REL.NOINC `($__internal_37_$__cuda_sm70_shflsync_down_p) ;  /* 0x000002f000007944 */ /* 0x000fea0003c00000 */
[----:B------:R-:W-:Y:S01]  /*39a0*/  FADD.FTZ R88, R83, R88 ;  /* 0x0000005853587221 */ /* 0x000fe20000010000 */
[----:B0-----:R-:W-:Y:S01]  /*39b0*/  HFMA2.MMA R86, -RZ, RZ, 0, 2.384185791015625e-07 ;  /* 0x00000004ff567435 */ /* 0x001fe200000001ff */
[----:B-1----:R-:W-:Y:S01]  /*39c0*/  FADD.FTZ R89, R89, R84 ;  /* 0x0000005459597221 */ /* 0x002fe20000010000 */
[----:B------:R-:W-:Y:S02]  /*39d0*/  MOV R85, 0x1f ;  /* 0x0000001f00557802 */ /* 0x000fe40000000f00 */
[----:B------:R-:W-:-:S02]  /*39e0*/  MOV R84, 0xffffffff ;  /* 0xffffffff00547802 */ /* 0x000fc40000000f00 */
[----:B------:R-:W-:Y:S02]  /*39f0*/  MOV R87, R88 ;  /* 0x0000005800577202 */ /* 0x000fe40000000f00 */
[----:B------:R-:W-:Y:S02]  /*3a00*/  MOV R80, 0x3a20 ;  /* 0x00003a2000507802 */ /* 0x000fe40000000f00 */
[----:B------:R-:W-:Y:S05]  /*3a10*/  CALL.REL.NOINC `($__internal_37_$__cuda_sm70_shflsync_down_p) ;  /* 0x0000027000007944 */ /* 0x000fea0003c00000 */
[----:B0-----:R-:W-:Y:S01]  /*3a20*/  HFMA2.MMA R86, -RZ, RZ, 0, 2.384185791015625e-07 ;  /* 0x00000004ff567435 */ /* 0x001fe200000001ff */
[----:B-1----:R-:W-:Y:S02]  /*3a30*/  MOV R83, R84 ;  /* 0x0000005400537202 */ /* 0x002fe40000000f00 */
[----:B------:R-:W-:Y:S02]  /*3a40*/  MOV R87, R89 ;  /* 0x0000005900577202 */ /* 0x000fe40000000f00 */
[----:B------:R-:W-:Y:S02]  /*3a50*/  MOV R85, 0x1f ;  /* 0x0000001f00557802 */ /* 0x000fe40000000f00 */
[----:B------:R-:W-:Y:S02]  /*3a60*/  MOV R84, 0xffffffff ;  /* 0xffffffff00547802 */ /* 0x000fe40000000f00 */
[----:B------:R-:W-:-:S02]  /*3a70*/  MOV R80, 0x3a90 ;  /* 0x00003a9000507802 */ /* 0x000fc40000000f00 */
[----:B------:R-:W-:Y:S05]  /*3a80*/  CALL.REL.NOINC `($__internal_37_$__cuda_sm70_shflsync_down_p) ;  /* 0x0000020000007944 */ /* 0x000fea0003c00000 */
[----:B------:R-:W-:Y:S01]  /*3a90*/  FADD.FTZ R88, R83, R88 ;  /* 0x0000005853587221 */ /* 0x000fe20000010000 */
[----:B0-----:R-:W-:Y:S01]  /*3aa0*/  HFMA2.MMA R86, -RZ, RZ, 0, 1.1920928955078125e-07 ;  /* 0x00000002ff567435 */ /* 0x001fe200000001ff */
[----:B-1----:R-:W-:Y:S01]  /*3ab0*/  FADD.FTZ R89, R89, R84 ;  /* 0x0000005459597221 */ /* 0x002fe20000010000 */
[----:B------:R-:W-:-:S02]  /*3ac0*/  MOV R85, 0x1f ;  /* 0x0000001f00557802 */ /* 0x000fc40000000f00 */
[----:B------:R-:W-:Y:S02]  /*3ad0*/  MOV R84, 0xffffffff ;  /* 0xffffffff00547802 */ /* 0x000fe40000000f00 */
[----:B------:R-:W-:Y:S02]  /*3ae0*/  MOV R87, R88 ;  /* 0x0000005800577202 */ /* 0x000fe40000000f00 */
[----:B------:R-:W-:Y:S02]  /*3af0*/  MOV R80, 0x3b10 ;  /* 0x00003b1000507802 */ /* 0x000fe40000000f00 */
[----:B------:R-:W-:Y:S05]  /*3b00*/  CALL.REL.NOINC `($__internal_37_$__cuda_sm70_shflsync_down_p) ;  /* 0x0000018000007944 */ /* 0x000fea0003c00000 */
[----:B0-----:R-:W-:Y:S01]  /*3b10*/  HFMA2.MMA R86, -RZ, RZ, 0, 1.1920928955078125e-07 ;  /* 0x00000002ff567435 */ /* 0x001fe200000001ff */
[----:B-1----:R-:W-:Y:S02]  /*3b20*/  MOV R83, R84 ;  /* 0x0000005400537202 */ /* 0x002fe40000000f00 */
[----:B------:R-:W-:Y:S02]  /*3b30*/  MOV R87, R89 ;  /* 0x0000005900577202 */ /* 0x000fe40000000f00 */
[----:B------:R-:W-:Y:S02]  /*3b40*/  MOV R85, 0x1f ;  /* 0x0000001f00557802 */ /* 0x000fe40000000f00 */
[----:B------:R-:W-:-:S02]  /*3b50*/  MOV R84, 0xffffffff ;  /* 0xffffffff00547802 */ /* 0x000fc40000000f00 */
[----:B------:R-:W-:Y:S02]  /*3b60*/  MOV R80, 0x3b80 ;  /* 0x00003b8000507802 */ /* 0x000fe40000000f00 */
[----:B------:R-:W-:Y:S05]  /*3b70*/  CALL.REL.NOINC `($__internal_37_$__cuda_sm70_shflsync_down_p) ;  /* 0x0000011000007944 */ /* 0x000fea0003c00000 */
[----:B------:R-:W-:Y:S01]  /*3b80*/  FADD.FTZ R88, R83, R88 ;  /* 0x0000005853587221 */ /* 0x000fe20000010000 */
[----:B0-----:R-:W-:Y:S01]  /*3b90*/  HFMA2.MMA R86, -RZ, RZ, 0, 5.9604644775390625e-08 ;  /* 0x00000001ff567435 */ /* 0x001fe200000001ff */
[----:B-1----:R-:W-:Y:S01]  /*3ba0*/  FADD.FTZ R89, R89, R84 ;  /* 0x0000005459597221 */ /* 0x002fe20000010000 */
[----:B------:R-:W-:Y:S02]  /*3bb0*/  MOV R85, 0x1f ;  /* 0x0000001f00557802 */ /* 0x000fe40000000f00 */
[----:B------:R-:W-:Y:S02]  /*3bc0*/  MOV R84, 0xffffffff ;  /* 0xffffffff00547802 */ /* 0x000fe40000000f00 */
[----:B------:R-:W-:Y:S02]  /*3bd0*/  MOV R87, R88 ;  /* 0x0000005800577202 */ /* 0x000fe40000000f00 */
[----:B------:R-:W-:Y:S02]  /*3be0*/  MOV R80, 0x3c00 ;  /* 0x00003c0000507802 */ /* 0x000fe40000000f00 */
[----:B------:R-:W-:Y:S05]  /*3bf0*/  CALL.REL.NOINC `($__internal_37_$__cuda_sm70_shflsync_down_p) ;  /* 0x0000009000007944 */ /* 0x000fea0003c00000 */
[----:B0-----:R-:W-:Y:S01]  /*3c00*/  HFMA2.MMA R86, -RZ, RZ, 0, 5.9604644775390625e-08 ;  /* 0x00000001ff567435 */ /* 0x001fe200000001ff */
[----:B-1----:R-:W-:-:S02]  /*3c10*/  MOV R83, R84 ;  /* 0x0000005400537202 */ /* 0x002fc40000000f00 */
[----:B------:R-:W-:Y:S02]  /*3c20*/  MOV R87, R89 ;  /* 0x0000005900577202 */ /* 0x000fe40000000f00 */
[----:B------:R-:W-:Y:S02]  /*3c30*/  MOV R85, 0x1f ;  /* 0x0000001f00557802 */ /* 0x000fe40000000f00 */
[----:B------:R-:W-:Y:S02]  /*3c40*/  MOV R84, 0xffffffff ;  /* 0xffffffff00547802 */ /* 0x000fe40000000f00 */
[----:B------:R-:W-:Y:S02]  /*3c50*/  MOV R80, 0x3c70 ;  /* 0x00003c7000507802 */ /* 0x000fe40000000f00 */
[----:B------:R-:W-:Y:S05]  /*3c60*/  CALL.REL.NOINC `($__internal_37_$__cuda_sm70_shflsync_down_p) ;  /* 0x0000002000007944 */ /* 0x000fea0003c00000 */
[----:B-1----:R-:W-:Y:S01]  /*3c70*/  MOV R80, R84 ;  /* 0x0000005400507202 */ /* 0x002fe20000000f00 */
[----:B0-----:R-:W-:Y:S05]  /*3c80*/  BRA `(.L_x_592) ;  /* 0xffffe4a000007947 */ /* 0x001fea000383ffff */
        .weak           $__internal_37_$__cuda_sm70_shflsync_down_p
        .type           $__internal_37_$__cuda_sm70_shflsync_down_p,@function
        .size           $__internal_37_$__cuda_sm70_shflsync_down_p,(.L_x_2055 - $__internal_37_$__cuda_sm70_shflsync_down_p)
$__internal_37_$__cuda_sm70_shflsync_down_p:
[----:B------:R-:W-:Y:S01]  /*3c90*/  HFMA2.MMA R81, -RZ, RZ, 0, 0 ;  /* 0x00000000ff517435 */ /* 0x000fe200000001ff */
[----:B------:R-:W-:Y:S04]  /*3ca0*/  WARPSYNC R84 ;  /* 0x0000005400007348 */ /* 0x000fe80003800000 */
[----:B------:R0:W1:Y:S01]  /*3cb0*/  SHFL.DOWN PT, R84, R87, R86, R85 ;  /* 0x0800005657547389 */ /* 0x00006200000e0055 */
[----:B------:R-:W-:Y:S05]  /*3cc0*/  RET.REL.NODEC R80 `(_ZN10layer_norm31ln_parallel_residual_bwd_kernelINS_13Kernel_traitsI13__nv_bfloat16S2_fS2_fjLj3072ELj1ELj1ELj4ELj16ENS_18Kernel_traits_baseILj3072ES2_S2_fS2_fjLj128EEEEELb0ELb0ELb1EEEvNS_9BwdParamsE) ;  /* 0xffffc33050007950 */ /* 0x000fea0003c3ffff */
.L_x_593:
        /* <DEDUP_REMOVED lines=11> */
.L_x_2055:


//--------------------- .text._ZN10layer_norm31ln_parallel_residual_bwd_kernelINS_13Kernel_traitsI13__nv_bfloat16S2_fS2_fjLj3072ELj1ELj1ELj4ELj16ENS_18Kernel_traits_baseILj3072ES2_S2_fS2_fjLj128EEEEELb0ELb1ELb0EEEvNS_9BwdParamsE --------------------------
	.section	.text._ZN10layer_norm31ln_parallel_residual_bwd_kernelINS_13Kernel_traitsI13__nv_bfloat16S2_fS2_fjLj3072ELj1ELj1ELj4ELj16ENS_18Kernel_traits_baseILj3072ES2_S2_fS2_fjLj128EEEEELb0ELb1ELb0EEEvNS_9BwdParamsE,"ax",@progbits
	.sectioninfo	@"SHI_REGISTERS=185"
	.align	128
        .global         _ZN10layer_norm31ln_parallel_residual_bwd_kernelINS_13Kernel_traitsI13__nv_bfloat16S2_fS2_fjLj3072ELj1ELj1ELj4ELj16ENS_18Kernel_traits_baseILj3072ES2_S2_fS2_fjLj128EEEEELb0ELb1ELb0EEEvNS_9BwdParamsE
        .type           _ZN10layer_norm31ln_parallel_residual_bwd_kernelINS_13Kernel_traitsI13__nv_bfloat16S2_fS2_fjLj3072ELj1ELj1ELj4ELj16ENS_18Kernel_traits_baseILj3072ES2_S2_fS2_fjLj128EEEEELb0ELb1ELb0EEEvNS_9BwdParamsE,@function
        .size           _ZN10layer_norm31ln_parallel_residual_bwd_kernelINS_13Kernel_traitsI13__nv_bfloat16S2_fS2_fjLj3072ELj1ELj1ELj4ELj16ENS_18Kernel_traits_baseILj3072ES2_S2_fS2_fjLj128EEEEELb0ELb1ELb0EEEvNS_9BwdParamsE,(.L_x_2056 - _ZN10layer_norm31ln_parallel_residual_bwd_kernelINS_13Kernel_traitsI13__nv_bfloat16S2_fS2_fjLj3072ELj1ELj1ELj4ELj16ENS_18Kernel_traits_baseILj3072ES2_S2_fS2_fjLj128EEEEELb0ELb1ELb0EEEvNS_9BwdParamsE)
        .other          _ZN10layer_norm31ln_parallel_residual_bwd_kernelINS_13Kernel_traitsI13__nv_bfloat16S2_fS2_fjLj3072ELj1ELj1ELj4ELj16ENS_18Kernel_traits_baseILj3072ES2_S2_fS2_fjLj128EEEEELb0ELb1ELb0EEEvNS_9BwdParamsE,@"STO_CUDA_ENTRY STV_DEFAULT"
_ZN10layer_norm31ln_parallel_residual_bwd_kernelINS_13Kernel_traitsI13__nv_bfloat16S2_fS2_fjLj3072ELj1ELj1ELj4ELj16ENS_18Kernel_traits_baseILj3072ES2_S2_fS2_fjLj128EEEEELb0ELb1ELb0EEEvNS_9BwdParamsE:
.text._ZN10layer_norm31ln_parallel_residual_bwd_kernelINS_13Kernel_traitsI13__nv_bfloat16S2_fS2_fjLj3072ELj1ELj1ELj4ELj16ENS_18Kernel_traits_baseILj3072ES2_S2_fS2_fjLj128EEEEELb0ELb1ELb0EEEvNS_9BwdParamsE:
        /* <DEDUP_REMOVED lines=9> */
[C---:B------:R-:W-:Y:S01]  /*0090*/  LOP3.LUT P2, RZ, R0.reuse, 0xffffff80, RZ, 0xc0, !PT ;  /* 0xffffff8000ff7812 */ /* 0x040fe2000784c0ff */
[----:B------:R-:W0:Y:S01]  /*00a0*/  S2UR UR6, SR_CTAID.X ;  /* 0x00000000000679c3 */ /* 0x000e220000002500 */
[C---:B------:R-:W-:Y:S02]  /*00b0*/  ISETP.GE.U32.AND P3, PT, R0.reuse, 0x100, PT ;  /* 0x000001000000780c */ /* 0x040fe40003f66070 */
[----:B------:R-:W-:-:S09]  /*00c0*/  ISETP.GE.U32.AND P4, PT, R0, 0x180, PT ;  /* 0x000001800000780c */ /* 0x000fd20003f86070 */
[----:B------:R-:W-:Y:S02]  /*00d0*/  @P2 MOV R3, 0x10 ;  /* 0x0000001000032802 */ /* 0x000fe40000000f00 */
[----:B------:R-:W-:Y:S02]  /*00e0*/  @P3 MOV R7, 0x10 ;  /* 0x0000001000073802 */ /* 0x000fe40000000f00 */
[----:B------:R-:W-:Y:S01]  /*00f0*/  @P4 MOV R5, 0x10 ;  /* 0x0000001000054802 */ /* 0x000fe20000000f00 */
[C---:B------:R-:W-:Y:S01]  /*0100*/  @P2 IMAD.WIDE.U32 R2, R4.reuse, R3, c[0x0][0x1b0] ;  /* 0x00006c0004022625 */ /* 0x040fe200078e0003 */
[----:B------:R-:W-:-:S04]  /*0110*/  @P2 LOP3.LUT R4, R4, 0x80, RZ, 0xfc, !PT ;  /* 0x0000008004042812 */ /* 0x000fc800078efcff */
[----:B------:R1:W5:Y:S01]  /*0120*/  @P2 LDG.E.128 R52, [R2.64] ;  /* 0x0000000402342981 */ /* 0x000362000c1e1d00 */
[----:B------:R-:W-:Y:S01]  /*0130*/  @P3 IMAD.WIDE.U32 R6, R4, R7, c[0x0][0x1b0] ;  /* 0x00006c0004063625 */ /* 0x000fe200078e0007 */
[----:B0-----:R-:W-:Y:S02]  /*0140*/  LEA.HI R113, R178, UR6, RZ, 0x19 ;  /* 0x00000006b2717c11 */ /* 0x001fe4000f8fc8ff */
[----:B------:R-:W-:Y:S02]  /*0150*/  @P3 IADD3 R4, R4, 0x80, RZ ;  /* 0x0000008004043810 */ /* 0x000fe40007ffe0ff */
[----:B------:R-:W-:Y:S01]  /*0160*/  ISETP.GE.AND P0, PT, R113, c[0x0][0x164], PT ;  /* 0x0000590071007a0c */ /* 0x000fe20003f06270 */
[----:B------:R0:W5:Y:S02]  /*0170*/  @P3 LDG.E.128 R56, [R6.64] ;  /* 0x0000000406383981 */ /* 0x000164000c1e1d00 */
[----:B------:R-:W-:Y:S01]  /*0180*/  @P4 IMAD.WIDE.U32 R4, R4, R5, c[0x0][0x1b0] ;  /* 0x00006c0004044625 */ /* 0x000fe200078e0005 */
[----:B------:R-:W-:Y:S01]  /*0190*/  CS2R R48, SRZ ;  /* 0x0000000000307805 */ /* 0x000fe2000001ff00 */
[----:B------:R-:W-:Y:S01]  /*01a0*/  CS2R R50, SRZ ;  /* 0x0000000000327805 */ /* 0x000fe2000001ff00 */
[----:B------:R-:W-:Y:S01]  /*01b0*/  CS2R R44, SRZ ;  /* 0x00000000002c7805 */ /* 0x000fe2000001ff00 */
[----:B------:R-:W-:Y:S01]  /*01c0*/  CS2R R46, SRZ ;  /* 0x00000000002e7805 */ /* 0x000fe2000001ff00 */
[----:B------:R2:W5:Y:S01]  /*01d0*/  @P4 LDG.E.128 R60, [R4.64] ;  /* 0x00000004043c4981 */ /* 0x000562000c1e1d00 */
        /* <DEDUP_REMOVED lines=18> */
[----:B--2---:R-:W-:Y:S01]  /*0300*/  CS2R R4, SRZ ;  /* 0x0000000000047805 */ /* 0x004fe2000001ff00 */
[----:B0-----:R-:W-:Y:S01]  /*0310*/  CS2R R6, SRZ ;  /* 0x0000000000067805 */ /* 0x001fe2000001ff00 */
[----:B------:R-:W-:Y:S05]  /*0320*/  @P0 BRA `(.L_x_594) ;  /* 0x000023f000000947 */ /* 0x000fea0003800000 */
[----:B-1----:R-:W-:Y:S01]  /*0330*/  HFMA2.MMA R115, -RZ, RZ, 0, 5.9604644775390625e-08 ;  /* 0x00000001ff737435 */ /* 0x002fe200000001ff */
        /* <DEDUP_REMOVED lines=17> */
[----:B------:R-:W-:Y:S02]  /*0450*/  MOV R49, RZ ;  /* 0x000000ff00317202 */ /* 0x000fe40000000f00 */
[----:B------:R-:W-:-:S02]  /*0460*/  PRMT R116, RZ, 0x7610, R60 ;  /* 0x00007610ff747816 */ /* 0x000fc4000000003c */
[--C-:B------:R-:W-:Y:S02]  /*0470*/  PRMT R117, RZ, 0x5410, R61.reuse ;  /* 0x00005410ff757816 */ /* 0x100fe4000000003d */
[----:B------:R-:W-:Y:S02]  /*0480*/  PRMT R118, RZ, 0x7610, R61 ;  /* 0x00007610ff767816 */ /* 0x000fe4000000003d */
[--C-:B------:R-:W-:Y:S02]  /*0490*/  PRMT R119, RZ, 0x5410, R62.reuse ;  /* 0x00005410ff777816 */ /* 0x100fe4000000003e */
[----:B------:R-:W-:Y:S02]  /*04a0*/  PRMT R120, RZ, 0x7610, R62 ;  /* 0x00007610ff787816 */ /* 0x000fe4000000003e */
[--C-:B------:R-:W-:Y:S02]  /*04b0*/  PRMT R121, RZ, 0x5410, R63.reuse ;  /* 0x00005410ff797816 */ /* 0x100fe4000000003f */
[----:B------:R-:W-:-:S02]  /*04c0*/  PRMT R122, RZ, 0x7610, R63 ;  /* 0x00007610ff7a7816 */ /* 0x000fc4000000003f */
.L_x_609:
[----:B------:R-:W-:-:S05]  /*04d0*/  MOV R90, 0x4 ;  /* 0x00000004005a7802 */ /* 0x000fca0000000f00 */
[----:B------:R-:W-:-:S04]  /*04e0*/  IMAD.WIDE R88, R113, R90, c[0x0][0x1a0] ;  /* 0x0000680071587625 */ /* 0x000fc800078e025a */
[C---:B------:R-:W-:Y:S02]  /*04f0*/  IMAD.WIDE R90, R113.reuse, R90, c[0x0][0x1a8] ;  /* 0x00006a00715a7625 */ /* 0x040fe400078e025a */
[----:B------:R-:W2:Y:S04]  /*0500*/  LDG.E R88, [R88.64] ;  /* 0x0000000458587981 */ /* 0x000ea8000c1e1900 */
[----:B------:R0:W5:Y:S01]  /*0510*/  LDG.E R124, [R90.64] ;  /* 0x000000045a7c7981 */ /* 0x000162000c1e1900 */
[----:B------:R-:W-:Y:S01]  /*0520*/  IMAD R92, R113, c[0x0][0x168], RZ ;  /* 0x00005a00715c7a24 */ /* 0x000fe200078e02ff */
[----:B------:R-:W-:Y:S01]  /*0530*/  ULDC.U8 UR6, c[0x0][0x1f0] ;  /* 0x00007c0000067ab9 */ /* 0x000fe20000000000 */
[----:B------:R-:W-:Y:S01]  /*0540*/  SHF.R.U32.HI R173, RZ, 0x5, R178 ;  /* 0x00000005ffad7819 */ /* 0x000fe200000116b2 */
[----:B------:R-:W-:Y:S01]  /*0550*/  BSSY B0, `(.L_x_595) ;  /* 0x000005b000007945 */ /* 0x000fe20003800000 */
[----:B------:R-:W-:Y:S01]  /*0560*/  ISETP.NE.AND P0, PT, RZ, UR6, PT ;  /* 0x00000006ff007c0c */ /* 0x000fe2000bf05270 */
[----:B------:R-:W-:Y:S01]  /*0570*/  CS2R R176, SRZ ;  /* 0x0000000000b07805 */ /* 0x000fe2000001ff00 */
[----:B------:R-:W-:-:S02]  /*0580*/  SHF.R.S32.HI R93, RZ, 0x1f, R92 ;  /* 0x0000001fff5d7819 */ /* 0x000fc4000001145c */
[C---:B------:R-:W-:Y:S02]  /*0590*/  LOP3.LUT P1, RZ, R178.reuse, 0x1f, RZ, 0xc0, !PT ;  /* 0x0000001fb2ff7812 */ /* 0x040fe4000782c0ff */
[----:B------:R-:W-:Y:S02]  /*05a0*/  LEA.HI R93, R93, R92, RZ, 0x3 ;  /* 0x0000005c5d5d7211 */ /* 0x000fe400078f18ff */
[----:B------:R-:W-:Y:S02]  /*05b0*/  LOP3.LUT R92, R178, 0x7f, RZ, 0xc0, !PT ;  /* 0x0000007fb25c7812 */ /* 0x000fe400078ec0ff */
[----:B------:R-:W-:Y:S02]  /*05c0*/  LOP3.LUT P5, RZ, R115, 0xff, RZ, 0xc0, !PT ;  /* 0x000000ff73ff7812 */ /* 0x000fe400078ac0ff */
[----:B------:R-:W-:Y:S02]  /*05d0*/  LEA.HI.SX32 R123, R93, R92, 0x1d ;  /* 0x0000005c5d7b7211 */ /* 0x000fe400078feaff */
[----:B------:R-:W-:-:S02]  /*05e0*/  LOP3.LUT R171, R173, 0x7fffffc, RZ, 0xc0, !PT ;  /* 0x07fffffcadab7812 */ /* 0x000fc400078ec0ff */
[----:B------:R-:W-:Y:S02]  /*05f0*/  MOV R179, R123 ;  /* 0x0000007b00b37202 */ /* 0x000fe40000000f00 */
[----:B--2---:R-:W-:Y:S01]  /*0600*/  FSEL R175, R88, RZ, !P0 ;  /* 0x000000ff58af7208 */ /* 0x004fe20004000000 */
[----:B------:R-:W-:Y:S05]  /*0610*/  @!P2 BRA `(.L_x_596) ;  /* 0x000004e00000a947 */ /* 0x000fea0003800000 */
[----:B0-----:R-:W-:Y:S01]  /*0620*/  HFMA2.MMA R96, -RZ, RZ, 0, 9.5367431640625e-07 ;  /* 0x00000010ff607435 */ /* 0x001fe200000001ff */
[----:B------:R-:W-:-:S04]  /*0630*/  LEA R132, P0, R123, c[0x0][0x188], 0x5 ;  /* 0x000062007b847a11 */ /* 0x000fc800078028ff */
[----:B------:R-:W-:-:S05]  /*0640*/  LEA.HI.X R133, R123, c[0x0][0x18c], RZ, 0x5, P0 ;  /* 0x000063007b857a11 */ /* 0x000fca00000f2cff */
[----:B------:R-:W-:Y:S01]  /*0650*/  IMAD.WIDE.U32 R96, R123, R96, c[0x0][0x208] ;  /* 0x000082007b607625 */ /* 0x000fe200078e0060 */
[----:B------:R-:W2:Y:S04]  /*0660*/  LDG.E.128 R92, [R132.64] ;  /* 0x00000004845c7981 */ /* 0x000ea8000c1e1d00 */
[----:B------:R0:W3:Y:S04]  /*0670*/  LDG.E.128 R88, [R132.64+0x10] ;  /* 0x0000100484587981 */ /* 0x0000e8000c1e1d00 */
[----:B------:R-:W4:Y:S01]  /*0680*/  LDG.E.128 R96, [R96.64] ;  /* 0x0000000460607981 */ /* 0x000f22000c1e1d00 */
[----:B------:R-:W-:-:S04]  /*0690*/  ISETP.NE.U32.AND P0, PT, RZ, c[0x0][0x218], PT ;  /* 0x00008600ff007a0c */ /* 0x000fc80003f05070 */
[----:B------:R-:W-:-:S13]  /*06a0*/  ISETP.NE.AND.EX P0, PT, RZ, c[0x0][0x21c], PT, P0 ;  /* 0x00008700ff007a0c */ /* 0x000fda0003f05300 */
[----:B------:R-:W-:-:S04]  /*06b0*/  @P0 LEA R130, P6, R123, c[0x0][0x218], 0x5 ;  /* 0x000086007b820a11 */ /* 0x000fc800078c28ff */
[----:B------:R-:W-:-:S05]  /*06c0*/  @P0 LEA.HI.X R131, R123, c[0x0][0x21c], RZ, 0x5, P6 ;  /* 0x000087007b830a11 */ /* 0x000fca00030f2cff */
[----:B------:R1:W5:Y:S04]  /*06d0*/  @P0 LDG.E.128 R52, [R130.64] ;  /* 0x0000000482340981 */ /* 0x000368000c1e1d00 */
[----:B------:R1:W5:Y:S01]  /*06e0*/  @P0 LDG.E.128 R56, [R130.64+0x10] ;  /* 0x0000100482380981 */ /* 0x000362000c1e1d00 */
[----:B------:R-:W-:Y:S01]  /*06f0*/  IADD3 R179, R123, 0x80, RZ ;  /* 0x000000807bb37810 */ /* 0x000fe20007ffe0ff */
[C---:B--2---:R-:W-:Y:S02]  /*0700*/  FADD.FTZ R135, -R175.reuse, R93 ;  /* 0x0000005daf877221 */ /* 0x044fe40000010100 */
[C---:B------:R-:W-:Y:S02]  /*0710*/  FADD.FTZ R125, -R175.reuse, R92 ;  /* 0x0000005caf7d7221 */ /* 0x040fe40000010100 */
[----:B------:R-:W-:Y:S01]  /*0720*/  FADD.FTZ R137, -R175, R94 ;  /* 0x0000005eaf897221 */ /* 0x000fe20000010100 */
[--C-:B----4-:R-:W-:Y:S01]  /*0730*/  PRMT R93, RZ, 0x5410, R96.reuse ;  /* 0x00005410ff5d7816 */ /* 0x110fe20000000060 */
[----:B-----5:R-:W-:Y:S01]  /*0740*/  FMUL.FTZ R125, R124, R125 ;  /* 0x0000007d7c7d7220 */ /* 0x020fe20000410000 */
[----:B------:R-:W-:-:S03]  /*0750*/  PRMT R96, RZ, 0x7610, R96 ;  /* 0x00007610ff607816 */ /* 0x000fc60000000060 */
[----:B------:R-:W-:Y:S01]  /*0760*/  FMUL.FTZ R128, R0, R93 ;  /* 0x0000005d00807220 */ /* 0x000fe20000410000 */
[----:B0-----:R-:W-:Y:S01]  /*0770*/  PRMT R132, RZ, 0x5410, R97 ;  /* 0x00005410ff847816 */ /* 0x001fe20000000061 */
[C---:B---3--:R-:W-:Y:S01]  /*0780*/  FADD.FTZ R139, -R175.reuse, R89 ;  /* 0x00000059af8b7221 */ /* 0x048fe20000010100 */
[--C-:B------:R-:W-:Y:S01]  /*0790*/  PRMT R138, RZ, 0x5410, R99.reuse ;  /* 0x00005410ff8a7816 */ /* 0x100fe20000000063 */
[C---:B-1----:R-:W-:Y:S01]  /*07a0*/  FMUL.FTZ R131, R124.reuse, R137 ;  /* 0x000000897c837220 */ /* 0x042fe20000410000 */
[----:B------:R-:W-:Y:S01]  /*07b0*/  PRMT R92, RZ, 0x7610, R99 ;  /* 0x00007610ff5c7816 */ /* 0x000fe20000000063 */
[----:B------:R-:W-:Y:S02]  /*07c0*/  FADD.FTZ R99, -R175, R88 ;  /* 0x00000058af637221 */ /* 0x000fe40000010100 */
[----:B------:R-:W-:Y:S02]  /*07d0*/  FMUL.FTZ R126, R124, R135 ;  /* 0x000000877c7e7220 */ /* 0x000fe40000410000 */
[----:B------:R-:W-:-:S02]  /*07e0*/  FMUL.FTZ R133, R2, R96 ;  /* 0x0000006002857220 */ /* 0x000fc40000410000 */
[----:B------:R-:W-:Y:S02]  /*07f0*/  FADD.FTZ R88, RZ, R128 ;  /* 0x00000080ff587221 */ /* 0x000fe40000010000 */
[----:B------:R-:W-:Y:S01]  /*0800*/  FFMA.FTZ R89, R125, R128, RZ ;  /* 0x000000807d597223 */ /* 0x000fe200000100ff */
[----:B------:R-:W-:Y:S01]  /*0810*/  PRMT R97, RZ, 0x7610, R97 ;  /* 0x00007610ff617816 */ /* 0x000fe20000000061 */
[----:B------:R-:W-:Y:S02]  /*0820*/  FADD.FTZ R177, -R175, R91 ;  /* 0x0000005bafb17221 */ /* 0x000fe40000010100 */
[----:B------:R-:W-:Y:S02]  /*0830*/  FADD.FTZ R26, R26, R132 ;  /* 0x000000841a1a7221 */ /* 0x000fe40000010000 */
[----:B------:R-:W-:Y:S02]  /*0840*/  FFMA.FTZ R50, R131, R132, R50 ;  /* 0x0000008483327223 */ /* 0x000fe40000010032 */
[----:B------:R-:W-:-:S02]  /*0850*/  FADD.FTZ R95, -R175, R95 ;  /* 0x0000005faf5f7221 */ /* 0x000fc40000010100 */
[----:B------:R-:W-:Y:S02]  /*0860*/  FMUL.FTZ R132, R3, R132 ;  /* 0x0000008403847220 */ /* 0x000fe40000410000 */
[----:B------:R-:W-:Y:S02]  /*0870*/  FADD.FTZ R91, R88, R133 ;  /* 0x00000085585b7221 */ /* 0x000fe40000010000 */
[----:B------:R-:W-:Y:S01]  /*0880*/  FFMA.FTZ R89, R126, R133, R89 ;  /* 0x000000857e597223 */ /* 0x000fe20000010059 */
[----:B------:R-:W-:Y:S01]  /*0890*/  PRMT R134, RZ, 0x5410, R98 ;  /* 0x00005410ff867816 */ /* 0x000fe20000000062 */
[C---:B------:R-:W-:Y:S02]  /*08a0*/  FMUL.FTZ R137, R124.reuse, R99 ;  /* 0x000000637c897220 */ /* 0x040fe40000410000 */
[----:B------:R-:W-:Y:S02]  /*08b0*/  FMUL.FTZ R130, R124, R95 ;  /* 0x0000005f7c827220 */ /* 0x000fe40000410000 */
[----:B------:R-:W-:-:S02]  /*08c0*/  FMUL.FTZ R135, R100, R97 ;  /* 0x0000006164877220 */ /* 0x000fc40000410000 */
[----:B------:R-:W-:Y:S02]  /*08d0*/  FADD.FTZ R88, R91, R132 ;  /* 0x000000845b587221 */ /* 0x000fe40000010000 */
[----:B------:R-:W-:Y:S01]  /*08e0*/  FFMA.FTZ R89, R131, R132, R89 ;  /* 0x0000008483597223 */ /* 0x000fe20000010059 */
[----:B------:R-:W-:Y:S01]  /*08f0*/  PRMT R98, RZ, 0x7610, R98 ;  /* 0x00007610ff627816 */ /* 0x000fe20000000062 */
[----:B------:R-:W-:Y:S02]  /*0900*/  FADD.FTZ R141, -R175, R90 ;  /* 0x0000005aaf8d7221 */ /* 0x000fe40000010100 */
[----:B------:R-:W-:Y:S02]  /*0910*/  FADD.FTZ R20, R20, R134 ;  /* 0x0000008614147221 */ /* 0x000fe40000010000 */
[-C--:B------:R-:W-:Y:S02]  /*0920*/  FFMA.FTZ R44, R137, R134.reuse, R44 ;  /* 0x00000086892c7223 */ /* 0x080fe4000001002c */
[----:B------:R-:W-:-:S02]  /*0930*/  FMUL.FTZ R134, R101, R134 ;  /* 0x0000008665867220 */ /* 0x000fc40000410000 */
[----:B------:R-:W-:Y:S02]  /*0940*/  FADD.FTZ R91, R88, R135 ;  /* 0x00000087585b7221 */ /* 0x000fe40000010000 */
[----:B------:R-:W-:Y:S02]  /*0950*/  FFMA.FTZ R89, R130, R135, R89 ;  /* 0x0000008782597223 */ /* 0x000fe40000010059 */
[C---:B------:R-:W-:Y:S02]  /*0960*/  FMUL.FTZ R136, R124.reuse, R139 ;  /* 0x0000008b7c887220 */ /* 0x040fe40000410000 */
        /* <DEDUP_REMOVED lines=25> */
.L_x_596:
[----:B0-----:R-:W-:Y:S05]  /*0b00*/  BSYNC B0 ;  /* 0x0000000000007941 */ /* 0x001fea0003800000 */
.L_x_595:
[----:B------:R-:W-:Y:S01]  /*0b10*/  BSSY B0, `(.L_x_597) ;  /* 0x0000050000007945 */ /* 0x000fe20003800000 */
[----:B------:R-:W-:Y:S05]  /*0b20*/  @!P3 BRA `(.L_x_598) ;  /* 0x000004e00000b947 */ /* 0x000fea0003800000 */
[C---:B------:R-:W-:Y:S02]  /*0b30*/  LEA R146, P0, R179.reuse, c[0x0][0x188], 0x5 ;  /* 0x00006200b3927a11 */ /* 0x040fe400078028ff */
[----:B------:R-:W-:Y:S02]  /*0b40*/  MOV R96, 0x10 ;  /* 0x0000001000607802 */ /* 0x000fe40000000f00 */
[----:B------:R-:W-:-:S03]  /*0b50*/  LEA.HI.X R147, R179, c[0x0][0x18c], RZ, 0x5, P0 ;  /* 0x00006300b3937a11 */ /* 0x000fc600000f2cff */
[----:B------:R-:W-:Y:S02]  /*0b60*/  IMAD.WIDE.U32 R96, R179, R96, c[0x0][0x208] ;  /* 0x00008200b3607625 */ /* 0x000fe400078e0060 */
[----:B------:R-:W2:Y:S04]  /*0b70*/  LDG.E.128 R92, [R146.64] ;  /* 0x00000004925c7981 */ /* 0x000ea8000c1e1d00 */
[----:B------:R-:W3:Y:S04]  /*0b80*/  LDG.E.128 R96, [R96.64] ;  /* 0x0000000460607981 */ /* 0x000ee8000c1e1d00 */
[----:B------:R3:W4:Y:S01]  /*0b90*/  LDG.E.128 R88, [R146.64+0x10] ;  /* 0x0000100492587981 */ /* 0x000722000c1e1d00 */
        /* <DEDUP_REMOVED lines=8> */
[C---:B------:R-:W-:Y:S01]  /*0c20*/  FADD.FTZ R143, -R175.reuse, R94 ;  /* 0x0000005eaf8f7221 */ /* 0x040fe20000010100 */
[--C-:B---3--:R-:W-:Y:S01]  /*0c30*/  PRMT R146, RZ, 0x5410, R96.reuse ;  /* 0x00005410ff927816 */ /* 0x108fe20000000060 */
[----:B-----5:R-:W-:Y:S01]  /*0c40*/  FMUL.FTZ R127, R124, R127 ;  /* 0x0000007f7c7f7220 */ /* 0x020fe20000410000 */
[----:B------:R-:W-:Y:S01]  /*0c50*/  PRMT R96, RZ, 0x7610, R96 ;  /* 0x00007610ff607816 */ /* 0x000fe20000000060 */
[----:B------:R-:W-:Y:S01]  /*0c60*/  FADD.FTZ R93, -R175, R93 ;  /* 0x0000005daf5d7221 */ /* 0x000fe20000010100 */
[--C-:B------:R-:W-:Y:S01]  /*0c70*/  PRMT R150, RZ, 0x5410, R97.reuse ;  /* 0x00005410ff967816 */ /* 0x100fe20000000061 */
[----:B------:R-:W-:Y:S01]  /*0c80*/  FADD.FTZ R16, R16, R146 ;  /* 0x0000009210107221 */ /* 0x000fe20000010000 */
[----:B------:R-:W-:Y:S01]  /*0c90*/  PRMT R97, RZ, 0x7610, R97 ;  /* 0x00007610ff617816 */ /* 0x000fe20000000061 */
[-C--:B------:R-:W-:Y:S01]  /*0ca0*/  FFMA.FTZ R40, R127, R146.reuse, R40 ;  /* 0x000000927f287223 */ /* 0x080fe20000010028 */
[--C-:B------:R-:W-:Y:S01]  /*0cb0*/  PRMT R152, RZ, 0x5410, R98.reuse ;  /* 0x00005410ff987816 */ /* 0x100fe20000000062 */
[----:B------:R-:W-:Y:S01]  /*0cc0*/  FMUL.FTZ R146, R105, R146 ;  /* 0x0000009269927220 */ /* 0x000fe20000410000 */
[----:B------:R-:W-:Y:S01]  /*0cd0*/  PRMT R98, RZ, 0x7610, R98 ;  /* 0x00007610ff627816 */ /* 0x000fe20000000062 */
[C---:B----4-:R-:W-:Y:S01]  /*0ce0*/  FADD.FTZ R149, -R175.reuse, R88 ;  /* 0x00000058af957221 */ /* 0x050fe20000010100 */
[----:B------:R-:W-:Y:S01]  /*0cf0*/  PRMT R156, RZ, 0x5410, R99 ;  /* 0x00005410ff9c7816 */ /* 0x000fe20000000063 */
[----:B------:R-:W-:Y:S01]  /*0d00*/  FADD.FTZ R89, -R175, R89 ;  /* 0x00000059af597221 */ /* 0x000fe20000010100 */
[----:B------:R-:W-:Y:S01]  /*0d10*/  PRMT R99, RZ, 0x7610, R99 ;  /* 0x00007610ff637816 */ /* 0x000fe20000000063 */
[----:B------:R-:W-:-:S02]  /*0d20*/  FMUL.FTZ R143, R124, R143 ;  /* 0x0000008f7c8f7220 */ /* 0x000fc40000410000 */
[----:B0-----:R-:W-:Y:S02]  /*0d30*/  FMUL.FTZ R144, R124, R93 ;  /* 0x0000005d7c907220 */ /* 0x001fe40000410000 */
[----:B------:R-:W-:Y:S02]  /*0d40*/  FMUL.FTZ R145, R106, R96 ;  /* 0x000000606a917220 */ /* 0x000fe40000410000 */
[----:B------:R-:W-:Y:S02]  /*0d50*/  FADD.FTZ R88, R177, R146 ;  /* 0x00000092b1587221 */ /* 0x000fe40000010000 */
[----:B------:R-:W-:Y:S02]  /*0d60*/  FFMA.FTZ R176, R127, R146, R176 ;  /* 0x000000927fb07223 */ /* 0x000fe400000100b0 */
[----:B------:R-:W-:Y:S02]  /*0d70*/  FADD.FTZ R18, R18, R150 ;  /* 0x0000009612127221 */ /* 0x000fe40000010000 */
[----:B------:R-:W-:-:S02]  /*0d80*/  FFMA.FTZ R42, R143, R150, R42 ;  /* 0x000000968f2a7223 */ /* 0x000fc4000001002a */
[----:B------:R-:W-:Y:S02]  /*0d90*/  FMUL.FTZ R154, R124, R89 ;  /* 0x000000597c9a7220 */ /* 0x000fe40000410000 */
[----:B------:R-:W-:Y:S02]  /*0da0*/  FADD.FTZ R95, -R175, R95 ;  /* 0x0000005faf5f7221 */ /* 0x000fe40000010100 */
[----:B------:R-:W-:Y:S02]  /*0db0*/  FMUL.FTZ R150, R107, R150 ;  /* 0x000000966b967220 */ /* 0x000fe40000410000 */
[----:B------:R-:W-:Y:S02]  /*0dc0*/  FADD.FTZ R89, R88, R145 ;  /* 0x0000009158597221 */ /* 0x000fe40000010000 */
[----:B------:R-:W-:Y:S02]  /*0dd0*/  FFMA.FTZ R176, R144, R145, R176 ;  /* 0x0000009190b07223 */ /* 0x000fe400000100b0 */
[----:B------:R-:W-:-:S02]  /*0de0*/  FMUL.FTZ R149, R124, R149 ;  /* 0x000000957c957220 */ /* 0x000fc40000410000 */
[----:B------:R-:W-:Y:S02]  /*0df0*/  FMUL.FTZ R148, R124, R95 ;  /* 0x0000005f7c947220 */ /* 0x000fe40000410000 */
[----:B------:R-:W-:Y:S02]  /*0e00*/  FMUL.FTZ R147, R108, R97 ;  /* 0x000000616c937220 */ /* 0x000fe40000410000 */
[----:B------:R-:W-:Y:S02]  /*0e10*/  FADD.FTZ R88, R89, R150 ;  /* 0x0000009659587221 */ /* 0x000fe40000010000 */
[----:B------:R-:W-:Y:S02]  /*0e20*/  FFMA.FTZ R176, R143, R150, R176 ;  /* 0x000000968fb07223 */ /* 0x000fe400000100b0 */
[----:B------:R-:W-:Y:S02]  /*0e30*/  FADD.FTZ R153, -R175, R90 ;  /* 0x0000005aaf997221 */ /* 0x000fe40000010100 */
[----:B------:R-:W-:-:S02]  /*0e40*/  FADD.FTZ R12, R12, R152 ;  /* 0x000000980c0c7221 */ /* 0x000fc40000010000 */
[-C--:B------:R-:W-:Y:S02]  /*0e50*/  FFMA.FTZ R36, R149, R152.reuse, R36 ;  /* 0x0000009895247223 */ /* 0x080fe40000010024 */
        /* <DEDUP_REMOVED lines=8> */
[-C--:B------:R-:W-:Y:S02]  /*0ee0*/  FFMA.FTZ R38, R153, R156.reuse, R38 ;  /* 0x0000009c99267223 */ /* 0x080fe40000010026 */
[----:B------:R-:W-:Y:S02]  /*0ef0*/  FADD.FTZ R91, -R175, R91 ;  /* 0x0000005baf5b7221 */ /* 0x000fe40000010100 */
        /* <DEDUP_REMOVED lines=17> */
.L_x_598:
[----:B------:R-:W-:Y:S05]  /*1010*/  BSYNC B0 ;  /* 0x0000000000007941 */ /* 0x000fea0003800000 */
.L_x_597:
[----:B------:R-:W-:Y:S01]  /*1020*/  BSSY B0, `(.L_x_599) ;  /* 0x000004f000007945 */ /* 0x000fe20003800000 */
[----:B------:R-:W-:Y:S05]  /*1030*/  @!P4 BRA `(.L_x_600) ;  /* 0x000004d00000c947 */ /* 0x000fea0003800000 */
[----:B------:R-:W-:Y:S01]  /*1040*/  HFMA2.MMA R96, -RZ, RZ, 0, 9.5367431640625e-07 ;  /* 0x00000010ff607435 */ /* 0x000fe200000001ff */
        /* <DEDUP_REMOVED lines=12> */
[C---:B--2---:R-:W-:Y:S02]  /*1110*/  FADD.FTZ R157, -R175.reuse, R93 ;  /* 0x0000005daf9d7221 */ /* 0x044fe40000010100 */
[C---:B------:R-:W-:Y:S02]  /*1120*/  FADD.FTZ R129, -R175.reuse, R92 ;  /* 0x0000005caf817221 */ /* 0x040fe40000010100 */
[----:B------:R-:W-:Y:S01]  /*1130*/  FADD.FTZ R159, -R175, R94 ;  /* 0x0000005eaf9f7221 */ /* 0x000fe20000010100 */
[--C-:B----4-:R-:W-:Y:S01]  /*1140*/  PRMT R93, RZ, 0x5410, R96.reuse ;  /* 0x00005410ff5d7816 */ /* 0x110fe20000000060 */
[C---:B-----5:R-:W-:Y:S01]  /*1150*/  FMUL.FTZ R129, R124.reuse, R129 ;  /* 0x000000817c817220 */ /* 0x060fe20000410000 */
[----:B------:R-:W-:Y:S01]  /*1160*/  PRMT R96, RZ, 0x7610, R96 ;  /* 0x00007610ff607816 */ /* 0x000fe20000000060 */
[----:B-1----:R-:W-:-:S02]  /*1170*/  FMUL.FTZ R160, R124, R157 ;  /* 0x0000009d7ca07220 */ /* 0x002fc40000410000 */
[----:B0-----:R-:W-:Y:S01]  /*1180*/  FMUL.FTZ R162, R114, R93 ;  /* 0x0000005d72a27220 */ /* 0x001fe20000410000 */
[----:B------:R-:W-:Y:S01]  /*1190*/  PRMT R166, RZ, 0x5410, R97 ;  /* 0x00005410ffa67816 */ /* 0x000fe20000000061 */
[----:B---3--:R-:W-:Y:S02]  /*11a0*/  FADD.FTZ R163, -R175, R88 ;  /* 0x00000058afa37221 */ /* 0x008fe40000010100 */
[----:B------:R-:W-:Y:S02]  /*11b0*/  FMUL.FTZ R157, R124, R159 ;  /* 0x0000009f7c9d7220 */ /* 0x000fe40000410000 */
[----:B------:R-:W-:Y:S02]  /*11c0*/  FMUL.FTZ R159, R116, R96 ;  /* 0x00000060749f7220 */ /* 0x000fe40000410000 */
[----:B------:R-:W-:Y:S02]  /*11d0*/  FADD.FTZ R88, R177, R162 ;  /* 0x000000a2b1587221 */ /* 0x000fe40000010000 */
[----:B------:R-:W-:Y:S01]  /*11e0*/  FFMA.FTZ R176, R129, R162, R176 ;  /* 0x000000a281b07223 */ /* 0x000fe200000100b0 */
[--C-:B------:R-:W-:Y:S01]  /*11f0*/  PRMT R172, RZ, 0x5410, R99.reuse ;  /* 0x00005410ffac7816 */ /* 0x100fe20000000063 */
[----:B------:R-:W-:Y:S01]  /*1200*/  FADD.FTZ R10, R10, R166 ;  /* 0x000000a60a0a7221 */ /* 0x000fe20000010000 */
[----:B------:R-:W-:Y:S01]  /*1210*/  PRMT R92, RZ, 0x7610, R99 ;  /* 0x00007610ff5c7816 */ /* 0x000fe20000000063 */
[----:B------:R-:W-:Y:S01]  /*1220*/  FADD.FTZ R99, -R175, R89 ;  /* 0x00000059af637221 */ /* 0x000fe20000010100 */
[----:B------:R-:W-:Y:S01]  /*1230*/  PRMT R97, RZ, 0x7610, R97 ;  /* 0x00007610ff617816 */ /* 0x000fe20000000061 */
[----:B------:R-:W-:-:S02]  /*1240*/  FFMA.FTZ R34, R157, R166, R34 ;  /* 0x000000a69d227223 */ /* 0x000fc40000010022 */
        /* <DEDUP_REMOVED lines=14> */
[----:B------:R-:W-:Y:S02]  /*1330*/  FMUL.FTZ R168, R119, R168 ;  /* 0x000000a877a87220 */ /* 0x000fe40000410000 */
        /* <DEDUP_REMOVED lines=29> */
.L_x_600:
[----:B------:R-:W-:Y:S05]  /*1510*/  BSYNC B0 ;  /* 0x0000000000007941 */ /* 0x000fea0003800000 */
.L_x_599:
[----:B------:R-:W-:Y:S01]  /*1520*/  @!P5 IADD3 R171, R171, 0x4, RZ ;  /* 0x00000004ababd810 */ /* 0x000fe20007ffe0ff */
[----:B------:R-:W-:Y:S05]  /*1530*/  BRA.DIV ~URZ, `(.L_x_601) ;  /* 0x000013d27f007947 */ /* 0x000fea000b800000 */
[----:B------:R0:W1:Y:S02]  /*1540*/  SHFL.DOWN PT, R90, R177, 0x10, 0x1f ;  /* 0x0a001f00b15a7f89 */ /* 0x00006400000e0000 */
.L_x_610:
        /* <DEDUP_REMOVED lines=18> */
.L_x_611:
[----:B------:R-:W-:Y:S01]  /*1670*/  @!P1 LOP3.LUT R88, R173, 0x3, RZ, 0xc0, !PT ;  /* 0x00000003ad589812 */ /* 0x000fe200078ec0ff */
[----:B--2---:R-:W-:Y:S01]  /*1680*/  FADD.FTZ R98, R95, R92 ;  /* 0x0000005c5f627221 */ /* 0x004fe20000010000 */
[----:B------:R-:W-:Y:S01]  /*1690*/  ULDC.U8 UR6, c[0x0][0x1f0] ;  /* 0x00007c0000067ab9 */ /* 0x000fe20000000000 */
[----:B-1----:R-:W-:Y:S01]  /*16a0*/  FADD.FTZ R99, R89, R94 ;  /* 0x0000005e59637221 */ /* 0x002fe20000010000 */
[----:B------:R-:W-:Y:S02]  /*16b0*/  @!P1 IADD3 R96, R171, R88, RZ ;  /* 0x00000058ab609210 */ /* 0x000fe40007ffe0ff */
[----:B------:R-:W-:Y:S01]  /*16c0*/  ISETP.NE.AND P0, PT, RZ, UR6, PT ;  /* 0x00000006ff007c0c */ /* 0x000fe2000bf05270 */
[----:B------:R-:W-:Y:S01]  /*16d0*/  WARPSYNC 0xffffffff ;  /* 0xffffffff00007948 */ /* 0x000fe20003800000 */
[----:B------:R-:W-:Y:S01]  /*16e0*/  BSSY B0, `(.L_x_603) ;  /* 0x000005e000007945 */ /* 0x000fe20003800000 */
[----:B------:R-:W-:Y:S04]  /*16f0*/  @!P1 STS.64 [R96.X8+0x3000], R98 ;  /* 0x0030006260009388 */ /* 0x000fe80000008a00 */
[----:B------:R-:W-:Y:S06]  /*1700*/  BAR.SYNC.DEFER_BLOCKING 0x0 ;  /* 0x0000000000007b1d */ /* 0x000fec0000010000 */
[----:B------:R-:W1:Y:S04]  /*1710*/  LDS.128 R88, [R171.X8+0x3000] ;  /* 0x00300000ab587984 */ /* 0x000e680000008c00 */
[----:B0-----:R-:W0:Y:S01]  /*1720*/  LDS.128 R92, [R171.X8+0x3010] ;  /* 0x00301000ab5c7984 */ /* 0x001e220000008c00 */
[----:B-1----:R-:W-:-:S02]  /*1730*/  FADD.FTZ R97, RZ, R88 ;  /* 0x00000058ff617221 */ /* 0x002fc40000010000 */
[----:B------:R-:W-:Y:S02]  /*1740*/  FADD.FTZ R88, RZ, R89 ;  /* 0x00000059ff587221 */ /* 0x000fe40000010000 */
[----:B------:R-:W-:Y:S02]  /*1750*/  FADD.FTZ R97, R90, R97 ;  /* 0x000000615a617221 */ /* 0x000fe40000010000 */
[----:B------:R-:W-:Y:S02]  /*1760*/  FADD.FTZ R88, R91, R88 ;  /* 0x000000585b587221 */ /* 0x000fe40000010000 */
[----:B0-----:R-:W-:Y:S02]  /*1770*/  FADD.FTZ R97, R97, R92 ;  /* 0x0000005c61617221 */ /* 0x001fe40000010000 */
        /* <DEDUP_REMOVED lines=14> */
[-CC-:B------:R-:W-:Y:S01]  /*1860*/  FFMA.FTZ R90, R130, R96.reuse, R97.reuse ;  /* 0x00000060825a7223 */ /* 0x180fe20000010061 */
[----:B------:R-:W-:Y:S01]  /*1870*/  HFMA2.MMA R94, -RZ, RZ, 0, 9.5367431640625e-07 ;  /* 0x00000010ff5e7435 */ /* 0x000fe200000001ff */
[-CC-:B------:R-:W-:Y:S01]  /*1880*/  FFMA.FTZ R99, R137, R96.reuse, R97.reuse ;  /* 0x0000006089637223 */ /* 0x180fe20000010061 */
[----:B------:R-:W-:Y:S01]  /*1890*/  ISETP.NE.U32.AND P0, PT, RZ, c[0x0][0x250], PT ;  /* 0x00009400ff007a0c */ /* 0x000fe20003f05070 */
[----:B------:R-:W-:-:S02]  /*18a0*/  FFMA.FTZ R92, R136, R96, R97 ;  /* 0x00000060885c7223 */ /* 0x000fc40000010061 */
[-CC-:B------:R-:W-:Y:S01]  /*18b0*/  FFMA.FTZ R171, R141, R96.reuse, R97.reuse ;  /* 0x000000608dab7223 */ /* 0x180fe20000010061 */
[----:B------:R-:W-:Y:S01]  /*18c0*/  ISETP.NE.AND.EX P0, PT, RZ, c[0x0][0x254], PT, P0 ;  /* 0x00009500ff007a0c */ /* 0x000fe20003f05300 */
[----:B------:R-:W-:Y:S02]  /*18d0*/  FFMA.FTZ R181, R142, R96, R97 ;  /* 0x000000608eb57223 */ /* 0x000fe40000010061 */
[----:B------:R-:W-:Y:S02]  /*18e0*/  FADD.FTZ R89, R128, -R89 ;  /* 0x8000005980597221 */ /* 0x000fe40000010000 */
[----:B------:R-:W-:Y:S02]  /*18f0*/  FADD.FTZ R91, R133, -R88 ;  /* 0x80000058855b7221 */ /* 0x000fe40000010000 */
        /* <DEDUP_REMOVED lines=9> */
[C---:B------:R-:W-:Y:S02]  /*1990*/  FMUL.FTZ R176, R124.reuse, R173 ;  /* 0x000000ad7cb07220 */ /* 0x040fe40000410000 */
[C---:B------:R-:W-:Y:S02]  /*19a0*/  FMUL.FTZ R175, R124.reuse, R175 ;  /* 0x000000af7caf7220 */ /* 0x040fe40000410000 */
[C---:B------:R-:W-:Y:S02]  /*19b0*/  FMUL.FTZ R180, R124.reuse, R177 ;  /* 0x000000b17cb47220 */ /* 0x040fe40000410000 */
[C---:B------:R-:W-:Y:S02]  /*19c0*/  FMUL.FTZ R179, R124.reuse, R179 ;  /* 0x000000b37cb37220 */ /* 0x040fe40000410000 */
[----:B------:R-:W-:-:S02]  /*19d0*/  FMUL.FTZ R182, R124, R181 ;  /* 0x000000b57cb67220 */ /* 0x000fc40000410000 */
[----:B------:R-:W-:Y:S01]  /*19e0*/  IMAD.WIDE.U32 R92, R123, R94, c[0x0][0x248] ;  /* 0x000092007b5c7625 */ /* 0x000fe200078e005e */
[----:B------:R-:W-:-:S03]  /*19f0*/  @P5 MOV R94, 0x20 ;  /* 0x00000020005e5802 */ /* 0x000fc60000000f00 */
        /* <DEDUP_REMOVED lines=16> */
[----:B------:R-:W-:Y:S02]  /*1b00*/  SEL R83, R182, R83, P5 ;  /* 0x00000053b6537207 */ /* 0x000fe40002800000 */
[----:B------:R-:W-:Y:S01]  /*1b10*/  F2FP.BF16.PACK_AB R88, R98, R99 ;  /* 0x000000636258723e */ /* 0x000fe200000010ff */
[----:B------:R-:W-:Y:S01]  /*1b20*/  @P5 STG.E.128 [R94.64], R76 ;  /* 0x0000004c5e005986 */ /* 0x000fe2000c101d04 */
[----:B------:R-:W-:Y:S02]  /*1b30*/  F2FP.BF16.PACK_AB R89, R176, R171 ;  /* 0x000000abb059723e */ /* 0x000fe400000010ff */
[----:B------:R-:W-:Y:S01]  /*1b40*/  F2FP.BF16.PACK_AB R90, R180, R175 ;  /* 0x000000afb45a723e */ /* 0x000fe200000010ff */
[----:B------:R0:W-:Y:S01]  /*1b50*/  @P5 STG.E.128 [R94.64+0x10], R80 ;  /* 0x000010505e005986 */ /* 0x0001e2000c101d04 */
        /* <DEDUP_REMOVED lines=11> */
[----:B0-----:R-:W-:Y:S02]  /*1c10*/  @P0 LEA R94, P1, R123, c[0x0][0x250], 0x4 ;  /* 0x000094007b5e0a11 */ /* 0x001fe400078220ff */
[----:B------:R-:W-:Y:S02]  /*1c20*/  @P0 PRMT R85, R171, 0x7610, R85 ;  /* 0x00007610ab550816 */ /* 0x000fe40000000055 */
[----:B------:R-:W-:Y:S02]  /*1c30*/  @P0 PRMT R86, R175, 0x7610, R86 ;  /* 0x00007610af560816 */ /* 0x000fe40000000056 */
[----:B------:R-:W-:-:S02]  /*1c40*/  @P0 PRMT R87, R179, 0x7610, R87 ;  /* 0x00007610b3570816 */ /* 0x000fc40000000057 */
[----:B------:R-:W-:Y:S02]  /*1c50*/  @P0 LEA.HI.X R95, R123, c[0x0][0x254], RZ, 0x4, P1 ;  /* 0x000095007b5f0a11 */ /* 0x000fe400008f24ff */
[----:B------:R-:W-:Y:S02]  /*1c60*/  @P0 PRMT R84, R84, 0x5410, R98 ;  /* 0x0000541054540816 */ /* 0x000fe40000000062 */
[----:B------:R-:W-:Y:S02]  /*1c70*/  @P0 PRMT R85, R85, 0x5410, R176 ;  /* 0x0000541055550816 */ /* 0x000fe400000000b0 */
[----:B------:R-:W-:Y:S02]  /*1c80*/  @P0 PRMT R86, R86, 0x5410, R180 ;  /* 0x0000541056560816 */ /* 0x000fe400000000b4 */
[----:B------:R-:W-:Y:S02]  /*1c90*/  @P0 PRMT R87, R87, 0x5410, R182 ;  /* 0x0000541057570816 */ /* 0x000fe400000000b6 */
[----:B------:R-:W-:-:S03]  /*1ca0*/  IADD3 R123, R123, 0x80, RZ ;  /* 0x000000807b7b7810 */ /* 0x000fc60007ffe0ff */
[----:B------:R1:W-:Y:S04]  /*1cb0*/  @P0 STG.E.128 [R94.64], R84 ;  /* 0x000000545e000986 */ /* 0x0003e8000c101d04 */
.L_x_604:
[----:B------:R-:W-:Y:S05]  /*1cc0*/  BSYNC B0 ;  /* 0x0000000000007941 */ /* 0x000fea0003800000 */
.L_x_603:
[----:B------:R-:W-:Y:S01]  /*1cd0*/  BSSY B0, `(.L_x_605) ;  /* 0x000004f000007945 */ /* 0x000fe20003800000 */
[----:B------:R-:W-:Y:S05]  /*1ce0*/  @!P3 BRA `(.L_x_606) ;  /* 0x000004d00000b947 */ /* 0x000fea0003800000 */
[----:B------:R-:W-:Y:S01]  /*1cf0*/  ISETP.NE.U32.AND P1, PT, RZ, c[0x0][0x218], PT ;  /* 0x00008600ff007a0c */ /* 0x000fe20003f25070 */
[----:B------:R-:W-:Y:S01]  /*1d00*/  HFMA2.MMA R98, -RZ, RZ, 0, 9.5367431640625e-07 ;  /* 0x00000010ff627435 */ /* 0x000fe200000001ff */
[----:B------:R-:W-:Y:S01]  /*1d10*/  ISETP.NE.U32.AND P5, PT, RZ, c[0x0][0x258], PT ;  /* 0x00009600ff007a0c */ /* 0x000fe20003fa5070 */
[-CC-:B-1----:R-:W-:Y:S01]  /*1d20*/  FFMA.FTZ R89, R127, R96.reuse, R97.reuse ;  /* 0x000000607f597223 */ /* 0x182fe20000010061 */
[----:B------:R-:W-:Y:S01]  /*1d30*/  ISETP.NE.AND.EX P1, PT, RZ, c[0x0][0x21c], PT, P1 ;  /* 0x00008700ff007a0c */ /* 0x000fe20003f25310 */
[-CC-:B------:R-:W-:Y:S01]  /*1d40*/  FFMA.FTZ R88, R144, R96.reuse, R97.reuse ;  /* 0x0000006090587223 */ /* 0x180fe20000010061 */
        /* <DEDUP_REMOVED lines=15> */
[----:B------:R-:W-:Y:S02]  /*1e40*/  FADD.FTZ R179, R156, -R171 ;  /* 0x800000ab9cb37221 */ /* 0x000fe40000010000 */
[----:B------:R-:W-:Y:S01]  /*1e50*/  FADD.FTZ R181, R155, -R94 ;  /* 0x8000005e9bb57221 */ /* 0x000fe20000010000 */
[----:B------:R-:W-:Y:S01]  /*1e60*/  @P5 MOV R94, 0x20 ;  /* 0x00000020005e5802 */ /* 0x000fe20000000f00 */
[----:B------:R-:W-:-:S04]  /*1e70*/  IMAD.WIDE.U32 R92, R123, R98, c[0x0][0x248] ;  /* 0x000092007b5c7625 */ /* 0x000fc800078e0062 */
[C---:B-----5:R-:W-:Y:S02]  /*1e80*/  FMUL.FTZ R99, R124.reuse, R89 ;  /* 0x000000597c637220 */ /* 0x060fe40000410000 */
[C---:B------:R-:W-:Y:S02]  /*1e90*/  FMUL.FTZ R98, R124.reuse, R91 ;  /* 0x0000005b7c627220 */ /* 0x040fe40000410000 */
[C---:B------:R-:W-:Y:S02]  /*1ea0*/  FMUL.FTZ R171, R124.reuse, R95 ;  /* 0x0000005f7cab7220 */ /* 0x040fe40000410000 */
[C---:B------:R-:W-:Y:S02]  /*1eb0*/  FMUL.FTZ R176, R124.reuse, R173 ;  /* 0x000000ad7cb07220 */ /* 0x040fe40000410000 */
[C---:B------:R-:W-:Y:S02]  /*1ec0*/  FMUL.FTZ R175, R124.reuse, R175 ;  /* 0x000000af7caf7220 */ /* 0x040fe40000410000 */
[----:B------:R-:W-:-:S02]  /*1ed0*/  FMUL.FTZ R180, R124, R177 ;  /* 0x000000b17cb47220 */ /* 0x000fc40000410000 */
[C---:B------:R-:W-:Y:S02]  /*1ee0*/  FMUL.FTZ R179, R124.reuse, R179 ;  /* 0x000000b37cb37220 */ /* 0x040fe40000410000 */
        /* <DEDUP_REMOVED lines=45> */
.L_x_606:
[----:B------:R-:W-:Y:S05]  /*21c0*/  BSYNC B0 ;  /* 0x0000000000007941 */ /* 0x000fea0003800000 */
.L_x_605:
[----:B------:R-:W-:Y:S01]  /*21d0*/  BSSY B0, `(.L_x_607) ;  /* 0x000004e000007945 */ /* 0x000fe20003800000 */
[----:B------:R-:W-:Y:S05]  /*21e0*/  @!P4 BRA `(.L_x_608) ;  /* 0x000004c00000c947 */ /* 0x000fea0003800000 */
[----:B------:R-:W-:Y:S01]  /*21f0*/  ISETP.NE.U32.AND P1, PT, RZ, c[0x0][0x218], PT ;  /* 0x00008600ff007a0c */ /* 0x000fe20003f25070 */
[-CC-:B-1----:R-:W-:Y:S01]  /*2200*/  FFMA.FTZ R89, R129, R96.reuse, R97.reuse ;  /* 0x0000006081597223 */ /* 0x182fe20000010061 */
        /* <DEDUP_REMOVED lines=74> */
.L_x_608:
[----:B------:R-:W-:Y:S05]  /*26b0*/  BSYNC B0 ;  /* 0x0000000000007941 */ /* 0x000fea0003800000 */
.L_x_607:
[----:B------:R-:W-:Y:S02]  /*26c0*/  IADD3 R113, R113, c[0x0][0x160], RZ ;  /* 0x0000580071717a10 */ /* 0x000fe40007ffe0ff */
[----:B------:R-:W-:Y:S02]  /*26d0*/  LOP3.LUT P1, RZ, R115, 0xff, RZ, 0xc0, !PT ;  /* 0x000000ff73ff7812 */ /* 0x000fe4000782c0ff */
[----:B------:R-:W-:Y:S02]  /*26e0*/  ISETP.GE.AND P0, PT, R113, c[0x0][0x164], PT ;  /* 0x0000590071007a0c */ /* 0x000fe40003f06270 */
[----:B------:R-:W-:-:S11]  /*26f0*/  SEL R115, RZ, 0x1, P1 ;  /* 0x00000001ff737807 */ /* 0x000fd60000800000 */
[----:B-1---5:R-:W-:Y:S01]  /*2700*/  @P0 CALL.REL.NOINC `(.L_x_594) ;  /* 0x0000001000000944 */ /* 0x022fe20003c00000 */
[----:B------:R-:W-:Y:S05]  /*2710*/  BRA `(.L_x_609) ;  /* 0xffffddb000007947 */ /* 0x000fea000383ffff */
.L_x_594:
        /* <DEDUP_REMOVED lines=31> */
.L_x_601:
[----:B------:R-:W-:Y:S01]  /*2910*/  HFMA2.MMA R96, -RZ, RZ, 0, 9.5367431640625e-07 ;  /* 0x00000010ff607435 */ /* 0x000fe200000001ff */
[----:B------:R-:W-:-:S02]  /*2920*/  MOV R91, R177 ;  /* 0x000000b1005b7202 */ /* 0x000fc40000000f00 */
[----:B------:R-:W-:Y:S02]  /*2930*/  MOV R93, 0x1f ;  /* 0x0000001f005d7802 */ /* 0x000fe40000000f00 */
[----:B------:R-:W-:Y:S02]  /*2940*/  MOV R98, 0xffffffff ;  /* 0xffffffff00627802 */ /* 0x000fe40000000f00 */
[----:B------:R-:W-:Y:S02]  /*2950*/  MOV R88, 0x2970 ;  /* 0x0000297000587802 */ /* 0x000fe40000000f00 */
[----:B-----5:R-:W-:Y:S05]  /*2960*/  CALL.REL.NOINC `($__internal_38_$__cuda_sm70_shflsync_down_p) ;  /* 0x0000046000007944 */ /* 0x020fea0003c00000 */
[----:B-1----:R-:W-:Y:S01]  /*2970*/  MOV R90, R91 ;  /* 0x0000005b005a7202 */ /* 0x002fe20000000f00 */
[----:B0-----:R-:W-:Y:S05]  /*2980*/  BRA `(.L_x_610) ;  /* 0xffffebc000007947 */ /* 0x001fea000383ffff */
.L_x_602:
[----:B------:R-:W-:Y:S01]  /*2990*/  HFMA2.MMA R96, -RZ, RZ, 0, 9.5367431640625e-07 ;  /* 0x00000010ff607435 */ /* 0x000fe200000001ff */
[----:B------:R-:W-:Y:S02]  /*29a0*/  MOV R91, R176 ;  /* 0x000000b0005b7202 */ /* 0x000fe40000000f00 */
[----:B------:R-:W-:Y:S02]  /*29b0*/  MOV R93, 0x1f ;  /* 0x0000001f005d7802 */ /* 0x000fe40000000f00 */
[----:B------:R-:W-:-:S02]  /*29c0*/  MOV R98, 0xffffffff ;  /* 0xffffffff00627802 */ /* 0x000fc40000000f00 */
[----:B------:R-:W-:Y:S02]  /*29d0*/  MOV R88, 0x29f0 ;  /* 0x000029f000587802 */ /* 0x000fe40000000f00 */
[----:B01---5:R-:W-:Y:S05]  /*29e0*/  CALL.REL.NOINC `($__internal_38_$__cuda_sm70_shflsync_down_p) ;  /* 0x000003e000007944 */ /* 0x023fea0003c00000 */
[----:B------:R-:W-:Y:S01]  /*29f0*/  FADD.FTZ R177, R90, R177 ;  /* 0x000000b15ab17221 */ /* 0x000fe20000010000 */
[----:B0-----:R-:W-:Y:S01]  /*2a00*/  HFMA2.MMA R96, -RZ, RZ, 0, 4.76837158203125e-07 ;  /* 0x00000008ff607435 */ /* 0x001fe200000001ff */
[----:B-1----:R-:W-:Y:S01]  /*2a10*/  FADD.FTZ R176, R176, R91 ;  /* 0x0000005bb0b07221 */ /* 0x002fe20000010000 */
[----:B------:R-:W-:Y:S02]  /*2a20*/  MOV R93, 0x1f ;  /* 0x0000001f005d7802 */ /* 0x000fe40000000f00 */
[----:B------:R-:W-:Y:S02]  /*2a30*/  MOV R98, 0xffffffff ;  /* 0xffffffff00627802 */ /* 0x000fe40000000f00 */
[----:B------:R-:W-:Y:S02]  /*2a40*/  MOV R91, R177 ;  /* 0x000000b1005b7202 */ /* 0x000fe40000000f00 */
[----:B------:R-:W-:Y:S02]  /*2a50*/  MOV R88, 0x2a70 ;  /* 0x00002a7000587802 */ /* 0x000fe40000000f00 */
[----:B------:R-:W-:Y:S05]  /*2a60*/  CALL.REL.NOINC `($__internal_38_$__cuda_sm70_shflsync_down_p) ;  /* 0x0000036000007944 */ /* 0x000fea0003c00000 */
[----:B0-----:R-:W-:Y:S01]  /*2a70*/  HFMA2.MMA R96, -RZ, RZ, 0, 4.76837158203125e-07 ;  /* 0x00000008ff607435 */ /* 0x001fe200000001ff */
[----:B-1----:R-:W-:-:S02]  /*2a80*/  MOV R90, R91 ;  /* 0x0000005b005a7202 */ /* 0x002fc40000000f00 */
[----:B------:R-:W-:Y:S02]  /*2a90*/  MOV R91, R176 ;  /* 0x000000b0005b7202 */ /* 0x000fe40000000f00 */
[----:B------:R-:W-:Y:S02]  /*2aa0*/  MOV R93, 0x1f ;  /* 0x0000001f005d7802 */ /* 0x000fe40000000f00 */
[----:B------:R-:W-:Y:S02]  /*2ab0*/  MOV R98, 0xffffffff ;  /* 0xffffffff00627802 */ /* 0x000fe40000000f00 */
[----:B------:R-:W-:Y:S02]  /*2ac0*/  MOV R88, 0x2ae0 ;  /* 0x00002ae000587802 */ /* 0x000fe40000000f00 */
[----:B------:R-:W-:Y:S05]  /*2ad0*/  CALL.REL.NOINC `($__internal_38_$__cuda_sm70_shflsync_down_p) ;  /* 0x000002f000007944 */ /* 0x000fea0003c00000 */
[----:B------:R-:W-:Y:S01]  /*2ae0*/  FADD.FTZ R177, R90, R177 ;  /* 0x000000b15ab17221 */ /* 0x000fe20000010000 */
[----:B0-----:R-:W-:Y:S01]  /*2af0*/  HFMA2.MMA R96, -RZ, RZ, 0, 2.384185791015625e-07 ;  /* 0x00000004ff607435 */ /* 0x001fe200000001ff */
[----:B-1----:R-:W-:Y:S01]  /*2b00*/  FADD.FTZ R176, R176, R91 ;  /* 0x0000005bb0b07221 */ /* 0x002fe20000010000 */
[----:B------:R-:W-:Y:S02]  /*2b10*/  MOV R93, 0x1f ;  /* 0x0000001f005d7802 */ /* 0x000fe40000000f00 */
[----:B------:R-:W-:-:S02]  /*2b20*/  MOV R98, 0xffffffff ;  /* 0xffffffff00627802 */ /* 0x000fc40000000f00 */
[----:B------:R-:W-:Y:S02]  /*2b30*/  MOV R91, R177 ;  /* 0x000000b1005b7202 */ /* 0x000fe40000000f00 */
[----:B------:R-:W-:Y:S02]  /*2b40*/  MOV R88, 0x2b60 ;  /* 0x00002b6000587802 */ /* 0x000fe40000000f00 */
[----:B------:R-:W-:Y:S05]  /*2b50*/  CALL.REL.NOINC `($__internal_38_$__cuda_sm70_shflsync_down_p) ;  /* 0x0000027000007944 */ /* 0x000fea0003c00000 */
[----:B0-----:R-:W-:Y:S01]  /*2b60*/  HFMA2.MMA R96, -RZ, RZ, 0, 2.384185791015625e-07 ;  /* 0x00000004ff607435 */ /* 0x001fe200000001ff */
[----:B-1----:R-:W-:Y:S02]  /*2b70*/  MOV R90, R91 ;  /* 0x0000005b005a7202 */ /* 0x002fe40000000f00 */
[----:B------:R-:W-:Y:S02]  /*2b80*/  MOV R91, R176 ;  /* 0x000000b0005b7202 */ /* 0x000fe40000000f00 */
[----:B------:R-:W-:Y:S02]  /*2b90*/  MOV R93, 0x1f ;  /* 0x0000001f005d7802 */ /* 0x000fe40000000f00 */
[----:B------:R-:W-:Y:S02]  /*2ba0*/  MOV R98, 0xffffffff ;  /* 0xffffffff00627802 */ /* 0x000fe40000000f00 */
[----:B------:R-:W-:-:S02]  /*2bb0*/  MOV R88, 0x2bd0 ;  /* 0x00002bd000587802 */ /* 0x000fc40000000f00 */
[----:B------:R-:W-:Y:S05]  /*2bc0*/  CALL.REL.NOINC `($__internal_38_$__cuda_sm70_shflsync_down_p) ;  /* 0x0000020000007944 */ /* 0x000fea0003c00000 */
[----:B------:R-:W-:Y:S01]  /*2bd0*/  FADD.FTZ R177, R90, R177 ;  /* 0x000000b15ab17221 */ /* 0x000fe20000010000 */
[----:B0-----:R-:W-:Y:S01]  /*2be0*/  HFMA2.MMA R96, -RZ, RZ, 0, 1.1920928955078125e-07 ;  /* 0x00000002ff607435 */ /* 0x001fe200000001ff */
[----:B-1----:R-:W-:Y:S01]  /*2bf0*/  FADD.FTZ R94, R176, R91 ;  /* 0x0000005bb05e7221 */ /* 0x002fe20000010000 */
[----:B------:R-:W-:-:S02]  /*2c00*/  MOV R93, 0x1f ;  /* 0x0000001f005d7802 */ /* 0x000fc40000000f00 */
[----:B------:R-:W-:Y:S02]  /*2c10*/  MOV R98, 0xffffffff ;  /* 0xffffffff00627802 */ /* 0x000fe40000000f00 */
[----:B------:R-:W-:Y:S02]  /*2c20*/  MOV R91, R177 ;  /* 0x000000b1005b7202 */ /* 0x000fe40000000f00 */
[----:B------:R-:W-:Y:S02]  /*2c30*/  MOV R88, 0x2c50 ;  /* 0x00002c5000587802 */ /* 0x000fe40000000f00 */
[----:B------:R-:W-:Y:S05]  /*2c40*/  CALL.REL.NOINC `($__internal_38_$__cuda_sm70_shflsync_down_p) ;  /* 0x0000018000007944 */ /* 0x000fea0003c00000 */
[----:B0-----:R-:W-:Y:S01]  /*2c50*/  HFMA2.MMA R96, -RZ, RZ, 0, 1.1920928955078125e-07 ;  /* 0x00000002ff607435 */ /* 0x001fe200000001ff */
[----:B-1----:R-:W-:Y:S02]  /*2c60*/  MOV R90, R91 ;  /* 0x0000005b005a7202 */ /* 0x002fe40000000f00 */
[----:B------:R-:W-:Y:S02]  /*2c70*/  MOV R91, R94 ;  /* 0x0000005e005b7202 */ /* 0x000fe40000000f00 */
[----:B------:R-:W-:Y:S02]  /*2c80*/  MOV R93, 0x1f ;  /* 0x0000001f005d7802 */ /* 0x000fe40000000f00 */
[----:B------:R-:W-:-:S02]  /*2c90*/  MOV R98, 0xffffffff ;  /* 0xffffffff00627802 */ /* 0x000fc40000000f00 */
[----:B------:R-:W-:Y:S02]  /*2ca0*/  MOV R88, 0x2cc0 ;  /* 0x00002cc000587802 */ /* 0x000fe40000000f00 */
[----:B------:R-:W-:Y:S05]  /*2cb0*/  CALL.REL.NOINC `($__internal_38_$__cuda_sm70_shflsync_down_p) ;  /* 0x0000011000007944 */ /* 0x000fea0003c00000 */
[----:B------:R-:W-:Y:S01]  /*2cc0*/  FADD.FTZ R92, R90, R177 ;  /* 0x000000b15a5c7221 */ /* 0x000fe20000010000 */
[----:B0-----:R-:W-:Y:S01]  /*2cd0*/  HFMA2.MMA R96, -RZ, RZ, 0, 5.9604644775390625e-08 ;  /* 0x00000001ff607435 */ /* 0x001fe200000001ff */
[----:B-1----:R-:W-:Y:S01]  /*2ce0*/  FADD.FTZ R94, R94, R91 ;  /* 0x0000005b5e5e7221 */ /* 0x002fe20000010000 */
[----:B------:R-:W-:Y:S02]  /*2cf0*/  MOV R93, 0x1f ;  /* 0x0000001f005d7802 */ /* 0x000fe40000000f00 */
[----:B------:R-:W-:Y:S02]  /*2d00*/  MOV R98, 0xffffffff ;  /* 0xffffffff00627802 */ /* 0x000fe40000000f00 */
[----:B------:R-:W-:Y:S02]  /*2d10*/  MOV R91, R92 ;  /* 0x0000005c005b7202 */ /* 0x000fe40000000f00 */
[----:B------:R-:W-:Y:S02]  /*2d20*/  MOV R88, 0x2d40 ;  /* 0x00002d4000587802 */ /* 0x000fe40000000f00 */
[----:B------:R-:W-:Y:S05]  /*2d30*/  CALL.REL.NOINC `($__internal_38_$__cuda_sm70_shflsync_down_p) ;  /* 0x0000009000007944 */ /* 0x000fea0003c00000 */
[----:B0-----:R-:W-:Y:S01]  /*2d40*/  HFMA2.MMA R96, -RZ, RZ, 0, 5.9604644775390625e-08 ;  /* 0x00000001ff607435 */ /* 0x001fe200000001ff */
[----:B-1----:R-:W-:-:S02]  /*2d50*/  MOV R95, R91 ;  /* 0x0000005b005f7202 */ /* 0x002fc40000000f00 */
[----:B------:R-:W-:Y:S02]  /*2d60*/  MOV R91, R94 ;  /* 0x0000005e005b7202 */ /* 0x000fe40000000f00 */
[----:B------:R-:W-:Y:S02]  /*2d70*/  MOV R93, 0x1f ;  /* 0x0000001f005d7802 */ /* 0x000fe40000000f00 */
[----:B------:R-:W-:Y:S02]  /*2d80*/  MOV R98, 0xffffffff ;  /* 0xffffffff00627802 */ /* 0x000fe40000000f00 */
[----:B------:R-:W-:Y:S02]  /*2d90*/  MOV R88, 0x2db0 ;  /* 0x00002db000587802 */ /* 0x000fe40000000f00 */
[----:B------:R-:W-:Y:S05]  /*2da0*/  CALL.REL.NOINC `($__internal_38_$__cuda_sm70_shflsync_down_p) ;  /* 0x0000002000007944 */ /* 0x000fea0003c00000 */
[----:B-1----:R-:W-:Y:S01]  /*2db0*/  MOV R89, R91 ;  /* 0x0000005b00597202 */ /* 0x002fe20000000f00 */
[----:B0-----:R-:W-:Y:S05]  /*2dc0*/  BRA `(.L_x_611) ;  /* 0xffffe8a000007947 */ /* 0x001fea000383ffff */
        .weak           $__internal_38_$__cuda_sm70_shflsync_down_p
        .type           $__internal_38_$__cuda_sm70_shflsync_down_p,@function
        .size           $__internal_38_$__cuda_sm70_shflsync_down_p,(.L_x_2056 - $__internal_38_$__cuda_sm70_shflsync_down_p)
$__internal_38_$__cuda_sm70_shflsync_down_p:
[----:B------:R-:W-:Y:S01]  /*2dd0*/  HFMA2.MMA R89, -RZ, RZ, 0, 0 ;  /* 0x00000000ff597435 */ /* 0x000fe200000001ff */
[----:B------:R-:W-:Y:S04]  /*2de0*/  WARPSYNC R98 ;  /* 0x0000006200007348 */ /* 0x000fe80003800000 */
[----:B------:R0:W1:Y:S01]  /*2df0*/  SHFL.DOWN PT, R91, R91, R96, R93 ;  /* 0x080000605b5b7389 */ /* 0x00006200000e005d */
[----:B------:R-:W-:Y:S05]  /*2e00*/  RET.REL.NODEC R88 `(_ZN10layer_norm31ln_parallel_residual_bwd_kernelINS_13Kernel_traitsI13__nv_bfloat16S2_fS2_fjLj3072ELj1ELj1ELj4ELj16ENS_18Kernel_traits_baseILj3072ES2_S2_fS2_fjLj128EEEEELb0ELb1ELb0EEEvNS_9BwdParamsE) ;  /* 0xffffd1f058007950 */ /* 0x000fea0003c3ffff */
.L_x_612:
        /* <DEDUP_REMOVED lines=15> */
.L_x_2056:


//--------------------- .text._ZN10layer_norm31ln_parallel_residual_bwd_kernelINS_13Kernel_traitsI13__nv_bfloat16S2_fS2_fjLj3072ELj1ELj1ELj4ELj16ENS_18Kernel_traits_baseILj3072ES2_S2_fS2_fjLj128EEEEELb0ELb1ELb1EEEvNS_9BwdParamsE --------------------------
	.section	.text._ZN10layer_norm31ln_parallel_residual_bwd_kernelINS_13Kernel_traitsI13__nv_bfloat16S2_fS2_fjLj3072ELj1ELj1ELj4ELj16ENS_18Kernel_traits_baseILj3072ES2_S2_fS2_fjLj128EEEEELb0ELb1ELb1EEEvNS_9BwdParamsE,"ax",@progbits
	.sectioninfo	@"SHI_REGISTERS=203"
	.align	128
        .global         _ZN10layer_norm31ln_parallel_residual_bwd_kernelINS_13Kernel_traitsI13__nv_bfloat16S2_fS2_fjLj3072ELj1ELj1ELj4ELj16ENS_18Kernel_traits_baseILj3072ES2_S2_fS2_fjLj128EEEEELb0ELb1ELb1EEEvNS_9BwdParamsE
        .type           _ZN10layer_norm31ln_parallel_residual_bwd_kernelINS_13Kernel_traitsI13__nv_bfloat16S2_fS2_fjLj3072ELj1ELj1ELj4ELj16ENS_18Kernel_traits_baseILj3072ES2_S2_fS2_fjLj128EEEEELb0ELb1ELb1EEEvNS_9BwdParamsE,@function
        .size           _ZN10layer_norm31ln_parallel_residual_bwd_kernelINS_13Kernel_traitsI13__nv_bfloat16S2_fS2_fjLj3072ELj1ELj1ELj4ELj16ENS_18Kernel_traits_baseILj3072ES2_S2_fS2_fjLj128EEEEELb0ELb1ELb1EEEvNS_9BwdParamsE,(.L_x_2057 - _ZN10layer_norm31ln_parallel_residual_bwd_kernelINS_13Kernel_traitsI13__nv_bfloat16S2_fS2_fjLj3072ELj1ELj1ELj4ELj16ENS_18Kernel_traits_baseILj3072ES2_S2_fS2_fjLj128EEEEELb0ELb1ELb1EEEvNS_9BwdParamsE)
        .other          _ZN10layer_norm31ln_parallel_residual_bwd_kernelINS_13Kernel_traitsI13__nv_bfloat16S2_fS2_fjLj3072ELj1ELj1ELj4ELj16ENS_18Kernel_traits_baseILj3072ES2_S2_fS2_fjLj128EEEEELb0ELb1ELb1EEEvNS_9BwdParamsE,@"STO_CUDA_ENTRY STV_DEFAULT"
_ZN10layer_norm31ln_parallel_residual_bwd_kernelINS_13Kernel_traitsI13__nv_bfloat16S2_fS2_fjLj3072ELj1ELj1ELj4ELj16ENS_18Kernel_traits_baseILj3072ES2_S2_fS2_fjLj128EEEEELb0ELb1ELb1EEEvNS_9BwdParamsE:
.text._ZN10layer_norm31ln_parallel_residual_bwd_kernelINS_13Kernel_traitsI13__nv_bfloat16S2_fS2_fjLj3072ELj1ELj1ELj4ELj16ENS_18Kernel_traits_baseILj3072ES2_S2_fS2_fjLj128EEEEELb0ELb1ELb1EEEvNS_9BwdParamsE:
        /* <DEDUP_REMOVED lines=32> */
.L_x_613:
        /* <DEDUP_REMOVED lines=57> */
.L_x_618:
[----:B------:R-:W-:Y:S01]  /*0590*/  IMAD R2, R142, c[0x0][0x168], RZ ;  /* 0x00005a008e027a24 */ /* 0x000fe200078e02ff */
[----:B------:R-:W-:Y:S02]  /*05a0*/  MOV R153, 0x4 ;  /* 0x0000000400997802 */ /* 0x000fe40000000f00 */
[----:B------:R-:W-:-:S02]  /*05b0*/  LOP3.LUT R41, R0, 0x7f, RZ, 0xc0, !PT ;  /* 0x0000007f00297812 */ /* 0x000fc400078ec0ff */
[----:B------:R-:W-:Y:S02]  /*05c0*/  SHF.R.S32.HI R3, RZ, 0x1f, R2 ;  /* 0x0000001fff037819 */ /* 0x000fe40000011402 */
[----:B------:R-:W-:Y:S02]  /*05d0*/  MOV R163, 0x20 ;  /* 0x0000002000a37802 */ /* 0x000fe40000000f00 */
[----:B------:R-:W-:Y:S01]  /*05e0*/  LEA.HI R150, R3, R2, RZ, 0x3 ;  /* 0x0000000203967211 */ /* 0x000fe200078f18ff */
[----:B------:R-:W-:Y:S01]  /*05f0*/  IMAD.WIDE R2, R142, R153, c[0x0][0x1a0] ;  /* 0x000068008e027625 */ /* 0x000fe200078e0299 */
[----:B------:R-:W-:Y:S02]  /*0600*/  MOV R69, 0x10 ;  /* 0x0000001000457802 */ /* 0x000fe40000000f00 */
[----:B------:R-:W-:Y:S02]  /*0610*/  LEA.HI.SX32 R150, R150, R41, 0x1d ;  /* 0x0000002996967211 */ /* 0x000fe400078feaff */
[----:B------:R0:W2:Y:S02]  /*0620*/  LDG.E R162, [R2.64] ;  /* 0x0000000402a27981 */ /* 0x0000a4000c1e1900 */
[C---:B------:R-:W-:Y:S01]  /*0630*/  IADD3 R152, R150.reuse, 0x80, RZ ;  /* 0x0000008096987810 */ /* 0x040fe20007ffe0ff */
[----:B------:R-:W-:-:S04]  /*0640*/  IMAD.WIDE.U32 R154, R150, R163, c[0x0][0x188] ;  /* 0x00006200969a7625 */ /* 0x000fc800078e00a3 */
[----:B------:R-:W-:Y:S01]  /*0650*/  IMAD.WIDE.U32 R44, R150, R69, c[0x0][0x208] ;  /* 0x00008200962c7625 */ /* 0x000fe200078e0045 */
[----:B------:R1:W3:Y:S03]  /*0660*/  LDG.E.128 R40, [R154.64] ;  /* 0x000000049a287981 */ /* 0x0002e6000c1e1d00 */
[----:B------:R-:W-:Y:S01]  /*0670*/  IMAD.WIDE.U32 R158, R152, R163, c[0x0][0x188] ;  /* 0x00006200989e7625 */ /* 0x000fe200078e00a3 */
[----:B------:R1:W4:Y:S03]  /*0680*/  LDG.E.128 R48, [R154.64+0x10] ;  /* 0x000010049a307981 */ /* 0x000326000c1e1d00 */
[----:B0-----:R-:W-:Y:S01]  /*0690*/  IMAD.WIDE R2, R142, R153, c[0x0][0x1a8] ;  /* 0x00006a008e027625 */ /* 0x001fe200078e0299 */
[----:B------:R-:W4:Y:S03]  /*06a0*/  LDG.E.128 R44, [R44.64] ;  /* 0x000000042c2c7981 */ /* 0x000f26000c1e1d00 */
[----:B------:R-:W-:Y:S01]  /*06b0*/  IMAD.WIDE.U32 R56, R152, R69, c[0x0][0x208] ;  /* 0x0000820098387625 */ /* 0x000fe200078e0045 */
[----:B------:R0:W4:Y:S04]  /*06c0*/  LDG.E.128 R52, [R158.64] ;  /* 0x000000049e347981 */ /* 0x000128000c1e1d00 */
[----:B------:R-:W4:Y:S04]  /*06d0*/  LDG.E R153, [R2.64] ;  /* 0x0000000402997981 */ /* 0x000f28000c1e1900 */
[----:B------:R-:W4:Y:S01]  /*06e0*/  LDG.E.128 R56, [R56.64] ;  /* 0x0000000438387981 */ /* 0x000f22000c1e1d00 */
[----:B------:R-:W-:-:S03]  /*06f0*/  IADD3 R151, R150, 0x100, RZ ;  /* 0x0000010096977810 */ /* 0x000fc60007ffe0ff */
[----:B------:R0:W4:Y:S02]  /*0700*/  LDG.E.128 R60, [R158.64+0x10] ;  /* 0x000010049e3c7981 */ /* 0x000124000c1e1d00 */
[----:B------:R-:W-:-:S05]  /*0710*/  IMAD.WIDE.U32 R160, R151, R163, c[0x0][0x188] ;  /* 0x0000620097a07625 */ /* 0x000fca00078e00a3 */
[----:B------:R0:W4:Y:S01]  /*0720*/  LDG.E.128 R64, [R160.64] ;  /* 0x00000004a0407981 */ /* 0x000122000c1e1d00 */
[----:B------:R-:W-:-:S03]  /*0730*/  IMAD.WIDE.U32 R68, R151, R69, c[0x0][0x208] ;  /* 0x0000820097447625 */ /* 0x000fc600078e0045 */
[----:B------:R0:W4:Y:S04]  /*0740*/  LDG.E.128 R72, [R160.64+0x10] ;  /* 0x00001004a0487981 */ /* 0x000128000c1e1d00 */
[----:B------:R-:W4:Y:S01]  /*0750*/  LDG.E.128 R68, [R68.64] ;  /* 0x0000000444447981 */ /* 0x000f22000c1e1d00 */
[----:B------:R-:W-:-:S04]  /*0760*/  ISETP.NE.U32.AND P0, PT, RZ, c[0x0][0x218], PT ;  /* 0x00008600ff007a0c */ /* 0x000fc80003f05070 */
[----:B------:R-:W-:Y:S01]  /*0770*/  ISETP.NE.AND.EX P0, PT, RZ, c[0x0][0x21c], PT, P0 ;  /* 0x00008700ff007a0c */ /* 0x000fe20003f05300 */
[----:B------:R-:W-:-:S12]  /*0780*/  ULDC.U8 UR6, c[0x0][0x1f0] ;  /* 0x00007c0000067ab9 */ /* 0x000fd80000000000 */
[----:B-1----:R-:W-:-:S04]  /*0790*/  @P0 IMAD.WIDE.U32 R154, R150, R163, c[0x0][0x218] ;  /* 0x00008600969a0625 */ /* 0x002fc800078e00a3 */
        /* <DEDUP_REMOVED lines=8> */
[----:B------:R-:W-:-:S02]  /*0820*/  ISETP.NE.AND P0, PT, RZ, UR6, PT ;  /* 0x00000006ff007c0c */ /* 0x000fc4000bf05270 */
[----:B------:R-:W-:Y:S02]  /*0830*/  LOP3.LUT P1, RZ, R124, 0xff, RZ, 0xc0, !PT ;  /* 0x000000ff7cff7812 */ /* 0x000fe4000782c0ff */
[----:B------:R-:W-:-:S04]  /*0840*/  IADD3 R142, R142, c[0x0][0x160], RZ ;  /* 0x000058008e8e7a10 */ /* 0x000fc80007ffe0ff */
[----:B------:R-:W-:Y:S02]  /*0850*/  ISETP.GE.AND P4, PT, R142, c[0x0][0x164], PT ;  /* 0x000059008e007a0c */ /* 0x000fe40003f86270 */
[----:B--2---:R-:W-:-:S05]  /*0860*/  FSEL R185, R162, RZ, !P0 ;  /* 0x000000ffa2b97208 */ /* 0x004fca0004000000 */
[C---:B---3--:R-:W-:Y:S02]  /*0870*/  FADD.FTZ R162, -R185.reuse, R41 ;  /* 0x00000029b9a27221 */ /* 0x048fe40000010100 */
[C---:B------:R-:W-:Y:S02]  /*0880*/  FADD.FTZ R164, -R185.reuse, R42 ;  /* 0x0000002ab9a47221 */ /* 0x040fe40000010100 */
[C---:B------:R-:W-:Y:S02]  /*0890*/  FADD.FTZ R160, -R185.reuse, R40 ;  /* 0x00000028b9a07221 */ /* 0x040fe40000010100 */
[C---:B-1----:R-:W-:Y:S01]  /*08a0*/  FADD.FTZ R154, -R185.reuse, R43 ;  /* 0x0000002bb99a7221 */ /* 0x042fe20000010100 */
[--C-:B----4-:R-:W-:Y:S02]  /*08b0*/  PRMT R41, RZ, 0x5410, R44.reuse ;  /* 0x00005410ff297816 */ /* 0x110fe4000000002c */
[----:B------:R-:W-:Y:S02]  /*08c0*/  PRMT R43, RZ, 0x7610, R44 ;  /* 0x00007610ff2b7816 */ /* 0x000fe4000000002c */
[----:B------:R-:W-:Y:S01]  /*08d0*/  PRMT R44, RZ, 0x5410, R45 ;  /* 0x00005410ff2c7816 */ /* 0x000fe2000000002d */
[C---:B------:R-:W-:Y:S01]  /*08e0*/  FADD.FTZ R168, -R185.reuse, R52 ;  /* 0x00000034b9a87221 */ /* 0x040fe20000010100 */
[--C-:B------:R-:W-:Y:S01]  /*08f0*/  PRMT R155, RZ, 0x5410, R46.reuse ;  /* 0x00005410ff9b7816 */ /* 0x100fe2000000002e */
[C---:B------:R-:W-:Y:S01]  /*0900*/  FADD.FTZ R170, -R185.reuse, R53 ;  /* 0x00000035b9aa7221 */ /* 0x040fe20000010100 */
[----:B0-----:R-:W-:Y:S01]  /*0910*/  PRMT R157, RZ, 0x7610, R46 ;  /* 0x00007610ff9d7816 */ /* 0x001fe2000000002e */
[----:B------:R-:W-:-:S02]  /*0920*/  FADD.FTZ R46, -R185, R48 ;  /* 0x00000030b92e7221 */ /* 0x000fc40000010100 */
[C---:B------:R-:W-:Y:S02]  /*0930*/  FMUL.FTZ R52, R153.reuse, R164 ;  /* 0x000000a499347220 */ /* 0x040fe40000410000 */
[----:B------:R-:W-:Y:S02]  /*0940*/  FMUL.FTZ R48, R153, R160 ;  /* 0x000000a099307220 */ /* 0x000fe40000410000 */
[----:B------:R-:W-:Y:S01]  /*0950*/  FMUL.FTZ R53, R141, R41 ;  /* 0x000000298d357220 */ /* 0x000fe20000410000 */
[----:B------:R-:W-:Y:S01]  /*0960*/  PRMT R165, RZ, 0x5410, R57 ;  /* 0x00005410ffa57816 */ /* 0x000fe20000000039 */
[----:B------:R-:W-:Y:S01]  /*0970*/  FADD.FTZ R174, -R185, R55 ;  /* 0x00000037b9ae7221 */ /* 0x000fe20000010100 */
[----:B------:R-:W-:Y:S01]  /*0980*/  PRMT R167, RZ, 0x7610, R57 ;  /* 0x00007610ffa77816 */ /* 0x000fe20000000039 */
[----:B------:R-:W-:Y:S02]  /*0990*/  FADD.FTZ R117, R44, R117 ;  /* 0x000000752c757221 */ /* 0x000fe40000010000 */
[----:B------:R-:W-:-:S02]  /*09a0*/  FFMA.FTZ R119, R52, R44, R119 ;  /* 0x0000002c34777223 */ /* 0x000fc40000010077 */
[----:B------:R-:W-:Y:S02]  /*09b0*/  FMUL.FTZ R57, R139, R44 ;  /* 0x0000002c8b397220 */ /* 0x000fe40000410000 */
[----:B------:R-:W-:Y:S02]  /*09c0*/  FADD.FTZ R158, -R185, R50 ;  /* 0x00000032b99e7221 */ /* 0x000fe40000010100 */
[----:B------:R-:W-:Y:S02]  /*09d0*/  FADD.FTZ R122, R41, R122 ;  /* 0x0000007a297a7221 */ /* 0x000fe40000010000 */
[----:B------:R-:W-:Y:S02]  /*09e0*/  FFMA.FTZ R125, R48, R41, R125 ;  /* 0x00000029307d7223 */ /* 0x000fe4000001007d */
[----:B------:R-:W-:Y:S02]  /*09f0*/  FMUL.FTZ R55, R140, R43 ;  /* 0x0000002b8c377220 */ /* 0x000fe40000410000 */
[----:B------:R-:W-:-:S02]  /*0a00*/  FADD.FTZ R44, RZ, R53 ;  /* 0x00000035ff2c7221 */ /* 0x000fc40000010000 */
[----:B------:R-:W-:Y:S02]  /*0a10*/  FMUL.FTZ R50, R153, R162 ;  /* 0x000000a299327220 */ /* 0x000fe40000410000 */
[----:B------:R-:W-:Y:S01]  /*0a20*/  FFMA.FTZ R41, R48, R53, RZ ;  /* 0x0000003530297223 */ /* 0x000fe200000100ff */
[----:B------:R-:W-:Y:S01]  /*0a30*/  PRMT R45, RZ, 0x7610, R45 ;  /* 0x00007610ff2d7816 */ /* 0x000fe2000000002d */
[----:B------:R-:W-:Y:S02]  /*0a40*/  FADD.FTZ R44, R44, R55 ;  /* 0x000000372c2c7221 */ /* 0x000fe40000010000 */
[C---:B------:R-:W-:Y:S01]  /*0a50*/  FFMA.FTZ R41, R50.reuse, R55, R41 ;  /* 0x0000003732297223 */ /* 0x040fe20000010029 */
[----:B------:R-:W-:Y:S01]  /*0a60*/  PRMT R161, RZ, 0x5410, R56 ;  /* 0x00005410ffa17816 */ /* 0x000fe20000000038 */
[----:B------:R-:W-:Y:S01]  /*0a70*/  FADD.FTZ R120, R43, R120 ;  /* 0x000000782b787221 */ /* 0x000fe20000010000 */
[----:B------:R-:W-:Y:S01]  /*0a80*/  PRMT R163, RZ, 0x7610, R56 ;  /* 0x00007610ffa37816 */ /* 0x000fe20000000038 */
[----:B------:R-:W-:-:S02]  /*0a90*/  FFMA.FTZ R121, R50, R43, R121 ;  /* 0x0000002b32797223 */ /* 0x000fc40000010079 */
[----:B------:R-:W-:Y:S02]  /*0aa0*/  FADD.FTZ R166, -R185, R51 ;  /* 0x00000033b9a67221 */ /* 0x000fe40000010100 */
[----:B------:R-:W-:Y:S02]  /*0ab0*/  FMUL.FTZ R56, R138, R45 ;  /* 0x0000002d8a387220 */ /* 0x000fe40000410000 */
[----:B------:R-:W-:Y:S02]  /*0ac0*/  FADD.FTZ R43, R44, R57 ;  /* 0x000000392c2b7221 */ /* 0x000fe40000010000 */
[----:B------:R-:W-:Y:S02]  /*0ad0*/  FMUL.FTZ R51, R153, R154 ;  /* 0x0000009a99337220 */ /* 0x000fe40000410000 */
[----:B------:R-:W-:Y:S02]  /*0ae0*/  FFMA.FTZ R41, R52, R57, R41 ;  /* 0x0000003934297223 */ /* 0x000fe40000010029 */
[----:B------:R-:W-:-:S02]  /*0af0*/  FADD.FTZ R178, -R185, R61 ;  /* 0x0000003db9b27221 */ /* 0x000fc40000010100 */
[----:B------:R-:W-:Y:S02]  /*0b00*/  FADD.FTZ R172, -R185, R54 ;  /* 0x00000036b9ac7221 */ /* 0x000fe40000010100 */
[----:B------:R-:W-:Y:S02]  /*0b10*/  FMUL.FTZ R61, R137, R155 ;  /* 0x0000009b893d7220 */ /* 0x000fe40000410000 */
[----:B------:R-:W-:Y:S02]  /*0b20*/  FADD.FTZ R44, R43, R56 ;  /* 0x000000382b2c7221 */ /* 0x000fe40000010000 */
[----:B------:R-:W-:Y:S02]  /*0b30*/  FADD.FTZ R156, -R185, R49 ;  /* 0x00000031b99c7221 */ /* 0x000fe40000010100 */
[----:B------:R-:W-:Y:S02]  /*0b40*/  FMUL.FTZ R54, R153, R46 ;  /* 0x0000002e99367220 */ /* 0x000fe40000410000 */
[----:B------:R-:W-:Y:S01]  /*0b50*/  FFMA.FTZ R41, R51, R56, R41 ;  /* 0x0000003833297223 */ /* 0x000fe20000010029 */
[----:B------:R-:W-:Y:S01]  /*0b60*/  PRMT R159, RZ, 0x5410, R47 ;  /* 0x00005410ff9f7816 */ /* 0x000fe2000000002f */
[----:B------:R-:W-:Y:S01]  /*0b70*/  FADD.FTZ R176, -R185, R60 ;  /* 0x0000003cb9b07221 */ /* 0x000fe20000010100 */
[--C-:B------:R-:W-:Y:S01]  /*0b80*/  PRMT R173, RZ, 0x5410, R59.reuse ;  /* 0x00005410ffad7816 */ /* 0x100fe2000000003b */
[----:B------:R-:W-:Y:S01]  /*0b90*/  FMUL.FTZ R60, R136, R157 ;  /* 0x0000009d883c7220 */ /* 0x000fe20000410000 */
[----:B------:R-:W-:Y:S01]  /*0ba0*/  PRMT R175, RZ, 0x7610, R59 ;  /* 0x00007610ffaf7816 */ /* 0x000fe2000000003b */
[----:B------:R-:W-:-:S02]  /*0bb0*/  FADD.FTZ R43, R44, R61 ;  /* 0x0000003d2c2b7221 */ /* 0x000fc40000010000 */
[----:B------:R-:W-:Y:S02]  /*0bc0*/  FMUL.FTZ R59, R153, R156 ;  /* 0x0000009c993b7220 */ /* 0x000fe40000410000 */
[----:B------:R-:W-:Y:S01]  /*0bd0*/  FFMA.FTZ R41, R54, R61, R41 ;  /* 0x0000003d36297223 */ /* 0x000fe20000010029 */
[----:B------:R-:W-:Y:S01]  /*0be0*/  PRMT R47, RZ, 0x7610, R47 ;  /* 0x00007610ff2f7816 */ /* 0x000fe2000000002f */
[----:B------:R-:W-:Y:S01]  /*0bf0*/  FADD.FTZ R186, -R185, R65 ;  /* 0x00000041b9ba7221 */ /* 0x000fe20000010100 */
[--C-:B------:R-:W-:Y:S01]  /*0c00*/  PRMT R169, RZ, 0x5410, R58.reuse ;  /* 0x00005410ffa97816 */ /* 0x100fe2000000003a */
[----:B------:R-:W-:Y:S01]  /*0c10*/  FMUL.FTZ R65, R135, R159 ;  /* 0x0000009f87417220 */ /* 0x000fe20000410000 */
[----:B------:R-:W-:Y:S01]  /*0c20*/  PRMT R171, RZ, 0x7610, R58 ;  /* 0x00007610ffab7816 */ /* 0x000fe2000000003a */
[----:B------:R-:W-:Y:S02]  /*0c30*/  FADD.FTZ R44, R43, R60 ;  /* 0x0000003c2b2c7221 */ /* 0x000fe40000010000 */
[----:B------:R-:W-:-:S02]  /*0c40*/  FMUL.FTZ R58, R153, R158 ;  /* 0x0000009e993a7220 */ /* 0x000fc40000410000 */
[----:B------:R-:W-:Y:S02]  /*0c50*/  FFMA.FTZ R41, R59, R60, R41 ;  /* 0x0000003c3b297223 */ /* 0x000fe40000010029 */
[C---:B------:R-:W-:Y:S02]  /*0c60*/  FADD.FTZ R180, -R185.reuse, R62 ;  /* 0x0000003eb9b47221 */ /* 0x040fe40000010100 */
[----:B------:R-:W-:Y:S02]  /*0c70*/  FADD.FTZ R182, -R185, R63 ;  /* 0x0000003fb9b67221 */ /* 0x000fe40000010100 */
[----:B------:R-:W-:Y:S02]  /*0c80*/  FMUL.FTZ R62, R134, R47 ;  /* 0x0000002f863e7220 */ /* 0x000fe40000410000 */
[----:B------:R-:W-:Y:S02]  /*0c90*/  FADD.FTZ R43, R44, R65 ;  /* 0x000000412c2b7221 */ /* 0x000fe40000010000 */
[----:B------:R-:W-:-:S02]  /*0ca0*/  FMUL.FTZ R63, R153, R166 ;  /* 0x000000a6993f7220 */ /* 0x000fc40000410000 */
[----:B------:R-:W-:Y:S01]  /*0cb0*/  FFMA.FTZ R41, R58, R65, R41 ;  /* 0x000000413a297223 */ /* 0x000fe20000010029 */
[--C-:B------:R-:W-:Y:S01]  /*0cc0*/  PRMT R3, RZ, 0x5410, R71.reuse ;  /* 0x00005410ff037816 */ /* 0x100fe20000000047 */
[----:B------:R-:W-:Y:S01]  /*0cd0*/  FADD.FTZ R184, -R185, R64 ;  /* 0x00000040b9b87221 */ /* 0x000fe20000010100 */
[----:B------:R-:W-:Y:S01]  /*0ce0*/  PRMT R2, RZ, 0x7610, R71 ;  /* 0x00007610ff027816 */ /* 0x000fe20000000047 */
[----:B------:R-:W-:Y:S02]  /*0cf0*/  FADD.FTZ R44, R43, R62 ;  /* 0x0000003e2b2c7221 */ /* 0x000fe40000010000 */
[----:B------:R-:W-:Y:S02]  /*0d00*/  FMUL.FTZ R64, R153, R168 ;  /* 0x000000a899407220 */ /* 0x000fe40000410000 */
[----:B------:R-:W-:Y:S02]  /*0d10*/  FMUL.FTZ R71, R133, R161 ;  /* 0x000000a185477220 */ /* 0x000fe40000410000 */
[----:B------:R-:W-:Y:S01]  /*0d20*/  FFMA.FTZ R43, R63, R62, R41 ;  /* 0x0000003e3f2b7223 */ /* 0x000fe20000010029 */
[--C-:B------:R-:W-:Y:S01]  /*0d30*/  PRMT R177, RZ, 0x5410, R68.reuse ;  /* 0x00005410ffb17816 */ /* 0x100fe20000000044 */
[----:B------:R-:W-:Y:S01]  /*0d40*/  FADD.FTZ R190, -R185, R67 ;  /* 0x00000043b9be7221 */ /* 0x000fe20000010100 */
[----:B------:R-:W-:Y:S01]  /*0d50*/  PRMT R179, RZ, 0x7610, R68 ;  /* 0x00007610ffb37816 */ /* 0x000fe20000000044 */
[----:B------:R-:W-:-:S02]  /*0d60*/  FMUL.FTZ R67, R153, R170 ;  /* 0x000000aa99437220 */ /* 0x000fc40000410000 */
[----:B------:R-:W-:Y:S02]  /*0d70*/  FMUL.FTZ R68, R132, R163 ;  /* 0x000000a384447220 */ /* 0x000fe40000410000 */
[----:B------:R-:W-:Y:S02]  /*0d80*/  FADD.FTZ R41, R44, R71 ;  /* 0x000000472c297221 */ /* 0x000fe40000010000 */
[----:B------:R-:W-:Y:S02]  /*0d90*/  FFMA.FTZ R43, R64, R71, R43 ;  /* 0x00000047402b7223 */ /* 0x000fe4000001002b */
[C---:B------:R-:W-:Y:S02]  /*0da0*/  FADD.FTZ R188, -R185.reuse, R66 ;  /* 0x00000042b9bc7221 */ /* 0x040fe40000010100 */
[----:B------:R-:W-:Y:S02]  /*0db0*/  FADD.FTZ R196, -R185, R73 ;  /* 0x00000049b9c47221 */ /* 0x000fe40000010100 */
[----:B------:R-:W-:-:S02]  /*0dc0*/  FMUL.FTZ R66, R153, R172 ;  /* 0x000000ac99427220 */ /* 0x000fc40000410000 */
[----:B------:R-:W-:Y:S02]  /*0dd0*/  FMUL.FTZ R73, R131, R165 ;  /* 0x000000a583497220 */ /* 0x000fe40000410000 */
[----:B------:R-:W-:Y:S02]  /*0de0*/  FADD.FTZ R44, R41, R68 ;  /* 0x00000044292c7221 */ /* 0x000fe40000010000 */
[----:B------:R-:W-:Y:S01]  /*0df0*/  FFMA.FTZ R43, R67, R68, R43 ;  /* 0x00000044432b7223 */ /* 0x000fe2000001002b */
[--C-:B------:R-:W-:Y:S01]  /*0e00*/  PRMT R181, RZ, 0x5410, R69.reuse ;  /* 0x00005410ffb57816 */ /* 0x100fe20000000045 */
[----:B------:R-:W-:Y:S01]  /*0e10*/  FADD.FTZ R194, -R185, R72 ;  /* 0x00000048b9c27221 */ /* 0x000fe20000010100 */
[----:B------:R-:W-:Y:S01]  /*0e20*/  PRMT R192, RZ, 0x7610, R69 ;  /* 0x00007610ffc07816 */ /* 0x000fe20000000045 */
[----:B------:R-:W-:Y:S02]  /*0e30*/  FMUL.FTZ R69, R153, R174 ;  /* 0x000000ae99457220 */ /* 0x000fe40000410000 */
[----:B------:R-:W-:-:S02]  /*0e40*/  FMUL.FTZ R72, R130, R167 ;  /* 0x000000a782487220 */ /* 0x000fc40000410000 */
[----:B------:R-:W-:Y:S02]  /*0e50*/  FADD.FTZ R41, R44, R73 ;  /* 0x000000492c297221 */ /* 0x000fe40000010000 */
[----:B------:R-:W-:Y:S01]  /*0e60*/  FFMA.FTZ R43, R66, R73, R43 ;  /* 0x00000049422b7223 */ /* 0x000fe2000001002b */
[--C-:B------:R-:W-:Y:S01]  /*0e70*/  PRMT R183, RZ, 0x5410, R70.reuse ;  /* 0x00005410ffb77816 */ /* 0x100fe20000000046 */
[----:B------:R-:W-:Y:S01]  /*0e80*/  FADD.FTZ R42, -R185, R75 ;  /* 0x0000004bb92a7221 */ /* 0x000fe20000010100 */
[----:B------:R-:W-:Y:S01]  /*0e90*/  PRMT R198, RZ, 0x7610, R70 ;  /* 0x00007610ffc67816 */ /* 0x000fe20000000046 */
[----:B------:R-:W-:Y:S02]  /*0ea0*/  FMUL.FTZ R70, R153, R176 ;  /* 0x000000b099467220 */ /* 0x000fe40000410000 */
[----:B------:R-:W-:Y:S02]  /*0eb0*/  FMUL.FTZ R75, R129, R169 ;  /* 0x000000a9814b7220 */ /* 0x000fe40000410000 */
[----:B------:R-:W-:-:S02]  /*0ec0*/  FADD.FTZ R44, R41, R72 ;  /* 0x00000048292c7221 */ /* 0x000fc40000010000 */
[----:B------:R-:W-:Y:S02]  /*0ed0*/  FFMA.FTZ R43, R69, R72, R43 ;  /* 0x00000048452b7223 */ /* 0x000fe4000001002b */
[----:B------:R-:W-:Y:S02]  /*0ee0*/  FADD.FTZ R200, -R185, R74 ;  /* 0x0000004ab9c87221 */ /* 0x000fe40000010100 */
        /* <DEDUP_REMOVED lines=53> */
[----:B------:R-:W-:Y:S01]  /*1240*/  FFMA.FTZ R43, R171, R166, R43 ;  /* 0x000000a6ab2b7223 */ /* 0x000fe2000001002b */
[----:B------:R-:W-:Y:S01]  /*1250*/  SHF.R.U32.HI R40, RZ, 0x5, R0 ;  /* 0x00000005ff287819 */ /* 0x000fe20000011600 */
[----:B------:R-:W-:Y:S02]  /*1260*/  FADD.FTZ R86, R169, R86 ;  /* 0x00000056a9567221 */ /* 0x000fe40000010000 */
[----:B------:R-:W-:Y:S02]  /*1270*/  FFMA.FTZ R107, R70, R169, R107 ;  /* 0x000000a9466b7223 */ /* 0x000fe4000001006b */
[----:B------:R-:W-:Y:S02]  /*1280*/  FMUL.FTZ R172, R153, R200 ;  /* 0x000000c899ac7220 */ /* 0x000fe40000410000 */
[----:B------:R-:W-:-:S02]  /*1290*/  FMUL.FTZ R169, R148, R3 ;  /* 0x0000000394a97220 */ /* 0x000fc40000410000 */
[----:B------:R-:W-:Y:S02]  /*12a0*/  FADD.FTZ R44, R41, R168 ;  /* 0x000000a8292c7221 */ /* 0x000fe40000010000 */
[----:B------:R-:W-:Y:S01]  /*12b0*/  FFMA.FTZ R43, R173, R168, R43 ;  /* 0x000000a8ad2b7223 */ /* 0x000fe2000001002b */
[----:B------:R-:W-:Y:S01]  /*12c0*/  LOP3.LUT R49, R40, 0x7fffffc, RZ, 0xc0, !PT ;  /* 0x07fffffc28317812 */ /* 0x000fe200078ec0ff */
[----:B------:R-:W-:Y:S02]  /*12d0*/  FADD.FTZ R85, R175, R85 ;  /* 0x00000055af557221 */ /* 0x000fe40000010000 */
[----:B------:R-:W-:Y:S02]  /*12e0*/  FFMA.FTZ R106, R159, R175, R106 ;  /* 0x000000af9f6a7223 */ /* 0x000fe4000001006a */
[----:B------:R-:W-:Y:S02]  /*12f0*/  FADD.FTZ R76, R3, R76 ;  /* 0x0000004c034c7221 */ /* 0x000fe40000010000 */
[----:B------:R-:W-:-:S02]  /*1300*/  FFMA.FTZ R97, R172, R3, R97 ;  /* 0x00000003ac617223 */ /* 0x000fc40000010061 */
[----:B------:R-:W-:Y:S02]  /*1310*/  FMUL.FTZ R175, R153, R42 ;  /* 0x0000002a99af7220 */ /* 0x000fe40000410000 */
[----:B------:R-:W-:Y:S02]  /*1320*/  FMUL.FTZ R170, R149, R2 ;  /* 0x0000000295aa7220 */ /* 0x000fe40000410000 */
[----:B------:R-:W-:Y:S02]  /*1330*/  FADD.FTZ R3, R44, R169 ;  /* 0x000000a92c037221 */ /* 0x000fe40000010000 */
[----:B------:R-:W-:Y:S01]  /*1340*/  FFMA.FTZ R43, R172, R169, R43 ;  /* 0x000000a9ac2b7223 */ /* 0x000fe2000001002b */
[----:B------:R-:W-:Y:S01]  /*1350*/  LOP3.LUT P0, RZ, R0, 0x1f, RZ, 0xc0, !PT ;  /* 0x0000001f00ff7812 */ /* 0x000fe2000780c0ff */
[----:B------:R-:W-:Y:S01]  /*1360*/  FADD.FTZ R96, R45, R96 ;  /* 0x000000602d607221 */ /* 0x000fe20000010000 */
[----:B------:R-:W-:Y:S01]  /*1370*/  @!P1 IADD3 R49, R49, 0x4, RZ ;  /* 0x0000000431319810 */ /* 0x000fe20007ffe0ff */
        /* <DEDUP_REMOVED lines=18> */
[----:B------:R-:W-:Y:S01]  /*14a0*/  FFMA.FTZ R43, R175, R170, R43 ;  /* 0x000000aaaf2b7223 */ /* 0x000fe2000001002b */
[----:B------:R-:W-:Y:S05]  /*14b0*/  BRA.DIV ~URZ, `(.L_x_615) ;  /* 0x000014927f007947 */ /* 0x000fea000b800000 */
[----:B------:R0:W1:Y:S02]  /*14c0*/  SHFL.DOWN PT, R41, R46, 0x10, 0x1f ;  /* 0x0a001f002e297f89 */ /* 0x00006400000e0000 */
.L_x_619:
        /* <DEDUP_REMOVED lines=18> */
.L_x_620:
[----:B------:R-:W-:Y:S01]  /*15f0*/  @!P0 LOP3.LUT R40, R40, 0x3, RZ, 0xc0, !PT ;  /* 0x0000000328288812 */ /* 0x000fe200078ec0ff */
[----:B-1----:R-:W-:Y:S01]  /*1600*/  FADD.FTZ R3, R2, R45 ;  /* 0x0000002d02037221 */ /* 0x002fe20000010000 */
[----:B------:R-:W-:Y:S01]  /*1610*/  ULDC.U8 UR6, c[0x0][0x1f0] ;  /* 0x00007c0000067ab9 */ /* 0x000fe20000000000 */
[----:B--2---:R-:W-:Y:S01]  /*1620*/  FADD.FTZ R2, R46, R43 ;  /* 0x0000002b2e027221 */ /* 0x004fe20000010000 */
[----:B------:R-:W-:Y:S02]  /*1630*/  @!P0 IADD3 R174, R49, R40, RZ ;  /* 0x0000002831ae8210 */ /* 0x000fe40007ffe0ff */
[----:B------:R-:W-:Y:S01]  /*1640*/  ISETP.NE.AND P1, PT, RZ, UR6, PT ;  /* 0x00000006ff007c0c */ /* 0x000fe2000bf25270 */
[----:B------:R-:W-:Y:S01]  /*1650*/  WARPSYNC 0xffffffff ;  /* 0xffffffff00007948 */ /* 0x000fe20003800000 */
[----:B------:R-:W-:Y:S01]  /*1660*/  ISETP.NE.U32.AND P2, PT, RZ, c[0x0][0x218], PT ;  /* 0x00008600ff007a0c */ /* 0x000fe20003f45070 */
[----:B------:R-:W-:Y:S04]  /*1670*/  @!P0 STS.64 [R174.X8+0x3000], R2 ;  /* 0x00300002ae008388 */ /* 0x000fe80000008a00 */
[----:B------:R-:W-:Y:S01]  /*1680*/  BAR.SYNC.DEFER_BLOCKING 0x0 ;  /* 0x0000000000007b1d */ /* 0x000fe20000010000 */
[----:B------:R-:W-:-:S02]  /*1690*/  ISETP.NE.U32.AND P0, PT, RZ, c[0x0][0x258], PT ;  /* 0x00009600ff007a0c */ /* 0x000fc40003f05070 */
[----:B------:R-:W-:Y:S02]  /*16a0*/  ISETP.NE.AND.EX P2, PT, RZ, c[0x0][0x21c], PT, P2 ;  /* 0x00008700ff007a0c */ /* 0x000fe40003f45320 */
[----:B------:R-:W-:Y:S02]  /*16b0*/  ISETP.NE.AND.EX P0, PT, RZ, c[0x0][0x25c], PT, P0 ;  /* 0x00009700ff007a0c */ /* 0x000fe40003f05300 */
[----:B------:R-:W-:-:S04]  /*16c0*/  ISETP.NE.U32.AND P3, PT, RZ, c[0x0][0x258], PT ;  /* 0x00009600ff007a0c */ /* 0x000fc80003f65070 */
[----:B------:R-:W-:Y:S01]  /*16d0*/  ISETP.NE.AND.EX P3, PT, RZ, c[0x0][0x25c], PT, P3 ;  /* 0x00009700ff007a0c */ /* 0x000fe20003f65330 */
[----:B0-----:R-:W0:Y:S04]  /*16e0*/  LDS.128 R40, [R49.X8+0x3000] ;  /* 0x0030000031287984 */ /* 0x001e280000008c00 */
        /* <DEDUP_REMOVED lines=38> */
[----:B------:R-:W-:Y:S01]  /*1950*/  FADD.FTZ R48, R53, -R48 ;  /* 0x8000003035307221 */ /* 0x000fe20000010000 */
[----:B------:R-:W-:Y:S01]  /*1960*/  @P0 MOV R53, 0x20 ;  /* 0x0000002000350802 */ /* 0x000fe20000000f00 */
[----:B------:R-:W-:Y:S02]  /*1970*/  FADD.FTZ R50, R55, -R50 ;  /* 0x8000003237327221 */ /* 0x000fe40000010000 */
[----:B------:R-:W-:Y:S02]  /*1980*/  FADD.FTZ R40, R57, -R52 ;  /* 0x8000003439287221 */ /* 0x000fe40000010000 */
[----:B------:R-:W-:Y:S02]  /*1990*/  FADD.FTZ R56, R56, -R51 ;  /* 0x8000003338387221 */ /* 0x000fe40000010000 */
[----:B------:R-:W-:Y:S02]  /*19a0*/  FADD.FTZ R42, R61, -R54 ;  /* 0x800000363d2a7221 */ /* 0x000fe40000010000 */
[----:B------:R-:W-:-:S02]  /*19b0*/  FADD.FTZ R60, R60, -R59 ;  /* 0x8000003b3c3c7221 */ /* 0x000fc40000010000 */
[----:B------:R-:W-:Y:S02]  /*19c0*/  FADD.FTZ R58, R65, -R58 ;  /* 0x8000003a413a7221 */ /* 0x000fe40000010000 */
[----:B------:R-:W-:Y:S02]  /*19d0*/  FADD.FTZ R62, R62, -R63 ;  /* 0x8000003f3e3e7221 */ /* 0x000fe40000010000 */
[C---:B------:R-:W-:Y:S02]  /*19e0*/  FMUL.FTZ R55, R153.reuse, R48 ;  /* 0x0000003099377220 */ /* 0x040fe40000410000 */
[C---:B------:R-:W-:Y:S02]  /*19f0*/  FMUL.FTZ R54, R153.reuse, R50 ;  /* 0x0000003299367220 */ /* 0x040fe40000410000 */
[C---:B------:R-:W-:Y:S02]  /*1a00*/  FMUL.FTZ R57, R153.reuse, R40 ;  /* 0x0000002899397220 */ /* 0x040fe40000410000 */
[----:B------:R-:W-:-:S02]  /*1a10*/  FMUL.FTZ R56, R153, R56 ;  /* 0x0000003899387220 */ /* 0x000fc40000410000 */
[C---:B------:R-:W-:Y:S02]  /*1a20*/  FMUL.FTZ R59, R153.reuse, R42 ;  /* 0x0000002a993b7220 */ /* 0x040fe40000410000 */
[C---:B------:R-:W-:Y:S02]  /*1a30*/  FMUL.FTZ R60, R153.reuse, R60 ;  /* 0x0000003c993c7220 */ /* 0x040fe40000410000 */
[C---:B------:R-:W-:Y:S01]  /*1a40*/  FMUL.FTZ R61, R153.reuse, R58 ;  /* 0x0000003a993d7220 */ /* 0x040fe20000410000 */
[----:B------:R-:W-:Y:S01]  /*1a50*/  IADD3 R58, R150, 0x80, RZ ;  /* 0x00000080963a7810 */ /* 0x000fe20007ffe0ff */
[----:B------:R-:W-:Y:S02]  /*1a60*/  FMUL.FTZ R62, R153, R62 ;  /* 0x0000003e993e7220 */ /* 0x000fe40000410000 */
[----:B------:R-:W-:Y:S01]  /*1a70*/  FADD.FTZ R154, R157, -R154 ;  /* 0x8000009a9d9a7221 */ /* 0x000fe20000010000 */
[----:B------:R-:W-:Y:S01]  /*1a80*/  HFMA2.MMA R157, -RZ, RZ, 0, 9.5367431640625e-07 ;  /* 0x00000010ff9d7435 */ /* 0x000fe200000001ff */
[----:B-----5:R-:W-:-:S02]  /*1a90*/  @P2 FADD.FTZ R55, R4, R55 ;  /* 0x0000003704372221 */ /* 0x020fc40000010000 */
[----:B------:R-:W-:Y:S02]  /*1aa0*/  @P2 FADD.FTZ R54, R5, R54 ;  /* 0x0000003605362221 */ /* 0x000fe40000010000 */
[----:B------:R-:W-:Y:S01]  /*1ab0*/  @P2 FADD.FTZ R57, R6, R57 ;  /* 0x0000003906392221 */ /* 0x000fe20000010000 */
[----:B------:R-:W-:Y:S01]  /*1ac0*/  SEL R40, R55, R28, P3 ;  /* 0x0000001c37287207 */ /* 0x000fe20001800000 */
[----:B------:R-:W-:Y:S01]  /*1ad0*/  @P2 FADD.FTZ R56, R7, R56 ;  /* 0x0000003807382221 */ /* 0x000fe20000010000 */
[----:B------:R-:W-:Y:S01]  /*1ae0*/  F2FP.BF16.PACK_AB R48, R54, R55 ;  /* 0x000000373630723e */ /* 0x000fe200000010ff */
        /* <DEDUP_REMOVED lines=11> */
[-C--:B------:R-:W-:Y:S01]  /*1ba0*/  F2FP.BF16.PACK_AB R51, R62, R61.reuse ;  /* 0x0000003d3e33723e */ /* 0x080fe200000010ff */
[----:B------:R-:W-:Y:S01]  /*1bb0*/  FADD.FTZ R66, R73, -R66 ;  /* 0x8000004249427221 */ /* 0x000fe20000010000 */
[----:B------:R-:W-:Y:S01]  /*1bc0*/  @P1 F2FP.BF16.PACK_AB R61, RZ, R61 ;  /* 0x0000003dff3d123e */ /* 0x000fe200000010ff */
[----:B------:R-:W-:Y:S01]  /*1bd0*/  FADD.FTZ R72, R72, -R69 ;  /* 0x8000004548487221 */ /* 0x000fe20000010000 */
[----:B------:R-:W-:Y:S01]  /*1be0*/  @P1 F2FP.BF16.PACK_AB R59, RZ, R59 ;  /* 0x0000003bff3b123e */ /* 0x000fe200000010ff */
[----:B------:R-:W-:Y:S01]  /*1bf0*/  FADD.FTZ R70, R75, -R70 ;  /* 0x800000464b467221 */ /* 0x000fe20000010000 */
[----:B------:R-:W-:Y:S01]  /*1c00*/  @P1 F2FP.BF16.PACK_AB R57, RZ, R57 ;  /* 0x00000039ff39123e */ /* 0x000fe200000010ff */
[----:B------:R-:W-:Y:S01]  /*1c10*/  FADD.FTZ R74, R74, -R155 ;  /* 0x8000009b4a4a7221 */ /* 0x000fe20000010000 */
[----:B------:R-:W-:Y:S01]  /*1c20*/  @P1 F2FP.BF16.PACK_AB R55, RZ, R55 ;  /* 0x00000037ff37123e */ /* 0x000fe200000010ff */
[----:B------:R-:W-:Y:S01]  /*1c30*/  FADD.FTZ R156, R156, -R159 ;  /* 0x8000009f9c9c7221 */ /* 0x000fe20000010000 */
[----:B------:R-:W-:Y:S01]  /*1c40*/  SEL R41, R54, R29, P3 ;  /* 0x0000001d36297207 */ /* 0x000fe20001800000 */
[C---:B------:R-:W-:Y:S01]  /*1c50*/  FMUL.FTZ R63, R153.reuse, R64 ;  /* 0x00000040993f7220 */ /* 0x040fe20000410000 */
[----:B------:R-:W-:Y:S01]  /*1c60*/  SEL R43, R56, R31, P3 ;  /* 0x0000001f382b7207 */ /* 0x000fe20001800000 */
[C---:B------:R-:W-:Y:S01]  /*1c70*/  FMUL.FTZ R68, R153.reuse, R68 ;  /* 0x0000004499447220 */ /* 0x040fe20000410000 */
[----:B------:R-:W-:Y:S01]  /*1c80*/  SEL R45, R60, R33, P3 ;  /* 0x000000213c2d7207 */ /* 0x000fe20001800000 */
[C---:B------:R-:W-:Y:S01]  /*1c90*/  FMUL.FTZ R65, R153.reuse, R66 ;  /* 0x0000004299417220 */ /* 0x040fe20000410000 */
[----:B------:R-:W-:Y:S01]  /*1ca0*/  SEL R47, R62, R35, P3 ;  /* 0x000000233e2f7207 */ /* 0x000fe20001800000 */
[C---:B------:R-:W-:Y:S01]  /*1cb0*/  FMUL.FTZ R72, R153.reuse, R72 ;  /* 0x0000004899487220 */ /* 0x040fe20000410000 */
[----:B------:R-:W-:Y:S01]  /*1cc0*/  @P1 F2FP.BF16.PACK_AB R62, RZ, R62 ;  /* 0x0000003eff3e123e */ /* 0x000fe200000010ff */
[C---:B------:R-:W-:Y:S01]  /*1cd0*/  FMUL.FTZ R67, R153.reuse, R70 ;  /* 0x0000004699437220 */ /* 0x040fe20000410000 */
[----:B------:R-:W-:Y:S01]  /*1ce0*/  @P1 F2FP.BF16.PACK_AB R60, RZ, R60 ;  /* 0x0000003cff3c123e */ /* 0x000fe200000010ff */
[C---:B------:R-:W-:Y:S01]  /*1cf0*/  FMUL.FTZ R74, R153.reuse, R74 ;  /* 0x0000004a994a7220 */ /* 0x040fe20000410000 */
[----:B------:R-:W-:Y:S01]  /*1d00*/  @P1 F2FP.BF16.PACK_AB R56, RZ, R56 ;  /* 0x00000038ff38123e */ /* 0x000fe200000010ff */
[C---:B------:R-:W-:Y:S01]  /*1d10*/  FMUL.FTZ R69, R153.reuse, R154 ;  /* 0x0000009a99457220 */ /* 0x040fe20000410000 */
[----:B------:R-:W-:Y:S01]  /*1d20*/  @P1 F2FP.BF16.PACK_AB R54, RZ, R54 ;  /* 0x00000036ff36123e */ /* 0x000fe200000010ff */
[----:B------:R-:W-:Y:S01]  /*1d30*/  FMUL.FTZ R156, R153, R156 ;  /* 0x0000009c999c7220 */ /* 0x000fe20000410000 */
[----:B------:R-:W-:Y:S01]  /*1d40*/  @P1 PRMT R39, R61, 0x7610, R39 ;  /* 0x000076103d271816 */ /* 0x000fe20000000027 */
[----:B------:R-:W-:Y:S01]  /*1d50*/  @P0 IMAD.WIDE.U32 R52, R150, R53, c[0x0][0x258] ;  /* 0x0000960096340625 */ /* 0x000fe200078e0035 */
[----:B------:R-:W-:-:S02]  /*1d60*/  @P1 PRMT R38, R59, 0x7610, R38 ;  /* 0x000076103b261816 */ /* 0x000fc40000000026 */
[----:B------:R-:W-:Y:S01]  /*1d70*/  @P1 PRMT R37, R57, 0x7610, R37 ;  /* 0x0000761039251816 */ /* 0x000fe20000000025 */
[----:B------:R-:W-:Y:S01]  /*1d80*/  IMAD.WIDE.U32 R2, R150, R157, c[0x0][0x248] ;  /* 0x0000920096027625 */ /* 0x000fe200078e009d */
[----:B------:R-:W-:Y:S01]  /*1d90*/  @P1 PRMT R36, R55, 0x7610, R36 ;  /* 0x0000761037241816 */ /* 0x000fe20000000024 */
[----:B------:R0:W-:Y:S01]  /*1da0*/  @P0 STG.E.128 [R52.64], R40 ;  /* 0x0000002834000986 */ /* 0x0001e2000c101d04 */
[----:B------:R-:W-:Y:S01]  /*1db0*/  @P1 PRMT R39, R39, 0x5410, R62 ;  /* 0x0000541027271816 */ /* 0x000fe2000000003e */
[----:B------:R-:W-:Y:S01]  /*1dc0*/  FADD.FTZ R158, R165, -R158 ;  /* 0x8000009ea59e7221 */ /* 0x000fe20000010000 */
[----:B------:R-:W-:Y:S01]  /*1dd0*/  @P1 PRMT R38, R38, 0x5410, R60 ;  /* 0x0000541026261816 */ /* 0x000fe2000000003c */
[----:B------:R-:W-:Y:S01]  /*1de0*/  FADD.FTZ R162, R162, -R161 ;  /* 0x800000a1a2a27221 */ /* 0x000fe20000010000 */
[----:B------:R-:W-:Y:S01]  /*1df0*/  @P0 STG.E.128 [R52.64+0x10], R44 ;  /* 0x0000102c34000986 */ /* 0x000fe2000c101d04 */
[----:B------:R-:W-:Y:S01]  /*1e00*/  FADD.FTZ R160, R167, -R160 ;  /* 0x800000a0a7a07221 */ /* 0x000fe20000010000 */
[----:B------:R-:W-:Y:S01]  /*1e10*/  @P1 PRMT R37, R37, 0x5410, R56 ;  /* 0x0000541025251816 */ /* 0x000fe20000000038 */
[----:B------:R-:W-:Y:S01]  /*1e20*/  FADD.FTZ R164, R164, -R163 ;  /* 0x800000a3a4a47221 */ /* 0x000fe20000010000 */
[----:B------:R1:W-:Y:S01]  /*1e30*/  STG.E.128 [R2.64], R48 ;  /* 0x0000003002007986 */ /* 0x0003e2000c101d04 */
[----:B------:R-:W-:Y:S01]  /*1e40*/  FADD.FTZ R166, R166, -R171 ;  /* 0x800000aba6a67221 */ /* 0x000fe20000010000 */
[----:B------:R-:W-:Y:S01]  /*1e50*/  @P1 PRMT R36, R36, 0x5410, R54 ;  /* 0x0000541024241816 */ /* 0x000fe20000000036 */
[----:B------:R-:W-:-:S02]  /*1e60*/  FADD.FTZ R168, R168, -R173 ;  /* 0x800000ada8a87221 */ /* 0x000fc40000010000 */
[----:B------:R-:W-:Y:S02]  /*1e70*/  FADD.FTZ R172, R169, -R172 ;  /* 0x800000aca9ac7221 */ /* 0x000fe40000010000 */
[----:B------:R-:W-:Y:S02]  /*1e80*/  FADD.FTZ R170, R170, -R175 ;  /* 0x800000afaaaa7221 */ /* 0x000fe40000010000 */
[----:B------:R-:W-:Y:S02]  /*1e90*/  @P2 FADD.FTZ R63, R12, R63 ;  /* 0x0000003f0c3f2221 */ /* 0x000fe40000010000 */
[----:B------:R-:W-:Y:S02]  /*1ea0*/  @P2 FADD.FTZ R68, R13, R68 ;  /* 0x000000440d442221 */ /* 0x000fe40000010000 */
[----:B------:R-:W-:Y:S01]  /*1eb0*/  @P2 FADD.FTZ R65, R14, R65 ;  /* 0x000000410e412221 */ /* 0x000fe20000010000 */
[----:B0-----:R-:W-:Y:S01]  /*1ec0*/  SEL R40, R63, R28, P3 ;  /* 0x0000001c3f287207 */ /* 0x001fe20001800000 */
[----:B------:R-:W-:Y:S01]  /*1ed0*/  @P2 FADD.FTZ R72, R15, R72 ;  /* 0x000000480f482221 */ /* 0x000fe20000010000 */
[----:B------:R-:W-:Y:S01]  /*1ee0*/  SEL R41, R68, R29, P3 ;  /* 0x0000001d44297207 */ /* 0x000fe20001800000 */
[----:B------:R-:W-:Y:S01]  /*1ef0*/  @P2 FADD.FTZ R67, R16, R67 ;  /* 0x0000004310432221 */ /* 0x000fe20000010000 */
[----:B------:R-:W-:Y:S01]  /*1f00*/  SEL R42, R65, R30, P3 ;  /* 0x0000001e412a7207 */ /* 0x000fe20001800000 */
[----:B------:R-:W-:Y:S01]  /*1f10*/  @P2 FADD.FTZ R74, R17, R74 ;  /* 0x0000004a114a2221 */ /* 0x000fe20000010000 */
[----:B-1----:R-:W-:Y:S01]  /*1f20*/  F2FP.BF16.PACK_AB R49, R72, R65 ;  /* 0x000000414831723e */ /* 0x002fe200000010ff */
[----:B------:R-:W-:Y:S01]  /*1f30*/  @P2 FADD.FTZ R69, R18, R69 ;  /* 0x0000004512452221 */ /* 0x000fe20000010000 */
[----:B------:R-:W-:Y:S01]  /*1f40*/  SEL R44, R67, R32, P3 ;  /* 0x00000020432c7207 */ /* 0x000fe20001800000 */
[----:B------:R-:W-:Y:S01]  /*1f50*/  @P2 FADD.FTZ R156, R19, R156 ;  /* 0x0000009c139c2221 */ /* 0x000fe20000010000 */
[----:B------:R-:W-:Y:S01]  /*1f60*/  F2FP.BF16.PACK_AB R50, R74, R67 ;  /* 0x000000434a32723e */ /* 0x000fe200000010ff */
[----:B------:R-:W-:Y:S01]  /*1f70*/  FMUL.FTZ R71, R153, R158 ;  /* 0x0000009e99477220 */ /* 0x000fe20000410000 */
[----:B------:R-:W-:Y:S01]  /*1f80*/  SEL R46, R69, R34, P3 ;  /* 0x00000022452e7207 */ /* 0x000fe20001800000 */
[C---:B------:R-:W-:Y:S01]  /*1f90*/  FMUL.FTZ R162, R153.reuse, R162 ;  /* 0x000000a299a27220 */ /* 0x040fe20000410000 */
[----:B------:R-:W-:Y:S01]  /*1fa0*/  F2FP.BF16.PACK_AB R51, R156, R69 ;  /* 0x000000459c33723e */ /* 0x000fe200000010ff */
[C---:B------:R-:W-:Y:S01]  /*1fb0*/  FMUL.FTZ R73, R153.reuse, R160 ;  /* 0x000000a099497220 */ /* 0x040fe20000410000 */
[----:B------:R-:W-:Y:S01]  /*1fc0*/  F2FP.BF16.PACK_AB R48, R68, R63 ;  /* 0x0000003f4430723e */ /* 0x000fe200000010ff */
        /* <DEDUP_REMOVED lines=9> */
[----:B------:R-:W-:Y:S01]  /*2060*/  @P0 MOV R153, 0x20 ;  /* 0x0000002000990802 */ /* 0x000fe20000000f00 */
[----:B------:R-:W-:Y:S01]  /*2070*/  @P1 IMAD.WIDE.U32 R2, R150, R157, c[0x0][0x250] ;  /* 0x0000940096021625 */ /* 0x000fe200078e009d */
[----:B------:R-:W-:-:S02]  /*2080*/  SEL R43, R72, R31, P3 ;  /* 0x0000001f482b7207 */ /* 0x000fc40001800000 */
[----:B------:R-:W-:Y:S01]  /*2090*/  SEL R45, R74, R33, P3 ;  /* 0x000000214a2d7207 */ /* 0x000fe20001800000 */
[----:B------:R-:W-:Y:S01]  /*20a0*/  @P0 IMAD.WIDE.U32 R152, R152, R153, c[0x0][0x258] ;  /* 0x0000960098980625 */ /* 0x000fe200078e0099 */
[----:B------:R-:W-:Y:S01]  /*20b0*/  SEL R47, R156, R35, P3 ;  /* 0x000000239c2f7207 */ /* 0x000fe20001800000 */
[----:B------:R0:W-:Y:S01]  /*20c0*/  @P1 STG.E.128 [R2.64], R36 ;  /* 0x0000002402001986 */ /* 0x0001e2000c101d04 */
[----:B------:R-:W-:Y:S01]  /*20d0*/  @P1 F2FP.BF16.PACK_AB R156, RZ, R156 ;  /* 0x0000009cff9c123e */ /* 0x000fe200000010ff */
[----:B------:R-:W-:Y:S01]  /*20e0*/  @P2 FADD.FTZ R71, R20, R71 ;  /* 0x0000004714472221 */ /* 0x000fe20000010000 */
[----:B------:R-:W-:Y:S01]  /*20f0*/  @P1 F2FP.BF16.PACK_AB R74, RZ, R74 ;  /* 0x0000004aff4a123e */ /* 0x000fe200000010ff */
[----:B------:R-:W-:Y:S01]  /*2100*/  @P2 FADD.FTZ R162, R21, R162 ;  /* 0x000000a215a22221 */ /* 0x000fe20000010000 */
[----:B------:R-:W-:Y:S01]  /*2110*/  @P1 F2FP.BF16.PACK_AB R72, RZ, R72 ;  /* 0x00000048ff48123e */ /* 0x000fe200000010ff */
[----:B------:R-:W-:Y:S01]  /*2120*/  @P2 FADD.FTZ R155, R26, R155 ;  /* 0x0000009b1a9b2221 */ /* 0x000fe20000010000 */
[----:B------:R-:W-:Y:S01]  /*2130*/  @P1 F2FP.BF16.PACK_AB R68, RZ, R68 ;  /* 0x00000044ff44123e */ /* 0x000fe200000010ff */
[----:B------:R-:W-:Y:S01]  /*2140*/  @P2 FADD.FTZ R170, R27, R170 ;  /* 0x000000aa1baa2221 */ /* 0x000fe20000010000 */
[----:B------:R1:W-:Y:S01]  /*2150*/  @P0 STG.E.128 [R152.64], R40 ;  /* 0x0000002898000986 */ /* 0x0003e2000c101d04 */
[----:B------:R-:W-:Y:S01]  /*2160*/  @P2 FADD.FTZ R73, R22, R73 ;  /* 0x0000004916492221 */ /* 0x000fe20000010000 */
[----:B------:R-:W-:Y:S01]  /*2170*/  SEL R28, R71, R28, P3 ;  /* 0x0000001c471c7207 */ /* 0x000fe20001800000 */
[----:B------:R-:W-:Y:S01]  /*2180*/  @P2 FADD.FTZ R164, R23, R164 ;  /* 0x000000a417a42221 */ /* 0x000fe20000010000 */
[----:B------:R-:W-:Y:S01]  /*2190*/  SEL R34, R155, R34, P3 ;  /* 0x000000229b227207 */ /* 0x000fe20001800000 */
[----:B------:R-:W-:Y:S01]  /*21a0*/  @P2 FADD.FTZ R75, R24, R75 ;  /* 0x0000004b184b2221 */ /* 0x000fe20000010000 */
[----:B------:R-:W-:Y:S01]  /*21b0*/  SEL R30, R73, R30, P3 ;  /* 0x0000001e491e7207 */ /* 0x000fe20001800000 */
[----:B------:R-:W-:Y:S01]  /*21c0*/  @P2 FADD.FTZ R168, R25, R168 ;  /* 0x000000a819a82221 */ /* 0x000fe20000010000 */
[----:B------:R2:W-:Y:S01]  /*21d0*/  @P0 STG.E.128 [R152.64+0x10], R44 ;  /* 0x0000102c98000986 */ /* 0x0005e2000c101d04 */
[----:B0-----:R-:W-:Y:S01]  /*21e0*/  @P1 PRMT R39, R69, 0x7610, R39 ;  /* 0x0000761045271816 */ /* 0x001fe20000000027 */
[----:B------:R-:W-:Y:S01]  /*21f0*/  IMAD.WIDE.U32 R52, R157, R58, c[0x0][0x248] ;  /* 0x000092009d347625 */ /* 0x000fe200078e003a */
[----:B------:R-:W-:-:S02]  /*2200*/  @P1 PRMT R38, R67, 0x7610, R38 ;  /* 0x0000761043261816 */ /* 0x000fc40000000026 */
[----:B------:R-:W-:Y:S01]  /*2210*/  @P1 PRMT R37, R65, 0x7610, R37 ;  /* 0x0000761041251816 */ /* 0x000fe20000000025 */
[----:B------:R-:W-:Y:S01]  /*2220*/  @P1 IMAD.WIDE.U32 R2, R157, R58, c[0x0][0x250] ;  /* 0x000094009d021625 */ /* 0x000fe200078e003a */
[----:B------:R-:W-:Y:S01]  /*2230*/  @P1 PRMT R36, R63, 0x7610, R36 ;  /* 0x000076103f241816 */ /* 0x000fe20000000024 */
[----:B------:R-:W-:Y:S01]  /*2240*/  STG.E.128 [R52.64], R48 ;  /* 0x0000003034007986 */ /* 0x000fe2000c101d04 */
[----:B------:R-:W-:Y:S02]  /*2250*/  @P1 PRMT R39, R39, 0x5410, R156 ;  /* 0x0000541027271816 */ /* 0x000fe4000000009c */
[----:B------:R-:W-:Y:S02]  /*2260*/  @P1 PRMT R38, R38, 0x5410, R74 ;  /* 0x0000541026261816 */ /* 0x000fe4000000004a */
[----:B------:R-:W-:Y:S02]  /*2270*/  @P1 PRMT R37, R37, 0x5410, R72 ;  /* 0x0000541025251816 */ /* 0x000fe40000000048 */
[----:B------:R-:W-:-:S02]  /*2280*/  @P1 PRMT R36, R36, 0x5410, R68 ;  /* 0x0000541024241816 */ /* 0x000fc40000000044 */
[----:B-1----:R-:W-:Y:S02]  /*2290*/  F2FP.BF16.PACK_AB R43, R170, R155 ;  /* 0x0000009baa2b723e */ /* 0x002fe400000010ff */
[----:B------:R-:W-:Y:S01]  /*22a0*/  SEL R32, R75, R32, P3 ;  /* 0x000000204b207207 */ /* 0x000fe20001800000 */
[----:B------:R0:W-:Y:S01]  /*22b0*/  @P1 STG.E.128 [R2.64], R36 ;  /* 0x0000002402001986 */ /* 0x0001e2000c101d04 */
[----:B------:R-:W-:Y:S02]  /*22c0*/  F2FP.BF16.PACK_AB R42, R168, R75 ;  /* 0x0000004ba82a723e */ /* 0x000fe400000010ff */
[----:B------:R-:W-:Y:S02]  /*22d0*/  F2FP.BF16.PACK_AB R41, R164, R73 ;  /* 0x00000049a429723e */ /* 0x000fe400000010ff */
[----:B------:R-:W-:Y:S02]  /*22e0*/  F2FP.BF16.PACK_AB R40, R162, R71 ;  /* 0x00000047a228723e */ /* 0x000fe400000010ff */
[----:B------:R-:W-:-:S02]  /*22f0*/  @P1 F2FP.BF16.PACK_AB R155, RZ, R155 ;  /* 0x0000009bff9b123e */ /* 0x000fc400000010ff */
[----:B------:R-:W-:Y:S02]  /*2300*/  @P1 F2FP.BF16.PACK_AB R75, RZ, R75 ;  /* 0x0000004bff4b123e */ /* 0x000fe400000010ff */
[----:B------:R-:W-:Y:S02]  /*2310*/  @P1 F2FP.BF16.PACK_AB R73, RZ, R73 ;  /* 0x00000049ff49123e */ /* 0x000fe400000010ff */
[----:B------:R-:W-:Y:S02]  /*2320*/  @P1 F2FP.BF16.PACK_AB R71, RZ, R71 ;  /* 0x00000047ff47123e */ /* 0x000fe400000010ff */
[----:B--2---:R-:W-:Y:S02]  /*2330*/  @P0 MOV R44, 0x20 ;  /* 0x00000020002c0802 */ /* 0x004fe40000000f00 */
[----:B------:R-:W-:Y:S02]  /*2340*/  IADD3 R150, R150, 0x100, RZ ;  /* 0x0000010096967810 */ /* 0x000fe40007ffe0ff */
[----:B------:R-:W-:Y:S01]  /*2350*/  SEL R29, R162, R29, P3 ;  /* 0x0000001da21d7207 */ /* 0x000fe20001800000 */
[----:B------:R-:W-:Y:S01]  /*2360*/  @P0 IMAD.WIDE.U32 R44, R151, R44, c[0x0][0x258] ;  /* 0x00009600972c0625 */ /* 0x000fe200078e002c */
[----:B------:R-:W-:-:S02]  /*2370*/  SEL R31, R164, R31, P3 ;  /* 0x0000001fa41f7207 */ /* 0x000fc40001800000 */
[----:B------:R-:W-:Y:S01]  /*2380*/  SEL R33, R168, R33, P3 ;  /* 0x00000021a8217207 */ /* 0x000fe20001800000 */
[C---:B------:R-:W-:Y:S01]  /*2390*/  IMAD.WIDE.U32 R46, R157.reuse, R150, c[0x0][0x248] ;  /* 0x000092009d2e7625 */ /* 0x040fe200078e0096 */
[----:B------:R-:W-:Y:S01]  /*23a0*/  SEL R35, R170, R35, P3 ;  /* 0x00000023aa237207 */ /* 0x000fe20001800000 */
[----:B------:R1:W-:Y:S01]  /*23b0*/  @P0 STG.E.128 [R44.64], R28 ;  /* 0x0000001c2c000986 */ /* 0x0003e2000c101d04 */
[----:B------:R-:W-:Y:S01]  /*23c0*/  @P1 F2FP.BF16.PACK_AB R170, RZ, R170 ;  /* 0x000000aaffaa123e */ /* 0x000fe200000010ff */
[----:B0-----:R-:W-:Y:S01]  /*23d0*/  @P1 IMAD.WIDE.U32 R2, R157, R150, c[0x0][0x250] ;  /* 0x000094009d021625 */ /* 0x001fe200078e0096 */
[----:B------:R-:W-:Y:S01]  /*23e0*/  @P1 F2FP.BF16.PACK_AB R168, RZ, R168 ;  /* 0x000000a8ffa8123e */ /* 0x000fe200000010ff */
[----:B------:R1:W-:Y:S01]  /*23f0*/  @P0 STG.E.128 [R44.64+0x10], R32 ;  /* 0x000010202c000986 */ /* 0x0003e2000c101d04 */
[----:B------:R-:W-:Y:S02]  /*2400*/  @P1 F2FP.BF16.PACK_AB R164, RZ, R164 ;  /* 0x000000a4ffa4123e */ /* 0x000fe400000010ff */
[----:B------:R-:W-:Y:S01]  /*2410*/  @P1 F2FP.BF16.PACK_AB R162, RZ, R162 ;  /* 0x000000a2ffa2123e */ /* 0x000fe200000010ff */
[----:B------:R1:W-:Y:S01]  /*2420*/  STG.E.128 [R46.64], R40 ;  /* 0x000000282e007986 */ /* 0x0003e2000c101d04 */
        /* <DEDUP_REMOVED lines=8> */
[----:B------:R-:W-:-:S03]  /*24b0*/  LOP3.LUT P0, RZ, R124, 0xff, RZ, 0xc0, !PT ;  /* 0x000000ff7cff7812 */ /* 0x000fc6000780c0ff */
[----:B------:R1:W-:Y:S01]  /*24c0*/  @P1 STG.E.128 [R2.64], R36 ;  /* 0x0000002402001986 */ /* 0x0003e2000c101d04 */
[----:B------:R-:W-:Y:S01]  /*24d0*/  SEL R124, RZ, 0x1, P0 ;  /* 0x00000001ff7c7807 */ /* 0x000fe20000000000 */
[----:B-1----:R-:W-:Y:S01]  /*24e0*/  @P4 CALL.REL.NOINC `(.L_x_617) ;  /* 0x0000001000004944 */ /* 0x002fe20003c00000 */
[----:B------:R-:W-:Y:S05]  /*24f0*/  BRA `(.L_x_618) ;  /* 0xffffe09000007947 */ /* 0x000fea000383ffff */
.L_x_617:
        /* <DEDUP_REMOVED lines=48> */
.L_x_614:
[----:B------:R-:W0:Y:S01]  /*2800*/  S2UR UR6, SR_CTAID.X ;  /* 0x00000000000679c3 */ /* 0x000e220000002500 */
[----:B------:R-:W-:Y:S01]  /*2810*/  HFMA2.MMA R13, -RZ, RZ, 0, 1.9073486328125e-06 ;  /* 0x00000020ff0d7435 */ /* 0x000fe200000001ff */
[C---:B------:R-:W-:Y:S02]  /*2820*/  LOP3.LUT R3, R0.reuse, 0x7f, RZ, 0xc0, !PT ;  /* 0x0000007f00037812 */ /* 0x040fe400078ec0ff */
        /* <DEDUP_REMOVED lines=18> */
.L_x_615:
[----:B------:R-:W-:Y:S01]  /*2950*/  HFMA2.MMA R47, -RZ, RZ, 0, 9.5367431640625e-07 ;  /* 0x00000010ff2f7435 */ /* 0x000fe200000001ff */
[----:B------:R-:W-:-:S02]  /*2960*/  MOV R42, R46 ;  /* 0x0000002e002a7202 */ /* 0x000fc40000000f00 */
[----:B------:R-:W-:Y:S02]  /*2970*/  MOV R44, 0x1f ;  /* 0x0000001f002c7802 */ /* 0x000fe40000000f00 */
[----:B------:R-:W-:Y:S02]  /*2980*/  MOV R177, 0xffffffff ;  /* 0xffffffff00b17802 */ /* 0x000fe40000000f00 */
[----:B------:R-:W-:Y:S02]  /*2990*/  MOV R2, 0x29b0 ;  /* 0x000029b000027802 */ /* 0x000fe40000000f00 */
[----:B-----5:R-:W-:Y:S05]  /*29a0*/  CALL.REL.NOINC `($__internal_39_$__cuda_sm70_shflsync_down_p) ;  /* 0x0000046000007944 */ /* 0x020fea0003c00000 */
[----:B-1----:R-:W-:Y:S01]  /*29b0*/  MOV R41, R42 ;  /* 0x0000002a00297202 */ /* 0x002fe20000000f00 */
[----:B0-----:R-:W-:Y:S05]  /*29c0*/  BRA `(.L_x_619) ;  /* 0xffffeb0000007947 */ /* 0x001fea000383ffff */
.L_x_616:
[----:B------:R-:W-:Y:S01]  /*29d0*/  HFMA2.MMA R47, -RZ, RZ, 0, 9.5367431640625e-07 ;  /* 0x00000010ff2f7435 */ /* 0x000fe200000001ff */
[----:B------:R-:W-:Y:S02]  /*29e0*/  MOV R42, R43 ;  /* 0x0000002b002a7202 */ /* 0x000fe40000000f00 */
[----:B------:R-:W-:Y:S02]  /*29f0*/  MOV R44, 0x1f ;  /* 0x0000001f002c7802 */ /* 0x000fe40000000f00 */
[----:B------:R-:W-:-:S02]  /*2a00*/  MOV R177, 0xffffffff ;  /* 0xffffffff00b17802 */ /* 0x000fc40000000f00 */
[----:B------:R-:W-:Y:S02]  /*2a10*/  MOV R2, 0x2a30 ;  /* 0x00002a3000027802 */ /* 0x000fe40000000f00 */
[----:B01---5:R-:W-:Y:S05]  /*2a20*/  CALL.REL.NOINC `($__internal_39_$__cuda_sm70_shflsync_down_p) ;  /* 0x000003e000007944 */ /* 0x023fea0003c00000 */
[----:B------:R-:W-:Y:S01]  /*2a30*/  FADD.FTZ R46, R46, R41 ;  /* 0x000000292e2e7221 */ /* 0x000fe20000010000 */
[----:B0-----:R-:W-:Y:S01]  /*2a40*/  HFMA2.MMA R47, -RZ, RZ, 0, 4.76837158203125e-07 ;  /* 0x00000008ff2f7435 */ /* 0x001fe200000001ff */
[----:B-1----:R-:W-:Y:S01]  /*2a50*/  FADD.FTZ R43, R43, R42 ;  /* 0x0000002a2b2b7221 */ /* 0x002fe20000010000 */
[----:B------:R-:W-:Y:S02]  /*2a60*/  MOV R44, 0x1f ;  /* 0x0000001f002c7802 */ /* 0x000fe40000000f00 */
[----:B------:R-:W-:Y:S02]  /*2a70*/  MOV R177, 0xffffffff ;  /* 0xffffffff00b17802 */ /* 0x000fe40000000f00 */
[----:B------:R-:W-:Y:S02]  /*2a80*/  MOV R42, R46 ;  /* 0x0000002e002a7202 */ /* 0x000fe40000000f00 */
[----:B------:R-:W-:Y:S02]  /*2a90*/  MOV R2, 0x2ab0 ;  /* 0x00002ab000027802 */ /* 0x000fe40000000f00 */
[----:B------:R-:W-:Y:S05]  /*2aa0*/  CALL.REL.NOINC `($__internal_39_$__cuda_sm70_shflsync_down_p) ;  /* 0x0000036000007944 */ /* 0x000fea0003c00000 */
[----:B0-----:R-:W-:Y:S01]  /*2ab0*/  HFMA2.MMA R47, -RZ, RZ, 0, 4.76837158203125e-07 ;  /* 0x00000008ff2f7435 */ /* 0x001fe200000001ff */
[----:B-1----:R-:W-:-:S02]  /*2ac0*/  MOV R41, R42 ;  /* 0x0000002a00297202 */ /* 0x002fc40000000f00 */
[----:B------:R-:W-:Y:S02]  /*2ad0*/  MOV R42, R43 ;  /* 0x0000002b002a7202 */ /* 0x000fe40000000f00 */
[----:B------:R-:W-:Y:S02]  /*2ae0*/  MOV R44, 0x1f ;  /* 0x0000001f002c7802 */ /* 0x000fe40000000f00 */
[----:B------:R-:W-:Y:S02]  /*2af0*/  MOV R177, 0xffffffff ;  /* 0xffffffff00b17802 */ /* 0x000fe40000000f00 */
[----:B------:R-:W-:Y:S02]  /*2b00*/  MOV R2, 0x2b20 ;  /* 0x00002b2000027802 */ /* 0x000fe40000000f00 */
[----:B------:R-:W-:Y:S05]  /*2b10*/  CALL.REL.NOINC `($__internal_39_$__cuda_sm70_shflsync_down_p) ;  /* 0x000002f000007944 */ /* 0x000fea0003c00000 */
[----:B------:R-:W-:Y:S01]  /*2b20*/  FADD.FTZ R46, R41, R46 ;  /* 0x0000002e292e7221 */ /* 0x000fe20000010000 */
[----:B0-----:R-:W-:Y:S01]  /*2b30*/  HFMA2.MMA R47, -RZ, RZ, 0, 2.384185791015625e-07 ;  /* 0x00000004ff2f7435 */ /* 0x001fe200000001ff */
[----:B-1----:R-:W-:Y:S01]  /*2b40*/  FADD.FTZ R43, R43, R42 ;  /* 0x0000002a2b2b7221 */ /* 0x002fe20000010000 */
[----:B------:R-:W-:Y:S02]  /*2b50*/  MOV R44, 0x1f ;  /* 0x0000001f002c7802 */ /* 0x000fe40000000f00 */
[----:B------:R-:W-:-:S02]  /*2b60*/  MOV R177, 0xffffffff ;  /* 0xffffffff00b17802 */ /* 0x000fc40000000f00 */
[----:B------:R-:W-:Y:S02]  /*2b70*/  MOV R42, R46 ;  /* 0x0000002e002a7202 */ /* 0x000fe40000000f00 */
[----:B------:R-:W-:Y:S02]  /*2b80*/  MOV R2, 0x2ba0 ;  /* 0x00002ba000027802 */ /* 0x000fe40000000f00 */
[----:B------:R-:W-:Y:S05]  /*2b90*/  CALL.REL.NOINC `($__internal_39_$__cuda_sm70_shflsync_down_p) ;  /* 0x0000027000007944 */ /* 0x000fea0003c00000 */
[----:B0-----:R-:W-:Y:S01]  /*2ba0*/  HFMA2.MMA R47, -RZ, RZ, 0, 2.384185791015625e-07 ;  /* 0x00000004ff2f7435 */ /* 0x001fe200000001ff */
[----:B-1----:R-:W-:Y:S02]  /*2bb0*/  MOV R41, R42 ;  /* 0x0000002a00297202 */ /* 0x002fe40000000f00 */
[----:B------:R-:W-:Y:S02]  /*2bc0*/  MOV R42, R43 ;  /* 0x0000002b002a7202 */ /* 0x000fe40000000f00 */
[----:B------:R-:W-:Y:S02]  /*2bd0*/  MOV R44, 0x1f ;  /* 0x0000001f002c7802 */ /* 0x000fe40000000f00 */
[----:B------:R-:W-:Y:S02]  /*2be0*/  MOV R177, 0xffffffff ;  /* 0xffffffff00b17802 */ /* 0x000fe40000000f00 */
[----:B------:R-:W-:-:S02]  /*2bf0*/  MOV R2, 0x2c10 ;  /* 0x00002c1000027802 */ /* 0x000fc40000000f00 */
[----:B------:R-:W-:Y:S05]  /*2c00*/  CALL.REL.NOINC `($__internal_39_$__cuda_sm70_shflsync_down_p) ;  /* 0x0000020000007944 */ /* 0x000fea0003c00000 */
[----:B------:R-:W-:Y:S01]  /*2c10*/  FADD.FTZ R46, R41, R46 ;  /* 0x0000002e292e7221 */ /* 0x000fe20000010000 */
[----:B0-----:R-:W-:Y:S01]  /*2c20*/  HFMA2.MMA R47, -RZ, RZ, 0, 1.1920928955078125e-07 ;  /* 0x00000002ff2f7435 */ /* 0x001fe200000001ff */
[----:B-1----:R-:W-:Y:S01]  /*2c30*/  FADD.FTZ R45, R43, R42 ;  /* 0x0000002a2b2d7221 */ /* 0x002fe20000010000 */
[----:B------:R-:W-:-:S02]  /*2c40*/  MOV R44, 0x1f ;  /* 0x0000001f002c7802 */ /* 0x000fc40000000f00 */
[----:B------:R-:W-:Y:S02]  /*2c50*/  MOV R177, 0xffffffff ;  /* 0xffffffff00b17802 */ /* 0x000fe40000000f00 */
[----:B------:R-:W-:Y:S02]  /*2c60*/  MOV R42, R46 ;  /* 0x0000002e002a7202 */ /* 0x000fe40000000f00 */
[----:B------:R-:W-:Y:S02]  /*2c70*/  MOV R2, 0x2c90 ;  /* 0x00002c9000027802 */ /* 0x000fe40000000f00 */
[----:B------:R-:W-:Y:S05]  /*2c80*/  CALL.REL.NOINC `($__internal_39_$__cuda_sm70_shflsync_down_p) ;  /* 0x0000018000007944 */ /* 0x000fea0003c00000 */
[----:B0-----:R-:W-:Y:S01]  /*2c90*/  HFMA2.MMA R47, -RZ, RZ, 0, 1.1920928955078125e-07 ;  /* 0x00000002ff2f7435 */ /* 0x001fe200000001ff */
[----:B-1----:R-:W-:Y:S02]  /*2ca0*/  MOV R41, R42 ;  /* 0x0000002a00297202 */ /* 0x002fe40000000f00 */
[----:B------:R-:W-:Y:S02]  /*2cb0*/  MOV R42, R45 ;  /* 0x0000002d002a7202 */ /* 0x000fe40000000f00 */
[----:B------:R-:W-:Y:S02]  /*2cc0*/  MOV R44, 0x1f ;  /* 0x0000001f002c7802 */ /* 0x000fe40000000f00 */
[----:B------:R-:W-:-:S02]  /*2cd0*/  MOV R177, 0xffffffff ;  /* 0xffffffff00b17802 */ /* 0x000fc40000000f00 */
[----:B------:R-:W-:Y:S02]  /*2ce0*/  MOV R2, 0x2d00 ;  /* 0x00002d0000027802 */ /* 0x000fe40000000f00 */
[----:B------:R-:W-:Y:S05]  /*2cf0*/  CALL.REL.NOINC `($__internal_39_$__cuda_sm70_shflsync_down_p) ;  /* 0x0000011000007944 */ /* 0x000fea0003c00000 */
[----:B------:R-:W-:Y:S01]  /*2d00*/  FADD.FTZ R43, R41, R46 ;  /* 0x0000002e292b7221 */ /* 0x000fe20000010000 */
[----:B0-----:R-:W-:Y:S01]  /*2d10*/  HFMA2.MMA R47, -RZ, RZ, 0, 5.9604644775390625e-08 ;  /* 0x00000001ff2f7435 */ /* 0x001fe200000001ff */
[----:B-1----:R-:W-:Y:S01]  /*2d20*/  FADD.FTZ R45, R45, R42 ;  /* 0x0000002a2d2d7221 */ /* 0x002fe20000010000 */
[----:B------:R-:W-:Y:S02]  /*2d30*/  MOV R44, 0x1f ;  /* 0x0000001f002c7802 */ /* 0x000fe40000000f00 */
[----:B------:R-:W-:Y:S02]  /*2d40*/  MOV R177, 0xffffffff ;  /* 0xffffffff00b17802 */ /* 0x000fe40000000f00 */
[----:B------:R-:W-:Y:S02]  /*2d50*/  MOV R42, R43 ;  /* 0x0000002b002a7202 */ /* 0x000fe40000000f00 */
[----:B------:R-:W-:Y:S02]  /*2d60*/  MOV R2, 0x2d80 ;  /* 0x00002d8000027802 */ /* 0x000fe40000000f00 */
[----:B------:R-:W-:Y:S05]  /*2d70*/  CALL.REL.NOINC `($__internal_39_$__cuda_sm70_shflsync_down_p) ;  /* 0x0000009000007944 */ /* 0x000fea0003c00000 */
[----:B0-----:R-:W-:Y:S01]  /*2d80*/  HFMA2.MMA R47, -RZ, RZ, 0, 5.9604644775390625e-08 ;  /* 0x00000001ff2f7435 */ /* 0x001fe200000001ff */
[----:B-1----:R-:W-:-:S02]  /*2d90*/  MOV R46, R42 ;  /* 0x0000002a002e7202 */ /* 0x002fc40000000f00 */
[----:B------:R-:W-:Y:S02]  /*2da0*/  MOV R42, R45 ;  /* 0x0000002d002a7202 */ /* 0x000fe40000000f00 */
[----:B------:R-:W-:Y:S02]  /*2db0*/  MOV R44, 0x1f ;  /* 0x0000001f002c7802 */ /* 0x000fe40000000f00 */
[----:B------:R-:W-:Y:S02]  /*2dc0*/  MOV R177, 0xffffffff ;  /* 0xffffffff00b17802 */ /* 0x000fe40000000f00 */
[----:B------:R-:W-:Y:S02]  /*2dd0*/  MOV R2, 0x2df0 ;  /* 0x00002df000027802 */ /* 0x000fe40000000f00 */
[----:B------:R-:W-:Y:S05]  /*2de0*/  CALL.REL.NOINC `($__internal_39_$__cuda_sm70_shflsync_down_p) ;  /* 0x0000002000007944 */ /* 0x000fea0003c00000 */
[----:B-1----:R-:W-:Y:S01]  /*2df0*/  MOV R2, R42 ;  /* 0x0000002a00027202 */ /* 0x002fe20000000f00 */
[----:B0-----:R-:W-:Y:S05]  /*2e00*/  BRA `(.L_x_620) ;  /* 0xffffe7e000007947 */ /* 0x001fea000383ffff */
        .weak           $__internal_39_$__cuda_sm70_shflsync_down_p
        .type           $__internal_39_$__cuda_sm70_shflsync_down_p,@function
        .size           $__internal_39_$__cuda_sm70_shflsync_down_p,(.L_x_2057 - $__internal_39_$__cuda_sm70_shflsync_down_p)
$__internal_39_$__cuda_sm70_shflsync_down_p:
[----:B------:R-:W-:Y:S01]  /*2e10*/  HFMA2.MMA R3, -RZ, RZ, 0, 0 ;  /* 0x00000000ff037435 */ /* 0x000fe200000001ff */
[----:B------:R-:W-:Y:S04]  /*2e20*/  WARPSYNC R177 ;  /* 0x000000b100007348 */ /* 0x000fe80003800000 */
[----:B------:R0:W1:Y:S01]  /*2e30*/  SHFL.DOWN PT, R42, R42, R47, R44 ;  /* 0x0800002f2a2a7389 */ /* 0x00006200000e002c */
[----:B------:R-:W-:Y:S05]  /*2e40*/  RET.REL.NODEC R2 `(_ZN10layer_norm31ln_parallel_residual_bwd_kernelINS_13Kernel_traitsI13__nv_bfloat16S2_fS2_fjLj3072ELj1ELj1ELj4ELj16ENS_18Kernel_traits_baseILj3072ES2_S2_fS2_fjLj128EEEEELb0ELb1ELb1EEEvNS_9BwdParamsE) ;  /* 0xffffd1b002007950 */ /* 0x000fea0003c3ffff */
.L_x_621:
        /* <DEDUP_REMOVED lines=11> */
.L_x_2057:


//--------------------- .text._ZN10layer_norm31ln_parallel_residual_bwd_kernelINS_13Kernel_traitsI13__nv_bfloat16S2_fS2_fjLj3072ELj1ELj1ELj4ELj16ENS_18Kernel_traits_baseILj3072ES2_S2_fS2_fjLj128EEEEELb1ELb0ELb0EEEvNS_9BwdParamsE --------------------------
	.section	.text._ZN10layer_norm31ln_parallel_residual_bwd_kernelINS_13Kernel_traitsI13__nv_bfloat16S2_fS2_fjLj3072ELj1ELj1ELj4ELj16ENS_18Kernel_traits_baseILj3072ES2_S2_fS2_fjLj128EEEEELb1ELb0ELb0EEEvNS_9BwdParamsE,"ax",@progbits
	.sectioninfo	@"SHI_REGISTERS=255"
	.align	128
        .global         _ZN10layer_norm31ln_parallel_residual_bwd_kernelINS_13Kernel_traitsI13__nv_bfloat16S2_fS2_fjLj3072ELj1ELj1ELj4ELj16ENS_18Kernel_traits_baseILj3072ES2_S2_fS2_fjLj128EEEEELb1ELb0ELb0EEEvNS_9BwdParamsE
        .type           _ZN10layer_norm31ln_parallel_residual_bwd_kernelINS_13Kernel_traitsI13__nv_bfloat16S2_fS2_fjLj3072ELj1ELj1ELj4ELj16ENS_18Kernel_traits_baseILj3072ES2_S2_fS2_fjLj128EEEEELb1ELb0ELb0EEEvNS_9BwdParamsE,@function
        .size           _ZN10layer_norm31ln_parallel_residual_bwd_kernelINS_13Kernel_traitsI13__nv_bfloat16S2_fS2_fjLj3072ELj1ELj1ELj4ELj16ENS_18Kernel_traits_baseILj3072ES2_S2_fS2_fjLj128EEEEELb1ELb0ELb0EEEvNS_9BwdParamsE,(.L_x_2058 - _ZN10layer_norm31ln_parallel_residual_bwd_kernelINS_13Kernel_traitsI13__nv_bfloat16S2_fS2_fjLj3072ELj1ELj1ELj4ELj16ENS_18Kernel_traits_baseILj3072ES2_S2_fS2_fjLj128EEEEELb1ELb0ELb0EEEvNS_9BwdParamsE)
        .other          _ZN10layer_norm31ln_parallel_residual_bwd_kernelINS_13Kernel_traitsI13__nv_bfloat16S2_fS2_fjLj3072ELj1ELj1ELj4ELj16ENS_18Kernel_traits_baseILj3072ES2_S2_fS2_fjLj128EEEEELb1ELb0ELb0EEEvNS_9BwdParamsE,@"STO_CUDA_ENTRY STV_DEFAULT"
_ZN10layer_norm31ln_parallel_residual_bwd_kernelINS_13Kernel_traitsI13__nv_bfloat16S2_fS2_fjLj3072ELj1ELj1ELj4ELj16ENS_18Kernel_traits_baseILj3072ES2_S2_fS2_fjLj128EEEEELb1ELb0ELb0EEEvNS_9BwdParamsE:
.text._ZN10layer_norm31ln_parallel_residual_bwd_kernelINS_13Kernel_traitsI13__nv_bfloat16S2_fS2_fjLj3072ELj1ELj1ELj4ELj16ENS_18Kernel_traits_baseILj3072ES2_S2_fS2_fjLj128EEEEELb1ELb0ELb0EEEvNS_9BwdParamsE:
[----:B------:R-:W-:Y:S02]  /*0000*/  MOV R1, c[0x0][0x28] ;  /* 0x00000a0000017a02 */ /* 0x000fe40000000f00 */
[----:B------:R-:W0:Y:S01]  /*0010*/  S2R R26, SR_TID.X ;  /* 0x00000000001a7919 */ /* 0x000e220000002100 */
[----:B------:R-:W-:Y:S01]  /*0020*/  IMAD.MOV.U32 R0, RZ, RZ, c[0x0][0x168] ;  /* 0x00005a00ff007624 */ /* 0x000fe200078e00ff */
[----:B------:R-:W-:Y:S01]  /*0030*/  ULDC.64 UR4, c[0x0][0x118] ;  /* 0x0000460000047ab9 */ /* 0x000fe20000000a00 */
[----:B------:R-:W-:-:S03]  /*0040*/  IADD3 R1, R1, -0x28, RZ ;  /* 0xffffffd801017810 */ /* 0x000fc60007ffe0ff */
[----:B------:R-:W-:-:S04]  /*0050*/  SHF.R.S32.HI R0, RZ, 0x1f, R0 ;  /* 0x0000001fff007819 */ /* 0x000fc80000011400 */
[----:B------:R-:W-:Y:S02]  /*0060*/  LEA.HI R0, R0, c[0x0][0x168], RZ, 0x3 ;  /* 0x00005a0000007a11 */ /* 0x000fe400078f18ff */
[C---:B0-----:R-:W-:Y:S02]  /*0070*/  LOP3.LUT R3, R26.reuse, 0x7f, RZ, 0xc, !PT ;  /* 0x0000007f1a037812 */ /* 0x041fe400078e0cff */
[----:B------:R-:W-:Y:S02]  /*0080*/  LOP3.LUT R20, R26, 0x7f, RZ, 0xc0, !PT ;  /* 0x0000007f1a147812 */ /* 0x000fe400078ec0ff */
[----:B------:R-:W-:-:S04]  /*0090*/  LEA.HI.SX32 R208, R0, R3, 0x1d ;  /* 0x0000000300d07211 */ /* 0x000fc800078feaff */
[C---:B------:R-:W-:Y:S02]  /*00a0*/  LOP3.LUT P0, RZ, R208.reuse, 0xffffff80, RZ, 0xc0, !PT ;  /* 0xffffff80d0ff7812 */ /* 0x040fe4000780c0ff */
[C---:B------:R-:W-:Y:S01]  /*00b0*/  ISETP.GE.U32.AND P1, PT, R208.reuse, 0x100, PT ;  /* 0x00000100d000780c */ /* 0x040fe20003f26070 */
[----:B------:R-:W0:Y:S01]  /*00c0*/  S2UR UR6, SR_CTAID.X ;  /* 0x00000000000679c3 */ /* 0x000e220000002500 */
[----:B------:R-:W-:-:S09]  /*00d0*/  ISETP.GE.U32.AND P2, PT, R208, 0x180, PT ;  /* 0x00000180d000780c */ /* 0x000fd20003f46070 */
[----:B------:R-:W-:Y:S02]  /*00e0*/  @P0 MOV R17, 0x10 ;  /* 0x0000001000110802 */ /* 0x000fe40000000f00 */
[----:B------:R-:W-:Y:S02]  /*00f0*/  @P1 IMAD.MOV.U32 R25, RZ, RZ, 0x10 ;  /* 0x00000010ff191424 */ /* 0x000fe400078e00ff */
        /* <DEDUP_REMOVED lines=8> */
[----:B------:R1:W5:Y:S01]  /*0180*/  @P1 LDG.E.128 R228, [R22.64] ;  /* 0x0000000416e41981 */ /* 0x000362000c1e1d00 */
[----:B------:R-:W-:-:S03]  /*0190*/  @P1 IADD3 R20, R20, 0x80, RZ ;  /* 0x0000008014141810 */ /* 0x000fc60007ffe0ff */
[----:B------:R1:W5:Y:S02]  /*01a0*/  @P1 LDG.E.128 R8, [R24.64] ;  /* 0x0000000418081981 */ /* 0x000364000c1e1d00 */
[----:B------:R-:W-:Y:S01]  /*01b0*/  @P2 IMAD.WIDE.U32 R18, R20, R21, c[0x0][0x1b0] ;  /* 0x00006c0014122625 */ /* 0x000fe200078e0015 */
[----:B0-----:R-:W-:-:S03]  /*01c0*/  LEA.HI R2, R26, UR6, RZ, 0x19 ;  /* 0x000000061a027c11 */ /* 0x001fc6000f8fc8ff */
[----:B------:R-:W-:Y:S01]  /*01d0*/  @P2 IMAD.WIDE.U32 R20, R20, R21, c[0x0][0x1b8] ;  /* 0x00006e0014142625 */ /* 0x000fe200078e0015 */
[----:B------:R1:W5:Y:S04]  /*01e0*/  @P2 LDG.E.128 R216, [R18.64] ;  /* 0x0000000412d82981 */ /* 0x000368000c1e1d00 */
[----:B------:R1:W5:Y:S01]  /*01f0*/  @P2 LDG.E.128 R4, [R20.64] ;  /* 0x0000000414042981 */ /* 0x000362000c1e1d00 */
        /* <DEDUP_REMOVED lines=50> */
[--C-:B-1---5:R-:W-:Y:S01]  /*0520*/  PRMT R3, RZ, 0x5410, R244.reuse ;  /* 0x00005410ff037816 */ /* 0x122fe200000000f4 */
[----:B------:R-:W-:Y:S01]  /*0530*/  HFMA2.MMA R53, -RZ, RZ, 0, 0 ;  /* 0x00000000ff357435 */ /* 0x000fe200000001ff */
[----:B------:R-:W-:Y:S01]  /*0540*/  PRMT R0, RZ, 0x7610, R244 ;  /* 0x00007610ff007816 */ /* 0x000fe200000000f4 */
[----:B------:R-:W-:Y:S01]  /*0550*/  IMAD.MOV.U32 R209, RZ, RZ, 0x1 ;  /* 0x00000001ffd17424 */ /* 0x000fe200078e00ff */
[----:B------:R-:W-:Y:S01]  /*0560*/  PRMT R16, RZ, 0x5410, R245 ;  /* 0x00005410ff107816 */ /* 0x000fe200000000f5 */
[----:B------:R0:W-:Y:S01]  /*0570*/  STL [R1+0x20], R3 ;  /* 0x0000200301007387 */ /* 0x0001e20000100800 */
[----:B------:R-:W-:-:S02]  /*0580*/  PRMT R251, RZ, 0x7610, R246 ;  /* 0x00007610fffb7816 */ /* 0x000fc400000000f6 */
[----:B------:R-:W-:Y:S01]  /*0590*/  PRMT R249, RZ, 0x5410, R247 ;  /* 0x00005410fff97816 */ /* 0x000fe200000000f7 */
[----:B------:R1:W-:Y:S01]  /*05a0*/  STL [R1+0x18], R0 ;  /* 0x0000180001007387 */ /* 0x0003e20000100800 */
[--C-:B------:R-:W-:Y:S02]  /*05b0*/  PRMT R243, RZ, 0x7610, R228.reuse ;  /* 0x00007610fff37816 */ /* 0x100fe400000000e4 */
[--C-:B------:R-:W-:Y:S01]  /*05c0*/  PRMT R241, RZ, 0x5410, R229.reuse ;  /* 0x00005410fff17816 */ /* 0x100fe200000000e5 */
[----:B------:R-:W-:Y:S01]  /*05d0*/  STL [R1+0x10], R16 ;  /* 0x0000101001007387 */ /* 0x000fe20000100800 */
[----:B------:R-:W-:Y:S02]  /*05e0*/  PRMT R239, RZ, 0x7610, R229 ;  /* 0x00007610ffef7816 */ /* 0x000fe400000000e5 */
[----:B0-----:R-:W-:Y:S02]  /*05f0*/  PRMT R3, RZ, 0x7610, R245 ;  /* 0x00007610ff037816 */ /* 0x001fe400000000f5 */
[----:B------:R-:W-:-:S02]  /*0600*/  PRMT R245, RZ, 0x5410, R228 ;  /* 0x00005410fff57816 */ /* 0x000fc400000000e4 */
[----:B-1----:R-:W-:Y:S01]  /*0610*/  PRMT R0, RZ, 0x5410, R246 ;  /* 0x00005410ff007816 */ /* 0x002fe200000000f6 */
[----:B------:R0:W-:Y:S01]  /*0620*/  STL [R1+0x8], R3 ;  /* 0x0000080301007387 */ /* 0x0001e20000100800 */
[--C-:B------:R-:W-:Y:S02]  /*0630*/  PRMT R237, RZ, 0x5410, R230.reuse ;  /* 0x00005410ffed7816 */ /* 0x100fe400000000e6 */
[----:B------:R-:W-:Y:S01]  /*0640*/  PRMT R235, RZ, 0x7610, R230 ;  /* 0x00007610ffeb7816 */ /* 0x000fe200000000e6 */
[----:B------:R1:W-:Y:S01]  /*0650*/  STL [R1], R0 ;  /* 0x0000000001007387 */ /* 0x0003e20000100800 */
[----:B------:R-:W-:Y:S02]  /*0660*/  PRMT R233, RZ, 0x5410, R231 ;  /* 0x00005410ffe97816 */ /* 0x000fe400000000e7 */
[----:B------:R-:W-:Y:S02]  /*0670*/  PRMT R221, RZ, 0x5410, R218 ;  /* 0x00005410ffdd7816 */ /* 0x000fe400000000da */
[----:B------:R-:W-:-:S02]  /*0680*/  PRMT R247, RZ, 0x7610, R247 ;  /* 0x00007610fff77816 */ /* 0x000fc400000000f7 */
[----:B0-----:R-:W-:Y:S02]  /*0690*/  PRMT R3, RZ, 0x5410, R13 ;  /* 0x00005410ff037816 */ /* 0x001fe4000000000d */
[----:B------:R-:W-:Y:S02]  /*06a0*/  PRMT R252, RZ, 0x5410, R14 ;  /* 0x00005410fffc7816 */ /* 0x000fe4000000000e */
[--C-:B-1----:R-:W-:Y:S02]  /*06b0*/  PRMT R0, RZ, 0x5410, R12.reuse ;  /* 0x00005410ff007816 */ /* 0x102fe4000000000c */
[----:B------:R-:W-:Y:S02]  /*06c0*/  PRMT R12, RZ, 0x7610, R12 ;  /* 0x00007610ff0c7816 */ /* 0x000fe4000000000c */
[----:B------:R-:W-:Y:S01]  /*06d0*/  PRMT R250, RZ, 0x7610, R14 ;  /* 0x00007610fffa7816 */ /* 0x000fe2000000000e */
[----:B------:R0:W-:Y:S01]  /*06e0*/  STL [R1+0x1c], R0 ;  /* 0x00001c0001007387 */ /* 0x0001e20000100800 */
[----:B------:R-:W-:-:S02]  /*06f0*/  PRMT R248, RZ, 0x5410, R15 ;  /* 0x00005410fff87816 */ /* 0x000fc4000000000f */
[----:B------:R-:W-:Y:S01]  /*0700*/  PRMT R246, RZ, 0x7610, R15 ;  /* 0x00007610fff67816 */ /* 0x000fe2000000000f */
[----:B------:R1:W-:Y:S01]  /*0710*/  STL [R1+0x14], R12 ;  /* 0x0000140c01007387 */ /* 0x0003e20000100800 */
[----:B------:R-:W-:Y:S02]  /*0720*/  PRMT R231, RZ, 0x7610, R231 ;  /* 0x00007610ffe77816 */ /* 0x000fe400000000e7 */
[--C-:B------:R-:W-:Y:S01]  /*0730*/  PRMT R244, RZ, 0x5410, R8.reuse ;  /* 0x00005410fff47816 */ /* 0x100fe20000000008 */
[----:B------:R1:W-:Y:S01]  /*0740*/  STL [R1+0xc], R3 ;  /* 0x00000c0301007387 */ /* 0x0003e20000100800 */
[----:B------:R-:W-:Y:S02]  /*0750*/  PRMT R242, RZ, 0x7610, R8 ;  /* 0x00007610fff27816 */ /* 0x000fe40000000008 */
[----:B0-----:R-:W-:Y:S02]  /*0760*/  PRMT R0, RZ, 0x7610, R13 ;  /* 0x00007610ff007816 */ /* 0x001fe4000000000d */
[----:B------:R-:W-:-:S02]  /*0770*/  PRMT R240, RZ, 0x5410, R9 ;  /* 0x00005410fff07816 */ /* 0x000fc40000000009 */
[----:B------:R-:W-:Y:S01]  /*0780*/  PRMT R238, RZ, 0x7610, R9 ;  /* 0x00007610ffee7816 */ /* 0x000fe20000000009 */
[----:B------:R1:W-:Y:S01]  /*0790*/  STL [R1+0x4], R0 ;  /* 0x0000040001007387 */ /* 0x0003e20000100800 */
        /* <DEDUP_REMOVED lines=18> */
[----:B-1----:R-:W-:Y:S02]  /*08c0*/  PRMT R210, RZ, 0x7610, R7 ;  /* 0x00007610ffd27816 */ /* 0x002fe40000000007 */
.L_x_637:
[----:B------:R-:W-:-:S04]  /*08d0*/  IMAD.MOV.U32 R163, RZ, RZ, 0x4 ;  /* 0x00000004ffa37424 */ /* 0x000fc800078e00ff */
[----:B------:R-:W-:-:S04]  /*08e0*/  IMAD.WIDE R160, R2, R163, c[0x0][0x1a0] ;  /* 0x0000680002a07625 */ /* 0x000fc800078e02a3 */
[C---:B------:R-:W-:Y:S01]  /*08f0*/  IMAD.WIDE R162, R2.reuse, R163, c[0x0][0x1a8] ;  /* 0x00006a0002a27625 */ /* 0x040fe200078e02a3 */
[----:B------:R0:W5:Y:S04]  /*0900*/  LDG.E R214, [R160.64] ;  /* 0x00000004a0d67981 */ /* 0x000168000c1e1900 */
[----:B------:R0:W5:Y:S01]  /*0910*/  LDG.E R3, [R162.64] ;  /* 0x00000004a2037981 */ /* 0x000162000c1e1900 */
[----:B------:R-:W-:Y:S01]  /*0920*/  IMAD R0, R2, c[0x0][0x168], RZ ;  /* 0x00005a0002007a24 */ /* 0x000fe200078e02ff */
[----:B------:R-:W-:Y:S01]  /*0930*/  BSSY B0, `(.L_x_623) ;  /* 0x000008f000007945 */ /* 0x000fe20003800000 */
[----:B------:R-:W-:Y:S01]  /*0940*/  CS2R R216, SRZ ;  /* 0x0000000000d87805 */ /* 0x000fe2000001ff00 */
[----:B------:R-:W1:Y:S02]  /*0950*/  S2R R164, SR_TID.X ;  /* 0x0000000000a47919 */ /* 0x000e640000002100 */
[----:B------:R-:W-:-:S04]  /*0960*/  SHF.R.S32.HI R165, RZ, 0x1f, R0 ;  /* 0x0000001fffa57819 */ /* 0x000fc80000011400 */
[----:B------:R-:W-:Y:S02]  /*0970*/  LEA.HI R0, R165, R0, RZ, 0x3 ;  /* 0x00000000a5007211 */ /* 0x000fe400078f18ff */
[----:B-1----:R-:W-:-:S04]  /*0980*/  LOP3.LUT R165, R164, 0x7f, RZ, 0xc0, !PT ;  /* 0x0000007fa4a57812 */ /* 0x002fc800078ec0ff */
[----:B------:R-:W-:-:S04]  /*0990*/  LEA.HI.SX32 R0, R0, R165, 0x1d ;  /* 0x000000a500007211 */ /* 0x000fc800078feaff */
[----:B------:R-:W-:Y:S01]  /*09a0*/  MOV R219, R0 ;  /* 0x0000000000db7202 */ /* 0x000fe20000000f00 */
[----:B------:R-:W-:Y:S05]  /*09b0*/  @!P0 BRA `(.L_x_624) ;  /* 0x0000086000008947 */ /* 0x000fea0003800000 */
[C---:B0-----:R-:W-:Y:S01]  /*09c0*/  LEA R176, P2, R0.reuse, c[0x0][0x188], 0x5 ;  /* 0x0000620000b07a11 */ /* 0x041fe200078428ff */
[----:B------:R-:W2:Y:S03]  /*09d0*/  LDL R11, [R1+0x1c] ;  /* 0x00001c00010b7983 */ /* 0x000ea60000100800 */
[----:B------:R-:W-:Y:S01]  /*09e0*/  LEA.HI.X R177, R0, c[0x0][0x18c], RZ, 0x5, P2 ;  /* 0x0000630000b17a11 */ /* 0x000fe200010f2cff */
[----:B------:R-:W3:Y:S04]  /*09f0*/  LDL R201, [R1+0x20] ;  /* 0x0000200001c97983 */ /* 0x000ee80000100800 */
[----:B------:R0:W4:Y:S01]  /*0a00*/  LDG.E.128 R20, [R176.64] ;  /* 0x00000004b0147981 */ /* 0x000122000c1e1d00 */
[----:B------:R-:W-:-:S02]  /*0a10*/  ISETP.NE.U32.AND P3, PT, RZ, c[0x0][0x250], PT ;  /* 0x00009400ff007a0c */ /* 0x000fc40003f65070 */
[C---:B------:R-:W-:Y:S01]  /*0a20*/  SHF.L.U32 R184, R0.reuse, 0x3, RZ ;  /* 0x0000000300b87819 */ /* 0x040fe200000006ff */
[----:B------:R-:W-:Y:S01]  /*0a30*/  IMAD.MOV.U32 R165, RZ, RZ, 0x10 ;  /* 0x00000010ffa57424 */ /* 0x000fe200078e00ff */
[C---:B------:R-:W-:Y:S01]  /*0a40*/  SHF.L.U64.HI R10, R0.reuse, 0x3, RZ ;  /* 0x00000003000a7819 */ /* 0x040fe200000102ff */
[----:B------:R-:W1:Y:S01]  /*0a50*/  LDC.U8 R198, c[0x0][0x1f0] ;  /* 0x00007c00ffc67b82 */ /* 0x000e620000000000 */
[----:B------:R-:W2:Y:S04]  /*0a60*/  LDL R202, [R1+0x14] ;  /* 0x0000140001ca7983 */ /* 0x000ea80000100800 */
[----:B0-----:R-:W2:Y:S01]  /*0a70*/  LDG.E.128 R176, [R176.64+0x10] ;  /* 0x00001004b0b07981 */ /* 0x001ea2000c1e1d00 */
[----:B------:R-:W-:Y:S02]  /*0a80*/  ISETP.NE.AND.EX P3, PT, RZ, c[0x0][0x254], PT, P3 ;  /* 0x00009500ff007a0c */ /* 0x000fe40003f65330 */
[----:B------:R-:W-:Y:S01]  /*0a90*/  ISETP.NE.U32.AND P2, PT, RZ, c[0x0][0x218], PT ;  /* 0x00008600ff007a0c */ /* 0x000fe20003f45070 */
[----:B------:R-:W3:Y:S03]  /*0aa0*/  LDL R203, [R1+0x18] ;  /* 0x0000180001cb7983 */ /* 0x000ee60000100800 */
[----:B------:R-:W-:Y:S01]  /*0ab0*/  ISETP.NE.AND.EX P2, PT, RZ, c[0x0][0x21c], PT, P2 ;  /* 0x00008700ff007a0c */ /* 0x000fe20003f45320 */
[-C--:B------:R-:W-:Y:S01]  /*0ac0*/  IMAD.WIDE.U32 R160, R0, R165.reuse, c[0x0][0x210] ;  /* 0x0000840000a07625 */ /* 0x080fe200078e00a5 */
[----:B------:R-:W3:Y:S04]  /*0ad0*/  LDL R200, [R1+0xc] ;  /* 0x00000c0001c87983 */ /* 0x000ee80000100800 */
[----:B------:R-:W3:Y:S01]  /*0ae0*/  LDL R199, [R1+0x10] ;  /* 0x0000100001c77983 */ /* 0x000ee20000100800 */
[----:B------:R-:W-:Y:S01]  /*0af0*/  @P3 IADD3 R6, P4, R184, c[0x0][0x198], RZ ;  /* 0x00006600b8063a10 */ /* 0x000fe20007f9e0ff */
[----:B------:R-:W-:-:S02]  /*0b00*/  IMAD.WIDE.U32 R164, R0, R165, c[0x0][0x208] ;  /* 0x0000820000a47625 */ /* 0x000fc400078e00a5 */
[----:B------:R-:W3:Y:S01]  /*0b10*/  LDG.E.128 R160, [R160.64] ;  /* 0x00000004a0a07981 */ /* 0x000ee2000c1e1d00 */
[----:B------:R-:W-:-:S03]  /*0b20*/  @P3 IADD3.X R7, R10, c[0x0][0x19c], RZ, P4, !PT ;  /* 0x000067000a073a10 */ /* 0x000fc600027fe4ff */
[----:B------:R-:W3:Y:S04]  /*0b30*/  LDG.E.128 R164, [R164.64] ;  /* 0x00000004a4a47981 */ /* 0x000ee8000c1e1d00 */
[----:B------:R0:W5:Y:S02]  /*0b40*/  @P3 LDG.E.64 R186, [R6.64] ;  /* 0x0000000406ba3981 */ /* 0x000164000c1e1b00 */
[----:B0-----:R-:W-:-:S04]  /*0b50*/  @P2 LEA R6, P3, R0, c[0x0][0x218], 0x5 ;  /* 0x0000860000062a11 */ /* 0x001fc800078628ff */
[----:B------:R-:W-:-:S05]  /*0b60*/  @P2 LEA.HI.X R7, R0, c[0x0][0x21c], RZ, 0x5, P3 ;  /* 0x0000870000072a11 */ /* 0x000fca00018f2cff */
[----:B------:R0:W5:Y:S04]  /*0b70*/  @P2 LDG.E.128 R128, [R6.64] ;  /* 0x0000000406802981 */ /* 0x000168000c1e1d00 */
[----:B------:R0:W5:Y:S01]  /*0b80*/  @P2 LDG.E.128 R132, [R6.64+0x10] ;  /* 0x0000100406842981 */ /* 0x000162000c1e1d00 */
[----:B------:R-:W-:-:S04]  /*0b90*/  IADD3 R184, P2, R184, c[0x0][0x190], RZ ;  /* 0x00006400b8b87a10 */ /* 0x000fc80007f5e0ff */
[----:B------:R-:W-:Y:S02]  /*0ba0*/  IADD3.X R185, R10, c[0x0][0x194], RZ, P2, !PT ;  /* 0x000065000ab97a10 */ /* 0x000fe400017fe4ff */
[----:B-1----:R-:W-:Y:S02]  /*0bb0*/  ISETP.NE.AND P2, PT, R198, RZ, PT ;  /* 0x000000ffc600720c */ /* 0x002fe40003f45270 */
[----:B------:R-:W3:Y:S02]  /*0bc0*/  LDL R198, [R1+0x4] ;  /* 0x0000040001c67983 */ /* 0x000ee40000100800 */
[----:B0----5:R-:W-:Y:S02]  /*0bd0*/  FSEL R6, R214, RZ, !P2 ;  /* 0x000000ffd6067208 */ /* 0x021fe40005000000 */
[----:B------:R-:W5:Y:S03]  /*0be0*/  LDG.E.64 R184, [R184.64] ;  /* 0x00000004b8b87981 */ /* 0x000f66000c1e1b00 */
[----:B----4-:R-:W-:-:S02]  /*0bf0*/  FADD.FTZ R7, R20, -R6 ;  /* 0x8000000614077221 */ /* 0x010fc40000010000 */
[--C-:B------:R-:W-:Y:S02]  /*0c00*/  FADD.FTZ R20, R23, -R6.reuse ;  /* 0x8000000617147221 */ /* 0x100fe40000010000 */
[----:B------:R-:W4:Y:S01]  /*0c10*/  LDL R23, [R1+0x8] ;  /* 0x0000080001177983 */ /* 0x000f220000100800 */
[--C-:B------:R-:W-:Y:S02]  /*0c20*/  FADD.FTZ R12, R22, -R6.reuse ;  /* 0x80000006160c7221 */ /* 0x100fe40000010000 */
[--C-:B--2---:R-:W-:Y:S02]  /*0c30*/  FADD.FTZ R22, R176, -R6.reuse ;  /* 0x80000006b0167221 */ /* 0x104fe40000010000 */
[----:B------:R-:W2:Y:S01]  /*0c40*/  LDL R176, [R1] ;  /* 0x0000000001b07983 */ /* 0x000ea20000100800 */
[--C-:B------:R-:W-:Y:S02]  /*0c50*/  FADD.FTZ R10, R21, -R6.reuse ;  /* 0x80000006150a7221 */ /* 0x100fe40000010000 */
[----:B------:R-:W-:-:S02]  /*0c60*/  FADD.FTZ R177, R177, -R6 ;  /* 0x80000006b1b17221 */ /* 0x000fc40000010000 */
[--C-:B------:R-:W-:Y:S02]  /*0c70*/  FADD.FTZ R178, R178, -R6.reuse ;  /* 0x80000006b2b27221 */ /* 0x100fe40000010000 */
[----:B------:R-:W-:Y:S01]  /*0c80*/  FADD.FTZ R179, R179, -R6 ;  /* 0x80000006b3b37221 */ /* 0x000fe20000010000 */
[--C-:B---3--:R-:W-:Y:S01]  /*0c90*/  PRMT R13, RZ, 0x5410, R160.reuse ;  /* 0x00005410ff0d7816 */ /* 0x108fe200000000a0 */
[----:B------:R-:W-:Y:S01]  /*0ca0*/  FMUL.FTZ R7, R3, R7 ;  /* 0x0000000703077220 */ /* 0x000fe20000410000 */
[----:B------:R-:W-:-:S03]  /*0cb0*/  PRMT R160, RZ, 0x7610, R160 ;  /* 0x00007610ffa07816 */ /* 0x000fc600000000a0 */
[----:B------:R-:W-:Y:S01]  /*0cc0*/  FMUL.FTZ R6, R11, R13 ;  /* 0x0000000d0b067220 */ /* 0x000fe20000410000 */
[--C-:B------:R-:W-:Y:S01]  /*0cd0*/  PRMT R11, RZ, 0x5410, R164.reuse ;  /* 0x00005410ff0b7816 */ /* 0x100fe200000000a4 */
[----:B------:R-:W-:Y:S01]  /*0ce0*/  FMUL.FTZ R10, R3, R10 ;  /* 0x0000000a030a7220 */ /* 0x000fe20000410000 */
[----:B------:R-:W-:Y:S02]  /*0cf0*/  PRMT R164, RZ, 0x7610, R164 ;  /* 0x00007610ffa47816 */ /* 0x000fe400000000a4 */
[----:B------:R-:W-:Y:S01]  /*0d00*/  PRMT R21, RZ, 0x5410, R161 ;  /* 0x00005410ff157816 */ /* 0x000fe200000000a1 */
[----:B------:R-:W-:Y:S02]  /*0d10*/  FADD.FTZ R72, R72, R11 ;  /* 0x0000000b48487221 */ /* 0x000fe40000010000 */
[-C--:B------:R-:W-:Y:S02]  /*0d20*/  FFMA.FTZ R52, R7, R11.reuse, R52 ;  /* 0x0000000b07347223 */ /* 0x080fe40000010034 */
[----:B------:R-:W-:-:S02]  /*0d30*/  FFMA.FTZ R6, R201, R11, R6 ;  /* 0x0000000bc9067223 */ /* 0x000fc40000010006 */
[-C--:B------:R-:W-:Y:S02]  /*0d40*/  FMUL.FTZ R11, R202, R160.reuse ;  /* 0x000000a0ca0b7220 */ /* 0x080fe40000410000 */
[----:B------:R-:W-:Y:S02]  /*0d50*/  FADD.FTZ R108, R108, R13 ;  /* 0x0000000d6c6c7221 */ /* 0x000fe40000010000 */
[----:B------:R-:W-:Y:S01]  /*0d60*/  FFMA.FTZ R92, R7, R13, R92 ;  /* 0x0000000d075c7223 */ /* 0x000fe2000001005c */
[----:B------:R-:W-:Y:S01]  /*0d70*/  PRMT R13, RZ, 0x5410, R165 ;  /* 0x00005410ff0d7816 */ /* 0x000fe200000000a5 */
[----:B------:R-:W-:Y:S02]  /*0d80*/  FADD.FTZ R109, R109, R160 ;  /* 0x000000a06d6d7221 */ /* 0x000fe40000010000 */
[----:B------:R-:W-:Y:S02]  /*0d90*/  FFMA.FTZ R93, R10, R160, R93 ;  /* 0x000000a00a5d7223 */ /* 0x000fe4000001005d */
[----:B------:R-:W-:-:S02]  /*0da0*/  FMUL.FTZ R12, R3, R12 ;  /* 0x0000000c030c7220 */ /* 0x000fc40000410000 */
[----:B------:R-:W-:Y:S02]  /*0db0*/  FADD.FTZ R73, R73, R164 ;  /* 0x000000a449497221 */ /* 0x000fe40000010000 */
[-C--:B------:R-:W-:Y:S02]  /*0dc0*/  FFMA.FTZ R53, R10, R164.reuse, R53 ;  /* 0x000000a40a357223 */ /* 0x080fe40000010035 */
[----:B------:R-:W-:Y:S01]  /*0dd0*/  FFMA.FTZ R11, R203, R164, R11 ;  /* 0x000000a4cb0b7223 */ /* 0x000fe2000001000b */
[----:B------:R-:W-:Y:S01]  /*0de0*/  PRMT R164, RZ, 0x7610, R161 ;  /* 0x00007610ffa47816 */ /* 0x000fe200000000a1 */
[----:B------:R-:W-:Y:S02]  /*0df0*/  FMUL.FTZ R160, R200, R21 ;  /* 0x00000015c8a07220 */ /* 0x000fe40000410000 */
[----:B------:R-:W-:Y:S02]  /*0e00*/  FADD.FTZ R74, R74, R13 ;  /* 0x0000000d4a4a7221 */ /* 0x000fe40000010000 */
[----:B------:R-:W-:-:S02]  /*0e10*/  FFMA.FTZ R54, R12, R13, R54 ;  /* 0x0000000d0c367223 */ /* 0x000fc40000010036 */
[----:B------:R-:W-:Y:S01]  /*0e20*/  FFMA.FTZ R13, R199, R13, R160 ;  /* 0x0000000dc70d7223 */ /* 0x000fe200000100a0 */
[----:B------:R-:W-:Y:S01]  /*0e30*/  PRMT R160, RZ, 0x7610, R165 ;  /* 0x00007610ffa07816 */ /* 0x000fe200000000a5 */
[----:B------:R-:W-:Y:S02]  /*0e40*/  FADD.FTZ R110, R110, R21 ;  /* 0x000000156e6e7221 */ /* 0x000fe40000010000 */
[----:B------:R-:W-:Y:S01]  /*0e50*/  FFMA.FTZ R94, R12, R21, R94 ;  /* 0x000000150c5e7223 */ /* 0x000fe2000001005e */
[----:B------:R-:W-:Y:S01]  /*0e60*/  PRMT R161, RZ, 0x5410, R162 ;  /* 0x00005410ffa17816 */ /* 0x000fe200000000a2 */
[----:B------:R-:W-:Y:S02]  /*0e70*/  FMUL.FTZ R21, R198, R164 ;  /* 0x000000a4c6157220 */ /* 0x000fe40000410000 */
[C---:B------:R-:W-:Y:S02]  /*0e80*/  FMUL.FTZ R20, R3.reuse, R20 ;  /* 0x0000001403147220 */ /* 0x040fe40000410000 */
[----:B------:R-:W-:-:S02]  /*0e90*/  FMUL.FTZ R22, R3, R22 ;  /* 0x0000001603167220 */ /* 0x000fc40000410000 */
[----:B------:R-:W-:Y:S02]  /*0ea0*/  FADD.FTZ R75, R75, R160 ;  /* 0x000000a04b4b7221 */ /* 0x000fe40000010000 */
[----:B------:R-:W-:Y:S02]  /*0eb0*/  FFMA.FTZ R55, R20, R160, R55 ;  /* 0x000000a014377223 */ /* 0x000fe40000010037 */
[----:B------:R-:W-:Y:S02]  /*0ec0*/  FADD.FTZ R112, R112, R161 ;  /* 0x000000a170707221 */ /* 0x000fe40000010000 */
[----:B------:R-:W-:Y:S01]  /*0ed0*/  FFMA.FTZ R96, R22, R161, R96 ;  /* 0x000000a116607223 */ /* 0x000fe20000010060 */
[----:B------:R-:W-:Y:S01]  /*0ee0*/  PRMT R198, RZ, 0x5410, R167 ;  /* 0x00005410ffc67816 */ /* 0x000fe200000000a7 */
[----:B------:R-:W-:-:S04]  /*0ef0*/  FMUL.FTZ R199, R3, R178 ;  /* 0x000000b203c77220 */ /* 0x000fc80000410000 */
[----:B------:R-:W-:Y:S02]  /*0f00*/  FADD.FTZ R78, R78, R198 ;  /* 0x000000c64e4e7221 */ /* 0x000fe40000010000 */
[----:B------:R-:W-:Y:S02]  /*0f10*/  FFMA.FTZ R58, R199, R198, R58 ;  /* 0x000000c6c73a7223 */ /* 0x000fe4000001003a */
[C---:B------:R-:W-:Y:S01]  /*0f20*/  FMUL.FTZ R202, R3.reuse, R179 ;  /* 0x000000b303ca7220 */ /* 0x040fe20000410000 */
[----:B------:R-:W-:Y:S01]  /*0f30*/  PRMT R162, RZ, 0x7610, R162 ;  /* 0x00007610ffa27816 */ /* 0x000fe200000000a2 */
[----:B------:R-:W-:-:S04]  /*0f40*/  FMUL.FTZ R201, R3, R177 ;  /* 0x000000b103c97220 */ /* 0x000fc80000410000 */
[----:B------:R-:W-:Y:S01]  /*0f50*/  FMUL.FTZ R200, R250, R162 ;  /* 0x000000a2fac87220 */ /* 0x000fe20000410000 */
[----:B------:R-:W-:Y:S01]  /*0f60*/  IADD3 R219, R0, 0x80, RZ ;  /* 0x0000008000db7810 */ /* 0x000fe20007ffe0ff */
[----:B------:R-:W-:Y:S02]  /*0f70*/  FADD.FTZ R111, R111, R164 ;  /* 0x000000a46f6f7221 */ /* 0x000fe40000010000 */
[----:B------:R-:W-:Y:S02]  /*0f80*/  FFMA.FTZ R95, R20, R164, R95 ;  /* 0x000000a4145f7223 */ /* 0x000fe4000001005f */
[----:B------:R-:W-:Y:S02]  /*0f90*/  FADD.FTZ R113, R113, R162 ;  /* 0x000000a271717221 */ /* 0x000fe40000010000 */
[----:B------:R-:W-:Y:S02]  /*0fa0*/  FFMA.FTZ R97, R201, R162, R97 ;  /* 0x000000a2c9617223 */ /* 0x000fe40000010061 */
[----:B----4-:R-:W-:Y:S01]  /*0fb0*/  FFMA.FTZ R21, R23, R160, R21 ;  /* 0x000000a017157223 */ /* 0x010fe20000010015 */
[----:B------:R-:W-:Y:S01]  /*0fc0*/  PRMT R23, RZ, 0x5410, R166 ;  /* 0x00005410ff177816 */ /* 0x000fe200000000a6 */
[----:B------:R-:W-:Y:S01]  /*0fd0*/  FMUL.FTZ R160, R252, R161 ;  /* 0x000000a1fca07220 */ /* 0x000fe20000410000 */
[----:B------:R-:W-:-:S03]  /*0fe0*/  PRMT R161, RZ, 0x5410, R163 ;  /* 0x00005410ffa17816 */ /* 0x000fc600000000a3 */
[----:B------:R-:W-:Y:S02]  /*0ff0*/  FADD.FTZ R76, R76, R23 ;  /* 0x000000174c4c7221 */ /* 0x000fe40000010000 */
[-C--:B------:R-:W-:Y:S02]  /*1000*/  FFMA.FTZ R56, R22, R23.reuse, R56 ;  /* 0x0000001716387223 */ /* 0x080fe40000010038 */
[----:B--2---:R-:W-:Y:S01]  /*1010*/  FFMA.FTZ R23, R176, R23, R160 ;  /* 0x00000017b0177223 */ /* 0x004fe200000100a0 */
[----:B------:R-:W-:Y:S01]  /*1020*/  PRMT R163, RZ, 0x7610, R163 ;  /* 0x00007610ffa37816 */ /* 0x000fe200000000a3 */
[----:B------:R-:W-:-:S04]  /*1030*/  FMUL.FTZ R160, R248, R161 ;  /* 0x000000a1f8a07220 */ /* 0x000fc80000410000 */
[----:B------:R-:W-:Y:S01]  /*1040*/  FFMA.FTZ R198, R249, R198, R160 ;  /* 0x000000c6f9c67223 */ /* 0x000fe200000100a0 */
[----:B------:R-:W-:Y:S01]  /*1050*/  PRMT R160, RZ, 0x7610, R167 ;  /* 0x00007610ffa07816 */ /* 0x000fe200000000a7 */
[----:B------:R-:W-:Y:S02]  /*1060*/  FMUL.FTZ R203, R246, R163 ;  /* 0x000000a3f6cb7220 */ /* 0x000fe40000410000 */
[----:B------:R-:W-:Y:S02]  /*1070*/  FADD.FTZ R114, R114, R161 ;  /* 0x000000a172727221 */ /* 0x000fe40000010000 */
[----:B------:R-:W-:Y:S02]  /*1080*/  FFMA.FTZ R98, R199, R161, R98 ;  /* 0x000000a1c7627223 */ /* 0x000fe40000010062 */
[----:B------:R-:W-:Y:S02]  /*1090*/  FADD.FTZ R79, R79, R160 ;  /* 0x000000a04f4f7221 */ /* 0x000fe40000010000 */
[----:B------:R-:W-:-:S02]  /*10a0*/  FFMA.FTZ R59, R202, R160, R59 ;  /* 0x000000a0ca3b7223 */ /* 0x000fc4000001003b */
[----:B------:R-:W-:Y:S02]  /*10b0*/  FFMA.FTZ R203, R247, R160, R203 ;  /* 0x000000a0f7cb7223 */ /* 0x000fe400000100cb */
[----:B------:R-:W-:Y:S02]  /*10c0*/  FADD.FTZ R160, RZ, R6 ;  /* 0x00000006ffa07221 */ /* 0x000fe40000010000 */
[----:B------:R-:W-:Y:S02]  /*10d0*/  FFMA.FTZ R161, R7, R6, RZ ;  /* 0x0000000607a17223 */ /* 0x000fe400000100ff */
[----:B------:R-:W-:Y:S02]  /*10e0*/  FADD.FTZ R160, R160, R11 ;  /* 0x0000000ba0a07221 */ /* 0x000fe40000010000 */
[----:B------:R-:W-:Y:S02]  /*10f0*/  FFMA.FTZ R161, R10, R11, R161 ;  /* 0x0000000b0aa17223 */ /* 0x000fe400000100a1 */
[----:B------:R-:W-:-:S02]  /*1100*/  FADD.FTZ R160, R160, R13 ;  /* 0x0000000da0a07221 */ /* 0x000fc40000010000 */
[----:B------:R-:W-:Y:S01]  /*1110*/  FFMA.FTZ R161, R12, R13, R161 ;  /* 0x0000000d0ca17223 */ /* 0x000fe200000100a1 */
[----:B------:R-:W-:Y:S01]  /*1120*/  PRMT R166, RZ, 0x7610, R166 ;  /* 0x00007610ffa67816 */ /* 0x000fe200000000a6 */
        /* <DEDUP_REMOVED lines=15> */
.L_x_624:
[----:B0-----:R-:W-:Y:S05]  /*1220*/  BSYNC B0 ;  /* 0x0000000000007941 */ /* 0x001fea0003800000 */
.L_x_623:
[----:B------:R-:W-:Y:S01]  /*1230*/  BSSY B0, `(.L_x_625) ;  /* 0x000007f000007945 */ /* 0x000fe20003800000 */
[----:B------:R-:W-:Y:S05]  /*1240*/  @!P1 BRA `(.L_x_626) ;  /* 0x000007d000009947 */ /* 0x000fea0003800000 */
[----:B------:R-:W-:Y:S01]  /*1250*/  LEA R176, P2, R219, c[0x0][0x188], 0x5 ;  /* 0x00006200dbb07a11 */ /* 0x000fe200078428ff */
[----:B------:R-:W-:-:S03]  /*1260*/  IMAD.MOV.U32 R164, RZ, RZ, 0x10 ;  /* 0x00000010ffa47424 */ /* 0x000fc600078e00ff */
[C---:B------:R-:W-:Y:S01]  /*1270*/  LEA.HI.X R177, R219.reuse, c[0x0][0x18c], RZ, 0x5, P2 ;  /* 0x00006300dbb17a11 */ /* 0x040fe200010f2cff */
[----:B------:R-:W-:-:S04]  /*1280*/  IMAD.WIDE.U32 R160, R219, R164, c[0x0][0x210] ;  /* 0x00008400dba07625 */ /* 0x000fc800078e00a4 */
[----:B------:R-:W-:Y:S01]  /*1290*/  IMAD.WIDE.U32 R164, R219, R164, c[0x0][0x208] ;  /* 0x00008200dba47625 */ /* 0x000fe200078e00a4 */
[----:B------:R0:W2:Y:S04]  /*12a0*/  LDG.E.128 R24, [R176.64] ;  /* 0x00000004b0187981 */ /* 0x0000a8000c1e1d00 */
[----:B------:R-:W3:Y:S01]  /*12b0*/  LDG.E.128 R160, [R160.64] ;  /* 0x00000004a0a07981 */ /* 0x000ee2000c1e1d00 */
[----:B------:R-:W-:-:S03]  /*12c0*/  ISETP.NE.U32.AND P2, PT, RZ, c[0x0][0x250], PT ;  /* 0x00009400ff007a0c */ /* 0x000fc60003f45070 */
[----:B------:R-:W4:Y:S04]  /*12d0*/  LDG.E.128 R164, [R164.64] ;  /* 0x00000004a4a47981 */ /* 0x000f28000c1e1d00 */
[----:B0-----:R-:W4:Y:S01]  /*12e0*/  LDG.E.128 R176, [R176.64+0x10] ;  /* 0x00001004b0b07981 */ /* 0x001f22000c1e1d00 */
[----:B------:R-:W-:Y:S02]  /*12f0*/  ISETP.NE.AND.EX P3, PT, RZ, c[0x0][0x254], PT, P2 ;  /* 0x00009500ff007a0c */ /* 0x000fe40003f65320 */
[----:B------:R-:W-:Y:S02]  /*1300*/  ISETP.NE.U32.AND P2, PT, RZ, c[0x0][0x218], PT ;  /* 0x00008600ff007a0c */ /* 0x000fe40003f45070 */
[----:B------:R-:W-:Y:S02]  /*1310*/  SHF.L.U32 R180, R219, 0x3, RZ ;  /* 0x00000003dbb47819 */ /* 0x000fe400000006ff */
[----:B------:R-:W-:-:S02]  /*1320*/  ISETP.NE.AND.EX P2, PT, RZ, c[0x0][0x21c], PT, P2 ;  /* 0x00008700ff007a0c */ /* 0x000fc40003f45320 */
[----:B------:R-:W-:-:S05]  /*1330*/  SHF.L.U64.HI R14, R219, 0x3, RZ ;  /* 0x00000003db0e7819 */ /* 0x000fca00000102ff */
[----:B------:R-:W-:-:S04]  /*1340*/  @P3 IADD3 R4, P4, R180, c[0x0][0x198], RZ ;  /* 0x00006600b4043a10 */ /* 0x000fc80007f9e0ff */
[----:B------:R-:W-:-:S05]  /*1350*/  @P3 IADD3.X R5, R14, c[0x0][0x19c], RZ, P4, !PT ;  /* 0x000067000e053a10 */ /* 0x000fca00027fe4ff */
[----:B------:R0:W5:Y:S02]  /*1360*/  @P3 LDG.E.64 R182, [R4.64] ;  /* 0x0000000404b63981 */ /* 0x000164000c1e1b00 */
[----:B0-----:R-:W-:-:S04]  /*1370*/  @P2 LEA R4, P3, R219, c[0x0][0x218], 0x5 ;  /* 0x00008600db042a11 */ /* 0x001fc800078628ff */
[----:B------:R-:W-:-:S05]  /*1380*/  @P2 LEA.HI.X R5, R219, c[0x0][0x21c], RZ, 0x5, P3 ;  /* 0x00008700db052a11 */ /* 0x000fca00018f2cff */
[----:B------:R0:W5:Y:S04]  /*1390*/  @P2 LDG.E.128 R48, [R4.64] ;  /* 0x0000000404302981 */ /* 0x000168000c1e1d00 */
[----:B------:R0:W5:Y:S01]  /*13a0*/  @P2 LDG.E.128 R44, [R4.64+0x10] ;  /* 0x00001004042c2981 */ /* 0x000162000c1e1d00 */
[----:B------:R-:W-:-:S04]  /*13b0*/  IADD3 R180, P2, R180, c[0x0][0x190], RZ ;  /* 0x00006400b4b47a10 */ /* 0x000fc80007f5e0ff */
[----:B------:R-:W-:-:S06]  /*13c0*/  IADD3.X R181, R14, c[0x0][0x194], RZ, P2, !PT ;  /* 0x000065000eb57a10 */ /* 0x000fcc00017fe4ff */
[----:B------:R-:W5:Y:S01]  /*13d0*/  LDG.E.64 R180, [R180.64] ;  /* 0x00000004b4b47981 */ /* 0x000f62000c1e1b00 */
[----:B------:R-:W1:Y:S02]  /*13e0*/  LDC.U8 R205, c[0x0][0x1f0] ;  /* 0x00007c00ffcd7b82 */ /* 0x000e640000000000 */
[----:B-1----:R-:W-:-:S04]  /*13f0*/  ISETP.NE.AND P2, PT, R205, RZ, PT ;  /* 0x000000ffcd00720c */ /* 0x002fc80003f45270 */
[----:B0----5:R-:W-:Y:S02]  /*1400*/  FSEL R4, R214, RZ, !P2 ;  /* 0x000000ffd6047208 */ /* 0x021fe40005000000 */
[----:B------:R-:W-:-:S03]  /*1410*/  IADD3 R219, R219, 0x80, RZ ;  /* 0x00000080dbdb7810 */ /* 0x000fc60007ffe0ff */
[C---:B--2---:R-:W-:Y:S01]  /*1420*/  FADD.FTZ R5, -R4.reuse, R24 ;  /* 0x0000001804057221 */ /* 0x044fe20000010100 */
[----:B---3--:R-:W-:Y:S01]  /*1430*/  PRMT R15, RZ, 0x5410, R160 ;  /* 0x00005410ff0f7816 */ /* 0x008fe200000000a0 */
[C---:B------:R-:W-:Y:S02]  /*1440*/  FADD.FTZ R16, -R4.reuse, R26 ;  /* 0x0000001a04107221 */ /* 0x040fe40000010100 */
[----:B------:R-:W-:Y:S01]  /*1450*/  FMUL.FTZ R5, R3, R5 ;  /* 0x0000000503057220 */ /* 0x000fe20000410000 */
[----:B----4-:R-:W-:Y:S01]  /*1460*/  PRMT R17, RZ, 0x5410, R164 ;  /* 0x00005410ff117816 */ /* 0x010fe200000000a4 */
[C---:B------:R-:W-:Y:S01]  /*1470*/  FADD.FTZ R14, -R4.reuse, R25 ;  /* 0x00000019040e7221 */ /* 0x040fe20000010100 */
[----:B------:R-:W-:Y:S01]  /*1480*/  PRMT R160, RZ, 0x7610, R160 ;  /* 0x00007610ffa07816 */ /* 0x000fe200000000a0 */
[C---:B------:R-:W-:Y:S02]  /*1490*/  FADD.FTZ R24, -R4.reuse, R27 ;  /* 0x0000001b04187221 */ /* 0x040fe40000010100 */
[----:B------:R-:W-:-:S02]  /*14a0*/  FADD.FTZ R26, -R4, R176 ;  /* 0x000000b0041a7221 */ /* 0x000fc40000010100 */
[C---:B------:R-:W-:Y:S02]  /*14b0*/  FADD.FTZ R177, -R4.reuse, R177 ;  /* 0x000000b104b17221 */ /* 0x040fe40000010100 */
[C---:B------:R-:W-:Y:S02]  /*14c0*/  FADD.FTZ R178, -R4.reuse, R178 ;  /* 0x000000b204b27221 */ /* 0x040fe40000010100 */
[----:B------:R-:W-:Y:S02]  /*14d0*/  FADD.FTZ R179, -R4, R179 ;  /* 0x000000b304b37221 */ /* 0x000fe40000010100 */
        /* <DEDUP_REMOVED lines=13> */
[----:B------:R-:W-:Y:S01]  /*15b0*/  FMUL.FTZ R16, R3, R16 ;  /* 0x0000001003107220 */ /* 0x000fe20000410000 */
[----:B------:R-:W-:Y:S01]  /*15c0*/  PRMT R161, RZ, 0x7610, R161 ;  /* 0x00007610ffa17816 */ /* 0x000fe200000000a1 */
[----:B------:R-:W-:-:S02]  /*15d0*/  FFMA.FTZ R15, R243, R15, R17 ;  /* 0x0000000ff30f7223 */ /* 0x000fc40000010011 */
[-C--:B------:R-:W-:Y:S02]  /*15e0*/  FMUL.FTZ R17, R240, R25.reuse ;  /* 0x00000019f0117220 */ /* 0x080fe40000410000 */
        /* <DEDUP_REMOVED lines=11> */
[----:B------:R-:W-:Y:S02]  /*16a0*/  FADD.FTZ R216, R216, R4 ;  /* 0x00000004d8d87221 */ /* 0x000fe40000010000 */
[----:B------:R-:W-:-:S02]  /*16b0*/  FFMA.FTZ R217, R5, R4, R217 ;  /* 0x0000000405d97223 */ /* 0x000fc400000100d9 */
[----:B------:R-:W-:Y:S02]  /*16c0*/  FMUL.FTZ R26, R3, R26 ;  /* 0x0000001a031a7220 */ /* 0x000fe40000410000 */
[----:B------:R-:W-:Y:S02]  /*16d0*/  FADD.FTZ R43, R43, R25 ;  /* 0x000000192b2b7221 */ /* 0x000fe40000010000 */
[C---:B------:R-:W-:Y:S02]  /*16e0*/  FFMA.FTZ R39, R24.reuse, R25, R39 ;  /* 0x0000001918277223 */ /* 0x040fe40000010027 */
[----:B------:R-:W-:Y:S02]  /*16f0*/  FADD.FTZ R35, R35, R161 ;  /* 0x000000a123237221 */ /* 0x000fe40000010000 */
[----:B------:R-:W-:Y:S01]  /*1700*/  FFMA.FTZ R31, R24, R161, R31 ;  /* 0x000000a1181f7223 */ /* 0x000fe2000001001f */
[----:B------:R-:W-:Y:S01]  /*1710*/  PRMT R161, RZ, 0x5410, R166 ;  /* 0x00005410ffa17816 */ /* 0x000fe200000000a6 */
[----:B------:R-:W-:-:S02]  /*1720*/  FFMA.FTZ R25, R239, R25, R27 ;  /* 0x00000019ef197223 */ /* 0x000fc4000001001b */
[----:B------:R-:W-:Y:S02]  /*1730*/  FADD.FTZ R216, R216, R15 ;  /* 0x0000000fd8d87221 */ /* 0x000fe40000010000 */
[----:B------:R-:W-:Y:S02]  /*1740*/  FFMA.FTZ R217, R14, R15, R217 ;  /* 0x0000000f0ed97223 */ /* 0x000fe400000100d9 */
[-C--:B------:R-:W-:Y:S02]  /*1750*/  FMUL.FTZ R27, R236, R160.reuse ;  /* 0x000000a0ec1b7220 */ /* 0x080fe40000410000 */
[----:B------:R-:W-:Y:S02]  /*1760*/  FADD.FTZ R136, R136, R160 ;  /* 0x000000a088887221 */ /* 0x000fe40000010000 */
[----:B------:R-:W-:Y:S01]  /*1770*/  FFMA.FTZ R116, R26, R160, R116 ;  /* 0x000000a01a747223 */ /* 0x000fe20000010074 */
[----:B------:R-:W-:Y:S01]  /*1780*/  PRMT R160, RZ, 0x5410, R163 ;  /* 0x00005410ffa07816 */ /* 0x000fe200000000a3 */
[----:B------:R-:W-:Y:S01]  /*1790*/  FADD.FTZ R216, R216, R17 ;  /* 0x00000011d8d87221 */ /* 0x000fe20000010000 */
[----:B------:R-:W-:Y:S01]  /*17a0*/  PRMT R162, RZ, 0x7610, R162 ;  /* 0x00007610ffa27816 */ /* 0x000fe200000000a2 */
[----:B------:R-:W-:-:S02]  /*17b0*/  FFMA.FTZ R217, R16, R17, R217 ;  /* 0x0000001110d97223 */ /* 0x000fc400000100d9 */
[----:B------:R-:W-:Y:S02]  /*17c0*/  FADD.FTZ R60, R60, R161 ;  /* 0x000000a13c3c7221 */ /* 0x000fe40000010000 */
[-C--:B------:R-:W-:Y:S02]  /*17d0*/  FFMA.FTZ R80, R26, R161.reuse, R80 ;  /* 0x000000a11a507223 */ /* 0x080fe40000010050 */
[----:B------:R-:W-:Y:S01]  /*17e0*/  FFMA.FTZ R27, R237, R161, R27 ;  /* 0x000000a1ed1b7223 */ /* 0x000fe2000001001b */
[----:B------:R-:W-:Y:S01]  /*17f0*/  PRMT R161, RZ, 0x5410, R167 ;  /* 0x00005410ffa17816 */ /* 0x000fe200000000a7 */
[----:B------:R-:W-:Y:S01]  /*1800*/  FMUL.FTZ R195, R3, R178 ;  /* 0x000000b203c37220 */ /* 0x000fe20000410000 */
[----:B------:R-:W-:Y:S01]  /*1810*/  PRMT R166, RZ, 0x7610, R166 ;  /* 0x00007610ffa67816 */ /* 0x000fe200000000a6 */
[----:B------:R-:W-:Y:S02]  /*1820*/  FMUL.FTZ R194, R232, R160 ;  /* 0x000000a0e8c27220 */ /* 0x000fe40000410000 */
[----:B------:R-:W-:-:S02]  /*1830*/  FMUL.FTZ R196, R234, R162 ;  /* 0x000000a2eac47220 */ /* 0x000fc40000410000 */
[----:B------:R-:W-:Y:S02]  /*1840*/  FADD.FTZ R216, R216, R25 ;  /* 0x00000019d8d87221 */ /* 0x000fe40000010000 */
[----:B------:R-:W-:Y:S01]  /*1850*/  FFMA.FTZ R217, R24, R25, R217 ;  /* 0x0000001918d97223 */ /* 0x000fe200000100d9 */
[----:B------:R-:W-:Y:S01]  /*1860*/  PRMT R163, RZ, 0x7610, R163 ;  /* 0x00007610ffa37816 */ /* 0x000fe200000000a3 */
[----:B------:R-:W-:Y:S02]  /*1870*/  FADD.FTZ R62, R62, R161 ;  /* 0x000000a13e3e7221 */ /* 0x000fe40000010000 */
[-C--:B------:R-:W-:Y:S02]  /*1880*/  FFMA.FTZ R82, R195, R161.reuse, R82 ;  /* 0x000000a1c3527223 */ /* 0x080fe40000010052 */
[----:B------:R-:W-:Y:S02]  /*1890*/  FFMA.FTZ R194, R233, R161, R194 ;  /* 0x000000a1e9c27223 */ /* 0x000fe400000100c2 */
[----:B------:R-:W-:-:S02]  /*18a0*/  FMUL.FTZ R197, R3, R177 ;  /* 0x000000b103c57220 */ /* 0x000fc40000410000 */
[----:B------:R-:W-:Y:S02]  /*18b0*/  FFMA.FTZ R196, R235, R166, R196 ;  /* 0x000000a6ebc47223 */ /* 0x000fe400000100c4 */
[----:B------:R-:W-:Y:S02]  /*18c0*/  FADD.FTZ R161, R216, R27 ;  /* 0x0000001bd8a17221 */ /* 0x000fe40000010000 */
[----:B------:R-:W-:Y:S01]  /*18d0*/  FFMA.FTZ R217, R26, R27, R217 ;  /* 0x0000001b1ad97223 */ /* 0x000fe200000100d9 */
[----:B------:R-:W-:Y:S01]  /*18e0*/  PRMT R167, RZ, 0x7610, R167 ;  /* 0x00007610ffa77816 */ /* 0x000fe200000000a7 */
[----:B------:R-:W-:Y:S02]  /*18f0*/  FMUL.FTZ R205, R230, R163 ;  /* 0x000000a3e6cd7220 */ /* 0x000fe40000410000 */
        /* <DEDUP_REMOVED lines=18> */
.L_x_626:
[----:B------:R-:W-:Y:S05]  /*1a20*/  BSYNC B0 ;  /* 0x0000000000007941 */ /* 0x000fea0003800000 */
.L_x_625:
[----:B------:R-:W-:Y:S01]  /*1a30*/  ISETP.GE.U32.AND P2, PT, R208, 0x180, PT ;  /* 0x00000180d000780c */ /* 0x000fe20003f46070 */
[----:B------:R-:W-:-:S12]  /*1a40*/  BSSY B0, `(.L_x_627) ;  /* 0x000007e000007945 */ /* 0x000fd80003800000 */
[----:B------:R-:W-:Y:S05]  /*1a50*/  @!P2 BRA `(.L_x_628) ;  /* 0x000007c00000a947 */ /* 0x000fea0003800000 */
[----:B------:R-:W-:Y:S01]  /*1a60*/  LEA R176, P2, R219, c[0x0][0x188], 0x5 ;  /* 0x00006200dbb07a11 */ /* 0x000fe200078428ff */
[----:B------:R-:W-:-:S03]  /*1a70*/  IMAD.MOV.U32 R164, RZ, RZ, 0x10 ;  /* 0x00000010ffa47424 */ /* 0x000fc600078e00ff */
[C---:B------:R-:W-:Y:S01]  /*1a80*/  LEA.HI.X R177, R219.reuse, c[0x0][0x18c], RZ, 0x5, P2 ;  /* 0x00006300dbb17a11 */ /* 0x040fe200010f2cff */
[----:B------:R-:W-:Y:S01]  /*1a90*/  IMAD.WIDE.U32 R160, R219, R164, c[0x0][0x210] ;  /* 0x00008400dba07625 */ /* 0x000fe200078e00a4 */
[----:B------:R-:W-:-:S03]  /*1aa0*/  ISETP.NE.U32.AND P2, PT, RZ, c[0x0][0x250], PT ;  /* 0x00009400ff007a0c */ /* 0x000fc60003f45070 */
[----:B------:R0:W2:Y:S01]  /*1ab0*/  LDG.E.128 R172, [R176.64] ;  /* 0x00000004b0ac7981 */ /* 0x0000a2000c1e1d00 */
[----:B------:R-:W-:-:S03]  /*1ac0*/  IMAD.WIDE.U32 R164, R219, R164, c[0x0][0x208] ;  /* 0x00008200dba47625 */ /* 0x000fc600078e00a4 */
[----:B------:R-:W3:Y:S01]  /*1ad0*/  LDG.E.128 R160, [R160.64] ;  /* 0x00000004a0a07981 */ /* 0x000ee2000c1e1d00 */
[----:B------:R-:W-:-:S03]  /*1ae0*/  ISETP.NE.AND.EX P3, PT, RZ, c[0x0][0x254], PT, P2 ;  /* 0x00009500ff007a0c */ /* 0x000fc60003f65320 */
[----:B------:R-:W4:Y:S01]  /*1af0*/  LDG.E.128 R164, [R164.64] ;  /* 0x00000004a4a47981 */ /* 0x000f22000c1e1d00 */
[----:B------:R-:W-:-:S03]  /*1b00*/  ISETP.NE.U32.AND P2, PT, RZ, c[0x0][0x218], PT ;  /* 0x00008600ff007a0c */ /* 0x000fc60003f45070 */
[----:B0-----:R-:W4:Y:S01]  /*1b10*/  LDG.E.128 R176, [R176.64+0x10] ;  /* 0x00001004b0b07981 */ /* 0x001f22000c1e1d00 */
[----:B------:R-:W-:Y:S02]  /*1b20*/  SHF.L.U32 R168, R219, 0x3, RZ ;  /* 0x00000003dba87819 */ /* 0x000fe400000006ff */
[----:B------:R-:W-:Y:S02]  /*1b30*/  ISETP.NE.AND.EX P2, PT, RZ, c[0x0][0x21c], PT, P2 ;  /* 0x00008700ff007a0c */ /* 0x000fe40003f45320 */
[----:B------:R-:W-:Y:S02]  /*1b40*/  SHF.R.U32.HI R18, RZ, 0x1d, R219 ;  /* 0x0000001dff127819 */ /* 0x000fe400000116db */
        /* <DEDUP_REMOVED lines=10> */
[----:B------:R-:W0:Y:S02]  /*1bf0*/  LDC.U8 R207, c[0x0][0x1f0] ;  /* 0x00007c00ffcf7b82 */ /* 0x000e240000000000 */
[----:B0-----:R-:W-:-:S04]  /*1c00*/  ISETP.NE.AND P2, PT, R207, RZ, PT ;  /* 0x000000ffcf00720c */ /* 0x001fc80003f45270 */
[----:B-----5:R-:W-:-:S05]  /*1c10*/  FSEL R214, R214, RZ, !P2 ;  /* 0x000000ffd6d67208 */ /* 0x020fca0005000000 */
[C---:B--2---:R-:W-:Y:S02]  /*1c20*/  FADD.FTZ R8, -R214.reuse, R172 ;  /* 0x000000acd6087221 */ /* 0x044fe40000010100 */
[C---:B------:R-:W-:Y:S02]  /*1c30*/  FADD.FTZ R18, -R214.reuse, R173 ;  /* 0x000000add6127221 */ /* 0x040fe40000010100 */
[C---:B------:R-:W-:Y:S01]  /*1c40*/  FADD.FTZ R172, -R214.reuse, R174 ;  /* 0x000000aed6ac7221 */ /* 0x040fe20000010100 */
[--C-:B---3--:R-:W-:Y:S01]  /*1c50*/  PRMT R19, RZ, 0x5410, R160.reuse ;  /* 0x00005410ff137816 */ /* 0x108fe200000000a0 */
[----:B------:R-:W-:Y:S01]  /*1c60*/  FADD.FTZ R174, -R214, R175 ;  /* 0x000000afd6ae7221 */ /* 0x000fe20000010100 */
[----:B------:R-:W-:Y:S01]  /*1c70*/  PRMT R160, RZ, 0x7610, R160 ;  /* 0x00007610ffa07816 */ /* 0x000fe200000000a0 */
[C---:B------:R-:W-:Y:S01]  /*1c80*/  FMUL.FTZ R8, R3.reuse, R8 ;  /* 0x0000000803087220 */ /* 0x040fe20000410000 */
[----:B------:R-:W-:Y:S01]  /*1c90*/  PRMT R175, RZ, 0x5410, R161 ;  /* 0x00005410ffaf7816 */ /* 0x000fe200000000a1 */
[----:B------:R-:W-:Y:S01]  /*1ca0*/  FMUL.FTZ R18, R3, R18 ;  /* 0x0000001203127220 */ /* 0x000fe20000410000 */
[----:B----4-:R-:W-:Y:S01]  /*1cb0*/  PRMT R9, RZ, 0x5410, R164 ;  /* 0x00005410ff097816 */ /* 0x010fe200000000a4 */
[----:B------:R-:W-:Y:S01]  /*1cc0*/  FMUL.FTZ R188, R228, R19 ;  /* 0x00000013e4bc7220 */ /* 0x000fe20000410000 */
[----:B------:R-:W-:Y:S01]  /*1cd0*/  PRMT R173, RZ, 0x5410, R165 ;  /* 0x00005410ffad7816 */ /* 0x000fe200000000a5 */
[----:B------:R-:W-:-:S02]  /*1ce0*/  FADD.FTZ R120, R120, R19 ;  /* 0x0000001378787221 */ /* 0x000fc40000010000 */
[----:B------:R-:W-:Y:S01]  /*1cf0*/  FFMA.FTZ R100, R8, R19, R100 ;  /* 0x0000001308647223 */ /* 0x000fe20000010064 */
[----:B------:R-:W-:Y:S01]  /*1d00*/  PRMT R161, RZ, 0x7610, R161 ;  /* 0x00007610ffa17816 */ /* 0x000fe200000000a1 */
[-C--:B------:R-:W-:Y:S02]  /*1d10*/  FMUL.FTZ R19, R226, R160.reuse ;  /* 0x000000a0e2137220 */ /* 0x080fe40000410000 */
[----:B------:R-:W-:Y:S02]  /*1d20*/  FADD.FTZ R121, R121, R160 ;  /* 0x000000a079797221 */ /* 0x000fe40000010000 */
[----:B------:R-:W-:Y:S02]  /*1d30*/  FFMA.FTZ R101, R18, R160, R101 ;  /* 0x000000a012657223 */ /* 0x000fe40000010065 */
[----:B------:R-:W-:Y:S02]  /*1d40*/  FMUL.FTZ R172, R3, R172 ;  /* 0x000000ac03ac7220 */ /* 0x000fe40000410000 */
[----:B------:R-:W-:-:S02]  /*1d50*/  FMUL.FTZ R160, R224, R175 ;  /* 0x000000afe0a07220 */ /* 0x000fc40000410000 */
[----:B------:R-:W-:Y:S01]  /*1d60*/  FMUL.FTZ R174, R3, R174 ;  /* 0x000000ae03ae7220 */ /* 0x000fe20000410000 */
[----:B------:R-:W-:Y:S01]  /*1d70*/  PRMT R164, RZ, 0x7610, R164 ;  /* 0x00007610ffa47816 */ /* 0x000fe200000000a4 */
[----:B------:R-:W-:Y:S02]  /*1d80*/  FADD.FTZ R176, -R214, R176 ;  /* 0x000000b0d6b07221 */ /* 0x000fe40000010100 */
[----:B------:R-:W-:Y:S02]  /*1d90*/  FADD.FTZ R84, R84, R9 ;  /* 0x0000000954547221 */ /* 0x000fe40000010000 */
[----:B------:R-:W-:Y:S02]  /*1da0*/  FFMA.FTZ R64, R8, R9, R64 ;  /* 0x0000000908407223 */ /* 0x000fe40000010040 */
[----:B------:R-:W-:Y:S02]  /*1db0*/  FADD.FTZ R86, R86, R173 ;  /* 0x000000ad56567221 */ /* 0x000fe40000010000 */
[----:B------:R-:W-:-:S02]  /*1dc0*/  FFMA.FTZ R66, R172, R173, R66 ;  /* 0x000000adac427223 */ /* 0x000fc40000010042 */
[----:B------:R-:W-:Y:S02]  /*1dd0*/  FFMA.FTZ R9, R229, R9, R188 ;  /* 0x00000009e5097223 */ /* 0x000fe400000100bc */
[----:B------:R-:W-:Y:S01]  /*1de0*/  FFMA.FTZ R173, R225, R173, R160 ;  /* 0x000000ade1ad7223 */ /* 0x000fe200000100a0 */
[----:B------:R-:W-:Y:S01]  /*1df0*/  PRMT R160, RZ, 0x7610, R165 ;  /* 0x00007610ffa07816 */ /* 0x000fe200000000a5 */
[----:B------:R-:W-:Y:S02]  /*1e00*/  FADD.FTZ R122, R122, R175 ;  /* 0x000000af7a7a7221 */ /* 0x000fe40000010000 */
[----:B------:R-:W-:Y:S02]  /*1e10*/  FFMA.FTZ R102, R172, R175, R102 ;  /* 0x000000afac667223 */ /* 0x000fe40000010066 */
[----:B------:R-:W-:Y:S02]  /*1e20*/  FMUL.FTZ R175, R222, R161 ;  /* 0x000000a1deaf7220 */ /* 0x000fe40000410000 */
[----:B------:R-:W-:-:S02]  /*1e30*/  FADD.FTZ R123, R123, R161 ;  /* 0x000000a17b7b7221 */ /* 0x000fc40000010000 */
[----:B------:R-:W-:Y:S01]  /*1e40*/  FFMA.FTZ R103, R174, R161, R103 ;  /* 0x000000a1ae677223 */ /* 0x000fe20000010067 */
[--C-:B------:R-:W-:Y:S01]  /*1e50*/  PRMT R161, RZ, 0x5410, R162.reuse ;  /* 0x00005410ffa17816 */ /* 0x100fe200000000a2 */
[----:B------:R-:W-:Y:S01]  /*1e60*/  FMUL.FTZ R188, R3, R176 ;  /* 0x000000b003bc7220 */ /* 0x000fe20000410000 */
[----:B------:R-:W-:Y:S01]  /*1e70*/  PRMT R162, RZ, 0x7610, R162 ;  /* 0x00007610ffa27816 */ /* 0x000fe200000000a2 */
[----:B------:R-:W-:Y:S02]  /*1e80*/  FFMA.FTZ R19, R227, R164, R19 ;  /* 0x000000a4e3137223 */ /* 0x000fe40000010013 */
[----:B------:R-:W-:Y:S02]  /*1e90*/  FADD.FTZ R216, R216, R9 ;  /* 0x00000009d8d87221 */ /* 0x000fe40000010000 */
[----:B------:R-:W-:Y:S01]  /*1ea0*/  FFMA.FTZ R217, R8, R9, R217 ;  /* 0x0000000908d97223 */ /* 0x000fe200000100d9 */
[----:B------:R-:W-:Y:S01]  /*1eb0*/  PRMT R189, RZ, 0x5410, R166 ;  /* 0x00005410ffbd7816 */ /* 0x000fe200000000a6 */
[----:B------:R-:W-:Y:S01]  /*1ec0*/  FADD.FTZ R87, R87, R160 ;  /* 0x000000a057577221 */ /* 0x000fe20000010000 */
[----:B------:R-:W-:Y:S01]  /*1ed0*/  PRMT R166, RZ, 0x7610, R166 ;  /* 0x00007610ffa67816 */ /* 0x000fe200000000a6 */
[----:B------:R-:W-:-:S02]  /*1ee0*/  FFMA.FTZ R67, R174, R160, R67 ;  /* 0x000000a0ae437223 */ /* 0x000fc40000010043 */
[----:B------:R-:W-:Y:S02]  /*1ef0*/  FFMA.FTZ R175, R223, R160, R175 ;  /* 0x000000a0dfaf7223 */ /* 0x000fe400000100af */
[-C--:B------:R-:W-:Y:S02]  /*1f00*/  FMUL.FTZ R160, R220, R161.reuse ;  /* 0x000000a1dca07220 */ /* 0x080fe40000410000 */
[----:B------:R-:W-:Y:S02]  /*1f10*/  FADD.FTZ R124, R124, R161 ;  /* 0x000000a17c7c7221 */ /* 0x000fe40000010000 */
[----:B------:R-:W-:Y:S02]  /*1f20*/  FFMA.FTZ R104, R188, R161, R104 ;  /* 0x000000a1bc687223 */ /* 0x000fe40000010068 */
[----:B------:R-:W-:Y:S02]  /*1f30*/  FMUL.FTZ R161, R215, R162 ;  /* 0x000000a2d7a17220 */ /* 0x000fe40000410000 */
[----:B------:R-:W-:-:S02]  /*1f40*/  FADD.FTZ R216, R216, R19 ;  /* 0x00000013d8d87221 */ /* 0x000fc40000010000 */
[----:B------:R-:W-:Y:S02]  /*1f50*/  FFMA.FTZ R217, R18, R19, R217 ;  /* 0x0000001312d97223 */ /* 0x000fe400000100d9 */
[----:B------:R-:W-:Y:S02]  /*1f60*/  FADD.FTZ R178, -R214, R178 ;  /* 0x000000b2d6b27221 */ /* 0x000fe40000010100 */
[----:B------:R-:W-:Y:S01]  /*1f70*/  FFMA.FTZ R192, R218, R166, R161 ;  /* 0x000000a6dac07223 */ /* 0x000fe200000100a1 */
[----:B------:R-:W-:Y:S01]  /*1f80*/  PRMT R161, RZ, 0x5410, R163 ;  /* 0x00005410ffa17816 */ /* 0x000fe200000000a3 */
[----:B------:R-:W-:Y:S02]  /*1f90*/  FADD.FTZ R216, R216, R173 ;  /* 0x000000add8d87221 */ /* 0x000fe40000010000 */
[----:B------:R-:W-:Y:S01]  /*1fa0*/  FFMA.FTZ R217, R172, R173, R217 ;  /* 0x000000adacd97223 */ /* 0x000fe200000100d9 */
[----:B------:R-:W-:Y:S01]  /*1fb0*/  PRMT R190, RZ, 0x5410, R167 ;  /* 0x00005410ffbe7816 */ /* 0x000fe200000000a7 */
[----:B------:R-:W-:-:S02]  /*1fc0*/  FADD.FTZ R88, R88, R189 ;  /* 0x000000bd58587221 */ /* 0x000fc40000010000 */
[-C--:B------:R-:W-:Y:S02]  /*1fd0*/  FFMA.FTZ R68, R188, R189.reuse, R68 ;  /* 0x000000bdbc447223 */ /* 0x080fe40000010044 */
[----:B------:R-:W-:Y:S02]  /*1fe0*/  FMUL.FTZ R191, R3, R178 ;  /* 0x000000b203bf7220 */ /* 0x000fe40000410000 */
[----:B------:R-:W-:Y:S02]  /*1ff0*/  FADD.FTZ R177, -R214, R177 ;  /* 0x000000b1d6b17221 */ /* 0x000fe40000010100 */
[----:B------:R-:W-:Y:S02]  /*2000*/  FFMA.FTZ R189, R221, R189, R160 ;  /* 0x000000bdddbd7223 */ /* 0x000fe400000100a0 */
[----:B------:R-:W-:Y:S02]  /*2010*/  FADD.FTZ R216, R216, R175 ;  /* 0x000000afd8d87221 */ /* 0x000fe40000010000 */
[----:B------:R-:W-:Y:S01]  /*2020*/  FFMA.FTZ R217, R174, R175, R217 ;  /* 0x000000afaed97223 */ /* 0x000fe200000100d9 */
[----:B------:R-:W-:Y:S01]  /*2030*/  PRMT R163, RZ, 0x7610, R163 ;  /* 0x00007610ffa37816 */ /* 0x000fe200000000a3 */
        /* <DEDUP_REMOVED lines=8> */
[----:B------:R-:W-:Y:S01]  /*20c0*/  FFMA.FTZ R190, R213, R190, R160 ;  /* 0x000000bed5be7223 */ /* 0x000fe200000100a0 */
[----:B------:R-:W-:Y:S01]  /*20d0*/  PRMT R160, RZ, 0x7610, R167 ;  /* 0x00007610ffa07816 */ /* 0x000fe200000000a7 */
[----:B------:R-:W-:Y:S02]  /*20e0*/  FADD.FTZ R179, -R214, R179 ;  /* 0x000000b3d6b37221 */ /* 0x000fe40000010100 */
        /* <DEDUP_REMOVED lines=19> */
.L_x_628:
[----:B------:R-:W-:Y:S05]  /*2220*/  BSYNC B0 ;  /* 0x0000000000007941 */ /* 0x000fea0003800000 */
.L_x_627:
[----:B------:R-:W0:Y:S01]  /*2230*/  S2R R160, SR_TID.X ;  /* 0x0000000000a07919 */ /* 0x000e220000002100 */
[----:B------:R-:W-:Y:S02]  /*2240*/  LOP3.LUT P3, RZ, R209, 0xff, RZ, 0xc0, !PT ;  /* 0x000000ffd1ff7812 */ /* 0x000fe4000786c0ff */
[----:B0-----:R-:W-:Y:S02]  /*2250*/  SHF.R.U32.HI R165, RZ, 0x5, R160 ;  /* 0x00000005ffa57819 */ /* 0x001fe400000116a0 */
[----:B------:R-:W-:-:S02]  /*2260*/  LOP3.LUT P2, RZ, R160, 0x1f, RZ, 0xc0, !PT ;  /* 0x0000001fa0ff7812 */ /* 0x000fc4000784c0ff */
[----:B------:R-:W-:-:S07]  /*2270*/  LOP3.LUT R164, R165, 0x7fffffc, RZ, 0xc0, !PT ;  /* 0x07fffffca5a47812 */ /* 0x000fce00078ec0ff */
[----:B------:R-:W-:Y:S01]  /*2280*/  @!P3 IADD3 R164, R164, 0x4, RZ ;  /* 0x00000004a4a4b810 */ /* 0x000fe20007ffe0ff */
[----:B------:R-:W-:Y:S05]  /*2290*/  BRA.DIV ~URZ, `(.L_x_629) ;  /* 0x00001d927f007947 */ /* 0x000fea000b800000 */
[----:B------:R0:W1:Y:S02]  /*22a0*/  SHFL.DOWN PT, R163, R216, 0x10, 0x1f ;  /* 0x0a001f00d8a37f89 */ /* 0x00006400000e0000 */
.L_x_642:
        /* <DEDUP_REMOVED lines=18> */
.L_x_643:
[----:B------:R-:W-:Y:S01]  /*23d0*/  @!P2 LOP3.LUT R165, R165, 0x3, RZ, 0xc0, !PT ;  /* 0x00000003a5a5a812 */ /* 0x000fe200078ec0ff */
[----:B--2---:R-:W-:Y:S01]  /*23e0*/  FADD.FTZ R160, R163, R216 ;  /* 0x000000d8a3a07221 */ /* 0x004fe20000010000 */
[----:B------:R-:W-:Y:S01]  /*23f0*/  WARPSYNC 0xffffffff ;  /* 0xffffffff00007948 */ /* 0x000fe20003800000 */
[----:B-1----:R-:W-:Y:S01]  /*2400*/  FADD.FTZ R161, R161, R217 ;  /* 0x000000d9a1a17221 */ /* 0x002fe20000010000 */
[----:B-----5:R-:W1:Y:S01]  /*2410*/  LDC.U8 R214, c[0x0][0x1f0] ;  /* 0x00007c00ffd67b82 */ /* 0x020e620000000000 */
[----:B------:R-:W-:Y:S01]  /*2420*/  @!P2 IMAD.IADD R167, R164, 0x1, R165 ;  /* 0x00000001a4a7a824 */ /* 0x000fe200078e02a5 */
[----:B------:R-:W-:Y:S04]  /*2430*/  BSSY B0, `(.L_x_631) ;  /* 0x0000089000007945 */ /* 0x000fe80003800000 */
[----:B------:R-:W-:Y:S04]  /*2440*/  @!P2 STS.64 [R167.X8+0x3000], R160 ;  /* 0x003000a0a700a388 */ /* 0x000fe80000008a00 */
[----:B------:R-:W-:Y:S06]  /*2450*/  BAR.SYNC.DEFER_BLOCKING 0x0 ;  /* 0x0000000000007b1d */ /* 0x000fec0000010000 */
[----:B------:R-:W2:Y:S02]  /*2460*/  LDS.128 R160, [R164.X8+0x3000] ;  /* 0x00300000a4a07984 */ /* 0x000ea40000008c00 */
[----:B--2---:R-:W-:-:S02]  /*2470*/  FADD.FTZ R165, RZ, R160 ;  /* 0x000000a0ffa57221 */ /* 0x004fc40000010000 */
[----:B------:R-:W-:Y:S02]  /*2480*/  FADD.FTZ R166, RZ, R161 ;  /* 0x000000a1ffa67221 */ /* 0x000fe40000010000 */
[----:B------:R-:W-:Y:S02]  /*2490*/  FADD.FTZ R165, R162, R165 ;  /* 0x000000a5a2a57221 */ /* 0x000fe40000010000 */
[----:B------:R-:W-:Y:S02]  /*24a0*/  FADD.FTZ R166, R163, R166 ;  /* 0x000000a6a3a67221 */ /* 0x000fe40000010000 */
[----:B------:R-:W2:Y:S02]  /*24b0*/  LDS.128 R160, [R164.X8+0x3010] ;  /* 0x00301000a4a07984 */ /* 0x000ea40000008c00 */
[----:B--2---:R-:W-:Y:S02]  /*24c0*/  FADD.FTZ R165, R165, R160 ;  /* 0x000000a0a5a57221 */ /* 0x004fe40000010000 */
[----:B------:R-:W-:-:S02]  /*24d0*/  FADD.FTZ R166, R166, R161 ;  /* 0x000000a1a6a67221 */ /* 0x000fc40000010000 */
[----:B------:R-:W-:Y:S02]  /*24e0*/  FADD.FTZ R162, R162, R165 ;  /* 0x000000a5a2a27221 */ /* 0x000fe40000010000 */
[----:B------:R-:W-:Y:S02]  /*24f0*/  FADD.FTZ R163, R163, R166 ;  /* 0x000000a6a3a37221 */ /* 0x000fe40000010000 */
[----:B------:R-:W-:Y:S02]  /*2500*/  FMUL.FTZ R166, R162, c[0x0][0x1e0] ;  /* 0x00007800a2a67a20 */ /* 0x000fe40000410000 */
[----:B------:R-:W-:Y:S01]  /*2510*/  FMUL.FTZ R167, R163, c[0x0][0x1e0] ;  /* 0x00007800a3a77a20 */ /* 0x000fe20000410000 */
[----:B------:R-:W-:Y:S05]  /*2520*/  @!P0 BRA `(.L_x_632) ;  /* 0x0000079000008947 */ /* 0x000fea0003800000 */
[----:B-1----:R-:W-:Y:S02]  /*2530*/  ISETP.NE.U32.AND P2, PT, RZ, c[0x0][0x250], PT ;  /* 0x00009400ff007a0c */ /* 0x002fe40003f45070 */
[----:B------:R-:W-:Y:S02]  /*2540*/  ISETP.NE.AND P4, PT, R214, RZ, PT ;  /* 0x000000ffd600720c */ /* 0x000fe40003f85270 */
[----:B------:R-:W-:-:S02]  /*2550*/  ISETP.NE.AND.EX P2, PT, RZ, c[0x0][0x254], PT, P2 ;  /* 0x00009500ff007a0c */ /* 0x000fc40003f45320 */
[----:B------:R-:W-:Y:S02]  /*2560*/  ISETP.NE.U32.AND P5, PT, RZ, c[0x0][0x218], PT ;  /* 0x00008600ff007a0c */ /* 0x000fe40003fa5070 */
[----:B------:R-:W-:Y:S02]  /*2570*/  FSEL R161, R166, RZ, !P4 ;  /* 0x000000ffa6a17208 */ /* 0x000fe40006000000 */
[----:B------:R-:W-:Y:S02]  /*2580*/  ISETP.NE.AND.EX P5, PT, RZ, c[0x0][0x21c], PT, P5 ;  /* 0x00008700ff007a0c */ /* 0x000fe40003fa5350 */
[----:B------:R-:W-:Y:S01]  /*2590*/  ISETP.NE.U32.AND P4, PT, RZ, c[0x0][0x258], PT ;  /* 0x00009600ff007a0c */ /* 0x000fe20003f85070 */
[-CC-:B------:R-:W-:Y:S02]  /*25a0*/  FFMA.FTZ R163, R7, R167.reuse, R161.reuse ;  /* 0x000000a707a37223 */ /* 0x180fe400000100a1 */
[-C--:B------:R-:W-:Y:S01]  /*25b0*/  FFMA.FTZ R165, R10, R167.reuse, R161 ;  /* 0x000000a70aa57223 */ /* 0x080fe200000100a1 */
[----:B------:R-:W-:Y:S01]  /*25c0*/  ISETP.NE.AND.EX P4, PT, RZ, c[0x0][0x25c], PT, P4 ;  /* 0x00009700ff007a0c */ /* 0x000fe20003f85340 */
[----:B------:R-:W-:Y:S01]  /*25d0*/  FADD.FTZ R176, R6, -R163 ;  /* 0x800000a306b07221 */ /* 0x000fe20000010000 */
[----:B------:R-:W-:Y:S01]  /*25e0*/  @P2 MOV R160, R186 ;  /* 0x000000ba00a02202 */ /* 0x000fe20000000f00 */
[----:B------:R-:W-:Y:S01]  /*25f0*/  FADD.FTZ R165, R11, -R165 ;  /* 0x800000a50ba57221 */ /* 0x000fe20000010000 */
[----:B------:R-:W-:Y:S01]  /*2600*/  @P2 LOP3.LUT P6, RZ, R187, 0xff, RZ, 0xc0, !PT ;  /* 0x000000ffbbff2812 */ /* 0x000fe200078cc0ff */
[----:B------:R-:W-:Y:S01]  /*2610*/  FMUL.FTZ R176, R3, R176 ;  /* 0x000000b003b07220 */ /* 0x000fe20000410000 */
[----:B------:R-:W-:Y:S01]  /*2620*/  @P2 LOP3.LUT P3, RZ, R160, 0xff, RZ, 0xc0, !PT ;  /* 0x000000ffa0ff2812 */ /* 0x000fe2000786c0ff */
[----:B------:R-:W-:-:S02]  /*2630*/  FFMA.FTZ R160, R12, R167, R161 ;  /* 0x000000a70ca07223 */ /* 0x000fc400000100a1 */
[----:B------:R-:W-:Y:S02]  /*2640*/  @P5 FADD.FTZ R176, R128, R176 ;  /* 0x000000b080b05221 */ /* 0x000fe40000010000 */
[----:B------:R-:W-:Y:S02]  /*2650*/  FADD.FTZ R160, R13, -R160 ;  /* 0x800000a00da07221 */ /* 0x000fe40000010000 */
[----:B------:R-:W-:Y:S01]  /*2660*/  FFMA.FTZ R178, R20, R167, R161 ;  /* 0x000000a714b27223 */ /* 0x000fe200000100a1 */
[C---:B------:R-:W-:Y:S01]  /*2670*/  SEL R148, R176.reuse, R148, P4 ;  /* 0x00000094b0947207 */ /* 0x040fe20002000000 */
[----:B------:R-:W-:Y:S02]  /*2680*/  FMUL.FTZ R177, R3, R160 ;  /* 0x000000a003b17220 */ /* 0x000fe40000410000 */
[----:B------:R-:W-:Y:S02]  /*2690*/  FMUL.FTZ R176, R176, c[0x0][0x1e8] ;  /* 0x00007a00b0b07a20 */ /* 0x000fe40000410000 */
[----:B------:R-:W-:-:S02]  /*26a0*/  @P5 FADD.FTZ R177, R130, R177 ;  /* 0x000000b182b15221 */ /* 0x000fc40000010000 */
[----:B------:R-:W-:Y:S01]  /*26b0*/  FMUL.FTZ R165, R3, R165 ;  /* 0x000000a503a57220 */ /* 0x000fe20000410000 */
[----:B------:R-:W-:Y:S01]  /*26c0*/  @P2 FSEL R162, R176, RZ, P3 ;  /* 0x000000ffb0a22208 */ /* 0x000fe20001800000 */
[----:B------:R-:W-:Y:S01]  /*26d0*/  FADD.FTZ R178, R21, -R178 ;  /* 0x800000b215b27221 */ /* 0x000fe20000010000 */
[----:B------:R-:W-:Y:S01]  /*26e0*/  SEL R150, R177, R150, P4 ;  /* 0x00000096b1967207 */ /* 0x000fe20002000000 */
[----:B------:R-:W-:Y:S01]  /*26f0*/  @P5 FADD.FTZ R165, R129, R165 ;  /* 0x000000a581a55221 */ /* 0x000fe20000010000 */
[----:B------:R-:W-:Y:S01]  /*2700*/  @P2 LOP3.LUT P3, RZ, R186, 0xff0000, RZ, 0xc0, !PT ;  /* 0x00ff0000baff2812 */ /* 0x000fe2000786c0ff */
[----:B------:R-:W-:Y:S01]  /*2710*/  FMUL.FTZ R177, R177, c[0x0][0x1e8] ;  /* 0x00007a00b1b17a20 */ /* 0x000fe20000410000 */
[----:B------:R-:W-:Y:S01]  /*2720*/  @P2 F2FP.BF16.PACK_AB R162, RZ, R162 ;  /* 0x000000a2ffa2223e */ /* 0x000fe200000010ff */
[----:B------:R-:W-:Y:S01]  /*2730*/  FMUL.FTZ R178, R3, R178 ;  /* 0x000000b203b27220 */ /* 0x000fe20000410000 */
[C---:B------:R-:W-:Y:S01]  /*2740*/  SEL R149, R165.reuse, R149, P4 ;  /* 0x00000095a5957207 */ /* 0x040fe20002000000 */
[----:B------:R-:W-:Y:S01]  /*2750*/  FMUL.FTZ R165, R165, c[0x0][0x1e8] ;  /* 0x00007a00a5a57a20 */ /* 0x000fe20000410000 */
[----:B------:R-:W-:Y:S01]  /*2760*/  @P2 FSEL R160, R177, RZ, P3 ;  /* 0x000000ffb1a02208 */ /* 0x000fe20001800000 */
[----:B------:R-:W-:Y:S01]  /*2770*/  @P5 FADD.FTZ R178, R131, R178 ;  /* 0x000000b283b25221 */ /* 0x000fe20000010000 */
[----:B------:R-:W-:Y:S01]  /*2780*/  @P2 PRMT R152, R162, 0x7610, R152 ;  /* 0x00007610a2982816 */ /* 0x000fe20000000098 */
[----:B------:R-:W-:Y:S01]  /*2790*/  FFMA.FTZ R162, R22, R167, R161 ;  /* 0x000000a716a27223 */ /* 0x000fe200000100a1 */
[----:B------:R-:W-:-:S02]  /*27a0*/  @P2 LOP3.LUT P3, RZ, R186, 0xff00, RZ, 0xc0, !PT ;  /* 0x0000ff00baff2812 */ /* 0x000fc4000786c0ff */
[C---:B------:R-:W-:Y:S01]  /*27b0*/  SEL R151, R178.reuse, R151, P4 ;  /* 0x00000097b2977207 */ /* 0x040fe20002000000 */
[----:B------:R-:W-:Y:S01]  /*27c0*/  FMUL.FTZ R178, R178, c[0x0][0x1e8] ;  /* 0x00007a00b2b27a20 */ /* 0x000fe20000410000 */
[----:B------:R-:W-:Y:S01]  /*27d0*/  @P2 F2FP.BF16.PACK_AB R160, RZ, R160 ;  /* 0x000000a0ffa0223e */ /* 0x000fe200000010ff */
[----:B------:R-:W-:Y:S01]  /*27e0*/  FADD.FTZ R162, R23, -R162 ;  /* 0x800000a217a27221 */ /* 0x000fe20000010000 */
[----:B------:R-:W-:Y:S02]  /*27f0*/  @P2 FSEL R163, R165, RZ, P3 ;  /* 0x000000ffa5a32208 */ /* 0x000fe40001800000 */
[----:B------:R-:W-:Y:S01]  /*2800*/  @P2 LOP3.LUT P3, RZ, R186, 0xff000000, RZ, 0xc0, !PT ;  /* 0xff000000baff2812 */ /* 0x000fe2000786c0ff */
[----:B------:R-:W-:Y:S01]  /*2810*/  FMUL.FTZ R162, R3, R162 ;  /* 0x000000a203a27220 */ /* 0x000fe20000410000 */
[----:B------:R-:W-:Y:S02]  /*2820*/  @P2 PRMT R153, R160, 0x7610, R153 ;  /* 0x00007610a0992816 */ /* 0x000fe40000000099 */
[----:B------:R-:W-:Y:S01]  /*2830*/  @P2 FSEL R160, R178, RZ, P3 ;  /* 0x000000ffb2a02208 */ /* 0x000fe20001800000 */
[----:B------:R-:W-:Y:S01]  /*2840*/  @P5 FADD.FTZ R162, R132, R162 ;  /* 0x000000a284a25221 */ /* 0x000fe20000010000 */
[----:B------:R-:W-:-:S02]  /*2850*/  @P2 F2FP.BF16.PACK_AB R163, RZ, R163 ;  /* 0x000000a3ffa3223e */ /* 0x000fc400000010ff */
[----:B------:R-:W-:Y:S02]  /*2860*/  @P2 F2FP.BF16.PACK_AB R160, RZ, R160 ;  /* 0x000000a0ffa0223e */ /* 0x000fe400000010ff */
[C---:B------:R-:W-:Y:S01]  /*2870*/  SEL R156, R162.reuse, R156, P4 ;  /* 0x0000009ca29c7207 */ /* 0x040fe20002000000 */
[----:B------:R-:W-:Y:S01]  /*2880*/  FMUL.FTZ R162, R162, c[0x0][0x1e8] ;  /* 0x00007a00a2a27a20 */ /* 0x000fe20000410000 */
[----:B------:R-:W-:Y:S02]  /*2890*/  @P2 PRMT R153, R153, 0x5410, R160 ;  /* 0x0000541099992816 */ /* 0x000fe400000000a0 */
[----:B------:R-:W-:Y:S02]  /*28a0*/  MOV R160, R184 ;  /* 0x000000b800a07202 */ /* 0x000fe40000000f00 */
[----:B------:R-:W-:Y:S02]  /*28b0*/  @P2 PRMT R152, R152, 0x5410, R163 ;  /* 0x0000541098982816 */ /* 0x000fe400000000a3 */
[----:B------:R-:W-:-:S02]  /*28c0*/  LOP3.LUT P3, RZ, R160, 0xff, RZ, 0xc0, !PT ;  /* 0x000000ffa0ff7812 */ /* 0x000fc4000786c0ff */
[----:B------:R-:W-:Y:S02]  /*28d0*/  @P2 FSEL R160, R162, RZ, P6 ;  /* 0x000000ffa2a02208 */ /* 0x000fe40003000000 */
[----:B------:R-:W-:Y:S02]  /*28e0*/  @P2 LOP3.LUT P6, RZ, R187, 0xff00, RZ, 0xc0, !PT ;  /* 0x0000ff00bbff2812 */ /* 0x000fe400078cc0ff */
[----:B------:R-:W-:-:S04]  /*28f0*/  @P2 F2FP.BF16.PACK_AB R160, RZ, R160 ;  /* 0x000000a0ffa0223e */ /* 0x000fc800000010ff */
[----:B------:R-:W-:Y:S01]  /*2900*/  @P2 PRMT R154, R160, 0x7610, R154 ;  /* 0x00007610a09a2816 */ /* 0x000fe2000000009a */
[----:B------:R-:W-:-:S04]  /*2910*/  FFMA.FTZ R160, R201, R167, R161 ;  /* 0x000000a7c9a07223 */ /* 0x000fc800000100a1 */
[----:B------:R-:W-:-:S04]  /*2920*/  FADD.FTZ R160, R200, -R160 ;  /* 0x800000a0c8a07221 */ /* 0x000fc80000010000 */
[----:B------:R-:W-:-:S04]  /*2930*/  FMUL.FTZ R160, R3, R160 ;  /* 0x000000a003a07220 */ /* 0x000fc80000410000 */
[----:B------:R-:W-:-:S04]  /*2940*/  @P5 FADD.FTZ R160, R133, R160 ;  /* 0x000000a085a05221 */ /* 0x000fc80000010000 */
[C---:B------:R-:W-:Y:S01]  /*2950*/  FMUL.FTZ R179, R160.reuse, c[0x0][0x1e8] ;  /* 0x00007a00a0b37a20 */ /* 0x040fe20000410000 */
[----:B------:R-:W-:-:S04]  /*2960*/  SEL R157, R160, R157, P4 ;  /* 0x0000009da09d7207 */ /* 0x000fc80002000000 */
[----:B------:R-:W-:Y:S02]  /*2970*/  @P2 FSEL R160, R179, RZ, P6 ;  /* 0x000000ffb3a02208 */ /* 0x000fe40003000000 */
[----:B------:R-:W-:Y:S02]  /*2980*/  @P2 LOP3.LUT P6, RZ, R187, 0xff0000, RZ, 0xc0, !PT ;  /* 0x00ff0000bbff2812 */ /* 0x000fe400078cc0ff */
[----:B------:R-:W-:-:S04]  /*2990*/  @P2 F2FP.BF16.PACK_AB R160, RZ, R160 ;  /* 0x000000a0ffa0223e */ /* 0x000fc800000010ff */
[----:B------:R-:W-:Y:S01]  /*29a0*/  @P2 PRMT R154, R154, 0x5410, R160 ;  /* 0x000054109a9a2816 */ /* 0x000fe200000000a0 */
[-CC-:B------:R-:W-:Y:S02]  /*29b0*/  FFMA.FTZ R160, R199, R167.reuse, R161.reuse ;  /* 0x000000a7c7a07223 */ /* 0x180fe400000100a1 */
[----:B------:R-:W-:Y:S02]  /*29c0*/  FFMA.FTZ R161, R202, R167, R161 ;  /* 0x000000a7caa17223 */ /* 0x000fe400000100a1 */
[----:B------:R-:W-:Y:S02]  /*29d0*/  FADD.FTZ R160, R198, -R160 ;  /* 0x800000a0c6a07221 */ /* 0x000fe40000010000 */
[----:B------:R-:W-:Y:S02]  /*29e0*/  FADD.FTZ R161, R203, -R161 ;  /* 0x800000a1cba17221 */ /* 0x000fe40000010000 */
[C---:B------:R-:W-:Y:S02]  /*29f0*/  FMUL.FTZ R160, R3.reuse, R160 ;  /* 0x000000a003a07220 */ /* 0x040fe40000410000 */
[----:B------:R-:W-:-:S02]  /*2a00*/  FMUL.FTZ R164, R3, R161 ;  /* 0x000000a103a47220 */ /* 0x000fc40000410000 */
[----:B------:R-:W-:Y:S02]  /*2a10*/  @P5 FADD.FTZ R160, R134, R160 ;  /* 0x000000a086a05221 */ /* 0x000fe40000010000 */
[----:B------:R-:W-:Y:S01]  /*2a20*/  @P5 FADD.FTZ R164, R135, R164 ;  /* 0x000000a487a45221 */ /* 0x000fe20000010000 */
[----:B------:R-:W-:Y:S01]  /*2a30*/  LOP3.LUT P5, RZ, R184, 0xff000000, RZ, 0xc0, !PT ;  /* 0xff000000b8ff7812 */ /* 0x000fe200078ac0ff */
[C---:B------:R-:W-:Y:S01]  /*2a40*/  FMUL.FTZ R163, R160.reuse, c[0x0][0x1e8] ;  /* 0x00007a00a0a37a20 */ /* 0x040fe20000410000 */
[----:B------:R-:W-:Y:S02]  /*2a50*/  SEL R158, R160, R158, P4 ;  /* 0x0000009ea09e7207 */ /* 0x000fe40002000000 */
[----:B------:R-:W-:Y:S02]  /*2a60*/  SEL R159, R164, R159, P4 ;  /* 0x0000009fa49f7207 */ /* 0x000fe40002000000 */
[----:B------:R-:W-:Y:S02]  /*2a70*/  @P2 FSEL R160, R163, RZ, P6 ;  /* 0x000000ffa3a02208 */ /* 0x000fe40003000000 */
[----:B------:R-:W-:-:S02]  /*2a80*/  FSEL R178, R178, RZ, P5 ;  /* 0x000000ffb2b27208 */ /* 0x000fc40002800000 */
[----:B------:R-:W-:-:S04]  /*2a90*/  @P2 F2FP.BF16.PACK_AB R160, RZ, R160 ;  /* 0x000000a0ffa0223e */ /* 0x000fc800000010ff */
[----:B------:R-:W-:Y:S01]  /*2aa0*/  @P2 PRMT R155, R160, 0x7610, R155 ;  /* 0x00007610a09b2816 */ /* 0x000fe2000000009b */
[----:B------:R-:W-:-:S04]  /*2ab0*/  @P4 IMAD.MOV.U32 R160, RZ, RZ, 0x20 ;  /* 0x00000020ffa04424 */ /* 0x000fc800078e00ff */
[----:B------:R-:W-:-:S05]  /*2ac0*/  @P4 IMAD.WIDE.U32 R160, R0, R160, c[0x0][0x258] ;  /* 0x0000960000a04625 */ /* 0x000fca00078e00a0 */
[----:B------:R-:W-:Y:S04]  /*2ad0*/  @P4 STG.E.128 [R160.64], R148 ;  /* 0x00000094a0004986 */ /* 0x000fe8000c101d04 */
[----:B------:R1:W-:Y:S01]  /*2ae0*/  @P4 STG.E.128 [R160.64+0x10], R156 ;  /* 0x0000109ca0004986 */ /* 0x0003e2000c101d04 */
[----:B------:R-:W-:-:S04]  /*2af0*/  LOP3.LUT P4, RZ, R185, 0xff, RZ, 0xc0, !PT ;  /* 0x000000ffb9ff7812 */ /* 0x000fc8000788c0ff */
[----:B------:R-:W-:Y:S02]  /*2b00*/  FSEL R162, R162, RZ, P4 ;  /* 0x000000ffa2a27208 */ /* 0x000fe40002000000 */
[----:B------:R-:W-:-:S04]  /*2b10*/  LOP3.LUT P4, RZ, R185, 0xff00, RZ, 0xc0, !PT ;  /* 0x0000ff00b9ff7812 */ /* 0x000fc8000788c0ff */
[----:B------:R-:W-:Y:S02]  /*2b20*/  FSEL R179, R179, RZ, P4 ;  /* 0x000000ffb3b37208 */ /* 0x000fe40002000000 */
[----:B------:R-:W-:Y:S02]  /*2b30*/  LOP3.LUT P4, RZ, R184, 0xff0000, RZ, 0xc0, !PT ;  /* 0x00ff0000b8ff7812 */ /* 0x000fe4000788c0ff */
[----:B------:R-:W-:Y:S02]  /*2b40*/  F2FP.BF16.PACK_AB R162, R179, R162 ;  /* 0x000000a2b3a2723e */ /* 0x000fe400000010ff */
[----:B-1----:R-:W-:Y:S01]  /*2b50*/  FSEL R160, R176, RZ, P3 ;  /* 0x000000ffb0a07208 */ /* 0x002fe20001800000 */
[----:B------:R-:W-:Y:S01]  /*2b60*/  FMUL.FTZ R176, R164, c[0x0][0x1e8] ;  /* 0x00007a00a4b07a20 */ /* 0x000fe20000410000 */
[----:B------:R-:W-:Y:S02]  /*2b70*/  LOP3.LUT P3, RZ, R184, 0xff00, RZ, 0xc0, !PT ;  /* 0x0000ff00b8ff7812 */ /* 0x000fe4000786c0ff */
[----:B------:R-:W-:-:S02]  /*2b80*/  FSEL R161, R177, RZ, P4 ;  /* 0x000000ffb1a17208 */ /* 0x000fc40002000000 */
[----:B------:R-:W-:Y:S02]  /*2b90*/  FSEL R165, R165, RZ, P3 ;  /* 0x000000ffa5a57208 */ /* 0x000fe40001800000 */
[----:B------:R-:W-:Y:S02]  /*2ba0*/  LOP3.LUT P3, RZ, R185, 0xff0000, RZ, 0xc0, !PT ;  /* 0x00ff0000b9ff7812 */ /* 0x000fe4000786c0ff */
[----:B------:R-:W-:Y:S01]  /*2bb0*/  F2FP.BF16.PACK_AB R160, R165, R160 ;  /* 0x000000a0a5a0723e */ /* 0x000fe200000010ff */
[----:B------:R-:W-:Y:S01]  /*2bc0*/  HFMA2.MMA R165, -RZ, RZ, 0, 9.5367431640625e-07 ;  /* 0x00000010ffa57435 */ /* 0x000fe200000001ff */
[----:B------:R-:W-:Y:S02]  /*2bd0*/  LOP3.LUT P4, RZ, R185, 0xff000000, RZ, 0xc0, !PT ;  /* 0xff000000b9ff7812 */ /* 0x000fe4000788c0ff */
[----:B------:R-:W-:Y:S02]  /*2be0*/  FSEL R163, R163, RZ, P3 ;  /* 0x000000ffa3a37208 */ /* 0x000fe40001800000 */
[----:B------:R-:W-:-:S02]  /*2bf0*/  FSEL R164, R176, RZ, P4 ;  /* 0x000000ffb0a47208 */ /* 0x000fc40002000000 */
[----:B------:R-:W-:Y:S02]  /*2c00*/  @P2 LOP3.LUT P3, RZ, R187, 0xff000000, RZ, 0xc0, !PT ;  /* 0xff000000bbff2812 */ /* 0x000fe4000786c0ff */
[----:B------:R-:W-:Y:S01]  /*2c10*/  F2FP.BF16.PACK_AB R163, R164, R163 ;  /* 0x000000a3a4a3723e */ /* 0x000fe200000010ff */
[----:B------:R-:W-:Y:S01]  /*2c20*/  IMAD.WIDE.U32 R164, R0, R165, c[0x0][0x248] ;  /* 0x0000920000a47625 */ /* 0x000fe200078e00a5 */
[----:B------:R-:W-:Y:S02]  /*2c30*/  F2FP.BF16.PACK_AB R161, R178, R161 ;  /* 0x000000a1b2a1723e */ /* 0x000fe400000010ff */
[----:B------:R-:W-:-:S03]  /*2c40*/  @P2 FSEL R176, R176, RZ, P3 ;  /* 0x000000ffb0b02208 */ /* 0x000fc60001800000 */
[----:B------:R1:W-:Y:S01]  /*2c50*/  STG.E.128 [R164.64], R160 ;  /* 0x000000a0a4007986 */ /* 0x0003e2000c101d04 */
[----:B------:R-:W-:-:S04]  /*2c60*/  @P2 F2FP.BF16.PACK_AB R176, RZ, R176 ;  /* 0x000000b0ffb0223e */ /* 0x000fc800000010ff */
[----:B------:R-:W-:Y:S02]  /*2c70*/  @P2 PRMT R155, R155, 0x5410, R176 ;  /* 0x000054109b9b2816 */ /* 0x000fe400000000b0 */
[----:B-1----:R-:W-:-:S04]  /*2c80*/  @P2 LEA R160, P3, R0, c[0x0][0x250], 0x4 ;  /* 0x0000940000a02a11 */ /* 0x002fc800078620ff */
[C---:B------:R-:W-:Y:S02]  /*2c90*/  @P2 LEA.HI.X R161, R0.reuse, c[0x0][0x254], RZ, 0x4, P3 ;  /* 0x0000950000a12a11 */ /* 0x040fe400018f24ff */
[----:B------:R-:W-:-:S03]  /*2ca0*/  IADD3 R0, R0, 0x80, RZ ;  /* 0x0000008000007810 */ /* 0x000fc60007ffe0ff */
[----:B------:R1:W-:Y:S04]  /*2cb0*/  @P2 STG.E.128 [R160.64], R152 ;  /* 0x00000098a0002986 */ /* 0x0003e8000c101d04 */
.L_x_632:
[----:B-1----:R-:W-:Y:S05]  /*2cc0*/  BSYNC B0 ;  /* 0x0000000000007941 */ /* 0x002fea0003800000 */
.L_x_631:
[----:B------:R-:W-:Y:S01]  /*2cd0*/  BSSY B0, `(.L_x_633) ;  /* 0x000007b000007945 */ /* 0x000fe20003800000 */
[----:B------:R-:W-:Y:S05]  /*2ce0*/  @!P1 BRA `(.L_x_634) ;  /* 0x0000079000009947 */ /* 0x000fea0003800000 */
[----:B------:R-:W-:Y:S02]  /*2cf0*/  ISETP.NE.U32.AND P2, PT, RZ, c[0x0][0x250], PT ;  /* 0x00009400ff007a0c */ /* 0x000fe40003f45070 */
[----:B------:R-:W-:Y:S02]  /*2d00*/  ISETP.NE.AND P4, PT, R214, RZ, PT ;  /* 0x000000ffd600720c */ /* 0x000fe40003f85270 */
[----:B------:R-:W-:Y:S02]  /*2d10*/  ISETP.NE.AND.EX P2, PT, RZ, c[0x0][0x254], PT, P2 ;  /* 0x00009500ff007a0c */ /* 0x000fe40003f45320 */
[----:B------:R-:W-:Y:S02]  /*2d20*/  ISETP.NE.U32.AND P5, PT, RZ, c[0x0][0x218], PT ;  /* 0x00008600ff007a0c */ /* 0x000fe40003fa5070 */
[----:B------:R-:W-:Y:S02]  /*2d30*/  FSEL R161, R166, RZ, !P4 ;  /* 0x000000ffa6a17208 */ /* 0x000fe40006000000 */
[----:B------:R-:W-:-:S02]  /*2d40*/  ISETP.NE.AND.EX P5, PT, RZ, c[0x0][0x21c], PT, P5 ;  /* 0x00008700ff007a0c */ /* 0x000fc40003fa5350 */
        /* <DEDUP_REMOVED lines=23> */
[C---:B------:R-:W-:Y:S01]  /*2ec0*/  @P2 LOP3.LUT P3, RZ, R182.reuse, 0xff0000, RZ, 0xc0, !PT ;  /* 0x00ff0000b6ff2812 */ /* 0x040fe2000786c0ff */
[----:B------:R-:W-:Y:S01]  /*2ed0*/  FMUL.FTZ R177, R177, c[0x0][0x1e8] ;  /* 0x00007a00b1b17a20 */ /* 0x000fe20000410000 */
[----:B------:R-:W-:Y:S01]  /*2ee0*/  @P2 F2FP.BF16.PACK_AB R162, RZ, R162 ;  /* 0x000000a2ffa2223e */ /* 0x000fe200000010ff */
[----:B------:R-:W-:Y:S01]  /*2ef0*/  FMUL.FTZ R178, R3, R178 ;  /* 0x000000b203b27220 */ /* 0x000fe20000410000 */
[C---:B------:R-:W-:Y:S01]  /*2f00*/  SEL R149, R165.reuse, R149, P4 ;  /* 0x00000095a5957207 */ /* 0x040fe20002000000 */
[----:B------:R-:W-:Y:S01]  /*2f10*/  FMUL.FTZ R165, R165, c[0x0][0x1e8] ;  /* 0x00007a00a5a57a20 */ /* 0x000fe20000410000 */
[----:B------:R-:W-:Y:S01]  /*2f20*/  @P2 FSEL R160, R177, RZ, P3 ;  /* 0x000000ffb1a02208 */ /* 0x000fe20001800000 */
[----:B------:R-:W-:Y:S01]  /*2f30*/  @P5 FADD.FTZ R178, R51, R178 ;  /* 0x000000b233b25221 */ /* 0x000fe20000010000 */
[----:B------:R-:W-:-:S02]  /*2f40*/  @P2 LOP3.LUT P3, RZ, R182, 0xff00, RZ, 0xc0, !PT ;  /* 0x0000ff00b6ff2812 */ /* 0x000fc4000786c0ff */
[----:B------:R-:W-:Y:S01]  /*2f50*/  @P2 PRMT R152, R162, 0x7610, R152 ;  /* 0x00007610a2982816 */ /* 0x000fe20000000098 */
[----:B------:R-:W-:Y:S01]  /*2f60*/  FFMA.FTZ R162, R26, R167, R161 ;  /* 0x000000a71aa27223 */ /* 0x000fe200000100a1 */
[C---:B------:R-:W-:Y:S01]  /*2f70*/  SEL R151, R178.reuse, R151, P4 ;  /* 0x00000097b2977207 */ /* 0x040fe20002000000 */
[----:B------:R-:W-:Y:S01]  /*2f80*/  FMUL.FTZ R178, R178, c[0x0][0x1e8] ;  /* 0x00007a00b2b27a20 */ /* 0x000fe20000410000 */
[----:B------:R-:W-:Y:S01]  /*2f90*/  @P2 F2FP.BF16.PACK_AB R160, RZ, R160 ;  /* 0x000000a0ffa0223e */ /* 0x000fe200000010ff */
[----:B------:R-:W-:Y:S01]  /*2fa0*/  FADD.FTZ R162, R27, -R162 ;  /* 0x800000a21ba27221 */ /* 0x000fe20000010000 */
[----:B------:R-:W-:Y:S02]  /*2fb0*/  @P2 FSEL R163, R165, RZ, P3 ;  /* 0x000000ffa5a32208 */ /* 0x000fe40001800000 */
[----:B------:R-:W-:Y:S01]  /*2fc0*/  @P2 LOP3.LUT P3, RZ, R182, 0xff000000, RZ, 0xc0, !PT ;  /* 0xff000000b6ff2812 */ /* 0x000fe2000786c0ff */
[----:B------:R-:W-:Y:S01]  /*2fd0*/  FMUL.FTZ R162, R3, R162 ;  /* 0x000000a203a27220 */ /* 0x000fe20000410000 */
[----:B------:R-:W-:-:S02]  /*2fe0*/  @P2 PRMT R153, R160, 0x7610, R153 ;  /* 0x00007610a0992816 */ /* 0x000fc40000000099 */
[----:B------:R-:W-:Y:S01]  /*2ff0*/  @P2 FSEL R160, R178, RZ, P3 ;  /* 0x000000ffb2a02208 */ /* 0x000fe20001800000 */
[----:B------:R-:W-:Y:S01]  /*3000*/  @P5 FADD.FTZ R162, R44, R162 ;  /* 0x000000a22ca25221 */ /* 0x000fe20000010000 */
[----:B------:R-:W-:Y:S02]  /*3010*/  @P2 F2FP.BF16.PACK_AB R163, RZ, R163 ;  /* 0x000000a3ffa3223e */ /* 0x000fe400000010ff */
[----:B------:R-:W-:Y:S02]  /*3020*/  @P2 F2FP.BF16.PACK_AB R160, RZ, R160 ;  /* 0x000000a0ffa0223e */ /* 0x000fe400000010ff */
[C---:B------:R-:W-:Y:S01]  /*3030*/  SEL R156, R162.reuse, R156, P4 ;  /* 0x0000009ca29c7207 */ /* 0x040fe20002000000 */
[----:B------:R-:W-:Y:S01]  /*3040*/  FMUL.FTZ R162, R162, c[0x0][0x1e8] ;  /* 0x00007a00a2a27a20 */ /* 0x000fe20000410000 */
[----:B------:R-:W-:Y:S01]  /*3050*/  @P2 PRMT R153, R153, 0x5410, R160 ;  /* 0x0000541099992816 */ /* 0x000fe200000000a0 */
[----:B------:R-:W-:Y:S01]  /*3060*/  IMAD.MOV.U32 R160, RZ, RZ, R180 ;  /* 0x000000ffffa07224 */ /* 0x000fe200078e00b4 */
[----:B------:R-:W-:-:S04]  /*3070*/  @P2 PRMT R152, R152, 0x5410, R163 ;  /* 0x0000541098982816 */ /* 0x000fc800000000a3 */
[----:B------:R-:W-:Y:S02]  /*3080*/  LOP3.LUT P3, RZ, R160, 0xff, RZ, 0xc0, !PT ;  /* 0x000000ffa0ff7812 */ /* 0x000fe4000786c0ff */
        /* <DEDUP_REMOVED lines=29> */
[----:B------:R-:W-:Y:S02]  /*3260*/  @P2 PRMT R155, R160, 0x7610, R155 ;  /* 0x00007610a09b2816 */ /* 0x000fe4000000009b */
[----:B------:R-:W-:-:S05]  /*3270*/  @P4 MOV R160, 0x20 ;  /* 0x0000002000a04802 */ /* 0x000fca0000000f00 */
        /* <DEDUP_REMOVED lines=32> */
.L_x_634:
[----:B------:R-:W-:Y:S05]  /*3480*/  BSYNC B0 ;  /* 0x0000000000007941 */ /* 0x000fea0003800000 */
.L_x_633:
[----:B------:R-:W-:Y:S01]  /*3490*/  ISETP.GE.U32.AND P2, PT, R208, 0x180, PT ;  /* 0x00000180d000780c */ /* 0x000fe20003f46070 */
[----:B------:R-:W-:-:S12]  /*34a0*/  BSSY B0, `(.L_x_635) ;  /* 0x000007a000007945 */ /* 0x000fd80003800000 */
[----:B------:R-:W-:Y:S05]  /*34b0*/  @!P2 BRA `(.L_x_636) ;  /* 0x000007800000a947 */ /* 0x000fea0003800000 */
[----:B------:R-:W-:Y:S02]  /*34c0*/  ISETP.NE.U32.AND P2, PT, RZ, c[0x0][0x250], PT ;  /* 0x00009400ff007a0c */ /* 0x000fe40003f45070 */
[----:B------:R-:W-:Y:S02]  /*34d0*/  ISETP.NE.AND P3, PT, R214, RZ, PT ;  /* 0x000000ffd600720c */ /* 0x000fe40003f65270 */
[----:B------:R-:W-:Y:S02]  /*34e0*/  ISETP.NE.AND.EX P2, PT, RZ, c[0x0][0x254], PT, P2 ;  /* 0x00009500ff007a0c */ /* 0x000fe40003f45320 */
[----:B------:R-:W-:Y:S02]  /*34f0*/  ISETP.NE.U32.AND P5, PT, RZ, c[0x0][0x218], PT ;  /* 0x00008600ff007a0c */ /* 0x000fe40003fa5070 */
[----:B-1----:R-:W-:Y:S02]  /*3500*/  FSEL R161, R166, RZ, !P3 ;  /* 0x000000ffa6a17208 */ /* 0x002fe40005800000 */
[----:B------:R-:W-:-:S02]  /*3510*/  ISETP.NE.AND.EX P5, PT, RZ, c[0x0][0x21c], PT, P5 ;  /* 0x00008700ff007a0c */ /* 0x000fc40003fa5350 */
[----:B------:R-:W-:Y:S01]  /*3520*/  ISETP.NE.U32.AND P4, PT, RZ, c[0x0][0x258], PT ;  /* 0x00009600ff007a0c */ /* 0x000fe20003f85070 */
[-CC-:B------:R-:W-:Y:S02]  /*3530*/  FFMA.FTZ R164, R18, R167.reuse, R161.reuse ;  /* 0x000000a712a47223 */ /* 0x180fe400000100a1 */
[-CC-:B------:R-:W-:Y:S01]  /*3540*/  FFMA.FTZ R166, R172, R167.reuse, R161.reuse ;  /* 0x000000a7aca67223 */ /* 0x180fe200000100a1 */
[----:B------:R-:W-:Y:S01]  /*3550*/  ISETP.NE.AND.EX P4, PT, RZ, c[0x0][0x25c], PT, P4 ;  /* 0x00009700ff007a0c */ /* 0x000fe20003f85340 */
[----:B------:R-:W-:Y:S01]  /*3560*/  @P2 IMAD.MOV.U32 R160, RZ, RZ, R170 ;  /* 0x000000ffffa02224 */ /* 0x000fe200078e00aa */
[----:B------:R-:W-:Y:S01]  /*3570*/  @P2 LOP3.LUT P6, RZ, R170, 0xff000000, RZ, 0xc0, !PT ;  /* 0xff000000aaff2812 */ /* 0x000fe200078cc0ff */
[----:B------:R-:W-:Y:S02]  /*3580*/  FADD.FTZ R164, R19, -R164 ;  /* 0x800000a413a47221 */ /* 0x000fe40000010000 */
[----:B------:R-:W-:Y:S01]  /*3590*/  FADD.FTZ R166, R173, -R166 ;  /* 0x800000a6ada67221 */ /* 0x000fe20000010000 */
[----:B------:R-:W-:Y:S01]  /*35a0*/  @P2 LOP3.LUT P3, RZ, R160, 0xff, RZ, 0xc0, !PT ;  /* 0x000000ffa0ff2812 */ /* 0x000fe2000786c0ff */
[----:B------:R-:W-:-:S02]  /*35b0*/  FFMA.FTZ R160, R8, R167, R161 ;  /* 0x000000a708a07223 */ /* 0x000fc400000100a1 */
[----:B------:R-:W-:Y:S02]  /*35c0*/  FMUL.FTZ R164, R3, R164 ;  /* 0x000000a403a47220 */ /* 0x000fe40000410000 */
[----:B------:R-:W-:Y:S02]  /*35d0*/  FADD.FTZ R160, R9, -R160 ;  /* 0x800000a009a07221 */ /* 0x000fe40000010000 */
[----:B------:R-:W-:Y:S02]  /*35e0*/  @P5 FADD.FTZ R164, R141, R164 ;  /* 0x000000a48da45221 */ /* 0x000fe40000010000 */
[C---:B------:R-:W-:Y:S02]  /*35f0*/  FMUL.FTZ R165, R3.reuse, R160 ;  /* 0x000000a003a57220 */ /* 0x040fe40000410000 */
[----:B------:R-:W-:Y:S01]  /*3600*/  FMUL.FTZ R166, R3, R166 ;  /* 0x000000a603a67220 */ /* 0x000fe20000410000 */
[----:B------:R-:W-:Y:S01]  /*3610*/  SEL R149, R164, R149, P4 ;  /* 0x00000095a4957207 */ /* 0x000fe20002000000 */
[----:B------:R-:W-:-:S02]  /*3620*/  @P5 FADD.FTZ R165, R140, R165 ;  /* 0x000000a58ca55221 */ /* 0x000fc40000010000 */
[----:B------:R-:W-:Y:S02]  /*3630*/  @P5 FADD.FTZ R166, R142, R166 ;  /* 0x000000a68ea65221 */ /* 0x000fe40000010000 */
[----:B------:R-:W-:Y:S01]  /*3640*/  FMUL.FTZ R164, R164, c[0x0][0x1e8] ;  /* 0x00007a00a4a47a20 */ /* 0x000fe20000410000 */
[C---:B------:R-:W-:Y:S01]  /*3650*/  SEL R148, R165.reuse, R148, P4 ;  /* 0x00000094a5947207 */ /* 0x040fe20002000000 */
[----:B------:R-:W-:Y:S01]  /*3660*/  FMUL.FTZ R165, R165, c[0x0][0x1e8] ;  /* 0x00007a00a5a57a20 */ /* 0x000fe20000410000 */
[----:B------:R-:W-:Y:S01]  /*3670*/  SEL R150, R166, R150, P4 ;  /* 0x00000096a6967207 */ /* 0x000fe20002000000 */
[----:B------:R-:W-:Y:S02]  /*3680*/  FFMA.FTZ R163, R174, R167, R161 ;  /* 0x000000a7aea37223 */ /* 0x000fe400000100a1 */
[----:B------:R-:W-:Y:S01]  /*3690*/  FMUL.FTZ R166, R166, c[0x0][0x1e8] ;  /* 0x00007a00a6a67a20 */ /* 0x000fe20000410000 */
[----:B------:R-:W-:Y:S01]  /*36a0*/  @P2 FSEL R160, R165, RZ, P3 ;  /* 0x000000ffa5a02208 */ /* 0x000fe20001800000 */
[----:B------:R-:W-:Y:S01]  /*36b0*/  FADD.FTZ R163, R175, -R163 ;  /* 0x800000a3afa37221 */ /* 0x000fe20000010000 */
[----:B------:R-:W-:-:S02]  /*36c0*/  @P2 LOP3.LUT P3, RZ, R170, 0xff00, RZ, 0xc0, !PT ;  /* 0x0000ff00aaff2812 */ /* 0x000fc4000786c0ff */
[----:B------:R-:W-:Y:S01]  /*36d0*/  @P2 F2FP.BF16.PACK_AB R160, RZ, R160 ;  /* 0x000000a0ffa0223e */ /* 0x000fe200000010ff */
[----:B------:R-:W-:Y:S01]  /*36e0*/  FMUL.FTZ R163, R3, R163 ;  /* 0x000000a303a37220 */ /* 0x000fe20000410000 */
[----:B------:R-:W-:Y:S02]  /*36f0*/  @P2 FSEL R162, R164, RZ, P3 ;  /* 0x000000ffa4a22208 */ /* 0x000fe40001800000 */
[----:B------:R-:W-:Y:S01]  /*3700*/  @P2 LOP3.LUT P3, RZ, R170, 0xff0000, RZ, 0xc0, !PT ;  /* 0x00ff0000aaff2812 */ /* 0x000fe2000786c0ff */
[----:B------:R-:W-:Y:S01]  /*3710*/  @P5 FADD.FTZ R163, R143, R163 ;  /* 0x000000a38fa35221 */ /* 0x000fe20000010000 */
[----:B------:R-:W-:Y:S02]  /*3720*/  @P2 PRMT R152, R160, 0x7610, R152 ;  /* 0x00007610a0982816 */ /* 0x000fe40000000098 */
[----:B------:R-:W-:Y:S01]  /*3730*/  @P2 FSEL R160, R166, RZ, P3 ;  /* 0x000000ffa6a02208 */ /* 0x000fe20001800000 */
[----:B------:R-:W-:Y:S01]  /*3740*/  FMUL.FTZ R176, R163, c[0x0][0x1e8] ;  /* 0x00007a00a3b07a20 */ /* 0x000fe20000410000 */
[----:B------:R-:W-:-:S02]  /*3750*/  @P2 F2FP.BF16.PACK_AB R162, RZ, R162 ;  /* 0x000000a2ffa2223e */ /* 0x000fc400000010ff */
[----:B------:R-:W-:Y:S02]  /*3760*/  @P2 F2FP.BF16.PACK_AB R160, RZ, R160 ;  /* 0x000000a0ffa0223e */ /* 0x000fe400000010ff */
[----:B------:R-:W-:Y:S02]  /*3770*/  @P2 PRMT R152, R152, 0x5410, R162 ;  /* 0x0000541098982816 */ /* 0x000fe400000000a2 */
[----:B------:R-:W-:Y:S02]  /*3780*/  @P2 PRMT R153, R160, 0x7610, R153 ;  /* 0x00007610a0992816 */ /* 0x000fe40000000099 */
[----:B------:R-:W-:Y:S02]  /*3790*/  MOV R160, R168 ;  /* 0x000000a800a07202 */ /* 0x000fe40000000f00 */
[----:B------:R-:W-:Y:S02]  /*37a0*/  SEL R151, R163, R151, P4 ;  /* 0x00000097a3977207 */ /* 0x000fe40002000000 */
        /* <DEDUP_REMOVED lines=36> */
[C---:B------:R-:W-:Y:S01]  /*39f0*/  SEL R159, R3.reuse, R159, P4 ;  /* 0x0000009f039f7207 */ /* 0x040fe20002000000 */
[----:B------:R-:W-:Y:S01]  /*3a00*/  FMUL.FTZ R3, R3, c[0x0][0x1e8] ;  /* 0x00007a0003037a20 */ /* 0x000fe20000410000 */
        /* <DEDUP_REMOVED lines=12> */
[C---:B------:R-:W-:Y:S02]  /*3ad0*/  LOP3.LUT P4, RZ, R168.reuse, 0xff0000, RZ, 0xc0, !PT ;  /* 0x00ff0000a8ff7812 */ /* 0x040fe4000788c0ff */
[----:B------:R-:W-:Y:S02]  /*3ae0*/  F2FP.BF16.PACK_AB R162, R177, R162 ;  /* 0x000000a2b1a2723e */ /* 0x000fe400000010ff */
[----:B-1----:R-:W-:Y:S01]  /*3af0*/  FSEL R160, R165, RZ, P3 ;  /* 0x000000ffa5a07208 */ /* 0x002fe20001800000 */
[----:B------:R-:W-:Y:S01]  /*3b00*/  IMAD.MOV.U32 R165, RZ, RZ, 0x10 ;  /* 0x00000010ffa57424 */ /* 0x000fe200078e00ff */
[----:B------:R-:W-:Y:S02]  /*3b10*/  LOP3.LUT P3, RZ, R168, 0xff00, RZ, 0xc0, !PT ;  /* 0x0000ff00a8ff7812 */ /* 0x000fe4000786c0ff */
[----:B------:R-:W-:-:S02]  /*3b20*/  FSEL R161, R166, RZ, P4 ;  /* 0x000000ffa6a17208 */ /* 0x000fc40002000000 */
[----:B------:R-:W-:Y:S02]  /*3b30*/  FSEL R164, R164, RZ, P3 ;  /* 0x000000ffa4a47208 */ /* 0x000fe40001800000 */
[C---:B------:R-:W-:Y:S02]  /*3b40*/  LOP3.LUT P3, RZ, R169.reuse, 0xff0000, RZ, 0xc0, !PT ;  /* 0x00ff0000a9ff7812 */ /* 0x040fe4000786c0ff */
[----:B------:R-:W-:Y:S02]  /*3b50*/  LOP3.LUT P4, RZ, R169, 0xff000000, RZ, 0xc0, !PT ;  /* 0xff000000a9ff7812 */ /* 0x000fe4000788c0ff */
[----:B------:R-:W-:Y:S02]  /*3b60*/  F2FP.BF16.PACK_AB R160, R164, R160 ;  /* 0x000000a0a4a0723e */ /* 0x000fe400000010ff */
        /* <DEDUP_REMOVED lines=11> */
[----:B------:R-:W-:-:S05]  /*3c20*/  @P2 LEA.HI.X R161, R0, c[0x0][0x254], RZ, 0x4, P3 ;  /* 0x0000950000a12a11 */ /* 0x000fca00018f24ff */
[----:B------:R1:W-:Y:S04]  /*3c30*/  @P2 STG.E.128 [R160.64], R152 ;  /* 0x00000098a0002986 */ /* 0x0003e8000c101d04 */
.L_x_636:
[----:B------:R-:W-:Y:S05]  /*3c40*/  BSYNC B0 ;  /* 0x0000000000007941 */ /* 0x000fea0003800000 */
.L_x_635:
[----:B------:R-:W-:Y:S02]  /*3c50*/  IADD3 R2, R2, c[0x0][0x160], RZ ;  /* 0x0000580002027a10 */ /* 0x000fe40007ffe0ff */
[----:B------:R-:W-:Y:S02]  /*3c60*/  LOP3.LUT P3, RZ, R209, 0xff, RZ, 0xc0, !PT ;  /* 0x000000ffd1ff7812 */ /* 0x000fe4000786c0ff */
[----:B------:R-:W-:Y:S02]  /*3c70*/  ISETP.GE.AND P2, PT, R2, c[0x0][0x164], PT ;  /* 0x0000590002007a0c */ /* 0x000fe40003f46270 */
[----:B------:R-:W-:-:S11]  /*3c80*/  SEL R209, RZ, 0x1, P3 ;  /* 0x00000001ffd17807 */ /* 0x000fd60001800000 */
[----:B01----:R-:W-:Y:S01]  /*3c90*/  @P2 CALL.REL.NOINC `(.L_x_622) ;  /* 0x0000001000002944 */ /* 0x003fe20003c00000 */
[----:B------:R-:W-:Y:S05]  /*3ca0*/  BRA `(.L_x_637) ;  /* 0xffffcc2000007947 */ /* 0x000fea000383ffff */
.L_x_622:
        /* <DEDUP_REMOVED lines=22> */
.L_x_639:
[----:B------:R-:W-:Y:S05]  /*3e10*/  BSYNC B0 ;  /* 0x0000000000007941 */ /* 0x000fea0003800000 */
.L_x_638:
[----:B------:R-:W-:Y:S01]  /*3e20*/  BSSY B0, `(.L_x_640) ;  /* 0x0000010000007945 */ /* 0x000fe20003800000 */
[----:B------:R-:W-:Y:S05]  /*3e30*/  @!P1 BRA `(.L_x_641) ;  /* 0x000000e000009947 */ /* 0x000fea0003800000 */
[----:B0----5:R-:W-:-:S05]  /*3e40*/  MOV R9, 0x20 ;  /* 0x0000002000097802 */ /* 0x021fca0000000f00 */
        /* <DEDUP_REMOVED lines=13> */
.L_x_641:
[----:B------:R-:W-:Y:S05]  /*3f20*/  BSYNC B0 ;  /* 0x0000000000007941 */ /* 0x000fea0003800000 */
.L_x_640:
[----:B------:R-:W-:-:S13]  /*3f30*/  ISETP.GE.U32.AND P0, PT, R208, 0x180, PT ;  /* 0x00000180d000780c */ /* 0x000fda0003f06070 */
        /* <DEDUP_REMOVED lines=15> */
.L_x_629:
[----:B------:R-:W-:Y:S01]  /*4030*/  HFMA2.MMA R162, -RZ, RZ, 0, 9.5367431640625e-07 ;  /* 0x00000010ffa27435 */ /* 0x000fe200000001ff */
[----:B------:R-:W-:Y:S01]  /*4040*/  MOV R161, R216 ;  /* 0x000000d800a17202 */ /* 0x000fe20000000f00 */
[----:B------:R-:W-:Y:S01]  /*4050*/  IMAD.MOV.U32 R167, RZ, RZ, 0x1f ;  /* 0x0000001fffa77424 */ /* 0x000fe200078e00ff */
[----:B------:R-:W-:-:S02]  /*4060*/  MOV R166, 0xffffffff ;  /* 0xffffffff00a67802 */ /* 0x000fc40000000f00 */
[----:B------:R-:W-:Y:S02]  /*4070*/  MOV R160, 0x4090 ;  /* 0x0000409000a07802 */ /* 0x000fe40000000f00 */
[----:B-----5:R-:W-:Y:S05]  /*4080*/  CALL.REL.NOINC `($__internal_40_$__cuda_sm70_shflsync_down_p) ;  /* 0x0000046000007944 */ /* 0x020fea0003c00000 */
[----:B-1----:R-:W-:Y:S01]  /*4090*/  MOV R163, R162 ;  /* 0x000000a200a37202 */ /* 0x002fe20000000f00 */
[----:B------:R-:W-:Y:S05]  /*40a0*/  BRA `(.L_x_642) ;  /* 0xffffe20000007947 */ /* 0x000fea000383ffff */
.L_x_630:
[----:B------:R-:W-:Y:S01]  /*40b0*/  HFMA2.MMA R162, -RZ, RZ, 0, 9.5367431640625e-07 ;  /* 0x00000010ffa27435 */ /* 0x000fe200000001ff */
[----:B------:R-:W-:Y:S01]  /*40c0*/  IMAD.MOV.U32 R161, RZ, RZ, R217 ;  /* 0x000000ffffa17224 */ /* 0x000fe200078e00d9 */
[----:B------:R-:W-:Y:S01]  /*40d0*/  MOV R167, 0x1f ;  /* 0x0000001f00a77802 */ /* 0x000fe20000000f00 */
[----:B------:R-:W-:Y:S01]  /*40e0*/  IMAD.MOV.U32 R166, RZ, RZ, -0x1 ;  /* 0xffffffffffa67424 */ /* 0x000fe200078e00ff */
[----:B------:R-:W-:Y:S02]  /*40f0*/  MOV R160, 0x4110 ;  /* 0x0000411000a07802 */ /* 0x000fe40000000f00 */
[----:B01---5:R-:W-:Y:S05]  /*4100*/  CALL.REL.NOINC `($__internal_40_$__cuda_sm70_shflsync_down_p) ;  /* 0x000003e000007944 */ /* 0x023fea0003c00000 */
[----:B------:R-:W-:Y:S01]  /*4110*/  FADD.FTZ R216, R163, R216 ;  /* 0x000000d8a3d87221 */ /* 0x000fe20000010000 */
[----:B------:R-:W-:Y:S01]  /*4120*/  MOV R167, 0x1f ;  /* 0x0000001f00a77802 */ /* 0x000fe20000000f00 */
[----:B-1----:R-:W-:Y:S01]  /*4130*/  FADD.FTZ R217, R217, R162 ;  /* 0x000000a2d9d97221 */ /* 0x002fe20000010000 */
[----:B------:R-:W-:Y:S01]  /*4140*/  HFMA2.MMA R162, -RZ, RZ, 0, 4.76837158203125e-07 ;  /* 0x00000008ffa27435 */ /* 0x000fe200000001ff */
[----:B------:R-:W-:Y:S01]  /*4150*/  IMAD.MOV.U32 R166, RZ, RZ, -0x1 ;  /* 0xffffffffffa67424 */ /* 0x000fe200078e00ff */
[----:B------:R-:W-:-:S02]  /*4160*/  MOV R161, R216 ;  /* 0x000000d800a17202 */ /* 0x000fc40000000f00 */
[----:B------:R-:W-:Y:S02]  /*4170*/  MOV R160, 0x4190 ;  /* 0x0000419000a07802 */ /* 0x000fe40000000f00 */
[----:B------:R-:W-:Y:S05]  /*4180*/  CALL.REL.NOINC `($__internal_40_$__cuda_sm70_shflsync_down_p) ;  /* 0x0000036000007944 */ /* 0x000fea0003c00000 */
[----:B-1----:R-:W-:Y:S01]  /*4190*/  MOV R163, R162 ;  /* 0x000000a200a37202 */ /* 0x002fe20000000f00 */
[----:B------:R-:W-:Y:S01]  /*41a0*/  HFMA2.MMA R162, -RZ, RZ, 0, 4.76837158203125e-07 ;  /* 0x00000008ffa27435 */ /* 0x000fe200000001ff */
[----:B------:R-:W-:Y:S01]  /*41b0*/  IMAD.MOV.U32 R161, RZ, RZ, R217 ;  /* 0x000000ffffa17224 */ /* 0x000fe200078e00d9 */
[----:B------:R-:W-:Y:S01]  /*41c0*/  MOV R167, 0x1f ;  /* 0x0000001f00a77802 */ /* 0x000fe20000000f00 */
[----:B------:R-:W-:Y:S01]  /*41d0*/  IMAD.MOV.U32 R166, RZ, RZ, -0x1 ;  /* 0xffffffffffa67424 */ /* 0x000fe200078e00ff */
[----:B------:R-:W-:Y:S02]  /*41e0*/  MOV R160, 0x4200 ;  /* 0x0000420000a07802 */ /* 0x000fe40000000f00 */
[----:B------:R-:W-:Y:S05]  /*41f0*/  CALL.REL.NOINC `($__internal_40_$__cuda_sm70_shflsync_down_p) ;  /* 0x000002f000007944 */ /* 0x000fea0003c00000 */
[----:B------:R-:W-:Y:S01]  /*4200*/  FADD.FTZ R216, R163, R216 ;  /* 0x000000d8a3d87221 */ /* 0x000fe20000010000 */
[----:B------:R-:W-:Y:S01]  /*4210*/  MOV R167, 0x1f ;  /* 0x0000001f00a77802 */ /* 0x000fe20000000f00 */
[----:B-1----:R-:W-:Y:S01]  /*4220*/  FADD.FTZ R217, R217, R162 ;  /* 0x000000a2d9d97221 */ /* 0x002fe20000010000 */
[----:B------:R-:W-:Y:S01]  /*4230*/  HFMA2.MMA R162, -RZ, RZ, 0, 2.384185791015625e-07 ;  /* 0x00000004ffa27435 */ /* 0x000fe200000001ff */
[----:B------:R-:W-:Y:S01]  /*4240*/  IMAD.MOV.U32 R166, RZ, RZ, -0x1 ;  /* 0xffffffffffa67424 */ /* 0x000fe200078e00ff */
[----:B------:R-:W-:-:S02]  /*4250*/  MOV R161, R216 ;  /* 0x000000d800a17202 */ /* 0x000fc40000000f00 */
[----:B------:R-:W-:Y:S02]  /*4260*/  MOV R160, 0x4280 ;  /* 0x0000428000a07802 */ /* 0x000fe40000000f00 */
[----:B------:R-:W-:Y:S05]  /*4270*/  CALL.REL.NOINC `($__internal_40_$__cuda_sm70_shflsync_down_p) ;  /* 0x0000027000007944 */ /* 0x000fea0003c00000 */
[----:B-1----:R-:W-:Y:S01]  /*4280*/  MOV R163, R162 ;  /* 0x000000a200a37202 */ /* 0x002fe20000000f00 */
[----:B------:R-:W-:Y:S01]  /*4290*/  HFMA2.MMA R162, -RZ, RZ, 0, 2.384185791015625e-07 ;  /* 0x00000004ffa27435 */ /* 0x000fe200000001ff */
        /* <DEDUP_REMOVED lines=8> */
[----:B------:R-:W-:Y:S01]  /*4320*/  HFMA2.MMA R162, -RZ, RZ, 0, 1.1920928955078125e-07 ;  /* 0x00000002ffa27435 */ /* 0x000fe200000001ff */
[----:B------:R-:W-:Y:S01]  /*4330*/  IMAD.MOV.U32 R166, RZ, RZ, -0x1 ;  /* 0xffffffffffa67424 */ /* 0x000fe200078e00ff */
[----:B------:R-:W-:-:S02]  /*4340*/  MOV R161, R216 ;  /* 0x000000d800a17202 */ /* 0x000fc40000000f00 */
[----:B------:R-:W-:Y:S02]  /*4350*/  MOV R160, 0x4370 ;  /* 0x0000437000a07802 */ /* 0x000fe40000000f00 */
[----:B------:R-:W-:Y:S05]  /*4360*/  CALL.REL.NOINC `($__internal_40_$__cuda_sm70_shflsync_down_p) ;  /* 0x0000018000007944 */ /* 0x000fea0003c00000 */
[----:B-1----:R-:W-:Y:S01]  /*4370*/  MOV R163, R162 ;  /* 0x000000a200a37202 */ /* 0x002fe20000000f00 */
[----:B------:R-:W-:Y:S01]  /*4380*/  HFMA2.MMA R162, -RZ, RZ, 0, 1.1920928955078125e-07 ;  /* 0x00000002ffa27435 */ /* 0x000fe200000001ff */
        /* <DEDUP_REMOVED lines=8> */
[----:B------:R-:W-:Y:S01]  /*4410*/  HFMA2.MMA R162, -RZ, RZ, 0, 5.9604644775390625e-08 ;  /* 0x00000001ffa27435 */ /* 0x000fe200000001ff */
[----:B------:R-:W-:Y:S01]  /*4420*/  IMAD.MOV.U32 R166, RZ, RZ, -0x1 ;  /* 0xffffffffffa67424 */ /* 0x000fe200078e00ff */
[----:B------:R-:W-:-:S02]  /*4430*/  MOV R161, R216 ;  /* 0x000000d800a17202 */ /* 0x000fc40000000f00 */
[----:B------:R-:W-:Y:S02]  /*4440*/  MOV R160, 0x4460 ;  /* 0x0000446000a07802 */ /* 0x000fe40000000f00 */
[----:B------:R-:W-:Y:S05]  /*4450*/  CALL.REL.NOINC `($__internal_40_$__cuda_sm70_shflsync_down_p) ;  /* 0x0000009000007944 */ /* 0x000fea0003c00000 */
[----:B-1----:R-:W-:Y:S01]  /*4460*/  MOV R163, R162 ;  /* 0x000000a200a37202 */ /* 0x002fe20000000f00 */
[----:B------:R-:W-:Y:S01]  /*4470*/  HFMA2.MMA R162, -RZ, RZ, 0, 5.9604644775390625e-08 ;  /* 0x00000001ffa27435 */ /* 0x000fe200000001ff */
[----:B------:R-:W-:Y:S01]  /*4480*/  IMAD.MOV.U32 R161, RZ, RZ, R217 ;  /* 0x000000ffffa17224 */ /* 0x000fe200078e00d9 */
[----:B------:R-:W-:Y:S01]  /*4490*/  MOV R167, 0x1f ;  /* 0x0000001f00a77802 */ /* 0x000fe20000000f00 */
[----:B------:R-:W-:Y:S01]  /*44a0*/  IMAD.MOV.U32 R166, RZ, RZ, -0x1 ;  /* 0xffffffffffa67424 */ /* 0x000fe200078e00ff */
[----:B------:R-:W-:Y:S02]  /*44b0*/  MOV R160, 0x44d0 ;  /* 0x000044d000a07802 */ /* 0x000fe40000000f00 */
[----:B------:R-:W-:Y:S05]  /*44c0*/  CALL.REL.NOINC `($__internal_40_$__cuda_sm70_shflsync_down_p) ;  /* 0x0000002000007944 */ /* 0x000fea0003c00000 */
[----:B-1----:R-:W-:Y:S01]  /*44d0*/  MOV R161, R162 ;  /* 0x000000a200a17202 */ /* 0x002fe20000000f00 */
[----:B------:R-:W-:Y:S05]  /*44e0*/  BRA `(.L_x_643) ;  /* 0xffffdee000007947 */ /* 0x000fea000383ffff */
        .weak           $__internal_40_$__cuda_sm70_shflsync_down_p
        .type           $__internal_40_$__cuda_sm70_shflsync_down_p,@function
        .size           $__internal_40_$__cuda_sm70_shflsync_down_p,(.L_x_2058 - $__internal_40_$__cuda_sm70_shflsync_down_p)
$__internal_40_$__cuda_sm70_shflsync_down_p:
[----:B------:R-:W-:Y:S04]  /*44f0*/  WARPSYNC R166 ;  /* 0x000000a600007348 */ /* 0x000fe80003800000 */
[----:B------:R0:W1:Y:S02]  /*4500*/  SHFL.DOWN PT, R162, R161, R162, R167 ;  /* 0x080000a2a1a27389 */ /* 0x00006400000e00a7 */
[----:B0-----:R-:W-:-:S06]  /*4510*/  HFMA2.MMA R161, -RZ, RZ, 0, 0 ;  /* 0x00000000ffa17435 */ /* 0x001fcc00000001ff */
[----:B------:R-:W-:Y:S05]  /*4520*/  RET.REL.NODEC R160 `(_ZN10layer_norm31ln_parallel_residual_bwd_kernelINS_13Kernel_traitsI13__nv_bfloat16S2_fS2_fjLj3072ELj1ELj1ELj4ELj16ENS_18Kernel_traits_baseILj3072ES2_S2_fS2_fjLj128EEEEELb1ELb0ELb0EEEvNS_9BwdParamsE) ;  /* 0xffffbad0a0007950 */ /* 0x000fea0003c3ffff */
.L_x_644:
        /* <DEDUP_REMOVED lines=13> */
.L_x_2058:


//--------------------- .text._ZN10layer_norm31ln_parallel_residual_bwd_kernelINS_13Kernel_traitsI13__nv_bfloat16S2_fS2_fjLj3072ELj1ELj1ELj4ELj16ENS_18Kernel_traits_baseILj3072ES2_S2_fS2_fjLj128EEEEELb1ELb0ELb1EEEvNS_9BwdParamsE --------------------------
	.section	.text._ZN10layer_norm31ln_parallel_residual_bwd_kernelINS_13Kernel_traitsI13__nv_bfloat16S2_fS2_fjLj3072ELj1ELj1ELj4ELj16ENS_18Kernel_traits_baseILj3072ES2_S2_fS2_fjLj128EEEEELb1ELb0ELb1EEEvNS_9BwdParamsE,"ax",@progbits
	.sectioninfo	@"SHI_REGISTERS=255"
	.align	128
        .global         _ZN10layer_norm31ln_parallel_residual_bwd_kernelINS_13Kernel_traitsI13__nv_bfloat16S2_fS2_fjLj3072ELj1ELj1ELj4ELj16ENS_18Kernel_traits_baseILj3072ES2_S2_fS2_fjLj128EEEEELb1ELb0ELb1EEEvNS_9BwdParamsE
        .type           _ZN10layer_norm31ln_parallel_residual_bwd_kernelINS_13Kernel_traitsI13__nv_bfloat16S2_fS2_fjLj3072ELj1ELj1ELj4ELj16ENS_18Kernel_traits_baseILj3072ES2_S2_fS2_fjLj128EEEEELb1ELb0ELb1EEEvNS_9BwdParamsE,@function
        .size           _ZN10layer_norm31ln_parallel_residual_bwd_kernelINS_13Kernel_traitsI13__nv_bfloat16S2_fS2_fjLj3072ELj1ELj1ELj4ELj16ENS_18Kernel_traits_baseILj3072ES2_S2_fS2_fjLj128EEEEELb1ELb0ELb1EEEvNS_9BwdParamsE,(.L_x_2059 - _ZN10layer_norm31ln_parallel_residual_bwd_kernelINS_13Kernel_traitsI13__nv_bfloat16S2_fS2_fjLj3072ELj1ELj1ELj4ELj16ENS_18Kernel_traits_baseILj3072ES2_S2_fS2_fjLj128EEEEELb1ELb0ELb1EEEvNS_9BwdParamsE)
        .other          _ZN10layer_norm31ln_parallel_residual_bwd_kernelINS_13Kernel_traitsI13__nv_bfloat16S2_fS2_fjLj3072ELj1ELj1ELj4ELj16ENS_18Kernel_traits_baseILj3072ES2_S2_fS2_fjLj128EEEEELb1ELb0ELb1EEEvNS_9BwdParamsE,@"STO_CUDA_ENTRY STV_DEFAULT"
_ZN10layer_norm31ln_parallel_residual_bwd_kernelINS_13Kernel_traitsI13__nv_bfloat16S2_fS2_fjLj3072ELj1ELj1ELj4ELj16ENS_18Kernel_traits_baseILj3072ES2_S2_fS2_fjLj128EEEEELb1ELb0ELb1EEEvNS_9BwdParamsE:
.text._ZN10layer_norm31ln_parallel_residual_bwd_kernelINS_13Kernel_traitsI13__nv_bfloat16S2_fS2_fjLj3072ELj1ELj1ELj4ELj16ENS_18Kernel_traits_baseILj3072ES2_S2_fS2_fjLj128EEEEELb1ELb0ELb1EEEvNS_9BwdParamsE:
[----:B------:R-:W-:Y:S02]  /*0000*/  MOV R1, c[0x0][0x28] ;  /* 0x00000a0000017a02 */ /* 0x000fe40000000f00 */
[----:B------:R-:W0:Y:S01]  /*0010*/  S2UR UR4, SR_CTAID.X ;  /* 0x00000000000479c3 */ /* 0x000e220000002500 */
[----:B------:R-:W0:Y:S01]  /*0020*/  S2R R0, SR_TID.X ;  /* 0x0000000000007919 */ /* 0x000e220000002100 */
[----:B------:R-:W-:Y:S02]  /*0030*/  IADD3 R1, R1, -0x10, RZ ;  /* 0xfffffff001017810 */ /* 0x000fe40007ffe0ff */
        /* <DEDUP_REMOVED lines=53> */
.L_x_645:
        /* <DEDUP_REMOVED lines=12> */
[----:B------:R-:W-:-:S02]  /*0450*/  HFMA2.MMA R194, -RZ, RZ, 0, 0 ;  /* 0x00000000ffc27435 */ /* 0x000fc400000001ff */
[----:B------:R-:W-:Y:S02]  /*0460*/  HFMA2.MMA R189, -RZ, RZ, 0, 0 ;  /* 0x00000000ffbd7435 */ /* 0x000fe400000001ff */
[----:B------:R-:W-:Y:S02]  /*0470*/  HFMA2.MMA R182, -RZ, RZ, 0, 0 ;  /* 0x00000000ffb67435 */ /* 0x000fe400000001ff */
[----:B------:R-:W-:Y:S01]  /*0480*/  HFMA2.MMA R172, -RZ, RZ, 0, 0 ;  /* 0x00000000ffac7435 */ /* 0x000fe200000001ff */
[----:B------:R-:W-:Y:S01]  /*0490*/  IMAD.MOV.U32 R173, RZ, RZ, 0x1 ;  /* 0x00000001ffad7424 */ /* 0x000fe200078e00ff */
[----:B------:R-:W-:Y:S01]  /*04a0*/  MOV R193, RZ ;  /* 0x000000ff00c17202 */ /* 0x000fe20000000f00 */
        /* <DEDUP_REMOVED lines=10> */
[----:B------:R-:W-:Y:S01]  /*0550*/  IMAD.MOV.U32 R175, RZ, RZ, RZ ;  /* 0x000000ffffaf7224 */ /* 0x000fe200078e00ff */
[----:B------:R-:W-:Y:S01]  /*0560*/  CS2R R34, SRZ ;  /* 0x0000000000227805 */ /* 0x000fe2000001ff00 */
[----:B------:R-:W-:Y:S01]  /*0570*/  CS2R R20, SRZ ;  /* 0x0000000000147805 */ /* 0x000fe2000001ff00 */
[----:B------:R-:W-:Y:S01]  /*0580*/  CS2R R6, SRZ ;  /* 0x0000000000067805 */ /* 0x000fe2000001ff00 */
[----:B-1----:R-:W-:Y:S01]  /*0590*/  CS2R R4, SRZ ;  /* 0x0000000000047805 */ /* 0x002fe2000001ff00 */
        /* <DEDUP_REMOVED lines=25> */
[----:B--2---:R-:W-:-:S05]  /*0730*/  PRMT R0, RZ, 0x5410, R8 ;  /* 0x00005410ff007816 */ /* 0x004fca0000000008 */
[----:B------:R0:W-:Y:S01]  /*0740*/  STL [R1+0x4], R0 ;  /* 0x0000040001007387 */ /* 0x0001e20000100800 */
[----:B------:R-:W-:Y:S02]  /*0750*/  PRMT R252, RZ, 0x7610, R8 ;  /* 0x00007610fffc7816 */ /* 0x000fe40000000008 */
[--C-:B----4-:R-:W-:Y:S02]  /*0760*/  PRMT R249, RZ, 0x5410, R237.reuse ;  /* 0x00005410fff97816 */ /* 0x110fe400000000ed */
[----:B------:R-:W-:Y:S02]  /*0770*/  PRMT R247, RZ, 0x7610, R237 ;  /* 0x00007610fff77816 */ /* 0x000fe400000000ed */
[--C-:B0-----:R-:W-:Y:S02]  /*0780*/  PRMT R0, RZ, 0x5410, R236.reuse ;  /* 0x00005410ff007816 */ /* 0x101fe400000000ec */
[----:B------:R-:W-:Y:S02]  /*0790*/  PRMT R251, RZ, 0x7610, R236 ;  /* 0x00007610fffb7816 */ /* 0x000fe400000000ec */
[--C-:B------:R-:W-:Y:S01]  /*07a0*/  PRMT R245, RZ, 0x5410, R238.reuse ;  /* 0x00005410fff57816 */ /* 0x100fe200000000ee */
[----:B------:R0:W-:Y:S01]  /*07b0*/  STL [R1], R0 ;  /* 0x0000000001007387 */ /* 0x0001e20000100800 */
[----:B------:R-:W-:-:S02]  /*07c0*/  PRMT R243, RZ, 0x7610, R238 ;  /* 0x00007610fff37816 */ /* 0x000fc400000000ee */
[--C-:B-----5:R-:W-:Y:S02]  /*07d0*/  PRMT R237, RZ, 0x5410, R208.reuse ;  /* 0x00005410ffed7816 */ /* 0x120fe400000000d0 */
[----:B------:R-:W-:Y:S02]  /*07e0*/  PRMT R235, RZ, 0x7610, R208 ;  /* 0x00007610ffeb7816 */ /* 0x000fe400000000d0 */
[--C-:B------:R-:W-:Y:S02]  /*07f0*/  PRMT R217, RZ, 0x5410, R210.reuse ;  /* 0x00005410ffd97816 */ /* 0x100fe400000000d2 */
        /* <DEDUP_REMOVED lines=10> */
[----:B---3--:R-:W-:-:S02]  /*08a0*/  PRMT R238, RZ, 0x5410, R12 ;  /* 0x00005410ffee7816 */ /* 0x008fc4000000000c */
        /* <DEDUP_REMOVED lines=8> */
[--C-:B------:R-:W-:Y:S01]  /*0930*/  PRMT R221, RZ, 0x5410, R209.reuse ;  /* 0x00005410ffdd7816 */ /* 0x100fe200000000d1 */
[----:B------:R-:W-:Y:S01]  /*0940*/  CS2R R14, SRZ ;  /* 0x00000000000e7805 */ /* 0x000fe2000001ff00 */
[----:B------:R-:W-:Y:S02]  /*0950*/  PRMT R219, RZ, 0x7610, R209 ;  /* 0x00007610ffdb7816 */ /* 0x000fe400000000d1 */
[----:B------:R-:W-:Y:S02]  /*0960*/  PRMT R213, RZ, 0x5410, R211 ;  /* 0x00005410ffd57816 */ /* 0x000fe400000000d3 */
[--C-:B------:R-:W-:Y:S02]  /*0970*/  PRMT R210, RZ, 0x5410, R16.reuse ;  /* 0x00005410ffd27816 */ /* 0x100fe40000000010 */
        /* <DEDUP_REMOVED lines=8> */
[----:B------:R-:W-:Y:S01]  /*0a00*/  PRMT R239, RZ, 0x7610, R239 ;  /* 0x00007610ffef7816 */ /* 0x000fe200000000ef */
[----:B------:R-:W-:Y:S01]  /*0a10*/  CS2R R18, SRZ ;  /* 0x0000000000127805 */ /* 0x000fe2000001ff00 */
[----:B------:R-:W-:Y:S02]  /*0a20*/  PRMT R211, RZ, 0x7610, R211 ;  /* 0x00007610ffd37816 */ /* 0x000fe400000000d3 */
[----:B0-----:R-:W-:Y:S02]  /*0a30*/  MOV R0, RZ ;  /* 0x000000ff00007202 */ /* 0x001fe40000000f00 */
        /* <DEDUP_REMOVED lines=8> */
.L_x_650:
[----:B------:R-:W0:Y:S01]  /*0ac0*/  S2R R82, SR_TID.X ;  /* 0x0000000000527919 */ /* 0x000e220000002100 */
[----:B------:R-:W-:Y:S01]  /*0ad0*/  IMAD R80, R183, c[0x0][0x168], RZ ;  /* 0x00005a00b7507a24 */ /* 0x000fe200078e02ff */
[----:B------:R-:W-:-:S02]  /*0ae0*/  MOV R86, 0x4 ;  /* 0x0000000400567802 */ /* 0x000fc40000000f00 */
[----:B------:R-:W2:Y:S02]  /*0af0*/  LDL R225, [R1] ;  /* 0x0000000001e17983 */ /* 0x000ea40000100800 */
[----:B------:R-:W-:Y:S02]  /*0b00*/  SHF.R.S32.HI R81, RZ, 0x1f, R80 ;  /* 0x0000001fff517819 */ /* 0x000fe40000011450 */
[----:B------:R-:W3:Y:S02]  /*0b10*/  LDL R224, [R1+0x4] ;  /* 0x0000040001e07983 */ /* 0x000ee40000100800 */
[----:B------:R-:W-:Y:S01]  /*0b20*/  LEA.HI R174, R81, R80, RZ, 0x3 ;  /* 0x0000005051ae7211 */ /* 0x000fe200078f18ff */
[----:B------:R-:W-:Y:S01]  /*0b30*/  IMAD.WIDE R80, R183, R86, c[0x0][0x1a0] ;  /* 0x00006800b7507625 */ /* 0x000fe200078e0256 */
[----:B------:R-:W-:-:S03]  /*0b40*/  MOV R121, 0x10 ;  /* 0x0000001000797802 */ /* 0x000fc60000000f00 */
[----:B------:R-:W-:Y:S01]  /*0b50*/  IMAD.MOV.U32 R223, RZ, RZ, 0x20 ;  /* 0x00000020ffdf7424 */ /* 0x000fe200078e00ff */
[----:B------:R1:W4:Y:S01]  /*0b60*/  LDG.E R231, [R80.64] ;  /* 0x0000000450e77981 */ /* 0x000322000c1e1900 */
[----:B0-----:R-:W-:-:S04]  /*0b70*/  LOP3.LUT R83, R82, 0x7f, RZ, 0xc0, !PT ;  /* 0x0000007f52537812 */ /* 0x001fc800078ec0ff */
[----:B------:R-:W-:Y:S01]  /*0b80*/  LEA.HI.SX32 R174, R174, R83, 0x1d ;  /* 0x00000053aeae7211 */ /* 0x000fe200078feaff */
[----:B------:R-:W-:-:S04]  /*0b90*/  IMAD.WIDE R86, R183, R86, c[0x0][0x1a8] ;  /* 0x00006a00b7567625 */ /* 0x000fc800078e0256 */
[C---:B------:R-:W-:Y:S01]  /*0ba0*/  IMAD.WIDE.U32 R92, R174.reuse, R223, c[0x0][0x188] ;  /* 0x00006200ae5c7625 */ /* 0x040fe200078e00df */
[----:B------:R0:W2:Y:S03]  /*0bb0*/  LDG.E R192, [R86.64] ;  /* 0x0000000456c07981 */ /* 0x0000a6000c1e1900 */
[CC--:B------:R-:W-:Y:S01]  /*0bc0*/  IMAD.WIDE.U32 R84, R174.reuse, R121.reuse, c[0x0][0x210] ;  /* 0x00008400ae547625 */ /* 0x0c0fe200078e0079 */
[----:B-1----:R1:W2:Y:S03]  /*0bd0*/  LDG.E.128 R80, [R92.64] ;  /* 0x000000045c507981 */ /* 0x0022a6000c1e1d00 */
[C---:B------:R-:W-:Y:S02]  /*0be0*/  IMAD.WIDE.U32 R88, R174.reuse, R121, c[0x0][0x208] ;  /* 0x00008200ae587625 */ /* 0x040fe400078e0079 */
[----:B0-----:R-:W3:Y:S04]  /*0bf0*/  LDG.E.128 R84, [R84.64] ;  /* 0x0000000454547981 */ /* 0x001ee8000c1e1d00 */
[----:B------:R-:W3:Y:S04]  /*0c00*/  LDG.E.128 R88, [R88.64] ;  /* 0x0000000458587981 */ /* 0x000ee8000c1e1d00 */
[----:B-1----:R-:W3:Y:S01]  /*0c10*/  LDG.E.128 R92, [R92.64+0x10] ;  /* 0x000010045c5c7981 */ /* 0x002ee2000c1e1d00 */
[----:B------:R-:W-:-:S05]  /*0c20*/  IADD3 R186, R174, 0x80, RZ ;  /* 0x00000080aeba7810 */ /* 0x000fca0007ffe0ff */
[----:B------:R-:W-:-:S04]  /*0c30*/  IMAD.WIDE.U32 R108, R186, R223, c[0x0][0x188] ;  /* 0x00006200ba6c7625 */ /* 0x000fc800078e00df */
[CC--:B------:R-:W-:Y:S01]  /*0c40*/  IMAD.WIDE.U32 R100, R186.reuse, R121.reuse, c[0x0][0x210] ;  /* 0x00008400ba647625 */ /* 0x0c0fe200078e0079 */
[----:B------:R0:W3:Y:S03]  /*0c50*/  LDG.E.128 R96, [R108.64] ;  /* 0x000000046c607981 */ /* 0x0000e6000c1e1d00 */
[----:B------:R-:W-:Y:S02]  /*0c60*/  IMAD.WIDE.U32 R104, R186, R121, c[0x0][0x208] ;  /* 0x00008200ba687625 */ /* 0x000fe400078e0079 */
[----:B------:R-:W3:Y:S04]  /*0c70*/  LDG.E.128 R100, [R100.64] ;  /* 0x0000000464647981 */ /* 0x000ee8000c1e1d00 */
[----:B------:R-:W3:Y:S04]  /*0c80*/  LDG.E.128 R104, [R104.64] ;  /* 0x0000000468687981 */ /* 0x000ee8000c1e1d00 */
[----:B0-----:R-:W3:Y:S01]  /*0c90*/  LDG.E.128 R108, [R108.64+0x10] ;  /* 0x000010046c6c7981 */ /* 0x001ee2000c1e1d00 */
        /* <DEDUP_REMOVED lines=8> */
[----:B------:R-:W-:-:S04]  /*0d20*/  ISETP.NE.U32.AND P1, PT, RZ, c[0x0][0x218], PT ;  /* 0x00008600ff007a0c */ /* 0x000fc80003f25070 */
[----:B------:R-:W-:Y:S02]  /*0d30*/  ISETP.NE.AND.EX P1, PT, RZ, c[0x0][0x21c], PT, P1 ;  /* 0x00008700ff007a0c */ /* 0x000fe40003f25310 */
[----:B------:R-:W-:-:S04]  /*0d40*/  ISETP.NE.U32.AND P0, PT, RZ, c[0x0][0x250], PT ;  /* 0x00009400ff007a0c */ /* 0x000fc80003f05070 */
[----:B------:R-:W-:-:S07]  /*0d50*/  ISETP.NE.AND.EX P0, PT, RZ, c[0x0][0x254], PT, P0 ;  /* 0x00009500ff007a0c */ /* 0x000fce0003f05300 */
[----:B------:R-:W-:-:S05]  /*0d60*/  @P1 IMAD.WIDE.U32 R170, R174, R223, c[0x0][0x218] ;  /* 0x00008600aeaa1625 */ /* 0x000fca00078e00df */
[----:B------:R0:W5:Y:S04]  /*0d70*/  @P1 LDG.E.128 R44, [R170.64] ;  /* 0x00000004aa2c1981 */ /* 0x000168000c1e1d00 */
[----:B------:R0:W5:Y:S01]  /*0d80*/  @P1 LDG.E.128 R48, [R170.64+0x10] ;  /* 0x00001004aa301981 */ /* 0x000162000c1e1d00 */
[----:B------:R-:W-:Y:S01]  /*0d90*/  MOV R232, 0x8 ;  /* 0x0000000800e87802 */ /* 0x000fe20000000f00 */
[----:B0-----:R-:W-:-:S05]  /*0da0*/  @P1 IMAD.WIDE.U32 R170, R186, R223, c[0x0][0x218] ;  /* 0x00008600baaa1625 */ /* 0x001fca00078e00df */
[----:B------:R0:W5:Y:S04]  /*0db0*/  @P1 LDG.E.128 R52, [R170.64] ;  /* 0x00000004aa341981 */ /* 0x000168000c1e1d00 */
[----:B------:R0:W5:Y:S01]  /*0dc0*/  @P1 LDG.E.128 R56, [R170.64+0x10] ;  /* 0x00001004aa381981 */ /* 0x000162000c1e1d00 */
[----:B------:R-:W-:Y:S01]  /*0dd0*/  ULDC.U8 UR6, c[0x0][0x1f0] ;  /* 0x00007c0000067ab9 */ /* 0x000fe20000000000 */
[----:B0-----:R-:W-:-:S05]  /*0de0*/  @P1 IMAD.WIDE.U32 R170, R188, R223, c[0x0][0x218] ;  /* 0x00008600bcaa1625 */ /* 0x001fca00078e00df */
[----:B------:R0:W5:Y:S04]  /*0df0*/  @P1 LDG.E.128 R60, [R170.64] ;  /* 0x00000004aa3c1981 */ /* 0x000168000c1e1d00 */
[----:B------:R0:W5:Y:S01]  /*0e00*/  @P1 LDG.E.128 R64, [R170.64+0x10] ;  /* 0x00001004aa401981 */ /* 0x000162000c1e1d00 */
[----:B------:R-:W-:Y:S01]  /*0e10*/  ISETP.NE.AND P1, PT, RZ, UR6, PT ;  /* 0x00000006ff007c0c */ /* 0x000fe2000bf25270 */
[----:B0-----:R-:W-:-:S05]  /*0e20*/  @P0 IMAD.WIDE.U32 R170, R174, R232, c[0x0][0x198] ;  /* 0x00006600aeaa0625 */ /* 0x001fca00078e00e8 */
[----:B------:R0:W5:Y:S02]  /*0e30*/  @P0 LDG.E.64 R148, [R170.64] ;  /* 0x00000004aa940981 */ /* 0x000164000c1e1b00 */
[----:B0-----:R-:W-:-:S05]  /*0e40*/  @P0 IMAD.WIDE.U32 R170, R186, R232, c[0x0][0x198] ;  /* 0x00006600baaa0625 */ /* 0x001fca00078e00e8 */
[----:B------:R0:W5:Y:S02]  /*0e50*/  @P0 LDG.E.64 R150, [R170.64] ;  /* 0x00000004aa960981 */ /* 0x000164000c1e1b00 */
[----:B0-----:R-:W-:-:S05]  /*0e60*/  @P0 IMAD.WIDE.U32 R170, R188, R232, c[0x0][0x198] ;  /* 0x00006600bcaa0625 */ /* 0x001fca00078e00e8 */
[----:B------:R0:W5:Y:S01]  /*0e70*/  @P0 LDG.E.64 R152, [R170.64] ;  /* 0x00000004aa980981 */ /* 0x000162000c1e1b00 */
[----:B----4-:R-:W-:-:S05]  /*0e80*/  FSEL R231, R231, RZ, !P1 ;  /* 0x000000ffe7e77208 */ /* 0x010fca0004800000 */
[----:B--2---:R-:W-:Y:S01]  /*0e90*/  FADD.FTZ R223, R80, -R231 ;  /* 0x800000e750df7221 */ /* 0x004fe20000010000 */
[----:B---3--:R-:W-:-:S03]  /*0ea0*/  PRMT R80, RZ, 0x5410, R84 ;  /* 0x00005410ff507816 */ /* 0x008fc60000000054 */
[----:B0-----:R-:W-:Y:S01]  /*0eb0*/  FMUL.FTZ R171, R192, R223 ;  /* 0x000000dfc0ab7220 */ /* 0x001fe20000410000 */
[----:B------:R-:W-:Y:S01]  /*0ec0*/  PRMT R170, RZ, 0x5410, R88 ;  /* 0x00005410ffaa7816 */ /* 0x000fe20000000058 */
        /* <DEDUP_REMOVED lines=11> */
[----:B------:R-:W-:Y:S02]  /*0f80*/  FADD.FTZ R225, R82, -R231 ;  /* 0x800000e752e17221 */ /* 0x000fe40000010000 */
[----:B------:R-:W-:Y:S02]  /*0f90*/  FADD.FTZ R172, R223, R172 ;  /* 0x000000acdfac7221 */ /* 0x000fe40000010000 */
[----:B------:R-:W-:-:S02]  /*0fa0*/  FFMA.FTZ R143, R224, R223, R143 ;  /* 0x000000dfe08f7223 */ /* 0x000fc4000001008f */
[----:B------:R-:W-:Y:S01]  /*0fb0*/  FFMA.FTZ R223, R252, R223, R80 ;  /* 0x000000dffcdf7223 */ /* 0x000fe20000010050 */
[----:B------:R-:W-:Y:S01]  /*0fc0*/  PRMT R80, RZ, 0x5410, R85 ;  /* 0x00005410ff507816 */ /* 0x000fe20000000055 */
[----:B------:R-:W-:Y:S01]  /*0fd0*/  FMUL.FTZ R225, R192, R225 ;  /* 0x000000e1c0e17220 */ /* 0x000fe20000410000 */
[----:B------:R-:W-:-:S03]  /*0fe0*/  PRMT R227, RZ, 0x5410, R89 ;  /* 0x00005410ffe37816 */ /* 0x000fc60000000059 */
[----:B------:R-:W-:Y:S02]  /*0ff0*/  FADD.FTZ R194, R80, R194 ;  /* 0x000000c250c27221 */ /* 0x000fe40000010000 */
[-C--:B------:R-:W-:Y:S02]  /*1000*/  FFMA.FTZ R0, R225, R80.reuse, R0 ;  /* 0x00000050e1007223 */ /* 0x080fe40000010000 */
[----:B------:R-:W-:Y:S01]  /*1010*/  FMUL.FTZ R80, R249, R80 ;  /* 0x00000050f9507220 */ /* 0x000fe20000410000 */
[----:B------:R-:W-:Y:S01]  /*1020*/  PRMT R85, RZ, 0x7610, R85 ;  /* 0x00007610ff557816 */ /* 0x000fe20000000055 */
[----:B------:R-:W-:Y:S02]  /*1030*/  FADD.FTZ R229, R92, -R231 ;  /* 0x800000e75ce57221 */ /* 0x000fe40000010000 */
[----:B------:R-:W-:Y:S02]  /*1040*/  FADD.FTZ R168, R227, R168 ;  /* 0x000000a8e3a87221 */ /* 0x000fe40000010000 */
[----:B------:R-:W-:-:S02]  /*1050*/  FFMA.FTZ R140, R225, R227, R140 ;  /* 0x000000e3e18c7223 */ /* 0x000fc4000001008c */
[----:B------:R-:W-:Y:S02]  /*1060*/  FADD.FTZ R83, R83, -R231 ;  /* 0x800000e753537221 */ /* 0x000fe40000010000 */
[----:B------:R-:W-:Y:S01]  /*1070*/  FFMA.FTZ R227, R250, R227, R80 ;  /* 0x000000e3fae37223 */ /* 0x000fe20000010050 */
[----:B------:R-:W-:Y:S01]  /*1080*/  PRMT R80, RZ, 0x5410, R86 ;  /* 0x00005410ff507816 */ /* 0x000fe20000000056 */
[C---:B------:R-:W-:Y:S01]  /*1090*/  FMUL.FTZ R229, R192.reuse, R229 ;  /* 0x000000e5c0e57220 */ /* 0x040fe20000410000 */
[----:B------:R-:W-:Y:S01]  /*10a0*/  PRMT R89, RZ, 0x7610, R89 ;  /* 0x00007610ff597816 */ /* 0x000fe20000000059 */
[----:B------:R-:W-:Y:S02]  /*10b0*/  FMUL.FTZ R226, R192, R83 ;  /* 0x00000053c0e27220 */ /* 0x000fe40000410000 */
[----:B------:R-:W-:Y:S02]  /*10c0*/  FMUL.FTZ R230, R247, R85 ;  /* 0x00000055f7e67220 */ /* 0x000fe40000410000 */
[----:B------:R-:W-:Y:S01]  /*10d0*/  FADD.FTZ R93, R93, -R231 ;  /* 0x800000e75d5d7221 */ /* 0x000fe20000010000 */
[----:B------:R-:W-:Y:S01]  /*10e0*/  PRMT R81, RZ, 0x5410, R90 ;  /* 0x00005410ff517816 */ /* 0x000fe2000000005a */
[----:B------:R-:W-:-:S02]  /*10f0*/  FMUL.FTZ R228, R245, R80 ;  /* 0x00000050f5e47220 */ /* 0x000fc40000410000 */
[----:B------:R-:W-:Y:S02]  /*1100*/  FADD.FTZ R191, R80, R191 ;  /* 0x000000bf50bf7221 */ /* 0x000fe40000010000 */
[----:B------:R-:W-:Y:S01]  /*1110*/  FFMA.FTZ R3, R229, R80, R3 ;  /* 0x00000050e5037223 */ /* 0x000fe20000010003 */
[----:B------:R-:W-:Y:S01]  /*1120*/  PRMT R80, RZ, 0x7610, R90 ;  /* 0x00007610ff507816 */ /* 0x000fe2000000005a */
[----:B------:R-:W-:Y:S02]  /*1130*/  FADD.FTZ R35, R84, R35 ;  /* 0x0000002354237221 */ /* 0x000fe40000010000 */
[----:B------:R-:W-:Y:S02]  /*1140*/  FFMA.FTZ R24, R224, R84, R24 ;  /* 0x00000054e0187223 */ /* 0x000fe40000010018 */
[----:B------:R-:W-:Y:S02]  /*1150*/  FADD.FTZ R33, R85, R33 ;  /* 0x0000002155217221 */ /* 0x000fe40000010000 */
[----:B------:R-:W-:-:S02]  /*1160*/  FFMA.FTZ R22, R226, R85, R22 ;  /* 0x00000055e2167223 */ /* 0x000fc40000010016 */
[----:B------:R-:W-:Y:S02]  /*1170*/  FADD.FTZ R176, R89, R176 ;  /* 0x000000b059b07221 */ /* 0x000fe40000010000 */
[-C--:B------:R-:W-:Y:S02]  /*1180*/  FFMA.FTZ R141, R226, R89.reuse, R141 ;  /* 0x00000059e28d7223 */ /* 0x080fe4000001008d */
[----:B------:R-:W-:Y:S02]  /*1190*/  FFMA.FTZ R230, R248, R89, R230 ;  /* 0x00000059f8e67223 */ /* 0x000fe400000100e6 */
[----:B------:R-:W-:Y:S02]  /*11a0*/  FMUL.FTZ R90, R192, R93 ;  /* 0x0000005dc05a7220 */ /* 0x000fe40000410000 */
[----:B------:R-:W-:-:S04]  /*11b0*/  IMAD.WIDE.U32 R92, R174, R232, c[0x0][0x190] ;  /* 0x00006400ae5c7625 */ /* 0x000fc800078e00e8 */
[-C--:B------:R-:W-:Y:S02]  /*11c0*/  IMAD.WIDE.U32 R88, R186, R232.reuse, c[0x0][0x190] ;  /* 0x00006400ba587625 */ /* 0x080fe400078e00e8 */
[----:B------:R-:W5:Y:S02]  /*11d0*/  LDG.E.64 R92, [R92.64] ;  /* 0x000000045c5c7981 */ /* 0x000f64000c1e1b00 */
[----:B------:R-:W-:Y:S02]  /*11e0*/  IMAD.WIDE.U32 R84, R188, R232, c[0x0][0x190] ;  /* 0x00006400bc547625 */ /* 0x000fe400078e00e8 */
[----:B------:R-:W5:Y:S04]  /*11f0*/  LDG.E.64 R88, [R88.64] ;  /* 0x0000000458587981 */ /* 0x000f68000c1e1b00 */
[----:B------:R-:W5:Y:S01]  /*1200*/  LDG.E.64 R84, [R84.64] ;  /* 0x0000000454547981 */ /* 0x000f62000c1e1b00 */
[----:B------:R-:W-:-:S02]  /*1210*/  FADD.FTZ R166, R81, R166 ;  /* 0x000000a651a67221 */ /* 0x000fc40000010000 */
[-C--:B------:R-:W-:Y:S02]  /*1220*/  FFMA.FTZ R138, R229, R81.reuse, R138 ;  /* 0x00000051e58a7223 */ /* 0x080fe4000001008a */
[----:B------:R-:W-:Y:S01]  /*1230*/  FFMA.FTZ R228, R246, R81, R228 ;  /* 0x00000051f6e47223 */ /* 0x000fe200000100e4 */
[----:B------:R-:W-:Y:S01]  /*1240*/  PRMT R81, RZ, 0x7610, R86 ;  /* 0x00007610ff517816 */ /* 0x000fe20000000056 */
[----:B------:R-:W-:-:S04]  /*1250*/  FADD.FTZ R167, R80, R167 ;  /* 0x000000a750a77221 */ /* 0x000fc80000010000 */
[-C--:B------:R-:W-:Y:S02]  /*1260*/  FMUL.FTZ R83, R243, R81.reuse ;  /* 0x00000051f3537220 */ /* 0x080fe40000410000 */
[-C--:B------:R-:W-:Y:S02]  /*1270*/  FFMA.FTZ R139, R90, R80.reuse, R139 ;  /* 0x000000505a8b7223 */ /* 0x080fe4000001008b */
[----:B------:R-:W-:Y:S01]  /*1280*/  FFMA.FTZ R86, R244, R80, R83 ;  /* 0x00000050f4567223 */ /* 0x000fe20000010053 */
[----:B------:R-:W-:Y:S01]  /*1290*/  PRMT R80, RZ, 0x5410, R87 ;  /* 0x00005410ff507816 */ /* 0x000fe20000000057 */
[----:B------:R-:W-:Y:S02]  /*12a0*/  FADD.FTZ R94, R94, -R231 ;  /* 0x800000e75e5e7221 */ /* 0x000fe40000010000 */
[----:B------:R-:W-:Y:S02]  /*12b0*/  FADD.FTZ R193, R81, R193 ;  /* 0x000000c151c17221 */ /* 0x000fe40000010000 */
[----:B------:R-:W-:Y:S01]  /*12c0*/  FFMA.FTZ R2, R90, R81, R2 ;  /* 0x000000515a027223 */ /* 0x000fe20000010002 */
[----:B------:R-:W-:Y:S01]  /*12d0*/  PRMT R81, RZ, 0x5410, R91 ;  /* 0x00005410ff517816 */ /* 0x000fe2000000005b */
[----:B------:R-:W-:-:S02]  /*12e0*/  FMUL.FTZ R233, R192, R94 ;  /* 0x0000005ec0e97220 */ /* 0x000fc40000410000 */
[----:B------:R-:W-:Y:S02]  /*12f0*/  FMUL.FTZ R232, R241, R80 ;  /* 0x00000050f1e87220 */ /* 0x000fe40000410000 */
[----:B------:R-:W-:Y:S02]  /*1300*/  FADD.FTZ R164, R81, R164 ;  /* 0x000000a451a47221 */ /* 0x000fe40000010000 */
[-C--:B------:R-:W-:Y:S02]  /*1310*/  FFMA.FTZ R136, R233, R81.reuse, R136 ;  /* 0x00000051e9887223 */ /* 0x080fe40000010088 */
[----:B------:R-:W-:Y:S01]  /*1320*/  FFMA.FTZ R232, R242, R81, R232 ;  /* 0x00000051f2e87223 */ /* 0x000fe200000100e8 */
[----:B------:R-:W-:Y:S01]  /*1330*/  PRMT R81, RZ, 0x7610, R87 ;  /* 0x00007610ff517816 */ /* 0x000fe20000000057 */
[----:B------:R-:W-:Y:S01]  /*1340*/  FADD.FTZ R95, R95, -R231 ;  /* 0x800000e75f5f7221 */ /* 0x000fe20000010000 */
[----:B------:R-:W-:Y:S01]  /*1350*/  PRMT R91, RZ, 0x7610, R91 ;  /* 0x00007610ff5b7816 */ /* 0x000fe2000000005b */
        /* <DEDUP_REMOVED lines=8> */
[-C--:B------:R-:W-:Y:S02]  /*13e0*/  FFMA.FTZ R137, R234, R91.reuse, R137 ;  /* 0x0000005bea897223 */ /* 0x080fe40000010089 */
[----:B------:R-:W-:Y:S01]  /*13f0*/  FFMA.FTZ R87, R240, R91, R87 ;  /* 0x0000005bf0577223 */ /* 0x000fe20000010057 */
[----:B------:R-:W-:Y:S01]  /*1400*/  PRMT R91, RZ, 0x5410, R104 ;  /* 0x00005410ff5b7816 */ /* 0x000fe20000000068 */
[----:B------:R-:W-:Y:S01]  /*1410*/  FADD.FTZ R185, R80, R185 ;  /* 0x000000b950b97221 */ /* 0x000fe20000010000 */
[----:B------:R-:W-:Y:S01]  /*1420*/  PRMT R100, RZ, 0x7610, R100 ;  /* 0x00007610ff647816 */ /* 0x000fe20000000064 */
[-C--:B------:R-:W-:Y:S02]  /*1430*/  FFMA.FTZ R7, R94, R80.reuse, R7 ;  /* 0x000000505e077223 */ /* 0x080fe40000010007 */
[----:B------:R-:W-:Y:S02]  /*1440*/  FMUL.FTZ R80, R237, R80 ;  /* 0x00000050ed507220 */ /* 0x000fe40000410000 */
[----:B------:R-:W-:Y:S01]  /*1450*/  FADD.FTZ R97, -R231, R97 ;  /* 0x00000061e7617221 */ /* 0x000fe20000010100 */
        /* <DEDUP_REMOVED lines=8> */
[----:B------:R-:W-:Y:S02]  /*14e0*/  FADD.FTZ R97, -R231, R98 ;  /* 0x00000062e7617221 */ /* 0x000fe40000010100 */
[----:B------:R-:W-:Y:S02]  /*14f0*/  FADD.FTZ R163, R95, R163 ;  /* 0x000000a35fa37221 */ /* 0x000fe40000010000 */
[-C--:B------:R-:W-:Y:S02]  /*1500*/  FFMA.FTZ R135, R96, R95.reuse, R135 ;  /* 0x0000005f60877223 */ /* 0x080fe40000010087 */
[----:B------:R-:W-:Y:S02]  /*1510*/  FADD.FTZ R81, -R231, R99 ;  /* 0x00000063e7517221 */ /* 0x000fe40000010100 */
[----:B------:R-:W-:Y:S01]  /*1520*/  FFMA.FTZ R95, R236, R95, R80 ;  /* 0x0000005fec5f7223 */ /* 0x000fe20000010050 */
[--C-:B------:R-:W-:Y:S01]  /*1530*/  PRMT R80, RZ, 0x5410, R101.reuse ;  /* 0x00005410ff507816 */ /* 0x100fe20000000065 */
[C---:B------:R-:W-:Y:S01]  /*1540*/  FMUL.FTZ R97, R192.reuse, R97 ;  /* 0x00000061c0617220 */ /* 0x040fe20000410000 */
[----:B------:R-:W-:Y:S01]  /*1550*/  PRMT R101, RZ, 0x7610, R101 ;  /* 0x00007610ff657816 */ /* 0x000fe20000000065 */
[----:B------:R-:W-:Y:S01]  /*1560*/  FMUL.FTZ R98, R192, R81 ;  /* 0x00000051c0627220 */ /* 0x000fe20000410000 */
[--C-:B------:R-:W-:Y:S01]  /*1570*/  PRMT R99, RZ, 0x5410, R105.reuse ;  /* 0x00005410ff637816 */ /* 0x100fe20000000069 */
[----:B------:R-:W-:Y:S01]  /*1580*/  FADD.FTZ R32, R80, R32 ;  /* 0x0000002050207221 */ /* 0x000fe20000010000 */
[----:B------:R-:W-:Y:S01]  /*1590*/  PRMT R104, RZ, 0x7610, R105 ;  /* 0x00007610ff687816 */ /* 0x000fe20000000069 */
[----:B------:R-:W-:-:S02]  /*15a0*/  FFMA.FTZ R9, R97, R80, R9 ;  /* 0x0000005061097223 */ /* 0x000fc40000010009 */
[----:B------:R-:W-:Y:S02]  /*15b0*/  FMUL.FTZ R80, R221, R80 ;  /* 0x00000050dd507220 */ /* 0x000fe40000410000 */
[----:B------:R-:W-:Y:S02]  /*15c0*/  FADD.FTZ R184, R101, R184 ;  /* 0x000000b865b87221 */ /* 0x000fe40000010000 */
[-C--:B------:R-:W-:Y:S02]  /*15d0*/  FFMA.FTZ R8, R98, R101.reuse, R8 ;  /* 0x0000006562087223 */ /* 0x080fe40000010008 */
[----:B------:R-:W-:Y:S02]  /*15e0*/  FMUL.FTZ R101, R219, R101 ;  /* 0x00000065db657220 */ /* 0x000fe40000410000 */
[----:B------:R-:W-:Y:S02]  /*15f0*/  FADD.FTZ R81, -R231, R108 ;  /* 0x0000006ce7517221 */ /* 0x000fe40000010100 */
[----:B------:R-:W-:-:S02]  /*1600*/  FADD.FTZ R161, R99, R161 ;  /* 0x000000a163a17221 */ /* 0x000fc40000010000 */
[-C--:B------:R-:W-:Y:S02]  /*1610*/  FFMA.FTZ R132, R97, R99.reuse, R132 ;  /* 0x0000006361847223 */ /* 0x080fe40000010084 */
[----:B------:R-:W-:Y:S01]  /*1620*/  FFMA.FTZ R99, R222, R99, R80 ;  /* 0x00000063de637223 */ /* 0x000fe20000010050 */
[----:B------:R-:W-:Y:S01]  /*1630*/  PRMT R80, RZ, 0x5410, R102 ;  /* 0x00005410ff507816 */ /* 0x000fe20000000066 */
[----:B------:R-:W-:Y:S02]  /*1640*/  FADD.FTZ R177, R104, R177 ;  /* 0x000000b168b17221 */ /* 0x000fe40000010000 */
[-C--:B------:R-:W-:Y:S02]  /*1650*/  FFMA.FTZ R133, R98, R104.reuse, R133 ;  /* 0x0000006862857223 */ /* 0x080fe40000010085 */
[----:B------:R-:W-:Y:S02]  /*1660*/  FFMA.FTZ R104, R220, R104, R101 ;  /* 0x00000068dc687223 */ /* 0x000fe40000010065 */
[----:B------:R-:W-:-:S02]  /*1670*/  FMUL.FTZ R101, R192, R81 ;  /* 0x00000051c0657220 */ /* 0x000fc40000410000 */
[----:B------:R-:W-:Y:S02]  /*1680*/  FADD.FTZ R187, R100, R187 ;  /* 0x000000bb64bb7221 */ /* 0x000fe40000010000 */
        /* <DEDUP_REMOVED lines=10> */
[----:B------:R-:W-:Y:S02]  /*1730*/  FADD.FTZ R105, -R231, R109 ;  /* 0x0000006de7697221 */ /* 0x000fe40000010100 */
[----:B------:R-:W-:Y:S02]  /*1740*/  FMUL.FTZ R81, R215, R80 ;  /* 0x00000050d7517220 */ /* 0x000fe40000410000 */
[----:B------:R-:W-:Y:S02]  /*1750*/  FMUL.FTZ R105, R192, R105 ;  /* 0x00000069c0697220 */ /* 0x000fe40000410000 */
[----:B------:R-:W-:Y:S02]  /*1760*/  FFMA.FTZ R102, R216, R106, R81 ;  /* 0x0000006ad8667223 */ /* 0x000fe40000010051 */
[----:B------:R-:W-:-:S02]  /*1770*/  FADD.FTZ R81, -R231, R110 ;  /* 0x0000006ee7517221 */ /* 0x000fc40000010100 */
[----:B------:R-:W-:Y:S02]  /*1780*/  FADD.FTZ R31, R80, R31 ;  /* 0x0000001f501f7221 */ /* 0x000fe40000010000 */
[C---:B------:R-:W-:Y:S01]  /*1790*/  FFMA.FTZ R10, R105.reuse, R80, R10 ;  /* 0x00000050690a7223 */ /* 0x040fe2000001000a */
[----:B------:R-:W-:Y:S01]  /*17a0*/  PRMT R80, RZ, 0x5410, R103 ;  /* 0x00005410ff507816 */ /* 0x000fe20000000067 */
[----:B------:R-:W-:Y:S01]  /*17b0*/  FMUL.FTZ R108, R192, R81 ;  /* 0x00000051c06c7220 */ /* 0x000fe20000410000 */
[----:B------:R-:W-:Y:S01]  /*17c0*/  PRMT R81, RZ, 0x5410, R107 ;  /* 0x00005410ff517816 */ /* 0x000fe2000000006b */
[----:B------:R-:W-:Y:S02]  /*17d0*/  FADD.FTZ R160, R106, R160 ;  /* 0x000000a06aa07221 */ /* 0x000fe40000010000 */
[----:B------:R-:W-:Y:S02]  /*17e0*/  FFMA.FTZ R131, R105, R106, R131 ;  /* 0x0000006a69837223 */ /* 0x000fe40000010083 */
[----:B------:R-:W-:-:S02]  /*17f0*/  FMUL.FTZ R106, R213, R80 ;  /* 0x00000050d56a7220 */ /* 0x000fc40000410000 */
[----:B------:R-:W-:Y:S02]  /*1800*/  FADD.FTZ R181, R80, R181 ;  /* 0x000000b550b57221 */ /* 0x000fe40000010000 */
[C---:B------:R-:W-:Y:S01]  /*1810*/  FFMA.FTZ R13, R108.reuse, R80, R13 ;  /* 0x000000506c0d7223 */ /* 0x040fe2000001000d */
        /* <DEDUP_REMOVED lines=9> */
[-C--:B------:R-:W-:Y:S02]  /*18b0*/  FFMA.FTZ R129, R107, R81.reuse, R129 ;  /* 0x000000516b817223 */ /* 0x080fe40000010081 */
[----:B------:R-:W-:Y:S02]  /*18c0*/  FFMA.FTZ R103, R212, R81, R103 ;  /* 0x00000051d4677223 */ /* 0x000fe40000010067 */
[----:B------:R-:W-:Y:S02]  /*18d0*/  FADD.FTZ R81, -R231, R112 ;  /* 0x00000070e7517221 */ /* 0x000fe40000010100 */
[----:B------:R-:W-:-:S02]  /*18e0*/  FADD.FTZ R29, R80, R29 ;  /* 0x0000001d501d7221 */ /* 0x000fc40000010000 */
[----:B------:R-:W-:Y:S01]  /*18f0*/  FFMA.FTZ R12, R107, R80, R12 ;  /* 0x000000506b0c7223 */ /* 0x000fe2000001000c */
[----:B------:R-:W-:Y:S01]  /*1900*/  PRMT R80, RZ, 0x5410, R116 ;  /* 0x00005410ff507816 */ /* 0x000fe20000000074 */
[----:B------:R-:W-:Y:S01]  /*1910*/  FMUL.FTZ R110, R192, R81 ;  /* 0x00000051c06e7220 */ /* 0x000fe20000410000 */
[----:B------:R-:W-:Y:S01]  /*1920*/  PRMT R109, RZ, 0x5410, R120 ;  /* 0x00005410ff6d7816 */ /* 0x000fe20000000078 */
[----:B------:R-:W-:Y:S01]  /*1930*/  FADD.FTZ R113, -R231, R113 ;  /* 0x00000071e7717221 */ /* 0x000fe20000010100 */
[----:B------:R-:W-:Y:S01]  /*1940*/  PRMT R81, RZ, 0x7610, R116 ;  /* 0x00007610ff517816 */ /* 0x000fe20000000074 */
[----:B------:R-:W-:Y:S02]  /*1950*/  FADD.FTZ R27, R80, R27 ;  /* 0x0000001b501b7221 */ /* 0x000fe40000010000 */
[-C--:B------:R-:W-:Y:S02]  /*1960*/  FFMA.FTZ R15, R110, R80.reuse, R15 ;  /* 0x000000506e0f7223 */ /* 0x080fe4000001000f */
[----:B------:R-:W-:Y:S01]  /*1970*/  FMUL.FTZ R80, R209, R80 ;  /* 0x00000050d1507220 */ /* 0x000fe20000410000 */
        /* <DEDUP_REMOVED lines=8> */
[----:B------:R-:W-:Y:S01]  /*1a00*/  FFMA.FTZ R111, R208, R111, R80 ;  /* 0x0000006fd06f7223 */ /* 0x000fe20000010050 */
[----:B------:R-:W-:Y:S01]  /*1a10*/  PRMT R80, RZ, 0x5410, R117 ;  /* 0x00005410ff507816 */ /* 0x000fe20000000075 */
[C---:B------:R-:W-:Y:S01]  /*1a20*/  FADD.FTZ R115, -R231.reuse, R115 ;  /* 0x00000073e7737221 */ /* 0x040fe20000010100 */
[----:B------:R-:W-:Y:S01]  /*1a30*/  PRMT R117, RZ, 0x7610, R117 ;  /* 0x00007610ff757816 */ /* 0x000fe20000000075 */
[----:B------:R-:W-:Y:S02]  /*1a40*/  FADD.FTZ R113, -R231, R114 ;  /* 0x00000072e7717221 */ /* 0x000fe40000010100 */
[----:B------:R-:W-:Y:S02]  /*1a50*/  FADD.FTZ R28, R81, R28 ;  /* 0x0000001c511c7221 */ /* 0x000fe40000010000 */
[----:B------:R-:W-:Y:S01]  /*1a60*/  FFMA.FTZ R14, R112, R81, R14 ;  /* 0x00000051700e7223 */ /* 0x000fe2000001000e */
[--C-:B------:R-:W-:Y:S01]  /*1a70*/  PRMT R81, RZ, 0x5410, R121.reuse ;  /* 0x00005410ff517816 */ /* 0x100fe20000000079 */
[C---:B------:R-:W-:Y:S01]  /*1a80*/  FMUL.FTZ R115, R192.reuse, R115 ;  /* 0x00000073c0737220 */ /* 0x040fe20000410000 */
[----:B------:R-:W-:Y:S01]  /*1a90*/  PRMT R116, RZ, 0x7610, R121 ;  /* 0x00007610ff747816 */ /* 0x000fe20000000079 */
[----:B------:R-:W-:-:S02]  /*1aa0*/  FMUL.FTZ R113, R192, R113 ;  /* 0x00000071c0717220 */ /* 0x000fc40000410000 */
[-C--:B------:R-:W-:Y:S02]  /*1ab0*/  FMUL.FTZ R114, R205, R80.reuse ;  /* 0x00000050cd727220 */ /* 0x080fe40000410000 */
[----:B------:R-:W-:Y:S02]  /*1ac0*/  FADD.FTZ R26, R117, R26 ;  /* 0x0000001a751a7221 */ /* 0x000fe40000010000 */
[-C--:B------:R-:W-:Y:S02]  /*1ad0*/  FFMA.FTZ R16, R115, R117.reuse, R16 ;  /* 0x0000007573107223 */ /* 0x080fe40000010010 */
[----:B------:R-:W-:Y:S02]  /*1ae0*/  FMUL.FTZ R117, R203, R117 ;  /* 0x00000075cb757220 */ /* 0x000fe40000410000 */
[----:B------:R-:W-:Y:S02]  /*1af0*/  FADD.FTZ R25, R80, R25 ;  /* 0x0000001950197221 */ /* 0x000fe40000010000 */
[----:B------:R-:W-:Y:S01]  /*1b00*/  FFMA.FTZ R17, R113, R80, R17 ;  /* 0x0000005071117223 */ /* 0x000fe20000010011 */
[----:B------:R-:W-:Y:S01]  /*1b10*/  PRMT R80, RZ, 0x5410, R118 ;  /* 0x00005410ff507816 */ /* 0x000fe20000000076 */
[----:B------:R-:W-:-:S02]  /*1b20*/  FADD.FTZ R154, R81, R154 ;  /* 0x0000009a519a7221 */ /* 0x000fc40000010000 */
[-C--:B------:R-:W-:Y:S02]  /*1b30*/  FFMA.FTZ R40, R113, R81.reuse, R40 ;  /* 0x0000005171287223 */ /* 0x080fe40000010028 */
[----:B------:R-:W-:Y:S02]  /*1b40*/  FFMA.FTZ R114, R206, R81, R114 ;  /* 0x00000051ce727223 */ /* 0x000fe40000010072 */
        /* <DEDUP_REMOVED lines=8> */
[----:B------:R-:W-:Y:S01]  /*1bd0*/  FMUL.FTZ R81, R201, R80 ;  /* 0x00000050c9517220 */ /* 0x000fe20000410000 */
[----:B------:R-:W-:Y:S01]  /*1be0*/  PRMT R122, RZ, 0x7610, R122 ;  /* 0x00007610ff7a7816 */ /* 0x000fe2000000007a */
[----:B------:R-:W-:Y:S02]  /*1bf0*/  FADD.FTZ R146, R117, R146 ;  /* 0x0000009275927221 */ /* 0x000fe40000010000 */
[-C--:B------:R-:W-:Y:S02]  /*1c00*/  FFMA.FTZ R38, R120, R117.reuse, R38 ;  /* 0x0000007578267223 */ /* 0x080fe40000010026 */
[----:B------:R-:W-:Y:S02]  /*1c10*/  FFMA.FTZ R117, R202, R117, R81 ;  /* 0x00000075ca757223 */ /* 0x000fe40000010051 */
[----:B------:R-:W-:Y:S02]  /*1c20*/  FMUL.FTZ R124, R192, R125 ;  /* 0x0000007dc07c7220 */ /* 0x000fe40000410000 */
[----:B------:R-:W-:-:S02]  /*1c30*/  FADD.FTZ R30, R80, R30 ;  /* 0x0000001e501e7221 */ /* 0x000fc40000010000 */
[----:B------:R-:W-:Y:S01]  /*1c40*/  FFMA.FTZ R19, R120, R80, R19 ;  /* 0x0000005078137223 */ /* 0x000fe20000010013 */
[----:B------:R-:W-:Y:S01]  /*1c50*/  PRMT R80, RZ, 0x5410, R119 ;  /* 0x00005410ff507816 */ /* 0x000fe20000000077 */
[----:B------:R-:W-:Y:S02]  /*1c60*/  FMUL.FTZ R81, R199, R118 ;  /* 0x00000076c7517220 */ /* 0x000fe40000410000 */
[----:B------:R-:W-:Y:S02]  /*1c70*/  FADD.FTZ R121, -R231, R126 ;  /* 0x0000007ee7797221 */ /* 0x000fe40000010100 */
        /* <DEDUP_REMOVED lines=18> */
[----:B------:R-:W-:Y:S02]  /*1da0*/  FADD.FTZ R145, R80, R145 ;  /* 0x0000009150917221 */ /* 0x000fe40000010000 */
[----:B------:R-:W-:-:S02]  /*1db0*/  FFMA.FTZ R37, R119, R80, R37 ;  /* 0x0000005077257223 */ /* 0x000fc40000010025 */
[----:B------:R-:W-:Y:S02]  /*1dc0*/  FFMA.FTZ R123, R196, R80, R123 ;  /* 0x00000050c47b7223 */ /* 0x000fe4000001007b */
[----:B------:R-:W-:-:S04]  /*1dd0*/  FADD.FTZ R80, RZ, R170 ;  /* 0x000000aaff507221 */ /* 0x000fc80000010000 */
[----:B------:R-:W-:Y:S02]  /*1de0*/  FADD.FTZ R82, R223, R80 ;  /* 0x00000050df527221 */ /* 0x000fe40000010000 */
[----:B------:R-:W-:-:S04]  /*1df0*/  FFMA.FTZ R80, R171, R170, RZ ;  /* 0x000000aaab507223 */ /* 0x000fc800000100ff */
        /* <DEDUP_REMOVED lines=29> */
[----:B------:R-:W0:Y:S01]  /*1fd0*/  S2R R126, SR_TID.X ;  /* 0x00000000007e7919 */ /* 0x000e220000002100 */
        /* <DEDUP_REMOVED lines=9> */
[----:B------:R-:W-:Y:S01]  /*2070*/  FFMA.FTZ R80, R115, R116, R80 ;  /* 0x0000007473507223 */ /* 0x000fe20000010050 */
[----:B------:R-:W-:Y:S01]  /*2080*/  LOP3.LUT P2, RZ, R173, 0xff, RZ, 0xc0, !PT ;  /* 0x000000ffadff7812 */ /* 0x000fe2000784c0ff */
[----:B------:R-:W-:Y:S02]  /*2090*/  FADD.FTZ R81, R82, R117 ;  /* 0x0000007552517221 */ /* 0x000fe40000010000 */
[----:B------:R-:W-:Y:S01]  /*20a0*/  FFMA.FTZ R83, R120, R117, R80 ;  /* 0x0000007578537223 */ /* 0x000fe20000010050 */
[----:B0-----:R-:W-:Y:S01]  /*20b0*/  SHF.R.U32.HI R231, RZ, 0x5, R126 ;  /* 0x00000005ffe77819 */ /* 0x001fe2000001167e */
[----:B------:R-:W-:-:S02]  /*20c0*/  FADD.FTZ R81, R81, R122 ;  /* 0x0000007a51517221 */ /* 0x000fc40000010000 */
        /* <DEDUP_REMOVED lines=10> */
[----:B------:R-:W-:Y:S08]  /*2170*/  BRA.DIV ~URZ, `(.L_x_647) ;  /* 0x000020227f007947 */ /* 0x000ff0000b800000 */
[----:B------:R0:W1:Y:S02]  /*2180*/  SHFL.DOWN PT, R127, R82, 0x10, 0x1f ;  /* 0x0a001f00527f7f89 */ /* 0x00006400000e0000 */
.L_x_651:
[----:B------:R-:W-:Y:S05]  /*2190*/  BRA.DIV ~URZ, `(.L_x_648) ;  /* 0x000020627f007947 */ /* 0x000fea000b800000 */
[----:B------:R-:W2:Y:S01]  /*21a0*/  SHFL.DOWN PT, R80, R83, 0x10, 0x1f ;  /* 0x0a001f0053507f89 */ /* 0x000ea200000e0000 */
[----:B-1----:R-:W-:-:S05]  /*21b0*/  FADD.FTZ R127, R82, R127 ;  /* 0x0000007f527f7221 */ /* 0x002fca0000010000 */
[----:B------:R-:W1:Y:S01]  /*21c0*/  SHFL.DOWN PT, R126, R127, 0x8, 0x1f ;  /* 0x09001f007f7e7f89 */ /* 0x000e6200000e0000 */
[----:B--2---:R-:W-:-:S05]  /*21d0*/  FADD.FTZ R80, R83, R80 ;  /* 0x0000005053507221 */ /* 0x004fca0000010000 */
[----:B------:R-:W2:Y:S01]  /*21e0*/  SHFL.DOWN PT, R81, R80, 0x8, 0x1f ;  /* 0x09001f0050517f89 */ /* 0x000ea200000e0000 */
[----:B-1----:R-:W-:Y:S02]  /*21f0*/  FADD.FTZ R126, R126, R127 ;  /* 0x0000007f7e7e7221 */ /* 0x002fe40000010000 */
[----:B--2---:R-:W-:-:S03]  /*2200*/  FADD.FTZ R80, R80, R81 ;  /* 0x0000005150507221 */ /* 0x004fc60000010000 */
[----:B------:R-:W1:Y:S02]  /*2210*/  SHFL.DOWN PT, R81, R126, 0x4, 0x1f ;  /* 0x08801f007e517f89 */ /* 0x000e6400000e0000 */
[----:B01----:R-:W-:Y:S02]  /*2220*/  FADD.FTZ R82, R126, R81 ;  /* 0x000000517e527221 */ /* 0x003fe40000010000 */
[----:B------:R-:W0:Y:S04]  /*2230*/  SHFL.DOWN PT, R81, R80, 0x4, 0x1f ;  /* 0x08801f0050517f89 */ /* 0x000e2800000e0000 */
[----:B------:R-:W1:Y:S01]  /*2240*/  SHFL.DOWN PT, R83, R82, 0x2, 0x1f ;  /* 0x08401f0052537f89 */ /* 0x000e6200000e0000 */
[----:B0-----:R-:W-:Y:S02]  /*2250*/  FADD.FTZ R81, R80, R81 ;  /* 0x0000005150517221 */ /* 0x001fe40000010000 */
[----:B-1----:R-:W-:-:S03]  /*2260*/  FADD.FTZ R82, R82, R83 ;  /* 0x0000005352527221 */ /* 0x002fc60000010000 */
[----:B------:R-:W0:Y:S02]  /*2270*/  SHFL.DOWN PT, R83, R81, 0x2, 0x1f ;  /* 0x08401f0051537f89 */ /* 0x000e2400000e0000 */
[----:B0-----:R-:W-:Y:S02]  /*2280*/  FADD.FTZ R127, R81, R83 ;  /* 0x00000053517f7221 */ /* 0x001fe40000010000 */
[----:B------:R0:W1:Y:S04]  /*2290*/  SHFL.DOWN PT, R83, R82, 0x1, 0x1f ;  /* 0x08201f0052537f89 */ /* 0x00006800000e0000 */
[----:B------:R0:W2:Y:S02]  /*22a0*/  SHFL.DOWN PT, R81, R127, 0x1, 0x1f ;  /* 0x08201f007f517f89 */ /* 0x0000a400000e0000 */
.L_x_652:
[----:B------:R-:W-:Y:S01]  /*22b0*/  @!P1 LOP3.LUT R231, R231, 0x3, RZ, 0xc0, !PT ;  /* 0x00000003e7e79812 */ /* 0x000fe200078ec0ff */
[----:B--2---:R-:W-:Y:S01]  /*22c0*/  FADD.FTZ R81, R81, R127 ;  /* 0x0000007f51517221 */ /* 0x004fe20000010000 */
[----:B------:R-:W-:Y:S01]  /*22d0*/  ULDC.U8 UR6, c[0x0][0x1f0] ;  /* 0x00007c0000067ab9 */ /* 0x000fe20000000000 */
[----:B-1----:R-:W-:Y:S01]  /*22e0*/  FADD.FTZ R80, R83, R82 ;  /* 0x0000005253507221 */ /* 0x002fe20000010000 */
[----:B------:R-:W-:-:S02]  /*22f0*/  @!P1 IADD3 R231, R125, R231, RZ ;  /* 0x000000e77de79210 */ /* 0x000fc40007ffe0ff */
[C---:B-----5:R-:W-:Y:S02]  /*2300*/  LOP3.LUT P6, RZ, R92.reuse, 0xff00, RZ, 0xc0, !PT ;  /* 0x0000ff005cff7812 */ /* 0x060fe400078cc0ff */
[----:B------:R-:W-:Y:S01]  /*2310*/  LOP3.LUT P5, RZ, R92, 0xff000000, RZ, 0xc0, !PT ;  /* 0xff0000005cff7812 */ /* 0x000fe200078ac0ff */
[----:B------:R-:W-:Y:S01]  /*2320*/  @!P1 STS.64 [R231.X8+0x3000], R80 ;  /* 0x00300050e7009388 */ /* 0x000fe20000008a00 */
[----:B------:R-:W-:Y:S01]  /*2330*/  ISETP.NE.AND P1, PT, RZ, UR6, PT ;  /* 0x00000006ff007c0c */ /* 0x000fe2000bf25270 */
[----:B------:R-:W-:Y:S02]  /*2340*/  WARPSYNC 0xffffffff ;  /* 0xffffffff00007948 */ /* 0x000fe40003800000 */
[----:B------:R-:W-:Y:S06]  /*2350*/  BAR.SYNC.DEFER_BLOCKING 0x0 ;  /* 0x0000000000007b1d */ /* 0x000fec0000010000 */
[----:B0-----:R-:W0:Y:S02]  /*2360*/  LDS.128 R80, [R125.X8+0x3000] ;  /* 0x003000007d507984 */ /* 0x001e240000008c00 */
[----:B0-----:R-:W-:-:S04]  /*2370*/  FADD.FTZ R127, RZ, R80 ;  /* 0x00000050ff7f7221 */ /* 0x001fc80000010000 */
[----:B------:R-:W-:Y:S02]  /*2380*/  FADD.FTZ R126, R82, R127 ;  /* 0x0000007f527e7221 */ /* 0x000fe40000010000 */
[----:B------:R-:W-:-:S04]  /*2390*/  FADD.FTZ R82, RZ, R81 ;  /* 0x00000051ff527221 */ /* 0x000fc80000010000 */
[----:B------:R-:W-:Y:S02]  /*23a0*/  FADD.FTZ R127, R83, R82 ;  /* 0x00000052537f7221 */ /* 0x000fe40000010000 */
[----:B------:R-:W0:Y:S02]  /*23b0*/  LDS.128 R80, [R125.X8+0x3010] ;  /* 0x003010007d507984 */ /* 0x000e240000008c00 */
[----:B0-----:R-:W-:Y:S02]  /*23c0*/  FADD.FTZ R231, R126, R80 ;  /* 0x000000507ee77221 */ /* 0x001fe40000010000 */
[----:B------:R-:W-:Y:S02]  /*23d0*/  FADD.FTZ R80, R127, R81 ;  /* 0x000000517f507221 */ /* 0x000fe40000010000 */
[----:B------:R-:W-:Y:S02]  /*23e0*/  FADD.FTZ R82, R82, R231 ;  /* 0x000000e752527221 */ /* 0x000fe40000010000 */
[----:B------:R-:W-:-:S02]  /*23f0*/  FADD.FTZ R80, R83, R80 ;  /* 0x0000005053507221 */ /* 0x000fc40000010000 */
[----:B------:R-:W-:Y:S02]  /*2400*/  FMUL.FTZ R82, R82, c[0x0][0x1e0] ;  /* 0x0000780052527a20 */ /* 0x000fe40000410000 */
[----:B------:R-:W-:-:S03]  /*2410*/  FMUL.FTZ R231, R80, c[0x0][0x1e0] ;  /* 0x0000780050e77a20 */ /* 0x000fc60000410000 */
[----:B------:R-:W-:Y:S02]  /*2420*/  FSEL R127, R82, RZ, !P1 ;  /* 0x000000ff527f7208 */ /* 0x000fe40004800000 */
[----:B------:R-:W-:Y:S02]  /*2430*/  ISETP.NE.U32.AND P1, PT, RZ, c[0x0][0x218], PT ;  /* 0x00008600ff007a0c */ /* 0x000fe40003f25070 */
[----:B------:R-:W-:Y:S01]  /*2440*/  @P0 MOV R82, R148 ;  /* 0x0000009400520202 */ /* 0x000fe20000000f00 */
[-CC-:B------:R-:W-:Y:S01]  /*2450*/  FFMA.FTZ R171, R171, R231.reuse, R127.reuse ;  /* 0x000000e7abab7223 */ /* 0x180fe2000001007f */
[----:B------:R-:W-:Y:S01]  /*2460*/  ISETP.NE.AND.EX P1, PT, RZ, c[0x0][0x21c], PT, P1 ;  /* 0x00008700ff007a0c */ /* 0x000fe20003f25310 */
[----:B------:R-:W-:Y:S01]  /*2470*/  FFMA.FTZ R80, R225, R231, R127 ;  /* 0x000000e7e1507223 */ /* 0x000fe2000001007f */
[----:B------:R-:W-:Y:S01]  /*2480*/  @P0 LOP3.LUT P2, RZ, R82, 0xff, RZ, 0xc0, !PT ;  /* 0x000000ff52ff0812 */ /* 0x000fe2000784c0ff */
[----:B------:R-:W-:Y:S02]  /*2490*/  FADD.FTZ R171, R170, -R171 ;  /* 0x800000abaaab7221 */ /* 0x000fe40000010000 */
[----:B------:R-:W-:-:S02]  /*24a0*/  FADD.FTZ R227, R227, -R80 ;  /* 0x80000050e3e37221 */ /* 0x000fc40000010000 */
[----:B------:R-:W-:Y:S02]  /*24b0*/  FMUL.FTZ R80, R192, R171 ;  /* 0x000000abc0507220 */ /* 0x000fe40000410000 */
[-CC-:B------:R-:W-:Y:S02]  /*24c0*/  FFMA.FTZ R224, R224, R231.reuse, R127.reuse ;  /* 0x000000e7e0e07223 */ /* 0x180fe4000001007f */
[----:B------:R-:W-:Y:S02]  /*24d0*/  FFMA.FTZ R83, R226, R231, R127 ;  /* 0x000000e7e2537223 */ /* 0x000fe4000001007f */
[----:B------:R-:W-:Y:S02]  /*24e0*/  @P1 FADD.FTZ R80, R44, R80 ;  /* 0x000000502c501221 */ /* 0x000fe40000010000 */
[----:B------:R-:W-:Y:S02]  /*24f0*/  FADD.FTZ R81, R223, -R224 ;  /* 0x800000e0df517221 */ /* 0x000fe40000010000 */
[----:B------:R-:W-:-:S02]  /*2500*/  FMUL.FTZ R225, R80, c[0x0][0x1e8] ;  /* 0x00007a0050e17a20 */ /* 0x000fc40000410000 */
[----:B------:R-:W-:Y:S02]  /*2510*/  FMUL.FTZ R81, R192, R81 ;  /* 0x00000051c0517220 */ /* 0x000fe40000410000 */
[----:B------:R-:W-:Y:S01]  /*2520*/  FADD.FTZ R83, R230, -R83 ;  /* 0x80000053e6537221 */ /* 0x000fe20000010000 */
[----:B------:R-:W-:Y:S01]  /*2530*/  @P0 FSEL R82, R225, RZ, P2 ;  /* 0x000000ffe1520208 */ /* 0x000fe20001000000 */
[----:B------:R-:W-:Y:S01]  /*2540*/  @P1 FADD.FTZ R81, R45, R81 ;  /* 0x000000512d511221 */ /* 0x000fe20000010000 */
[----:B------:R-:W-:Y:S01]  /*2550*/  @P0 LOP3.LUT P2, RZ, R148, 0xff00, RZ, 0xc0, !PT ;  /* 0x0000ff0094ff0812 */ /* 0x000fe2000784c0ff */
[----:B------:R-:W-:Y:S01]  /*2560*/  FMUL.FTZ R83, R192, R83 ;  /* 0x00000053c0537220 */ /* 0x000fe20000410000 */
[----:B------:R-:W-:Y:S01]  /*2570*/  @P0 F2FP.BF16.PACK_AB R82, RZ, R82 ;  /* 0x00000052ff52023e */ /* 0x000fe200000010ff */
[----:B------:R-:W-:Y:S02]  /*2580*/  FMUL.FTZ R126, R81, c[0x0][0x1e8] ;  /* 0x00007a00517e7a20 */ /* 0x000fe40000410000 */
[----:B------:R-:W-:Y:S01]  /*2590*/  @P1 FADD.FTZ R83, R47, R83 ;  /* 0x000000532f531221 */ /* 0x000fe20000010000 */
[----:B------:R-:W-:Y:S01]  /*25a0*/  @P0 PRMT R76, R82, 0x7610, R76 ;  /* 0x00007610524c0816 */ /* 0x000fe2000000004c */
[----:B------:R-:W-:-:S02]  /*25b0*/  IMAD.MOV.U32 R82, RZ, RZ, R92 ;  /* 0x000000ffff527224 */ /* 0x000fc400078e005c */
[-C--:B------:R-:W-:Y:S02]  /*25c0*/  FFMA.FTZ R223, R229, R231.reuse, R127 ;  /* 0x000000e7e5df7223 */ /* 0x080fe4000001007f */
[----:B------:R-:W-:Y:S01]  /*25d0*/  FMUL.FTZ R171, R83, c[0x0][0x1e8] ;  /* 0x00007a0053ab7a20 */ /* 0x000fe20000410000 */
[----:B------:R-:W-:Y:S01]  /*25e0*/  LOP3.LUT P3, RZ, R82, 0xff, RZ, 0xc0, !PT ;  /* 0x000000ff52ff7812 */ /* 0x000fe2000786c0ff */
[----:B------:R-:W-:Y:S01]  /*25f0*/  FADD.FTZ R223, R228, -R223 ;  /* 0x800000dfe4df7221 */ /* 0x000fe20000010000 */
[----:B------:R-:W-:Y:S01]  /*2600*/  @P0 FSEL R82, R126, RZ, P2 ;  /* 0x000000ff7e520208 */ /* 0x000fe20001000000 */
[----:B------:R-:W-:Y:S01]  /*2610*/  FFMA.FTZ R233, R233, R231, R127 ;  /* 0x000000e7e9e97223 */ /* 0x000fe2000001007f */
[----:B------:R-:W-:Y:S01]  /*2620*/  @P0 LOP3.LUT P2, RZ, R148, 0xff0000, RZ, 0xc0, !PT ;  /* 0x00ff000094ff0812 */ /* 0x000fe2000784c0ff */
[C---:B------:R-:W-:Y:S01]  /*2630*/  FMUL.FTZ R223, R192.reuse, R223 ;  /* 0x000000dfc0df7220 */ /* 0x040fe20000410000 */
[----:B------:R-:W-:Y:S01]  /*2640*/  @P0 F2FP.BF16.PACK_AB R125, RZ, R82 ;  /* 0x00000052ff7d023e */ /* 0x000fe200000010ff */
[----:B------:R-:W-:-:S02]  /*2650*/  FMUL.FTZ R82, R192, R227 ;  /* 0x000000e3c0527220 */ /* 0x000fc40000410000 */
[----:B------:R-:W-:Y:S01]  /*2660*/  @P1 FADD.FTZ R223, R48, R223 ;  /* 0x000000df30df1221 */ /* 0x000fe20000010000 */
[----:B------:R-:W-:Y:S01]  /*2670*/  @P0 PRMT R76, R76, 0x5410, R125 ;  /* 0x000054104c4c0816 */ /* 0x000fe2000000007d */
[----:B------:R-:W-:Y:S02]  /*2680*/  @P1 FADD.FTZ R82, R46, R82 ;  /* 0x000000522e521221 */ /* 0x000fe40000010000 */
[-C--:B------:R-:W-:Y:S01]  /*2690*/  FFMA.FTZ R227, R90, R231.reuse, R127 ;  /* 0x000000e75ae37223 */ /* 0x080fe2000001007f */
[----:B------:R-:W-:Y:S01]  /*26a0*/  FSEL R90, R225, RZ, P3 ;  /* 0x000000ffe15a7208 */ /* 0x000fe20001800000 */
[----:B------:R-:W-:Y:S01]  /*26b0*/  FMUL.FTZ R170, R82, c[0x0][0x1e8] ;  /* 0x00007a0052aa7a20 */ /* 0x000fe20000410000 */
[----:B------:R-:W-:Y:S01]  /*26c0*/  LOP3.LUT P3, RZ, R93, 0xff, RZ, 0xc0, !PT ;  /* 0x000000ff5dff7812 */ /* 0x000fe2000786c0ff */
[----:B------:R-:W-:Y:S02]  /*26d0*/  FADD.FTZ R227, R86, -R227 ;  /* 0x800000e356e37221 */ /* 0x000fe40000010000 */
[----:B------:R-:W-:Y:S01]  /*26e0*/  FADD.FTZ R233, R232, -R233 ;  /* 0x800000e9e8e97221 */ /* 0x000fe20000010000 */
[----:B------:R-:W-:Y:S01]  /*26f0*/  @P0 FSEL R125, R170, RZ, P2 ;  /* 0x000000ffaa7d0208 */ /* 0x000fe20001000000 */
[----:B------:R-:W-:Y:S01]  /*2700*/  FFMA.FTZ R234, R234, R231, R127 ;  /* 0x000000e7eaea7223 */ /* 0x000fe2000001007f */
[----:B------:R-:W-:Y:S01]  /*2710*/  @P0 LOP3.LUT P2, RZ, R148, 0xff000000, RZ, 0xc0, !PT ;  /* 0xff00000094ff0812 */ /* 0x000fe2000784c0ff */
[----:B------:R-:W-:Y:S01]  /*2720*/  FMUL.FTZ R229, R192, R233 ;  /* 0x000000e9c0e57220 */ /* 0x000fe20000410000 */
[----:B------:R-:W-:Y:S01]  /*2730*/  @P0 F2FP.BF16.PACK_AB R125, RZ, R125 ;  /* 0x0000007dff7d023e */ /* 0x000fe200000010ff */
[----:B------:R-:W-:-:S02]  /*2740*/  FADD.FTZ R87, R87, -R234 ;  /* 0x800000ea57577221 */ /* 0x000fc40000010000 */
[----:B------:R-:W-:Y:S01]  /*2750*/  @P1 FADD.FTZ R229, R50, R229 ;  /* 0x000000e532e51221 */ /* 0x000fe20000010000 */
[----:B------:R-:W-:Y:S01]  /*2760*/  @P0 PRMT R77, R125, 0x7610, R77 ;  /* 0x000076107d4d0816 */ /* 0x000fe2000000004d */
[----:B------:R-:W-:Y:S01]  /*2770*/  FMUL.FTZ R228, R192, R87 ;  /* 0x00000057c0e47220 */ /* 0x000fe20000410000 */
[----:B------:R-:W-:Y:S01]  /*2780*/  @P0 FSEL R125, R171, RZ, P2 ;  /* 0x000000ffab7d0208 */ /* 0x000fe20001000000 */
[----:B------:R-:W-:Y:S01]  /*2790*/  FMUL.FTZ R226, R229, c[0x0][0x1e8] ;  /* 0x00007a00e5e27a20 */ /* 0x000fe20000410000 */
[----:B------:R-:W-:Y:S01]  /*27a0*/  @P0 LOP3.LUT P2, RZ, R149, 0xff, RZ, 0xc0, !PT ;  /* 0x000000ff95ff0812 */ /* 0x000fe2000784c0ff */
[----:B------:R-:W-:Y:S01]  /*27b0*/  @P1 FADD.FTZ R228, R51, R228 ;  /* 0x000000e433e41221 */ /* 0x000fe20000010000 */
[----:B------:R-:W-:Y:S01]  /*27c0*/  @P0 F2FP.BF16.PACK_AB R125, RZ, R125 ;  /* 0x0000007dff7d023e */ /* 0x000fe200000010ff */
[-CC-:B------:R-:W-:Y:S01]  /*27d0*/  FFMA.FTZ R94, R94, R231.reuse, R127.reuse ;  /* 0x000000e75e5e7223 */ /* 0x180fe2000001007f */
[----:B------:R-:W-:Y:S01]  /*27e0*/  FSEL R171, R171, RZ, P5 ;  /* 0x000000ffabab7208 */ /* 0x000fe20002800000 */
[----:B------:R-:W-:Y:S01]  /*27f0*/  FFMA.FTZ R96, R96, R231, R127 ;  /* 0x000000e760607223 */ /* 0x000fe2000001007f */
[----:B------:R-:W-:Y:S01]  /*2800*/  @P0 PRMT R77, R77, 0x5410, R125 ;  /* 0x000054104d4d0816 */ /* 0x000fe2000000007d */
[----:B------:R-:W-:Y:S01]  /*2810*/  FMUL.FTZ R125, R223, c[0x0][0x1e8] ;  /* 0x00007a00df7d7a20 */ /* 0x000fe20000410000 */
[----:B------:R-:W-:Y:S01]  /*2820*/  LOP3.LUT P5, RZ, R93, 0xff0000, RZ, 0xc0, !PT ;  /* 0x00ff00005dff7812 */ /* 0x000fe200078ac0ff */
[----:B------:R-:W-:-:S02]  /*2830*/  FADD.FTZ R91, R91, -R94 ;  /* 0x8000005e5b5b7221 */ /* 0x000fc40000010000 */
[----:B------:R-:W-:Y:S01]  /*2840*/  FADD.FTZ R95, R95, -R96 ;  /* 0x800000605f5f7221 */ /* 0x000fe20000010000 */
[----:B------:R-:W-:Y:S01]  /*2850*/  @P0 FSEL R224, R125, RZ, P2 ;  /* 0x000000ff7de00208 */ /* 0x000fe20001000000 */
[-CC-:B------:R-:W-:Y:S01]  /*2860*/  FFMA.FTZ R94, R97, R231.reuse, R127.reuse ;  /* 0x000000e7615e7223 */ /* 0x180fe2000001007f */
[----:B------:R-:W-:Y:S01]  /*2870*/  LOP3.LUT P2, RZ, R92, 0xff0000, RZ, 0xc0, !PT ;  /* 0x00ff00005cff7812 */ /* 0x000fe2000784c0ff */
[-CC-:B------:R-:W-:Y:S01]  /*2880*/  FFMA.FTZ R101, R101, R231.reuse, R127.reuse ;  /* 0x000000e765657223 */ /* 0x180fe2000001007f */
[----:B------:R-:W-:Y:S01]  /*2890*/  @P0 F2FP.BF16.PACK_AB R224, RZ, R224 ;  /* 0x000000e0ffe0023e */ /* 0x000fe200000010ff */
[----:B------:R-:W-:Y:S01]  /*28a0*/  FADD.FTZ R99, R99, -R94 ;  /* 0x8000005e63637221 */ /* 0x000fe20000010000 */
[----:B------:R-:W-:Y:S01]  /*28b0*/  FSEL R92, R126, RZ, P6 ;  /* 0x000000ff7e5c7208 */ /* 0x000fe20003000000 */
[--C-:B------:R-:W-:Y:S01]  /*28c0*/  FFMA.FTZ R105, R105, R231, R127.reuse ;  /* 0x000000e769697223 */ /* 0x100fe2000001007f */
[----:B------:R-:W-:Y:S01]  /*28d0*/  @P0 PRMT R78, R224, 0x7610, R78 ;  /* 0x00007610e04e0816 */ /* 0x000fe2000000004e */
[----:B------:R-:W-:Y:S01]  /*28e0*/  FMUL.FTZ R224, R192, R227 ;  /* 0x000000e3c0e07220 */ /* 0x000fe20000410000 */
[----:B------:R-:W-:Y:S01]  /*28f0*/  @P0 LOP3.LUT P6, RZ, R149, 0xff00, RZ, 0xc0, !PT ;  /* 0x0000ff0095ff0812 */ /* 0x000fe200078cc0ff */
[----:B------:R-:W-:Y:S01]  /*2900*/  FMUL.FTZ R227, R228, c[0x0][0x1e8] ;  /* 0x00007a00e4e37a20 */ /* 0x000fe20000410000 */
[----:B------:R-:W-:Y:S01]  /*2910*/  FSEL R170, R170, RZ, P2 ;  /* 0x000000ffaaaa7208 */ /* 0x000fe20001000000 */
[----:B------:R-:W-:Y:S01]  /*2920*/  @P1 FADD.FTZ R224, R49, R224 ;  /* 0x000000e031e01221 */ /* 0x000fe20000010000 */
[----:B------:R-:W-:Y:S01]  /*2930*/  LOP3.LUT P2, RZ, R93, 0xff00, RZ, 0xc0, !PT ;  /* 0x0000ff005dff7812 */ /* 0x000fe2000784c0ff */
[----:B------:R-:W-:-:S02]  /*2940*/  FFMA.FTZ R110, R110, R231, R127 ;  /* 0x000000e76e6e7223 */ /* 0x000fc4000001007f */
[----:B------:R-:W-:Y:S02]  /*2950*/  FMUL.FTZ R225, R224, c[0x0][0x1e8] ;  /* 0x00007a00e0e17a20 */ /* 0x000fe40000410000 */
[-CC-:B------:R-:W-:Y:S02]  /*2960*/  FFMA.FTZ R113, R113, R231.reuse, R127.reuse ;  /* 0x000000e771717223 */ /* 0x180fe4000001007f */
[----:B------:R-:W-:Y:S01]  /*2970*/  FADD.FTZ R109, R109, -R110 ;  /* 0x8000006e6d6d7221 */ /* 0x000fe20000010000 */
[C---:B------:R-:W-:Y:S01]  /*2980*/  @P0 FSEL R86, R225.reuse, RZ, P6 ;  /* 0x000000ffe1560208 */ /* 0x040fe20003000000 */
[-CC-:B------:R-:W-:Y:S01]  /*2990*/  FFMA.FTZ R120, R120, R231.reuse, R127.reuse ;  /* 0x000000e778787223 */ /* 0x180fe2000001007f */
[----:B------:R-:W-:Y:S01]  /*29a0*/  FSEL R225, R225, RZ, P2 ;  /* 0x000000ffe1e17208 */ /* 0x000fe20001000000 */
[-CC-:B------:R-:W-:Y:S01]  /*29b0*/  FFMA.FTZ R121, R121, R231.reuse, R127.reuse ;  /* 0x000000e779797223 */ /* 0x180fe2000001007f */
[----:B------:R-:W-:Y:S01]  /*29c0*/  ISETP.NE.U32.AND P2, PT, RZ, c[0x0][0x258], PT ;  /* 0x00009600ff007a0c */ /* 0x000fe20003f45070 */
[----:B------:R-:W-:Y:S01]  /*29d0*/  FADD.FTZ R117, R117, -R120 ;  /* 0x8000007875757221 */ /* 0x000fe20000010000 */
[----:B------:R-:W-:Y:S01]  /*29e0*/  LOP3.LUT P6, RZ, R93, 0xff000000, RZ, 0xc0, !PT ;  /* 0xff0000005dff7812 */ /* 0x000fe200078cc0ff */
[-CC-:B------:R-:W-:Y:S01]  /*29f0*/  FFMA.FTZ R115, R115, R231.reuse, R127.reuse ;  /* 0x000000e773737223 */ /* 0x180fe2000001007f */
[----:B------:R-:W-:Y:S01]  /*2a00*/  FSEL R93, R125, RZ, P3 ;  /* 0x000000ff7d5d7208 */ /* 0x000fe20001800000 */
[----:B------:R-:W-:Y:S01]  /*2a10*/  FFMA.FTZ R112, R112, R231, R127 ;  /* 0x000000e770707223 */ /* 0x000fe2000001007f */
[----:B------:R-:W-:Y:S01]  /*2a20*/  @P0 LOP3.LUT P3, RZ, R149, 0xff0000, RZ, 0xc0, !PT ;  /* 0x00ff000095ff0812 */ /* 0x000fe2000786c0ff */
[----:B------:R-:W-:Y:S01]  /*2a30*/  FADD.FTZ R115, R116, -R115 ;  /* 0x8000007374737221 */ /* 0x000fe20000010000 */
[----:B------:R-:W-:Y:S01]  /*2a40*/  ISETP.NE.AND.EX P2, PT, RZ, c[0x0][0x25c], PT, P2 ;  /* 0x00009700ff007a0c */ /* 0x000fe20003f45320 */
[----:B------:R-:W-:Y:S01]  /*2a50*/  FADD.FTZ R111, R111, -R112 ;  /* 0x800000706f6f7221 */ /* 0x000fe20000010000 */
[----:B------:R-:W-:Y:S01]  /*2a60*/  @P0 FSEL R126, R226, RZ, P3 ;  /* 0x000000ffe27e0208 */ /* 0x000fe20001800000 */
[----:B------:R-:W-:Y:S01]  /*2a70*/  FMUL.FTZ R112, R192, R115 ;  /* 0x00000073c0707220 */ /* 0x000fe20000410000 */
[----:B------:R-:W-:-:S02]  /*2a80*/  @P0 LOP3.LUT P3, RZ, R149, 0xff000000, RZ, 0xc0, !PT ;  /* 0xff00000095ff0812 */ /* 0x000fc4000786c0ff */
[----:B------:R-:W-:Y:S01]  /*2a90*/  @P0 F2FP.BF16.PACK_AB R86, RZ, R86 ;  /* 0x00000056ff56023e */ /* 0x000fe200000010ff */
[----:B------:R-:W-:Y:S01]  /*2aa0*/  @P1 FADD.FTZ R112, R63, R112 ;  /* 0x000000703f701221 */ /* 0x000fe20000010000 */
[----:B------:R-:W-:Y:S02]  /*2ab0*/  @P0 FSEL R125, R227, RZ, P3 ;  /* 0x000000ffe37d0208 */ /* 0x000fe40001800000 */
[----:B------:R-:W-:Y:S02]  /*2ac0*/  ISETP.NE.U32.AND P3, PT, RZ, c[0x0][0x258], PT ;  /* 0x00009600ff007a0c */ /* 0x000fe40003f65070 */
[----:B------:R-:W-:Y:S02]  /*2ad0*/  @P0 PRMT R78, R78, 0x5410, R86 ;  /* 0x000054104e4e0816 */ /* 0x000fe40000000056 */
[----:B------:R-:W-:Y:S02]  /*2ae0*/  @P2 MOV R86, 0x20 ;  /* 0x0000002000562802 */ /* 0x000fe40000000f00 */
[----:B------:R-:W-:-:S02]  /*2af0*/  ISETP.NE.AND.EX P3, PT, RZ, c[0x0][0x25c], PT, P3 ;  /* 0x00009700ff007a0c */ /* 0x000fc40003f65330 */
[----:B------:R-:W-:Y:S01]  /*2b00*/  @P0 F2FP.BF16.PACK_AB R126, RZ, R126 ;  /* 0x0000007eff7e023e */ /* 0x000fe200000010ff */
[----:B------:R-:W-:Y:S01]  /*2b10*/  @P2 IMAD.WIDE.U32 R86, R174, R86, c[0x0][0x258] ;  /* 0x00009600ae562625 */ /* 0x000fe200078e0056 */
[----:B------:R-:W-:Y:S02]  /*2b20*/  SEL R80, R80, R68, P3 ;  /* 0x0000004450507207 */ /* 0x000fe40001800000 */
[----:B------:R-:W-:Y:S02]  /*2b30*/  SEL R81, R81, R69, P3 ;  /* 0x0000004551517207 */ /* 0x000fe40001800000 */
[----:B------:R-:W-:Y:S02]  /*2b40*/  SEL R82, R82, R70, P3 ;  /* 0x0000004652527207 */ /* 0x000fe40001800000 */
[----:B------:R-:W-:Y:S02]  /*2b50*/  SEL R83, R83, R71, P3 ;  /* 0x0000004753537207 */ /* 0x000fe40001800000 */
[----:B------:R-:W-:-:S02]  /*2b60*/  @P0 F2FP.BF16.PACK_AB R125, RZ, R125 ;  /* 0x0000007dff7d023e */ /* 0x000fc400000010ff */
[----:B------:R-:W-:Y:S01]  /*2b70*/  @P0 PRMT R79, R126, 0x7610, R79 ;  /* 0x000076107e4f0816 */ /* 0x000fe2000000004f */
[----:B------:R0:W-:Y:S03]  /*2b80*/  @P2 STG.E.128 [R86.64], R80 ;  /* 0x0000005056002986 */ /* 0x0001e6000c101d04 */
[----:B------:R-:W-:Y:S02]  /*2b90*/  @P0 PRMT R79, R79, 0x5410, R125 ;  /* 0x000054104f4f0816 */ /* 0x000fe4000000007d */
[----:B0-----:R-:W-:Y:S01]  /*2ba0*/  SEL R80, R223, R72, P3 ;  /* 0x00000048df507207 */ /* 0x001fe20001800000 */
[----:B------:R-:W-:Y:S01]  /*2bb0*/  FFMA.FTZ R223, R98, R231, R127 ;  /* 0x000000e762df7223 */ /* 0x000fe2000001007f */
[----:B------:R-:W-:Y:S02]  /*2bc0*/  SEL R81, R224, R73, P3 ;  /* 0x00000049e0517207 */ /* 0x000fe40001800000 */
[----:B------:R-:W-:Y:S01]  /*2bd0*/  SEL R82, R229, R74, P3 ;  /* 0x0000004ae5527207 */ /* 0x000fe20001800000 */
[----:B------:R-:W-:Y:S01]  /*2be0*/  FADD.FTZ R223, R104, -R223 ;  /* 0x800000df68df7221 */ /* 0x000fe20000010000 */
[----:B------:R-:W-:Y:S01]  /*2bf0*/  SEL R83, R228, R75, P3 ;  /* 0x0000004be4537207 */ /* 0x000fe20001800000 */
[----:B------:R-:W-:-:S02]  /*2c00*/  FMUL.FTZ R228, R192, R91 ;  /* 0x0000005bc0e47220 */ /* 0x000fc40000410000 */
[----:B------:R-:W-:Y:S02]  /*2c10*/  FMUL.FTZ R91, R192, R95 ;  /* 0x0000005fc05b7220 */ /* 0x000fe40000410000 */
[----:B------:R0:W-:Y:S01]  /*2c20*/  @P2 STG.E.128 [R86.64+0x10], R80 ;  /* 0x0000105056002986 */ /* 0x0001e2000c101d04 */
[----:B------:R-:W-:Y:S02]  /*2c30*/  @P1 FADD.FTZ R228, R52, R228 ;  /* 0x000000e434e41221 */ /* 0x000fe40000010000 */
[----:B------:R-:W-:Y:S02]  /*2c40*/  @P1 FADD.FTZ R91, R53, R91 ;  /* 0x0000005b355b1221 */ /* 0x000fe40000010000 */
[----:B------:R-:W-:Y:S02]  /*2c50*/  FMUL.FTZ R98, R228, c[0x0][0x1e8] ;  /* 0x00007a00e4627a20 */ /* 0x000fe40000410000 */
[----:B------:R-:W-:Y:S02]  /*2c60*/  FMUL.FTZ R223, R192, R223 ;  /* 0x000000dfc0df7220 */ /* 0x000fe40000410000 */
[----:B------:R-:W-:-:S02]  /*2c70*/  FADD.FTZ R229, R118, -R121 ;  /* 0x8000007976e57221 */ /* 0x000fc40000010000 */
[----:B------:R-:W-:Y:S02]  /*2c80*/  @P1 FADD.FTZ R223, R55, R223 ;  /* 0x000000df37df1221 */ /* 0x000fe40000010000 */
[----:B------:R-:W-:-:S04]  /*2c90*/  FMUL.FTZ R229, R192, R229 ;  /* 0x000000e5c0e57220 */ /* 0x000fc80000410000 */
[----:B------:R-:W-:Y:S01]  /*2ca0*/  @P1 FADD.FTZ R229, R66, R229 ;  /* 0x000000e542e51221 */ /* 0x000fe20000010000 */
[----:B0-----:R-:W-:Y:S01]  /*2cb0*/  MOV R80, R88 ;  /* 0x0000005800507202 */ /* 0x001fe20000000f00 */
[----:B------:R-:W-:Y:S01]  /*2cc0*/  FADD.FTZ R81, R100, -R101 ;  /* 0x8000006564517221 */ /* 0x000fe20000010000 */
[----:B------:R-:W-:Y:S01]  /*2cd0*/  @P0 MOV R82, R150 ;  /* 0x0000009600520202 */ /* 0x000fe20000000f00 */
[----:B------:R-:W-:Y:S01]  /*2ce0*/  FADD.FTZ R87, R102, -R105 ;  /* 0x8000006966577221 */ /* 0x000fe20000010000 */
[----:B------:R-:W-:Y:S01]  /*2cf0*/  FSEL R83, R226, RZ, P5 ;  /* 0x000000ffe2537208 */ /* 0x000fe20002800000 */
[----:B------:R-:W-:Y:S01]  /*2d00*/  FMUL.FTZ R226, R192, R81 ;  /* 0x00000051c0e27220 */ /* 0x000fe20000410000 */
[----:B------:R-:W-:Y:S01]  /*2d10*/  LOP3.LUT P5, RZ, R80, 0xff, RZ, 0xc0, !PT ;  /* 0x000000ff50ff7812 */ /* 0x000fe200078ac0ff */
[----:B------:R-:W-:Y:S01]  /*2d20*/  FMUL.FTZ R101, R223, c[0x0][0x1e8] ;  /* 0x00007a00df657a20 */ /* 0x000fe20000410000 */
[----:B------:R-:W-:Y:S01]  /*2d30*/  FSEL R80, R227, RZ, P6 ;  /* 0x000000ffe3507208 */ /* 0x000fe20003000000 */
[----:B------:R-:W-:Y:S01]  /*2d40*/  FMUL.FTZ R227, R192, R99 ;  /* 0x00000063c0e37220 */ /* 0x000fe20000410000 */
[----:B------:R-:W-:Y:S01]  /*2d50*/  @P0 LOP3.LUT P6, RZ, R82, 0xff, RZ, 0xc0, !PT ;  /* 0x000000ff52ff0812 */ /* 0x000fe200078cc0ff */
[----:B------:R-:W-:Y:S01]  /*2d60*/  FMUL.FTZ R99, R91, c[0x0][0x1e8] ;  /* 0x00007a005b637a20 */ /* 0x000fe20000410000 */
[----:B------:R-:W-:Y:S01]  /*2d70*/  FSEL R95, R98, RZ, P5 ;  /* 0x000000ff625f7208 */ /* 0x000fe20002800000 */
[----:B------:R-:W-:Y:S01]  /*2d80*/  @P1 FADD.FTZ R227, R54, R227 ;  /* 0x000000e336e31221 */ /* 0x000fe20000010000 */
[----:B------:R-:W-:Y:S01]  /*2d90*/  LOP3.LUT P5, RZ, R88, 0xff00, RZ, 0xc0, !PT ;  /* 0x0000ff0058ff7812 */ /* 0x000fe200078ac0ff */
[----:B------:R-:W-:Y:S01]  /*2da0*/  @P1 FADD.FTZ R226, R56, R226 ;  /* 0x000000e238e21221 */ /* 0x000fe20000010000 */
[----:B------:R-:W-:Y:S01]  /*2db0*/  @P0 FSEL R98, R98, RZ, P6 ;  /* 0x000000ff62620208 */ /* 0x000fe20003000000 */
[----:B------:R-:W-:Y:S01]  /*2dc0*/  FMUL.FTZ R100, R227, c[0x0][0x1e8] ;  /* 0x00007a00e3647a20 */ /* 0x000fe20000410000 */
[----:B------:R-:W-:Y:S01]  /*2dd0*/  @P0 LOP3.LUT P6, RZ, R150, 0xff00, RZ, 0xc0, !PT ;  /* 0x0000ff0096ff0812 */ /* 0x000fe200078cc0ff */
[----:B------:R-:W-:Y:S01]  /*2de0*/  FMUL.FTZ R224, R192, R87 ;  /* 0x00000057c0e07220 */ /* 0x000fe20000410000 */
[----:B------:R-:W-:Y:S01]  /*2df0*/  FSEL R94, R99, RZ, P5 ;  /* 0x000000ff635e7208 */ /* 0x000fe20002800000 */
[----:B------:R-:W-:Y:S01]  /*2e00*/  FMUL.FTZ R102, R226, c[0x0][0x1e8] ;  /* 0x00007a00e2667a20 */ /* 0x000fe20000410000 */
[----:B------:R-:W-:Y:S01]  /*2e10*/  LOP3.LUT P5, RZ, R88, 0xff0000, RZ, 0xc0, !PT ;  /* 0x00ff000058ff7812 */ /* 0x000fe200078ac0ff */
[----:B------:R-:W-:Y:S01]  /*2e20*/  @P1 FADD.FTZ R224, R57, R224 ;  /* 0x000000e039e01221 */ /* 0x000fe20000010000 */
[----:B------:R-:W-:Y:S01]  /*2e30*/  @P0 FSEL R99, R99, RZ, P6 ;  /* 0x000000ff63630208 */ /* 0x000fe20003000000 */
[-C--:B------:R-:W-:Y:S01]  /*2e40*/  FFMA.FTZ R81, R108, R231.reuse, R127 ;  /* 0x000000e76c517223 */ /* 0x080fe2000001007f */
[----:B------:R-:W-:Y:S01]  /*2e50*/  @P0 LOP3.LUT P6, RZ, R150, 0xff0000, RZ, 0xc0, !PT ;  /* 0x00ff000096ff0812 */ /* 0x000fe200078cc0ff */
[----:B------:R-:W-:Y:S01]  /*2e60*/  FMUL.FTZ R104, R224, c[0x0][0x1e8] ;  /* 0x00007a00e0687a20 */ /* 0x000fe20000410000 */
[----:B------:R-:W-:Y:S01]  /*2e70*/  FSEL R96, R100, RZ, P5 ;  /* 0x000000ff64607208 */ /* 0x000fe20002800000 */
[----:B------:R-:W-:Y:S01]  /*2e80*/  FADD.FTZ R81, R106, -R81 ;  /* 0x800000516a517221 */ /* 0x000fe20000010000 */
[----:B------:R-:W-:Y:S01]  /*2e90*/  LOP3.LUT P5, RZ, R88, 0xff000000, RZ, 0xc0, !PT ;  /* 0xff00000058ff7812 */ /* 0x000fe200078ac0ff */
[-CC-:B------:R-:W-:Y:S01]  /*2ea0*/  FFMA.FTZ R82, R107, R231.reuse, R127.reuse ;  /* 0x000000e76b527223 */ /* 0x180fe2000001007f */
[----:B------:R-:W-:Y:S01]  /*2eb0*/  @P0 FSEL R100, R100, RZ, P6 ;  /* 0x000000ff64640208 */ /* 0x000fe20003000000 */
[-C--:B------:R-:W-:Y:S01]  /*2ec0*/  FFMA.FTZ R86, R119, R231.reuse, R127 ;  /* 0x000000e777567223 */ /* 0x080fe2000001007f */
[----:B------:R-:W-:Y:S01]  /*2ed0*/  @P0 LOP3.LUT P6, RZ, R150, 0xff000000, RZ, 0xc0, !PT ;  /* 0xff00000096ff0812 */ /* 0x000fe200078cc0ff */
[----:B------:R-:W-:Y:S01]  /*2ee0*/  FADD.FTZ R107, R103, -R82 ;  /* 0x80000052676b7221 */ /* 0x000fe20000010000 */
[----:B------:R-:W-:Y:S01]  /*2ef0*/  FSEL R88, R101, RZ, P5 ;  /* 0x000000ff65587208 */ /* 0x000fe20002800000 */
[----:B------:R-:W-:Y:S01]  /*2f00*/  FADD.FTZ R119, R114, -R113 ;  /* 0x8000007172777221 */ /* 0x000fe20000010000 */
[----:B------:R-:W-:Y:S01]  /*2f10*/  LOP3.LUT P5, RZ, R89, 0xff, RZ, 0xc0, !PT ;  /* 0x000000ff59ff7812 */ /* 0x000fe200078ac0ff */
[----:B------:R-:W-:Y:S01]  /*2f20*/  FFMA.FTZ R87, R124, R231, R127 ;  /* 0x000000e77c577223 */ /* 0x000fe2000001007f */
[----:B------:R-:W-:Y:S01]  /*2f30*/  @P0 FSEL R101, R101, RZ, P6 ;  /* 0x000000ff65650208 */ /* 0x000fe20003000000 */
[----:B------:R-:W-:Y:S01]  /*2f40*/  FMUL.FTZ R121, R192, R119 ;  /* 0x00000077c0797220 */ /* 0x000fe20000410000 */
[----:B------:R-:W-:Y:S01]  /*2f50*/  @P0 LOP3.LUT P6, RZ, R151, 0xff, RZ, 0xc0, !PT ;  /* 0x000000ff97ff0812 */ /* 0x000fe200078cc0ff */
[----:B------:R-:W-:Y:S01]  /*2f60*/  FADD.FTZ R127, R122, -R87 ;  /* 0x800000577a7f7221 */ /* 0x000fe20000010000 */
[----:B------:R-:W-:Y:S01]  /*2f70*/  FSEL R97, R102, RZ, P5 ;  /* 0x000000ff66617208 */ /* 0x000fe20002800000 */
[----:B------:R-:W-:Y:S01]  /*2f80*/  @P1 FADD.FTZ R121, R62, R121 ;  /* 0x000000793e791221 */ /* 0x000fe20000010000 */
[----:B------:R-:W-:Y:S01]  /*2f90*/  LOP3.LUT P5, RZ, R89, 0xff00, RZ, 0xc0, !PT ;  /* 0x0000ff0059ff7812 */ /* 0x000fe200078ac0ff */
[----:B------:R-:W-:Y:S01]  /*2fa0*/  FMUL.FTZ R122, R192, R127 ;  /* 0x0000007fc07a7220 */ /* 0x000fe20000410000 */
[----:B------:R-:W-:Y:S01]  /*2fb0*/  @P0 FSEL R102, R102, RZ, P6 ;  /* 0x000000ff66660208 */ /* 0x000fe20003000000 */
[----:B------:R-:W-:Y:S01]  /*2fc0*/  IMAD.MOV.U32 R103, RZ, RZ, 0x10 ;  /* 0x00000010ff677424 */ /* 0x000fe200078e00ff */
[----:B------:R-:W-:Y:S01]  /*2fd0*/  @P0 LOP3.LUT P6, RZ, R151, 0xff00, RZ, 0xc0, !PT ;  /* 0x0000ff0097ff0812 */ /* 0x000fe200078cc0ff */
[----:B------:R-:W-:Y:S01]  /*2fe0*/  FADD.FTZ R123, R123, -R86 ;  /* 0x800000567b7b7221 */ /* 0x000fe20000010000 */
[C---:B------:R-:W-:Y:S01]  /*2ff0*/  FSEL R105, R104.reuse, RZ, P5 ;  /* 0x000000ff68697208 */ /* 0x040fe20002800000 */
[----:B------:R-:W-:Y:S01]  /*3000*/  FMUL.FTZ R108, R121, c[0x0][0x1e8] ;  /* 0x00007a00796c7a20 */ /* 0x000fe20000410000 */
[----:B------:R-:W-:Y:S01]  /*3010*/  @P0 FSEL R104, R104, RZ, P6 ;  /* 0x000000ff68680208 */ /* 0x000fe20003000000 */
[----:B------:R-:W-:Y:S01]  /*3020*/  @P1 FADD.FTZ R122, R65, R122 ;  /* 0x0000007a417a1221 */ /* 0x000fe20000010000 */
[C---:B------:R-:W-:Y:S01]  /*3030*/  LOP3.LUT P5, RZ, R89.reuse, 0xff0000, RZ, 0xc0, !PT ;  /* 0x00ff000059ff7812 */ /* 0x040fe200078ac0ff */
[----:B------:R-:W-:Y:S01]  /*3040*/  IMAD.WIDE.U32 R86, R174, R103, c[0x0][0x248] ;  /* 0x00009200ae567625 */ /* 0x000fe200078e0067 */
[----:B------:R-:W-:-:S02]  /*3050*/  LOP3.LUT P6, RZ, R89, 0xff000000, RZ, 0xc0, !PT ;  /* 0xff00000059ff7812 */ /* 0x000fc400078cc0ff */
[----:B------:R-:W-:Y:S01]  /*3060*/  F2FP.BF16.PACK_AB R83, R80, R83 ;  /* 0x000000535053723e */ /* 0x000fe200000010ff */
[----:B------:R-:W-:Y:S01]  /*3070*/  FMUL.FTZ R89, R192, R81 ;  /* 0x00000051c0597220 */ /* 0x000fe20000410000 */
[----:B------:R-:W-:Y:S01]  /*3080*/  F2FP.BF16.PACK_AB R80, R92, R90 ;  /* 0x0000005a5c50723e */ /* 0x000fe200000010ff */
[----:B------:R-:W-:Y:S01]  /*3090*/  FMUL.FTZ R90, R192, R107 ;  /* 0x0000006bc05a7220 */ /* 0x000fe20000410000 */
[----:B------:R-:W-:Y:S01]  /*30a0*/  MOV R81, R84 ;  /* 0x0000005400517202 */ /* 0x000fe20000000f00 */
[----:B------:R-:W-:Y:S01]  /*30b0*/  @P1 FADD.FTZ R89, R58, R89 ;  /* 0x000000593a591221 */ /* 0x000fe20000010000 */
[----:B------:R-:W-:Y:S01]  /*30c0*/  F2FP.BF16.PACK_AB R82, R225, R93 ;  /* 0x0000005de152723e */ /* 0x000fe200000010ff */
[----:B------:R-:W-:Y:S01]  /*30d0*/  @P1 FADD.FTZ R90, R59, R90 ;  /* 0x0000005a3b5a1221 */ /* 0x000fe20000010000 */
[----:B------:R-:W-:Y:S01]  /*30e0*/  @P0 F2FP.BF16.PACK_AB R98, RZ, R98 ;  /* 0x00000062ff62023e */ /* 0x000fe200000010ff */
[----:B------:R-:W-:Y:S01]  /*30f0*/  FMUL.FTZ R106, R89, c[0x0][0x1e8] ;  /* 0x00007a00596a7a20 */ /* 0x000fe20000410000 */
[----:B------:R-:W-:Y:S01]  /*3100*/  @P0 F2FP.BF16.PACK_AB R100, RZ, R100 ;  /* 0x00000064ff64023e */ /* 0x000fe200000010ff */
[----:B------:R-:W-:Y:S01]  /*3110*/  FMUL.FTZ R93, R192, R109 ;  /* 0x0000006dc05d7220 */ /* 0x000fe20000410000 */
[----:B------:R-:W-:Y:S01]  /*3120*/  @P0 F2FP.BF16.PACK_AB R102, RZ, R102 ;  /* 0x00000066ff66023e */ /* 0x000fe200000010ff */
[----:B------:R-:W-:Y:S01]  /*3130*/  FMUL.FTZ R119, R90, c[0x0][0x1e8] ;  /* 0x00007a005a777a20 */ /* 0x000fe20000410000 */
[----:B------:R-:W-:Y:S01]  /*3140*/  FSEL R113, R106, RZ, P5 ;  /* 0x000000ff6a717208 */ /* 0x000fe20002800000 */
[----:B------:R-:W-:Y:S01]  /*3150*/  @P1 FADD.FTZ R93, R60, R93 ;  /* 0x0000005d3c5d1221 */ /* 0x000fe20000010000 */
[----:B------:R-:W-:Y:S01]  /*3160*/  @P0 LOP3.LUT P5, RZ, R151, 0xff0000, RZ, 0xc0, !PT ;  /* 0x00ff000097ff0812 */ /* 0x000fe200078ac0ff */
[----:B------:R-:W-:Y:S01]  /*3170*/  FMUL.FTZ R114, R192, R111 ;  /* 0x0000006fc0727220 */ /* 0x000fe20000410000 */
[----:B------:R-:W-:Y:S01]  /*3180*/  FSEL R92, R119, RZ, P6 ;  /* 0x000000ff775c7208 */ /* 0x000fe20003000000 */
[----:B------:R-:W-:Y:S01]  /*3190*/  FMUL.FTZ R107, R93, c[0x0][0x1e8] ;  /* 0x00007a005d6b7a20 */ /* 0x000fe20000410000 */
[----:B------:R-:W-:Y:S01]  /*31a0*/  @P0 FSEL R106, R106, RZ, P5 ;  /* 0x000000ff6a6a0208 */ /* 0x000fe20002800000 */
[----:B------:R-:W-:Y:S01]  /*31b0*/  FMUL.FTZ R110, R122, c[0x0][0x1e8] ;  /* 0x00007a007a6e7a20 */ /* 0x000fe20000410000 */
[----:B------:R-:W-:Y:S01]  /*31c0*/  LOP3.LUT P5, RZ, R81, 0xff, RZ, 0xc0, !PT ;  /* 0x000000ff51ff7812 */ /* 0x000fe200078ac0ff */
[----:B------:R-:W-:Y:S01]  /*31d0*/  FMUL.FTZ R111, R229, c[0x0][0x1e8] ;  /* 0x00007a00e56f7a20 */ /* 0x000fe20000410000 */
[----:B------:R-:W-:Y:S01]  /*31e0*/  F2FP.BF16.PACK_AB R81, R171, R170 ;  /* 0x000000aaab51723e */ /* 0x000fe200000010ff */
[C---:B------:R-:W-:Y:S01]  /*31f0*/  FMUL.FTZ R171, R192.reuse, R117 ;  /* 0x00000075c0ab7220 */ /* 0x040fe20000410000 */
[----:B------:R-:W-:Y:S01]  /*3200*/  @P0 LOP3.LUT P6, RZ, R151, 0xff000000, RZ, 0xc0, !PT ;  /* 0xff00000097ff0812 */ /* 0x000fe200078cc0ff */
[----:B------:R-:W-:Y:S01]  /*3210*/  FMUL.FTZ R192, R192, R123 ;  /* 0x0000007bc0c07220 */ /* 0x000fe20000410000 */
[----:B------:R-:W-:Y:S01]  /*3220*/  FSEL R115, R107, RZ, P5 ;  /* 0x000000ff6b737208 */ /* 0x000fe20002800000 */
[----:B------:R-:W-:Y:S01]  /*3230*/  @P1 FADD.FTZ R171, R64, R171 ;  /* 0x000000ab40ab1221 */ /* 0x000fe20000010000 */
[----:B------:R-:W-:Y:S01]  /*3240*/  @P0 FSEL R119, R119, RZ, P6 ;  /* 0x000000ff77770208 */ /* 0x000fe20003000000 */
[----:B------:R0:W-:Y:S01]  /*3250*/  STG.E.128 [R86.64], R80 ;  /* 0x0000005056007986 */ /* 0x0001e2000c101d04 */
[----:B------:R-:W-:Y:S01]  /*3260*/  LOP3.LUT P6, RZ, R84, 0xff0000, RZ, 0xc0, !PT ;  /* 0x00ff000054ff7812 */ /* 0x000fe200078cc0ff */
[----:B------:R-:W-:Y:S01]  /*3270*/  FMUL.FTZ R109, R171, c[0x0][0x1e8] ;  /* 0x00007a00ab6d7a20 */ /* 0x000fe20000410000 */
[----:B------:R-:W-:Y:S01]  /*3280*/  LOP3.LUT P5, RZ, R85, 0xff, RZ, 0xc0, !PT ;  /* 0x000000ff55ff7812 */ /* 0x000fe200078ac0ff */
[----:B------:R-:W-:Y:S01]  /*3290*/  @P1 FADD.FTZ R114, R61, R114 ;  /* 0x000000723d721221 */ /* 0x000fe20000010000 */
[----:B------:R-:W-:Y:S01]  /*32a0*/  FSEL R116, R108, RZ, P6 ;  /* 0x000000ff6c747208 */ /* 0x000fe20003000000 */
[----:B------:R-:W-:Y:S01]  /*32b0*/  @P1 FADD.FTZ R192, R67, R192 ;  /* 0x000000c043c01221 */ /* 0x000fe20000010000 */
[----:B------:R-:W-:-:S02]  /*32c0*/  FSEL R117, R109, RZ, P5 ;  /* 0x000000ff6d757208 */ /* 0x000fc40002800000 */
[C---:B------:R-:W-:Y:S02]  /*32d0*/  LOP3.LUT P6, RZ, R85.reuse, 0xff00, RZ, 0xc0, !PT ;  /* 0x0000ff0055ff7812 */ /* 0x040fe400078cc0ff */
[----:B------:R-:W-:Y:S02]  /*32e0*/  LOP3.LUT P5, RZ, R85, 0xff0000, RZ, 0xc0, !PT ;  /* 0x00ff000055ff7812 */ /* 0x000fe400078ac0ff */
[----:B------:R-:W-:Y:S02]  /*32f0*/  FSEL R118, R110, RZ, P6 ;  /* 0x000000ff6e767208 */ /* 0x000fe40003000000 */
[----:B------:R-:W-:Y:S02]  /*3300*/  FSEL R120, R111, RZ, P5 ;  /* 0x000000ff6f787208 */ /* 0x000fe40002800000 */
[----:B------:R-:W-:Y:S02]  /*3310*/  LOP3.LUT P6, RZ, R84, 0xff00, RZ, 0xc0, !PT ;  /* 0x0000ff0054ff7812 */ /* 0x000fe400078cc0ff */
[----:B0-----:R-:W-:-:S02]  /*3320*/  SEL R86, R89, R74, P3 ;  /* 0x0000004a59567207 */ /* 0x001fc40001800000 */
[----:B------:R-:W-:Y:S02]  /*3330*/  @P0 MOV R89, R152 ;  /* 0x0000009800590202 */ /* 0x000fe40000000f00 */
[----:B------:R-:W-:Y:S02]  /*3340*/  SEL R87, R90, R75, P3 ;  /* 0x0000004b5a577207 */ /* 0x000fe40001800000 */
[----:B------:R-:W-:Y:S02]  /*3350*/  LOP3.LUT P5, RZ, R84, 0xff000000, RZ, 0xc0, !PT ;  /* 0xff00000054ff7812 */ /* 0x000fe400078ac0ff */
[----:B------:R-:W-:Y:S02]  /*3360*/  LOP3.LUT P1, RZ, R85, 0xff000000, RZ, 0xc0, !PT ;  /* 0xff00000055ff7812 */ /* 0x000fe4000782c0ff */
[----:B------:R-:W-:Y:S02]  /*3370*/  F2FP.BF16.PACK_AB R90, R105, R97 ;  /* 0x00000061695a723e */ /* 0x000fe400000010ff */
[----:B------:R-:W-:-:S02]  /*3380*/  SEL R80, R228, R68, P3 ;  /* 0x00000044e4507207 */ /* 0x000fc40001800000 */
[----:B------:R-:W-:Y:S02]  /*3390*/  SEL R82, R227, R70, P3 ;  /* 0x00000046e3527207 */ /* 0x000fe40001800000 */
[----:B------:R-:W-:Y:S02]  /*33a0*/  SEL R84, R226, R72, P3 ;  /* 0x00000048e2547207 */ /* 0x000fe40001800000 */
[----:B------:R-:W-:Y:S02]  /*33b0*/  SEL R85, R224, R73, P3 ;  /* 0x00000049e0557207 */ /* 0x000fe40001800000 */
[----:B------:R-:W-:Y:S02]  /*33c0*/  SEL R81, R91, R69, P3 ;  /* 0x000000455b517207 */ /* 0x000fe40001800000 */
[----:B------:R-:W-:Y:S02]  /*33d0*/  SEL R83, R223, R71, P3 ;  /* 0x00000047df537207 */ /* 0x000fe40001800000 */
[----:B------:R-:W-:-:S02]  /*33e0*/  @P2 MOV R97, 0x20 ;  /* 0x0000002000612802 */ /* 0x000fc40000000f00 */
[----:B------:R-:W-:Y:S02]  /*33f0*/  SEL R68, R93, R68, P3 ;  /* 0x000000445d447207 */ /* 0x000fe40001800000 */
[----:B------:R-:W-:Y:S02]  /*3400*/  SEL R70, R121, R70, P3 ;  /* 0x0000004679467207 */ /* 0x000fe40001800000 */
[----:B------:R-:W-:Y:S02]  /*3410*/  SEL R72, R171, R72, P3 ;  /* 0x00000048ab487207 */ /* 0x000fe40001800000 */
[----:B------:R-:W-:Y:S02]  /*3420*/  SEL R73, R122, R73, P3 ;  /* 0x000000497a497207 */ /* 0x000fe40001800000 */
[----:B------:R-:W-:Y:S02]  /*3430*/  SEL R74, R229, R74, P3 ;  /* 0x0000004ae54a7207 */ /* 0x000fe40001800000 */
[C---:B------:R-:W-:Y:S01]  /*3440*/  SEL R69, R114.reuse, R69, P3 ;  /* 0x0000004572457207 */ /* 0x040fe20001800000 */
[----:B------:R-:W-:Y:S01]  /*3450*/  FMUL.FTZ R114, R114, c[0x0][0x1e8] ;  /* 0x00007a0072727a20 */ /* 0x000fe20000410000 */
[C---:B------:R-:W-:Y:S01]  /*3460*/  SEL R71, R112.reuse, R71, P3 ;  /* 0x0000004770477207 */ /* 0x040fe20001800000 */
[----:B------:R-:W-:Y:S01]  /*3470*/  FMUL.FTZ R112, R112, c[0x0][0x1e8] ;  /* 0x00007a0070707a20 */ /* 0x000fe20000410000 */
[C---:B------:R-:W-:Y:S01]  /*3480*/  SEL R75, R192.reuse, R75, P3 ;  /* 0x0000004bc04b7207 */ /* 0x040fe20001800000 */
[----:B------:R-:W-:Y:S01]  /*3490*/  FMUL.FTZ R192, R192, c[0x0][0x1e8] ;  /* 0x00007a00c0c07a20 */ /* 0x000fe20000410000 */
[----:B------:R-:W-:-:S02]  /*34a0*/  @P0 LOP3.LUT P3, RZ, R89, 0xff, RZ, 0xc0, !PT ;  /* 0x000000ff59ff0812 */ /* 0x000fc4000786c0ff */
[----:B------:R-:W-:Y:S01]  /*34b0*/  F2FP.BF16.PACK_AB R91, R92, R113 ;  /* 0x000000715c5b723e */ /* 0x000fe200000010ff */
[----:B------:R-:W-:Y:S01]  /*34c0*/  @P0 IMAD.WIDE.U32 R92, R174, R103, c[0x0][0x250] ;  /* 0x00009400ae5c0625 */ /* 0x000fe200078e0067 */
[----:B------:R-:W-:Y:S02]  /*34d0*/  F2FP.BF16.PACK_AB R89, R88, R96 ;  /* 0x000000605859723e */ /* 0x000fe400000010ff */
[----:B------:R-:W-:Y:S01]  /*34e0*/  F2FP.BF16.PACK_AB R88, R94, R95 ;  /* 0x0000005f5e58723e */ /* 0x000fe200000010ff */
[----:B------:R-:W-:Y:S01]  /*34f0*/  @P2 IMAD.WIDE.U32 R94, R186, R97, c[0x0][0x258] ;  /* 0x00009600ba5e2625 */ /* 0x000fe200078e0061 */
[----:B------:R-:W-:Y:S01]  /*3500*/  @P0 F2FP.BF16.PACK_AB R106, RZ, R106 ;  /* 0x0000006aff6a023e */ /* 0x000fe200000010ff */
[----:B------:R0:W-:Y:S01]  /*3510*/  @P0 STG.E.128 [R92.64], R76 ;  /* 0x0000004c5c000986 */ /* 0x0001e2000c101d04 */
[----:B------:R-:W-:Y:S02]  /*3520*/  IADD3 R122, R174, 0x80, RZ ;  /* 0x00000080ae7a7810 */ /* 0x000fe40007ffe0ff */
[----:B------:R-:W-:Y:S01]  /*3530*/  @P0 F2FP.BF16.PACK_AB R99, RZ, R99 ;  /* 0x00000063ff63023e */ /* 0x000fe200000010ff */
[----:B------:R1:W-:Y:S01]  /*3540*/  @P2 STG.E.128 [R94.64+0x10], R84 ;  /* 0x000010545e002986 */ /* 0x0003e2000c101d04 */
[----:B------:R-:W-:Y:S01]  /*3550*/  @P0 F2FP.BF16.PACK_AB R101, RZ, R101 ;  /* 0x00000065ff65023e */ /* 0x000fe200000010ff */
[----:B------:R-:W-:Y:S01]  /*3560*/  IMAD.WIDE.U32 R96, R103, R122, c[0x0][0x248] ;  /* 0x0000920067607625 */ /* 0x000fe200078e007a */
[----:B------:R-:W-:Y:S01]  /*3570*/  @P0 F2FP.BF16.PACK_AB R104, RZ, R104 ;  /* 0x00000068ff68023e */ /* 0x000fe200000010ff */
[----:B------:R-:W-:Y:S01]  /*3580*/  @P2 STG.E.128 [R94.64], R80 ;  /* 0x000000505e002986 */ /* 0x000fe2000c101d04 */
[----:B------:R-:W-:-:S02]  /*3590*/  @P0 F2FP.BF16.PACK_AB R119, RZ, R119 ;  /* 0x00000077ff77023e */ /* 0x000fc400000010ff */
[----:B------:R-:W-:Y:S01]  /*35a0*/  IADD3 R174, R174, 0x100, RZ ;  /* 0x00000100aeae7810 */ /* 0x000fe20007ffe0ff */
[----:B------:R2:W-:Y:S01]  /*35b0*/  STG.E.128 [R96.64], R88 ;  /* 0x0000005860007986 */ /* 0x0005e2000c101d04 */
[----:B------:R-:W-:Y:S02]  /*35c0*/  @P0 FSEL R107, R107, RZ, P3 ;  /* 0x000000ff6b6b0208 */ /* 0x000fe40001800000 */
[----:B------:R-:W-:Y:S02]  /*35d0*/  @P0 LOP3.LUT P3, RZ, R153, 0xff0000, RZ, 0xc0, !PT ;  /* 0x00ff000099ff0812 */ /* 0x000fe4000786c0ff */
[----:B------:R-:W-:Y:S02]  /*35e0*/  @P0 F2FP.BF16.PACK_AB R107, RZ, R107 ;  /* 0x0000006bff6b023e */ /* 0x000fe400000010ff */
[----:B0-----:R-:W-:Y:S02]  /*35f0*/  @P0 PRMT R76, R98, 0x7610, R76 ;  /* 0x00007610624c0816 */ /* 0x001fe4000000004c */
[----:B------:R-:W-:Y:S01]  /*3600*/  @P0 PRMT R77, R100, 0x7610, R77 ;  /* 0x00007610644d0816 */ /* 0x000fe2000000004d */
[----:B-1----:R-:W-:Y:S01]  /*3610*/  @P0 IMAD.WIDE.U32 R84, R103, R122, c[0x0][0x250] ;  /* 0x0000940067540625 */ /* 0x002fe200078e007a */
[----:B------:R-:W-:-:S02]  /*3620*/  @P0 PRMT R78, R102, 0x7610, R78 ;  /* 0x00007610664e0816 */ /* 0x000fc4000000004e */
[----:B------:R-:W-:Y:S02]  /*3630*/  @P0 PRMT R79, R106, 0x7610, R79 ;  /* 0x000076106a4f0816 */ /* 0x000fe4000000004f */
[----:B------:R-:W-:Y:S02]  /*3640*/  @P2 MOV R87, 0x20 ;  /* 0x0000002000572802 */ /* 0x000fe40000000f00 */
[----:B------:R-:W-:Y:S01]  /*3650*/  @P0 PRMT R76, R76, 0x5410, R99 ;  /* 0x000054104c4c0816 */ /* 0x000fe20000000063 */
[----:B--2---:R-:W-:Y:S01]  /*3660*/  IMAD.WIDE.U32 R88, R103, R174, c[0x0][0x248] ;  /* 0x0000920067587625 */ /* 0x004fe200078e00ae */
[----:B------:R-:W-:Y:S02]  /*3670*/  @P0 PRMT R77, R77, 0x5410, R101 ;  /* 0x000054104d4d0816 */ /* 0x000fe40000000065 */
[----:B------:R-:W-:Y:S01]  /*3680*/  @P0 PRMT R78, R78, 0x5410, R104 ;  /* 0x000054104e4e0816 */ /* 0x000fe20000000068 */
[----:B------:R-:W-:Y:S01]  /*3690*/  @P2 IMAD.WIDE.U32 R86, R188, R87, c[0x0][0x258] ;  /* 0x00009600bc562625 */ /* 0x000fe200078e0057 */
[----:B------:R-:W-:-:S02]  /*36a0*/  @P0 PRMT R79, R79, 0x5410, R119 ;  /* 0x000054104f4f0816 */ /* 0x000fc40000000077 */
[----:B------:R-:W-:Y:S02]  /*36b0*/  FSEL R83, R192, RZ, P1 ;  /* 0x000000ffc0537208 */ /* 0x000fe40000800000 */
[----:B------:R-:W-:Y:S01]  /*36c0*/  @P0 LOP3.LUT P1, RZ, R152, 0xff00, RZ, 0xc0, !PT ;  /* 0x0000ff0098ff0812 */ /* 0x000fe2000782c0ff */
[----:B------:R-:W-:Y:S01]  /*36d0*/  @P0 STG.E.128 [R84.64], R76 ;  /* 0x0000004c54000986 */ /* 0x000fe2000c101d04 */
[----:B------:R-:W-:Y:S02]  /*36e0*/  FSEL R81, R112, RZ, P5 ;  /* 0x000000ff70517208 */ /* 0x000fe40002800000 */
[----:B------:R-:W-:Y:S01]  /*36f0*/  FSEL R80, R114, RZ, P6 ;  /* 0x000000ff72507208 */ /* 0x000fe20003000000 */
[----:B------:R-:W-:Y:S01]  /*3700*/  @P2 STG.E.128 [R86.64], R68 ;  /* 0x0000004456002986 */ /* 0x000fe2000c101d04 */
[----:B------:R-:W-:Y:S02]  /*3710*/  @P0 LOP3.LUT P5, RZ, R152, 0xff000000, RZ, 0xc0, !PT ;  /* 0xff00000098ff0812 */ /* 0x000fe400078ac0ff */
[----:B------:R-:W-:Y:S01]  /*3720*/  @P0 FSEL R90, R114, RZ, P1 ;  /* 0x000000ff725a0208 */ /* 0x000fe20000800000 */
[----:B------:R-:W-:Y:S01]  /*3730*/  @P2 STG.E.128 [R86.64+0x10], R72 ;  /* 0x0000104856002986 */ /* 0x000fe2000c101d04 */
        /* <DEDUP_REMOVED lines=14> */
[----:B------:R-:W-:Y:S02]  /*3820*/  @P0 FSEL R110, R110, RZ, P2 ;  /* 0x000000ff6e6e0208 */ /* 0x000fe40001000000 */
[----:B------:R-:W-:Y:S02]  /*3830*/  @P0 F2FP.BF16.PACK_AB R109, RZ, R109 ;  /* 0x0000006dff6d023e */ /* 0x000fe400000010ff */
[----:B------:R-:W-:Y:S02]  /*3840*/  @P0 F2FP.BF16.PACK_AB R111, RZ, R111 ;  /* 0x0000006fff6f023e */ /* 0x000fe400000010ff */
[----:B------:R-:W-:Y:S02]  /*3850*/  @P0 F2FP.BF16.PACK_AB R90, RZ, R90 ;  /* 0x0000005aff5a023e */ /* 0x000fe400000010ff */
[----:B0-----:R-:W-:Y:S02]  /*3860*/  @P0 FSEL R80, R192, RZ, P5 ;  /* 0x000000ffc0500208 */ /* 0x001fe40002800000 */
[----:B------:R-:W-:-:S02]  /*3870*/  @P0 F2FP.BF16.PACK_AB R91, RZ, R91 ;  /* 0x0000005bff5b023e */ /* 0x000fc400000010ff */
[----:B------:R-:W-:Y:S02]  /*3880*/  @P0 F2FP.BF16.PACK_AB R110, RZ, R110 ;  /* 0x0000006eff6e023e */ /* 0x000fe400000010ff */
[----:B------:R-:W-:Y:S01]  /*3890*/  @P0 F2FP.BF16.PACK_AB R82, RZ, R80 ;  /* 0x00000050ff52023e */ /* 0x000fe200000010ff */
[----:B------:R-:W-:Y:S01]  /*38a0*/  @P0 IMAD.WIDE.U32 R80, R103, R174, c[0x0][0x250] ;  /* 0x0000940067500625 */ /* 0x000fe200078e00ae */
[----:B------:R-:W-:Y:S02]  /*38b0*/  @P0 PRMT R76, R107, 0x7610, R76 ;  /* 0x000076106b4c0816 */ /* 0x000fe4000000004c */
[----:B------:R-:W-:Y:S02]  /*38c0*/  @P0 PRMT R77, R108, 0x7610, R77 ;  /* 0x000076106c4d0816 */ /* 0x000fe4000000004d */
[----:B------:R-:W-:Y:S02]  /*38d0*/  @P0 PRMT R78, R109, 0x7610, R78 ;  /* 0x000076106d4e0816 */ /* 0x000fe4000000004e */
[----:B------:R-:W-:-:S02]  /*38e0*/  @P0 PRMT R79, R111, 0x7610, R79 ;  /* 0x000076106f4f0816 */ /* 0x000fc4000000004f */
        /* <DEDUP_REMOVED lines=9> */
.L_x_649:
        /* <DEDUP_REMOVED lines=37> */
[----:B------:R-:W-:Y:S01]  /*3bd0*/  MOV R98, R25 ;  /* 0x0000001900627202 */ /* 0x000fe20000000f00 */
[----:B------:R-:W-:Y:S01]  /*3be0*/  IMAD.MOV.U32 R25, RZ, RZ, R39 ;  /* 0x000000ffff197224 */ /* 0x000fe200078e0027 */
        /* <DEDUP_REMOVED lines=55> */
.L_x_646:
[----:B------:R-:W0:Y:S01]  /*3f60*/  S2R R2, SR_TID.X ;  /* 0x0000000000027919 */ /* 0x000e220000002100 */
[----:B------:R-:W1:Y:S01]  /*3f70*/  S2UR UR6, SR_CTAID.X ;  /* 0x00000000000679c3 */ /* 0x000e620000002500 */
[----:B------:R-:W-:Y:S01]  /*3f80*/  IMAD.MOV.U32 R21, RZ, RZ, 0x20 ;  /* 0x00000020ff157424 */ /* 0x000fe200078e00ff */
[C---:B0-----:R-:W-:Y:S02]  /*3f90*/  LOP3.LUT R3, R2.reuse, 0x7f, RZ, 0xc0, !PT ;  /* 0x0000007f02037812 */ /* 0x041fe400078ec0ff */
[----:B-1----:R-:W-:-:S05]  /*3fa0*/  LEA.HI R0, R2, UR6, RZ, 0x19 ;  /* 0x0000000602007c11 */ /* 0x002fca000f8fc8ff */
        /* <DEDUP_REMOVED lines=31> */
.L_x_647:
[----:B------:R-:W-:Y:S01]  /*41a0*/  HFMA2.MMA R126, -RZ, RZ, 0, 9.5367431640625e-07 ;  /* 0x00000010ff7e7435 */ /* 0x000fe200000001ff */
[----:B------:R-:W-:-:S02]  /*41b0*/  MOV R81, R82 ;  /* 0x0000005200517202 */ /* 0x000fc40000000f00 */
[----:B------:R-:W-:-:S03]  /*41c0*/  MOV R80, 0x41e0 ;  /* 0x000041e000507802 */ /* 0x000fc60000000f00 */
[----:B-----5:R-:W-:Y:S05]  /*41d0*/  CALL.REL.NOINC `($__internal_41_$__cuda_sm70_shflsync_down_p) ;  /* 0x0000034000007944 */ /* 0x020fea0003c00000 */
[----:B------:R-:W-:Y:S01]  /*41e0*/  MOV R127, R126 ;  /* 0x0000007e007f7202 */ /* 0x000fe20000000f00 */
[----:B-----5:R-:W-:Y:S05]  /*41f0*/  BRA `(.L_x_651) ;  /* 0xffffdf9000007947 */ /* 0x020fea000383ffff */
.L_x_648:
[----:B------:R-:W-:Y:S01]  /*4200*/  HFMA2.MMA R126, -RZ, RZ, 0, 9.5367431640625e-07 ;  /* 0x00000010ff7e7435 */ /* 0x000fe200000001ff */
[----:B------:R-:W-:Y:S02]  /*4210*/  MOV R81, R83 ;  /* 0x0000005300517202 */ /* 0x000fe40000000f00 */
[----:B------:R-:W-:-:S03]  /*4220*/  MOV R80, 0x4240 ;  /* 0x0000424000507802 */ /* 0x000fc60000000f00 */
[----:B01---5:R-:W-:Y:S05]  /*4230*/  CALL.REL.NOINC `($__internal_41_$__cuda_sm70_shflsync_down_p) ;  /* 0x000002e000007944 */ /* 0x023fea0003c00000 */
[----:B------:R-:W-:Y:S01]  /*4240*/  FADD.FTZ R82, R82, R127 ;  /* 0x0000007f52527221 */ /* 0x000fe20000010000 */
[----:B------:R-:W-:Y:S01]  /*4250*/  MOV R80, 0x42a0 ;  /* 0x000042a000507802 */ /* 0x000fe20000000f00 */
[----:B------:R-:W-:Y:S02]  /*4260*/  FADD.FTZ R83, R83, R126 ;  /* 0x0000007e53537221 */ /* 0x000fe40000010000 */
[----:B------:R-:W-:Y:S01]  /*4270*/  IMAD.MOV.U32 R126, RZ, RZ, 0x8 ;  /* 0x00000008ff7e7424 */ /* 0x000fe200078e00ff */
[----:B------:R-:W-:Y:S02]  /*4280*/  MOV R81, R82 ;  /* 0x0000005200517202 */ /* 0x000fe40000000f00 */
[----:B-----5:R-:W-:Y:S05]  /*4290*/  CALL.REL.NOINC `($__internal_41_$__cuda_sm70_shflsync_down_p) ;  /* 0x0000028000007944 */ /* 0x020fea0003c00000 */
[----:B------:R-:W-:Y:S01]  /*42a0*/  MOV R127, R126 ;  /* 0x0000007e007f7202 */ /* 0x000fe20000000f00 */
[----:B------:R-:W-:Y:S01]  /*42b0*/  HFMA2.MMA R126, -RZ, RZ, 0, 4.76837158203125e-07 ;  /* 0x00000008ff7e7435 */ /* 0x000fe200000001ff */
[----:B------:R-:W-:-:S02]  /*42c0*/  MOV R81, R83 ;  /* 0x0000005300517202 */ /* 0x000fc40000000f00 */
[----:B------:R-:W-:-:S03]  /*42d0*/  MOV R80, 0x42f0 ;  /* 0x000042f000507802 */ /* 0x000fc60000000f00 */
[----:B-----5:R-:W-:Y:S05]  /*42e0*/  CALL.REL.NOINC `($__internal_41_$__cuda_sm70_shflsync_down_p) ;  /* 0x0000023000007944 */ /* 0x020fea0003c00000 */
[----:B------:R-:W-:Y:S01]  /*42f0*/  FADD.FTZ R82, R127, R82 ;  /* 0x000000527f527221 */ /* 0x000fe20000010000 */
[----:B------:R-:W-:Y:S01]  /*4300*/  MOV R80, 0x4350 ;  /* 0x0000435000507802 */ /* 0x000fe20000000f00 */
[----:B------:R-:W-:Y:S01]  /*4310*/  FADD.FTZ R83, R83, R126 ;  /* 0x0000007e53537221 */ /* 0x000fe20000010000 */
[----:B------:R-:W-:Y:S01]  /*4320*/  MOV R126, 0x4 ;  /* 0x00000004007e7802 */ /* 0x000fe20000000f00 */
[----:B------:R-:W-:Y:S02]  /*4330*/  IMAD.MOV.U32 R81, RZ, RZ, R82 ;  /* 0x000000ffff517224 */ /* 0x000fe400078e0052 */
[----:B-----5:R-:W-:Y:S05]  /*4340*/  CALL.REL.NOINC `($__internal_41_$__cuda_sm70_shflsync_down_p) ;  /* 0x000001d000007944 */ /* 0x020fea0003c00000 */
[----:B------:R-:W-:Y:S01]  /*4350*/  MOV R127, R126 ;  /* 0x0000007e007f7202 */ /* 0x000fe20000000f00 */
[----:B------:R-:W-:Y:S01]  /*4360*/  HFMA2.MMA R126, -RZ, RZ, 0, 2.384185791015625e-07 ;  /* 0x00000004ff7e7435 */ /* 0x000fe200000001ff */
[----:B------:R-:W-:Y:S02]  /*4370*/  MOV R81, R83 ;  /* 0x0000005300517202 */ /* 0x000fe40000000f00 */
[----:B------:R-:W-:-:S03]  /*4380*/  MOV R80, 0x43a0 ;  /* 0x000043a000507802 */ /* 0x000fc60000000f00 */
[----:B-----5:R-:W-:Y:S05]  /*4390*/  CALL.REL.NOINC `($__internal_41_$__cuda_sm70_shflsync_down_p) ;  /* 0x0000018000007944 */ /* 0x020fea0003c00000 */
[----:B------:R-:W-:Y:S01]  /*43a0*/  FADD.FTZ R82, R127, R82 ;  /* 0x000000527f527221 */ /* 0x000fe20000010000 */
[----:B------:R-:W-:Y:S01]  /*43b0*/  MOV R80, 0x4400 ;  /* 0x0000440000507802 */ /* 0x000fe20000000f00 */
[----:B------:R-:W-:Y:S01]  /*43c0*/  FADD.FTZ R83, R83, R126 ;  /* 0x0000007e53537221 */ /* 0x000fe20000010000 */
[----:B------:R-:W-:-:S02]  /*43d0*/  MOV R126, 0x2 ;  /* 0x00000002007e7802 */ /* 0x000fc40000000f00 */
[----:B------:R-:W-:Y:S02]  /*43e0*/  MOV R81, R82 ;  /* 0x0000005200517202 */ /* 0x000fe40000000f00 */
[----:B-----5:R-:W-:Y:S05]  /*43f0*/  CALL.REL.NOINC `($__internal_41_$__cuda_sm70_shflsync_down_p) ;  /* 0x0000012000007944 */ /* 0x020fea0003c00000 */
[----:B------:R-:W-:Y:S01]  /*4400*/  IMAD.MOV.U32 R127, RZ, RZ, R126 ;  /* 0x000000ffff7f7224 */ /* 0x000fe200078e007e */
[----:B------:R-:W-:Y:S01]  /*4410*/  HFMA2.MMA R126, -RZ, RZ, 0, 1.1920928955078125e-07 ;  /* 0x00000002ff7e7435 */ /* 0x000fe200000001ff */
[----:B------:R-:W-:Y:S02]  /*4420*/  MOV R81, R83 ;  /* 0x0000005300517202 */ /* 0x000fe40000000f00 */
[----:B------:R-:W-:-:S03]  /*4430*/  MOV R80, 0x4450 ;  /* 0x0000445000507802 */ /* 0x000fc60000000f00 */
[----:B-----5:R-:W-:Y:S05]  /*4440*/  CALL.REL.NOINC `($__internal_41_$__cuda_sm70_shflsync_down_p) ;  /* 0x000000d000007944 */ /* 0x020fea0003c00000 */
[----:B------:R-:W-:Y:S01]  /*4450*/  FADD.FTZ R82, R127, R82 ;  /* 0x000000527f527221 */ /* 0x000fe20000010000 */
[----:B------:R-:W-:Y:S01]  /*4460*/  MOV R80, 0x44b0 ;  /* 0x000044b000507802 */ /* 0x000fe20000000f00 */
[----:B------:R-:W-:Y:S01]  /*4470*/  FADD.FTZ R127, R83, R126 ;  /* 0x0000007e537f7221 */ /* 0x000fe20000010000 */
[----:B------:R-:W-:Y:S02]  /*4480*/  MOV R126, 0x1 ;  /* 0x00000001007e7802 */ /* 0x000fe40000000f00 */
[----:B------:R-:W-:Y:S02]  /*4490*/  MOV R81, R82 ;  /* 0x0000005200517202 */ /* 0x000fe40000000f00 */
[----:B-----5:R-:W-:Y:S05]  /*44a0*/  CALL.REL.NOINC `($__internal_41_$__cuda_sm70_shflsync_down_p) ;  /* 0x0000007000007944 */ /* 0x020fea0003c00000 */
[----:B------:R-:W-:Y:S01]  /*44b0*/  MOV R83, R126 ;  /* 0x0000007e00537202 */ /* 0x000fe20000000f00 */
[----:B------:R-:W-:Y:S01]  /*44c0*/  HFMA2.MMA R126, -RZ, RZ, 0, 5.9604644775390625e-08 ;  /* 0x00000001ff7e7435 */ /* 0x000fe200000001ff */
[----:B------:R-:W-:Y:S01]  /*44d0*/  IMAD.MOV.U32 R81, RZ, RZ, R127 ;  /* 0x000000ffff517224 */ /* 0x000fe200078e007f */
[----:B------:R-:W-:-:S04]  /*44e0*/  MOV R80, 0x4500 ;  /* 0x0000450000507802 */ /* 0x000fc80000000f00 */
[----:B-----5:R-:W-:Y:S05]  /*44f0*/  CALL.REL.NOINC `($__internal_41_$__cuda_sm70_shflsync_down_p) ;  /* 0x0000002000007944 */ /* 0x020fea0003c00000 */
[----:B------:R-:W-:Y:S01]  /*4500*/  MOV R81, R126 ;  /* 0x0000007e00517202 */ /* 0x000fe20000000f00 */
[----:B-----5:R-:W-:Y:S05]  /*4510*/  BRA `(.L_x_652) ;  /* 0xffffdd9000007947 */ /* 0x020fea000383ffff */
        .weak           $__internal_41_$__cuda_sm70_shflsync_down_p
        .type           $__internal_41_$__cuda_sm70_shflsync_down_p,@function
        .size           $__internal_41_$__cuda_sm70_shflsync_down_p,(.L_x_2059 - $__internal_41_$__cuda_sm70_shflsync_down_p)
$__internal_41_$__cuda_sm70_shflsync_down_p:
[----:B------:R-:W-:Y:S01]  /*4520*/  HFMA2.MMA R231, -RZ, RZ, 0, 1.847743988037109375e-06 ;  /* 0x0000001fffe77435 */ /* 0x000fe200000001ff */
[----:B------:R0:W-:Y:S02]  /*4530*/  STL [R1+0x8], R0 ;  /* 0x0000080001007387 */ /* 0x0001e40000100800 */
[----:B0-----:R-:W-:-:S04]  /*4540*/  MOV R0, 0xffffffff ;  /* 0xffffffff00007802 */ /* 0x001fc80000000f00 */
[----:B------:R-:W-:Y:S04]  /*4550*/  WARPSYNC R0 ;  /* 0x0000000000007348 */ /* 0x000fe80003800000 */
[----:B------:R0:W1:Y:S04]  /*4560*/  SHFL.DOWN PT, R126, R81, R126, R231 ;  /* 0x0800007e517e7389 */ /* 0x00006800000e00e7 */
[----:B0-----:R0:W5:Y:S01]  /*4570*/  LDL.LU R0, [R1+0x8] ;  /* 0x0000080001007983 */ /* 0x0011620000300800 */
[----:B------:R-:W-:-:S03]  /*4580*/  MOV R81, 0x0 ;  /* 0x0000000000517802 */ /* 0x000fc60000000f00 */
[----:B------:R-:W2:Y:S02]  /*4590*/  S2R R231, SR_TID.X ;  /* 0x0000000000e77919 */ /* 0x000ea40000002100 */
[----:B--2---:R-:W-:Y:S01]  /*45a0*/  SHF.R.U32.HI R231, RZ, 0x5, R231 ;  /* 0x00000005ffe77819 */ /* 0x004fe200000116e7 */
[----:B01----:R-:W-:Y:S06]  /*45b0*/  RET.REL.NODEC R80 `(_ZN10layer_norm31ln_parallel_residual_bwd_kernelINS_13Kernel_traitsI13__nv_bfloat16S2_fS2_fjLj3072ELj1ELj1ELj4ELj16ENS_18Kernel_traits_baseILj3072ES2_S2_fS2_fjLj128EEEEELb1ELb0ELb1EEEvNS_9BwdParamsE) ;  /* 0xffffba4050007950 */ /* 0x003fec0003c3ffff */
.L_x_653:
        /* <DEDUP_REMOVED lines=12> */
.L_x_2059:


//--------------------- .text._ZN10layer_norm22ln_bwd_finalize_kernelINS_22Kernel_traits_finalizeILj3072E13__nv_bfloat16S2_fS2_fjLb0ELj1024ELj4ENS_18Kernel_traits_baseILj3072ES2_S2_fS2_fjLj1024EEEEELb0ELb0EEEvNS_9BwdParamsE --------------------------
	.section	.text._ZN10layer_norm22ln_bwd_finalize_kernelINS_22Kernel_traits_finalizeILj3072E13__nv_bfloat16S2_fS2_fjLb0ELj1024ELj4ENS_18Kernel_traits_baseILj3072ES2_S2_fS2_fjLj1024EEEEELb0ELb0EEEvNS_9BwdParamsE,"ax",@progbits
	.sectioninfo	@"SHI_REGISTERS=30"
	.align	128
        .global         _ZN10layer_norm22ln_bwd_finalize_kernelINS_22Kernel_traits_finalizeILj3072E13__nv_bfloat16S2_fS2_fjLb0ELj1024ELj4ENS_18Kernel_traits_baseILj3072ES2_S2_fS2_fjLj1024EEEEELb0ELb0EEEvNS_9BwdParamsE
        .type           _ZN10layer_norm22ln_bwd_finalize_kernelINS_22Kernel_traits_finalizeILj3072E13__nv_bfloat16S2_fS2_fjLb0ELj1024ELj4ENS_18Kernel_traits_baseILj3072ES2_S2_fS2_fjLj1024EEEEELb0ELb0EEEvNS_9BwdParamsE,@function
        .size           _ZN10layer_norm22ln_bwd_finalize_kernelINS_22Kernel_traits_finalizeILj3072E13__nv_bfloat16S2_fS2_fjLb0ELj1024ELj4ENS_18Kernel_traits_baseILj3072ES2_S2_fS2_fjLj1024EEEEELb0ELb0EEEvNS_9BwdParamsE,(.L_x_2060 - _ZN10layer_norm22ln_bwd_finalize_kernelINS_22Kernel_traits_finalizeILj3072E13__nv_bfloat16S2_fS2_fjLb0ELj1024ELj4ENS_18Kernel_traits_baseILj3072ES2_S2_fS2_fjLj1024EEEEELb0ELb0EEEvNS_9BwdParamsE)
        .other          _ZN10layer_norm22ln_bwd_finalize_kernelINS_22Kernel_traits_finalizeILj3072E13__nv_bfloat16S2_fS2_fjLb0ELj1024ELj4ENS_18Kernel_traits_baseILj3072ES2_S2_fS2_fjLj1024EEEEELb0ELb0EEEvNS_9BwdParamsE,@"STO_CUDA_ENTRY STV_DEFAULT"
_ZN10layer_norm22ln_bwd_finalize_kernelINS_22Kernel_traits_finalizeILj3072E13__nv_bfloat16S2_fS2_fjLb0ELj1024ELj4ENS_18Kernel_traits_baseILj3072ES2_S2_fS2_fjLj1024EEEEELb0ELb0EEEvNS_9BwdParamsE:
.text._ZN10layer_norm22ln_bwd_finalize_kernelINS_22Kernel_traits_finalizeILj3072E13__nv_bfloat16S2_fS2_fjLb0ELj1024ELj4ENS_18Kernel_traits_baseILj3072ES2_S2_fS2_fjLj1024EEEEELb0ELb0EEEvNS_9BwdParamsE:
        /* <DEDUP_REMOVED lines=19> */
.L_x_667:
        /* <DEDUP_REMOVED lines=28> */
.L_x_658:
        /* <DEDUP_REMOVED lines=35> */
.L_x_657:
[----:B------:R-:W-:Y:S05]  /*0520*/  BSYNC B1 ;  /* 0x0000000000017941 */ /* 0x000fea0003800000 */
.L_x_656:
        /* <DEDUP_REMOVED lines=23> */
.L_x_660:
[----:B------:R-:W-:Y:S05]  /*06a0*/  BSYNC B1 ;  /* 0x0000000000017941 */ /* 0x000fea0003800000 */
.L_x_659:
        /* <DEDUP_REMOVED lines=11> */
.L_x_661:
[----:B------:R-:W-:Y:S05]  /*0760*/  BSYNC B1 ;  /* 0x0000000000017941 */ /* 0x000fea0003800000 */
.L_x_655:
[----:B------:R-:W-:Y:S05]  /*0770*/  BSYNC B0 ;  /* 0x0000000000007941 */ /* 0x000fea0003800000 */
.L_x_654:
        /* <DEDUP_REMOVED lines=11> */
.L_x_668:
        /* <DEDUP_REMOVED lines=18> */
.L_x_669:
[----:B---3--:R-:W-:Y:S02]  /*0950*/  FADD.FTZ R4, R4, R9 ;  /* 0x0000000904047221 */ /* 0x008fe40000010000 */
[----:B-12---:R-:W-:-:S03]  /*0960*/  FADD.FTZ R6, R5, R6 ;  /* 0x0000000605067221 */ /* 0x006fc60000010000 */
[----:B------:R1:W-:Y:S04]  /*0970*/  @!P1 STS [R17.X4+0x2000], R4 ;  /* 0x0020000411009388 */ /* 0x0003e80000004800 */
[----:B------:R1:W-:Y:S02]  /*0980*/  @!P1 STS [R17.X4+0x2080], R6 ;  /* 0x0020800611009388 */ /* 0x0003e40000004800 */
.L_x_662:
        /* <DEDUP_REMOVED lines=17> */
.L_x_666:
[----:B------:R-:W-:Y:S05]  /*0aa0*/  BSYNC B0 ;  /* 0x0000000000007941 */ /* 0x000fea0003800000 */
.L_x_665:
[C---:B------:R-:W-:Y:S02]  /*0ab0*/  ISETP.GT.U32.AND P1, PT, R18.reuse, -0xc01, PT ;  /* 0xfffff3ff1200780c */ /* 0x040fe40003f24070 */
[----:B------:R-:W-:Y:S02]  /*0ac0*/  IADD3 R18, R18, 0xc00, RZ ;  /* 0x00000c0012127810 */ /* 0x000fe40007ffe0ff */
[----:B------:R-:W-:-:S09]  /*0ad0*/  IADD3 R19, R19, 0x600, RZ ;  /* 0x0000060013137810 */ /* 0x000fd20007ffe0ff */
[----:B01----:R-:W-:Y:S05]  /*0ae0*/  @P1 BRA `(.L_x_667) ;  /* 0xfffff64000001947 */ /* 0x003fea000383ffff */
[----:B------:R-:W-:Y:S05]  /*0af0*/  EXIT ;  /* 0x000000000000794d */ /* 0x000fea0003800000 */
.L_x_663:
[----:B--2---:R-:W-:Y:S01]  /*0b00*/  IMAD.MOV.U32 R9, RZ, RZ, R5 ;  /* 0x000000ffff097224 */ /* 0x004fe200078e0005 */
[----:B------:R-:W-:Y:S01]  /*0b10*/  MOV R8, 0x1 ;  /* 0x0000000100087802 */ /* 0x000fe20000000f00 */
[----:B------:R-:W-:Y:S01]  /*0b20*/  IMAD.MOV.U32 R7, RZ, RZ, 0x1f ;  /* 0x0000001fff077424 */ /* 0x000fe200078e00ff */
[----:B------:R-:W-:Y:S02]  /*0b30*/  MOV R10, 0xffffffff ;  /* 0xffffffff000a7802 */ /* 0x000fe40000000f00 */
[----:B------:R-:W-:Y:S02]  /*0b40*/  MOV R2, 0xb60 ;  /* 0x00000b6000027802 */ /* 0x000fe40000000f00 */
[----:B01----:R-:W-:Y:S05]  /*0b50*/  CALL.REL.NOINC `($__internal_42_$__cuda_sm70_shflsync_bfly_p) ;  /* 0x000003b000007944 */ /* 0x003fea0003c00000 */
[----:B-1----:R-:W-:Y:S01]  /*0b60*/  IMAD.MOV.U32 R2, RZ, RZ, R7 ;  /* 0x000000ffff027224 */ /* 0x002fe200078e0007 */
[----:B0-----:R-:W-:Y:S05]  /*0b70*/  BRA `(.L_x_668) ;  /* 0xfffffcb000007947 */ /* 0x001fea000383ffff */
.L_x_664:
[----:B------:R-:W-:Y:S01]  /*0b80*/  HFMA2.MMA R8, -RZ, RZ, 0, 1.1920928955078125e-07 ;  /* 0x00000002ff087435 */ /* 0x000fe200000001ff */
[----:B------:R-:W-:Y:S01]  /*0b90*/  IMAD.MOV.U32 R7, RZ, RZ, 0x1f ;  /* 0x0000001fff077424 */ /* 0x000fe200078e00ff */
[----:B------:R-:W-:Y:S02]  /*0ba0*/  MOV R10, 0xffffffff ;  /* 0xffffffff000a7802 */ /* 0x000fe40000000f00 */
[----:B------:R-:W-:-:S02]  /*0bb0*/  MOV R2, 0xbd0 ;  /* 0x00000bd000027802 */ /* 0x000fc40000000f00 */
[----:B012---:R-:W-:Y:S05]  /*0bc0*/  CALL.REL.NOINC `($__internal_42_$__cuda_sm70_shflsync_bfly_p) ;  /* 0x0000034000007944 */ /* 0x007fea0003c00000 */
[----:B01----:R-:W-:Y:S01]  /*0bd0*/  FADD.FTZ R9, R9, R7 ;  /* 0x0000000709097221 */ /* 0x003fe20000010000 */
[----:B------:R-:W-:Y:S01]  /*0be0*/  HFMA2.MMA R7, -RZ, RZ, 0, 1.847743988037109375e-06 ;  /* 0x0000001fff077435 */ /* 0x000fe200000001ff */
[----:B------:R-:W-:Y:S01]  /*0bf0*/  IMAD.MOV.U32 R8, RZ, RZ, 0x4 ;  /* 0x00000004ff087424 */ /* 0x000fe200078e00ff */
[----:B------:R-:W-:Y:S01]  /*0c00*/  MOV R2, 0xc30 ;  /* 0x00000c3000027802 */ /* 0x000fe20000000f00 */
[----:B------:R-:W-:-:S03]  /*0c10*/  IMAD.MOV.U32 R10, RZ, RZ, -0x1 ;  /* 0xffffffffff0a7424 */ /* 0x000fc600078e00ff */
[----:B------:R-:W-:Y:S05]  /*0c20*/  CALL.REL.NOINC `($__internal_42_$__cuda_sm70_shflsync_bfly_p) ;  /* 0x000002e000007944 */ /* 0x000fea0003c00000 */
[----:B01----:R-:W-:Y:S01]  /*0c30*/  FADD.FTZ R9, R9, R7 ;  /* 0x0000000709097221 */ /* 0x003fe20000010000 */
[----:B------:R-:W-:Y:S01]  /*0c40*/  HFMA2.MMA R7, -RZ, RZ, 0, 1.847743988037109375e-06 ;  /* 0x0000001fff077435 */ /* 0x000fe200000001ff */
[----:B------:R-:W-:Y:S01]  /*0c50*/  MOV R8, 0x8 ;  /* 0x0000000800087802 */ /* 0x000fe20000000f00 */
[----:B------:R-:W-:Y:S01]  /*0c60*/  IMAD.MOV.U32 R10, RZ, RZ, -0x1 ;  /* 0xffffffffff0a7424 */ /* 0x000fe200078e00ff */
[----:B------:R-:W-:-:S03]  /*0c70*/  MOV R2, 0xc90 ;  /* 0x00000c9000027802 */ /* 0x000fc60000000f00 */
[----:B------:R-:W-:Y:S05]  /*0c80*/  CALL.REL.NOINC `($__internal_42_$__cuda_sm70_shflsync_bfly_p) ;  /* 0x0000028000007944 */ /* 0x000fea0003c00000 */
[----:B-1----:R-:W-:Y:S01]  /*0c90*/  FADD.FTZ R6, R9, R7 ;  /* 0x0000000709067221 */ /* 0x002fe20000010000 */
[----:B------:R-:W-:Y:S01]  /*0ca0*/  HFMA2.MMA R7, -RZ, RZ, 0, 1.847743988037109375e-06 ;  /* 0x0000001fff077435 */ /* 0x000fe200000001ff */
[----:B0-----:R-:W-:Y:S01]  /*0cb0*/  MOV R8, 0x10 ;  /* 0x0000001000087802 */ /* 0x001fe20000000f00 */
[----:B------:R-:W-:Y:S01]  /*0cc0*/  IMAD.MOV.U32 R10, RZ, RZ, -0x1 ;  /* 0xffffffffff0a7424 */ /* 0x000fe200078e00ff */
[----:B------:R-:W-:-:S02]  /*0cd0*/  MOV R2, 0xd00 ;  /* 0x00000d0000027802 */ /* 0x000fc40000000f00 */
[----:B------:R-:W-:Y:S02]  /*0ce0*/  MOV R9, R6 ;  /* 0x0000000600097202 */ /* 0x000fe40000000f00 */
[----:B------:R-:W-:Y:S05]  /*0cf0*/  CALL.REL.NOINC `($__internal_42_$__cuda_sm70_shflsync_bfly_p) ;  /* 0x0000021000007944 */ /* 0x000fea0003c00000 */
[----:B0-----:R-:W-:Y:S01]  /*0d00*/  HFMA2.MMA R8, -RZ, RZ, 0, 5.9604644775390625e-08 ;  /* 0x00000001ff087435 */ /* 0x001fe200000001ff */
[----:B-1----:R-:W-:Y:S01]  /*0d10*/  MOV R5, R7 ;  /* 0x0000000700057202 */ /* 0x002fe20000000f00 */
[----:B------:R-:W-:Y:S01]  /*0d20*/  IMAD.MOV.U32 R9, RZ, RZ, R4 ;  /* 0x000000ffff097224 */ /* 0x000fe200078e0004 */
[----:B------:R-:W-:Y:S01]  /*0d30*/  MOV R7, 0x1f ;  /* 0x0000001f00077802 */ /* 0x000fe20000000f00 */
[----:B------:R-:W-:Y:S01]  /*0d40*/  IMAD.MOV.U32 R10, RZ, RZ, -0x1 ;  /* 0xffffffffff0a7424 */ /* 0x000fe200078e00ff */
[----:B------:R-:W-:Y:S02]  /*0d50*/  MOV R2, 0xd70 ;  /* 0x00000d7000027802 */ /* 0x000fe40000000f00 */
[----:B------:R-:W-:Y:S05]  /*0d60*/  CALL.REL.NOINC `($__internal_42_$__cuda_sm70_shflsync_bfly_p) ;  /* 0x000001a000007944 */ /* 0x000fea0003c00000 */
[----:B0-----:R-:W-:Y:S01]  /*0d70*/  HFMA2.MMA R8, -RZ, RZ, 0, 1.1920928955078125e-07 ;  /* 0x00000002ff087435 */ /* 0x001fe200000001ff */
[----:B-1----:R-:W-:Y:S01]  /*0d80*/  FADD.FTZ R9, R4, R7 ;  /* 0x0000000704097221 */ /* 0x002fe20000010000 */
[----:B------:R-:W-:Y:S01]  /*0d90*/  MOV R7, 0x1f ;  /* 0x0000001f00077802 */ /* 0x000fe20000000f00 */
[----:B------:R-:W-:Y:S01]  /*0da0*/  IMAD.MOV.U32 R10, RZ, RZ, -0x1 ;  /* 0xffffffffff0a7424 */ /* 0x000fe200078e00ff */
[----:B------:R-:W-:Y:S02]  /*0db0*/  MOV R2, 0xdd0 ;  /* 0x00000dd000027802 */ /* 0x000fe40000000f00 */
[----:B------:R-:W-:Y:S05]  /*0dc0*/  CALL.REL.NOINC `($__internal_42_$__cuda_sm70_shflsync_bfly_p) ;  /* 0x0000014000007944 */ /* 0x000fea0003c00000 */
[----:B0-----:R-:W-:Y:S01]  /*0dd0*/  HFMA2.MMA R8, -RZ, RZ, 0, 2.384185791015625e-07 ;  /* 0x00000004ff087435 */ /* 0x001fe200000001ff */
[----:B-1----:R-:W-:Y:S01]  /*0de0*/  FADD.FTZ R9, R9, R7 ;  /* 0x0000000709097221 */ /* 0x002fe20000010000 */
[----:B------:R-:W-:Y:S01]  /*0df0*/  MOV R7, 0x1f ;  /* 0x0000001f00077802 */ /* 0x000fe20000000f00 */
[----:B------:R-:W-:Y:S01]  /*0e00*/  IMAD.MOV.U32 R10, RZ, RZ, -0x1 ;  /* 0xffffffffff0a7424 */ /* 0x000fe200078e00ff */
[----:B------:R-:W-:-:S02]  /*0e10*/  MOV R2, 0xe30 ;  /* 0x00000e3000027802 */ /* 0x000fc40000000f00 */
[----:B------:R-:W-:Y:S05]  /*0e20*/  CALL.REL.NOINC `($__internal_42_$__cuda_sm70_shflsync_bfly_p) ;  /* 0x000000e000007944 */ /* 0x000fea0003c00000 */
[----:B0-----:R-:W-:Y:S01]  /*0e30*/  HFMA2.MMA R8, -RZ, RZ, 0, 4.76837158203125e-07 ;  /* 0x00000008ff087435 */ /* 0x001fe200000001ff */
[----:B-1----:R-:W-:Y:S01]  /*0e40*/  FADD.FTZ R9, R9, R7 ;  /* 0x0000000709097221 */ /* 0x002fe20000010000 */
[----:B------:R-:W-:Y:S01]  /*0e50*/  MOV R7, 0x1f ;  /* 0x0000001f00077802 */ /* 0x000fe20000000f00 */
[----:B------:R-:W-:Y:S01]  /*0e60*/  IMAD.MOV.U32 R10, RZ, RZ, -0x1 ;  /* 0xffffffffff0a7424 */ /* 0x000fe200078e00ff */
[----:B------:R-:W-:-:S02]  /*0e70*/  MOV R2, 0xe90 ;  /* 0x00000e9000027802 */ /* 0x000fc40000000f00 */
[----:B------:R-:W-:Y:S05]  /*0e80*/  CALL.REL.NOINC `($__internal_42_$__cuda_sm70_shflsync_bfly_p) ;  /* 0x0000008000007944 */ /* 0x000fea0003c00000 */
[----:B0-----:R-:W-:Y:S01]  /*0e90*/  HFMA2.MMA R8, -RZ, RZ, 0, 9.5367431640625e-07 ;  /* 0x00000010ff087435 */ /* 0x001fe200000001ff */
[----:B-1----:R-:W-:Y:S01]  /*0ea0*/  FADD.FTZ R9, R9, R7 ;  /* 0x0000000709097221 */ /* 0x002fe20000010000 */
[----:B------:R-:W-:Y:S01]  /*0eb0*/  MOV R7, 0x1f ;  /* 0x0000001f00077802 */ /* 0x000fe20000000f00 */
[----:B------:R-:W-:Y:S01]  /*0ec0*/  IMAD.MOV.U32 R10, RZ, RZ, -0x1 ;  /* 0xffffffffff0a7424 */ /* 0x000fe200078e00ff */
[----:B------:R-:W-:-:S02]  /*0ed0*/  MOV R2, 0xef0 ;  /* 0x00000ef000027802 */ /* 0x000fc40000000f00 */
[----:B------:R-:W-:Y:S05]  /*0ee0*/  CALL.REL.NOINC `($__internal_42_$__cuda_sm70_shflsync_bfly_p) ;  /* 0x0000002000007944 */ /* 0x000fea0003c00000 */
[----:B-1----:R-:W-:Y:S01]  /*0ef0*/  MOV R4, R7 ;  /* 0x0000000700047202 */ /* 0x002fe20000000f00 */
[----:B0-----:R-:W-:Y:S05]  /*0f00*/  BRA `(.L_x_669) ;  /* 0xfffffa4000007947 */ /* 0x001fea000383ffff */
        .weak           $__internal_42_$__cuda_sm70_shflsync_bfly_p
        .type           $__internal_42_$__cuda_sm70_shflsync_bfly_p,@function
        .size           $__internal_42_$__cuda_sm70_shflsync_bfly_p,(.L_x_2060 - $__internal_42_$__cuda_sm70_shflsync_bfly_p)
$__internal_42_$__cuda_sm70_shflsync_bfly_p:
[----:B------:R-:W-:Y:S01]  /*0f10*/  HFMA2.MMA R3, -RZ, RZ, 0, 0 ;  /* 0x00000000ff037435 */ /* 0x000fe200000001ff */
[----:B------:R-:W-:Y:S04]  /*0f20*/  WARPSYNC R10 ;  /* 0x0000000a00007348 */ /* 0x000fe80003800000 */
[----:B------:R0:W1:Y:S01]  /*0f30*/  SHFL.BFLY PT, R7, R9, R8, R7 ;  /* 0x0c00000809077389 */ /* 0x00006200000e0007 */
[----:B------:R-:W-:Y:S05]  /*0f40*/  RET.REL.NODEC R2 `(_ZN10layer_norm22ln_bwd_finalize_kernelINS_22Kernel_traits_finalizeILj3072E13__nv_bfloat16S2_fS2_fjLb0ELj1024ELj4ENS_18Kernel_traits_baseILj3072ES2_S2_fS2_fjLj1024EEEEELb0ELb0EEEvNS_9BwdParamsE) ;  /* 0xfffff0b002007950 */ /* 0x000fea0003c3ffff */
.L_x_670:
        /* <DEDUP_REMOVED lines=11> */
.L_x_2060:


//--------------------- .text._ZN10layer_norm40ln_parallel_residual_bwd_finalize_kernelINS_22Kernel_traits_finalizeILj3072E13__nv_bfloat16S2_fS2_fjLb0ELj1024ELj4ENS_18Kernel_traits_baseILj3072ES2_S2_fS2_fjLj1024EEEEELb0EEEvNS_9BwdParamsE --------------------------
	.section	.text._ZN10layer_norm40ln_parallel_residual_bwd_finalize_kernelINS_22Kernel_traits_finalizeILj3072E13__nv_bfloat16S2_fS2_fjLb0ELj1024ELj4ENS_18Kernel_traits_baseILj3072ES2_S2_fS2_fjLj1024EEEEELb0EEEvNS_9BwdParamsE,"ax",@progbits
	.sectioninfo	@"SHI_REGISTERS=32"
	.align	128
        .global         _ZN10layer_norm40ln_parallel_residual_bwd_finalize_kernelINS_22Kernel_traits_finalizeILj3072E13__nv_bfloat16S2_fS2_fjLb0ELj1024ELj4ENS_18Kernel_traits_baseILj3072ES2_S2_fS2_fjLj1024EEEEELb0EEEvNS_9BwdParamsE
        .type           _ZN10layer_norm40ln_parallel_residual_bwd_finalize_kernelINS_22Kernel_traits_finalizeILj3072E13__nv_bfloat16S2_fS2_fjLb0ELj1024ELj4ENS_18Kernel_traits_baseILj3072ES2_S2_fS2_fjLj1024EEEEELb0EEEvNS_9BwdParamsE,@function
        .size           _ZN10layer_norm40ln_parallel_residual_bwd_finalize_kernelINS_22Kernel_traits_finalizeILj3072E13__nv_bfloat16S2_fS2_fjLb0ELj1024ELj4ENS_18Kernel_traits_baseILj3072ES2_S2_fS2_fjLj1024EEEEELb0EEEvNS_9BwdParamsE,(.L_x_2061 - _ZN10layer_norm40ln_parallel_residual_bwd_finalize_kernelINS_22Kernel_traits_finalizeILj3072E13__nv_bfloat16S2_fS2_fjLb0ELj1024ELj4ENS_18Kernel_traits_baseILj3072ES2_S2_fS2_fjLj1024EEEEELb0EEEvNS_9BwdParamsE)
        .other          _ZN10layer_norm40ln_parallel_residual_bwd_finalize_kernelINS_22Kernel_traits_finalizeILj3072E13__nv_bfloat16S2_fS2_fjLb0ELj1024ELj4ENS_18Kernel_traits_baseILj3072ES2_S2_fS2_fjLj1024EEEEELb0EEEvNS_9BwdParamsE,@"STO_CUDA_ENTRY STV_DEFAULT"
_ZN10layer_norm40ln_parallel_residual_bwd_finalize_kernelINS_22Kernel_traits_finalizeILj3072E13__nv_bfloat16S2_fS2_fjLb0ELj1024ELj4ENS_18Kernel_traits_baseILj3072ES2_S2_fS2_fjLj1024EEEEELb0EEEvNS_9BwdParamsE:
.text._ZN10layer_norm40ln_parallel_residual_bwd_finalize_kernelINS_22Kernel_traits_finalizeILj3072E13__nv_bfloat16S2_fS2_fjLb0ELj1024ELj4ENS_18Kernel_traits_baseILj3072ES2_S2_fS2_fjLj1024EEEEELb0EEEvNS_9BwdParamsE:
        /* <DEDUP_REMOVED lines=19> */
.L_x_685:
        /* <DEDUP_REMOVED lines=36> */
.L_x_675:
        /* <DEDUP_REMOVED lines=59> */
.L_x_674:
[----:B------:R-:W-:Y:S05]  /*0720*/  BSYNC B1 ;  /* 0x0000000000017941 */ /* 0x000fea0003800000 */
.L_x_673:
        /* <DEDUP_REMOVED lines=35> */
.L_x_677:
[----:B------:R-:W-:Y:S05]  /*0960*/  BSYNC B1 ;  /* 0x0000000000017941 */ /* 0x000fea0003800000 */
.L_x_676:
        /* <DEDUP_REMOVED lines=17> */
.L_x_678:
[----:B------:R-:W-:Y:S05]  /*0a80*/  BSYNC B1 ;  /* 0x0000000000017941 */ /* 0x000fea0003800000 */
.L_x_672:
[----:B------:R-:W-:Y:S05]  /*0a90*/  BSYNC B0 ;  /* 0x0000000000007941 */ /* 0x000fea0003800000 */
.L_x_671:
        /* <DEDUP_REMOVED lines=14> */
.L_x_686:
        /* <DEDUP_REMOVED lines=36> */
.L_x_687:
        /* <DEDUP_REMOVED lines=11> */
.L_x_679:
        /* <DEDUP_REMOVED lines=25> */
.L_x_683:
[----:B------:R-:W-:Y:S05]  /*1000*/  BSYNC B0 ;  /* 0x0000000000007941 */ /* 0x000fea0003800000 */
.L_x_682:
[C---:B------:R-:W-:Y:S02]  /*1010*/  ISETP.GT.U32.AND P1, PT, R4.reuse, -0xc01, PT ;  /* 0xfffff3ff0400780c */ /* 0x040fe40003f24070 */
[----:B------:R-:W-:-:S02]  /*1020*/  IADD3 R4, R4, 0xc00, RZ ;  /* 0x00000c0004047810 */ /* 0x000fc40007ffe0ff */
[----:B------:R-:W-:-:S09]  /*1030*/  IADD3 R5, R5, 0x600, RZ ;  /* 0x0000060005057810 */ /* 0x000fd20007ffe0ff */
[----:B0-----:R-:W-:Y:S01]  /*1040*/  @!P1 CALL.REL.NOINC `(.L_x_684) ;  /* 0x0000001000009944 */ /* 0x001fe20003c00000 */
[----:B------:R-:W-:Y:S05]  /*1050*/  BRA `(.L_x_685) ;  /* 0xfffff0d000007947 */ /* 0x000fea000383ffff */
.L_x_684:
[----:B------:R-:W-:Y:S05]  /*1060*/  EXIT ;  /* 0x000000000000794d */ /* 0x000fea0003800000 */
.L_x_680:
[----:B------:R-:W-:Y:S01]  /*1070*/  HFMA2.MMA R17, -RZ, RZ, 0, 1.847743988037109375e-06 ;  /* 0x0000001fff117435 */ /* 0x000fe200000001ff */
[----:B----4-:R-:W-:Y:S01]  /*1080*/  IMAD.MOV.U32 R19, RZ, RZ, R12 ;  /* 0x000000ffff137224 */ /* 0x010fe200078e000c */
[----:B------:R-:W-:Y:S02]  /*1090*/  MOV R16, 0x1 ;  /* 0x0000000100107802 */ /* 0x000fe40000000f00 */
[----:B------:R-:W-:Y:S02]  /*10a0*/  MOV R14, 0xffffffff ;  /* 0xffffffff000e7802 */ /* 0x000fe40000000f00 */
[----:B------:R-:W-:Y:S02]  /*10b0*/  MOV R8, 0x10d0 ;  /* 0x000010d000087802 */ /* 0x000fe40000000f00 */
[----:B0123--:R-:W-:Y:S05]  /*10c0*/  CALL.REL.NOINC `($__internal_43_$__cuda_sm70_shflsync_bfly_p) ;  /* 0x000007b000007944 */ /* 0x00ffea0003c00000 */
[----:B01----:R-:W-:Y:S05]  /*10d0*/  BRA `(.L_x_686) ;  /* 0xfffffaa000007947 */ /* 0x003fea000383ffff */
.L_x_681:
[----:B------:R-:W-:Y:S01]  /*10e0*/  HFMA2.MMA R16, -RZ, RZ, 0, 1.1920928955078125e-07 ;  /* 0x00000002ff107435 */ /* 0x000fe200000001ff */
[----:B------:R-:W-:Y:S01]  /*10f0*/  IMAD.MOV.U32 R19, RZ, RZ, R12 ;  /* 0x000000ffff137224 */ /* 0x000fe200078e000c */
[----:B------:R-:W-:Y:S02]  /*1100*/  MOV R17, 0x1f ;  /* 0x0000001f00117802 */ /* 0x000fe40000000f00 */
[----:B------:R-:W-:-:S02]  /*1110*/  MOV R14, 0xffffffff ;  /* 0xffffffff000e7802 */ /* 0x000fc40000000f00 */
[----:B------:R-:W-:Y:S02]  /*1120*/  MOV R8, 0x1140 ;  /* 0x0000114000087802 */ /* 0x000fe40000000f00 */
[----:B-123--:R-:W-:Y:S05]  /*1130*/  CALL.REL.NOINC `($__internal_43_$__cuda_sm70_shflsync_bfly_p) ;  /* 0x0000074000007944 */ /* 0x00efea0003c00000 */
[----:B0-----:R-:W-:Y:S01]  /*1140*/  HFMA2.MMA R17, -RZ, RZ, 0, 1.847743988037109375e-06 ;  /* 0x0000001fff117435 */ /* 0x001fe200000001ff */
[----:B-1----:R-:W-:Y:S01]  /*1150*/  FADD.FTZ R19, R12, R14 ;  /* 0x0000000e0c137221 */ /* 0x002fe20000010000 */
[----:B------:R-:W-:Y:S01]  /*1160*/  MOV R14, 0xffffffff ;  /* 0xffffffff000e7802 */ /* 0x000fe20000000f00 */
[----:B------:R-:W-:Y:S01]  /*1170*/  IMAD.MOV.U32 R16, RZ, RZ, 0x4 ;  /* 0x00000004ff107424 */ /* 0x000fe200078e00ff */
[----:B------:R-:W-:Y:S02]  /*1180*/  MOV R8, 0x11a0 ;  /* 0x000011a000087802 */ /* 0x000fe40000000f00 */
[----:B------:R-:W-:Y:S05]  /*1190*/  CALL.REL.NOINC `($__internal_43_$__cuda_sm70_shflsync_bfly_p) ;  /* 0x000006e000007944 */ /* 0x000fea0003c00000 */
[----:B0-----:R-:W-:Y:S01]  /*11a0*/  HFMA2.MMA R16, -RZ, RZ, 0, 4.76837158203125e-07 ;  /* 0x00000008ff107435 */ /* 0x001fe200000001ff */
[----:B-1----:R-:W-:Y:S01]  /*11b0*/  FADD.FTZ R19, R19, R14 ;  /* 0x0000000e13137221 */ /* 0x002fe20000010000 */
[----:B------:R-:W-:Y:S01]  /*11c0*/  MOV R14, 0xffffffff ;  /* 0xffffffff000e7802 */ /* 0x000fe20000000f00 */
[----:B------:R-:W-:Y:S01]  /*11d0*/  IMAD.MOV.U32 R17, RZ, RZ, 0x1f ;  /* 0x0000001fff117424 */ /* 0x000fe200078e00ff */
[----:B------:R-:W-:Y:S02]  /*11e0*/  MOV R8, 0x1200 ;  /* 0x0000120000087802 */ /* 0x000fe40000000f00 */
[----:B------:R-:W-:Y:S05]  /*11f0*/  CALL.REL.NOINC `($__internal_43_$__cuda_sm70_shflsync_bfly_p) ;  /* 0x0000068000007944 */ /* 0x000fea0003c00000 */
[----:B-1----:R-:W-:Y:S01]  /*1200*/  FADD.FTZ R12, R19, R14 ;  /* 0x0000000e130c7221 */ /* 0x002fe20000010000 */
[----:B0-----:R-:W-:Y:S01]  /*1210*/  HFMA2.MMA R16, -RZ, RZ, 0, 9.5367431640625e-07 ;  /* 0x00000010ff107435 */ /* 0x001fe200000001ff */
[----:B------:R-:W-:Y:S01]  /*1220*/  MOV R17, 0x1f ;  /* 0x0000001f00117802 */ /* 0x000fe20000000f00 */
[----:B------:R-:W-:Y:S01]  /*1230*/  IMAD.MOV.U32 R14, RZ, RZ, -0x1 ;  /* 0xffffffffff0e7424 */ /* 0x000fe200078e00ff */
[----:B------:R-:W-:-:S02]  /*1240*/  MOV R8, 0x1270 ;  /* 0x0000127000087802 */ /* 0x000fc40000000f00 */
[----:B------:R-:W-:Y:S02]  /*1250*/  MOV R19, R12 ;  /* 0x0000000c00137202 */ /* 0x000fe40000000f00 */
[----:B------:R-:W-:Y:S05]  /*1260*/  CALL.REL.NOINC `($__internal_43_$__cuda_sm70_shflsync_bfly_p) ;  /* 0x0000061000007944 */ /* 0x000fea0003c00000 */
[----:B0-----:R-:W-:Y:S01]  /*1270*/  HFMA2.MMA R17, -RZ, RZ, 0, 1.847743988037109375e-06 ;  /* 0x0000001fff117435 */ /* 0x001fe200000001ff */
[----:B-1----:R-:W-:Y:S01]  /*1280*/  MOV R15, R14 ;  /* 0x0000000e000f7202 */ /* 0x002fe20000000f00 */
[----:B------:R-:W-:Y:S01]  /*1290*/  IMAD.MOV.U32 R16, RZ, RZ, 0x1 ;  /* 0x00000001ff107424 */ /* 0x000fe200078e00ff */
[----:B------:R-:W-:Y:S02]  /*12a0*/  MOV R19, R13 ;  /* 0x0000000d00137202 */ /* 0x000fe40000000f00 */
[----:B------:R-:W-:Y:S02]  /*12b0*/  MOV R14, 0xffffffff ;  /* 0xffffffff000e7802 */ /* 0x000fe40000000f00 */
[----:B------:R-:W-:Y:S02]  /*12c0*/  MOV R8, 0x12e0 ;  /* 0x000012e000087802 */ /* 0x000fe40000000f00 */
[----:B------:R-:W-:Y:S05]  /*12d0*/  CALL.REL.NOINC `($__internal_43_$__cuda_sm70_shflsync_bfly_p) ;  /* 0x000005a000007944 */ /* 0x000fea0003c00000 */
[----:B0-----:R-:W-:Y:S01]  /*12e0*/  HFMA2.MMA R16, -RZ, RZ, 0, 1.1920928955078125e-07 ;  /* 0x00000002ff107435 */ /* 0x001fe200000001ff */
[----:B-1----:R-:W-:Y:S01]  /*12f0*/  FADD.FTZ R19, R13, R14 ;  /* 0x0000000e0d137221 */ /* 0x002fe20000010000 */
[----:B------:R-:W-:Y:S01]  /*1300*/  MOV R14, 0xffffffff ;  /* 0xffffffff000e7802 */ /* 0x000fe20000000f00 */
[----:B------:R-:W-:Y:S01]  /*1310*/  IMAD.MOV.U32 R17, RZ, RZ, 0x1f ;  /* 0x0000001fff117424 */ /* 0x000fe200078e00ff */
[----:B------:R-:W-:-:S02]  /*1320*/  MOV R8, 0x1340 ;  /* 0x0000134000087802 */ /* 0x000fc40000000f00 */
[----:B------:R-:W-:Y:S05]  /*1330*/  CALL.REL.NOINC `($__internal_43_$__cuda_sm70_shflsync_bfly_p) ;  /* 0x0000054000007944 */ /* 0x000fea0003c00000 */
[----:B0-----:R-:W-:Y:S01]  /*1340*/  HFMA2.MMA R16, -RZ, RZ, 0, 2.384185791015625e-07 ;  /* 0x00000004ff107435 */ /* 0x001fe200000001ff */
[----:B-1----:R-:W-:Y:S01]  /*1350*/  FADD.FTZ R19, R19, R14 ;  /* 0x0000000e13137221 */ /* 0x002fe20000010000 */
[----:B------:R-:W-:Y:S01]  /*1360*/  MOV R17, 0x1f ;  /* 0x0000001f00117802 */ /* 0x000fe20000000f00 */
[----:B------:R-:W-:Y:S01]  /*1370*/  IMAD.MOV.U32 R14, RZ, RZ, -0x1 ;  /* 0xffffffffff0e7424 */ /* 0x000fe200078e00ff */
[----:B------:R-:W-:-:S02]  /*1380*/  MOV R8, 0x13a0 ;  /* 0x000013a000087802 */ /* 0x000fc40000000f00 */
[----:B------:R-:W-:Y:S05]  /*1390*/  CALL.REL.NOINC `($__internal_43_$__cuda_sm70_shflsync_bfly_p) ;  /* 0x000004e000007944 */ /* 0x000fea0003c00000 */
[----:B0-----:R-:W-:Y:S01]  /*13a0*/  HFMA2.MMA R16, -RZ, RZ, 0, 4.76837158203125e-07 ;  /* 0x00000008ff107435 */ /* 0x001fe200000001ff */
[----:B-1----:R-:W-:Y:S01]  /*13b0*/  FADD.FTZ R19, R19, R14 ;  /* 0x0000000e13137221 */ /* 0x002fe20000010000 */
[----:B------:R-:W-:-:S02]  /*13c0*/  MOV R17, 0x1f ;  /* 0x0000001f00117802 */ /* 0x000fc40000000f00 */
[----:B------:R-:W-:Y:S02]  /*13d0*/  MOV R14, 0xffffffff ;  /* 0xffffffff000e7802 */ /* 0x000fe40000000f00 */
[----:B------:R-:W-:Y:S02]  /*13e0*/  MOV R8, 0x1400 ;  /* 0x0000140000087802 */ /* 0x000fe40000000f00 */
[----:B------:R-:W-:Y:S05]  /*13f0*/  CALL.REL.NOINC `($__internal_43_$__cuda_sm70_shflsync_bfly_p) ;  /* 0x0000048000007944 */ /* 0x000fea0003c00000 */
[----:B-1----:R-:W-:Y:S01]  /*1400*/  FADD.FTZ R13, R19, R14 ;  /* 0x0000000e130d7221 */ /* 0x002fe20000010000 */
[----:B0-----:R-:W-:Y:S01]  /*1410*/  HFMA2.MMA R17, -RZ, RZ, 0, 1.847743988037109375e-06 ;  /* 0x0000001fff117435 */ /* 0x001fe200000001ff */
[----:B------:R-:W-:Y:S01]  /*1420*/  IMAD.MOV.U32 R16, RZ, RZ, 0x10 ;  /* 0x00000010ff107424 */ /* 0x000fe200078e00ff */
[----:B------:R-:W-:Y:S02]  /*1430*/  MOV R14, 0xffffffff ;  /* 0xffffffff000e7802 */ /* 0x000fe40000000f00 */
[----:B------:R-:W-:Y:S02]  /*1440*/  MOV R19, R13 ;  /* 0x0000000d00137202 */ /* 0x000fe40000000f00 */
[----:B------:R-:W-:Y:S02]  /*1450*/  MOV R8, 0x1470 ;  /* 0x0000147000087802 */ /* 0x000fe40000000f00 */
[----:B------:R-:W-:Y:S05]  /*1460*/  CALL.REL.NOINC `($__internal_43_$__cuda_sm70_shflsync_bfly_p) ;  /* 0x0000041000007944 */ /* 0x000fea0003c00000 */
[----:B0-----:R-:W-:Y:S01]  /*1470*/  HFMA2.MMA R16, -RZ, RZ, 0, 5.9604644775390625e-08 ;  /* 0x00000001ff107435 */ /* 0x001fe200000001ff */
[----:B-1----:R-:W-:Y:S01]  /*1480*/  IMAD.MOV.U32 R18, RZ, RZ, R14 ;  /* 0x000000ffff127224 */ /* 0x002fe200078e000e */
[----:B------:R-:W-:Y:S01]  /*1490*/  MOV R19, R11 ;  /* 0x0000000b00137202 */ /* 0x000fe20000000f00 */
[----:B------:R-:W-:Y:S01]  /*14a0*/  IMAD.MOV.U32 R14, RZ, RZ, -0x1 ;  /* 0xffffffffff0e7424 */ /* 0x000fe200078e00ff */
[----:B------:R-:W-:-:S02]  /*14b0*/  MOV R17, 0x1f ;  /* 0x0000001f00117802 */ /* 0x000fc40000000f00 */
[----:B------:R-:W-:Y:S02]  /*14c0*/  MOV R8, 0x14e0 ;  /* 0x000014e000087802 */ /* 0x000fe40000000f00 */
[----:B------:R-:W-:Y:S05]  /*14d0*/  CALL.REL.NOINC `($__internal_43_$__cuda_sm70_shflsync_bfly_p) ;  /* 0x000003a000007944 */ /* 0x000fea0003c00000 */
[----:B0-----:R-:W-:Y:S01]  /*14e0*/  HFMA2.MMA R16, -RZ, RZ, 0, 1.1920928955078125e-07 ;  /* 0x00000002ff107435 */ /* 0x001fe200000001ff */
[----:B-1----:R-:W-:Y:S01]  /*14f0*/  FADD.FTZ R19, R11, R14 ;  /* 0x0000000e0b137221 */ /* 0x002fe20000010000 */
[----:B------:R-:W-:Y:S02]  /*1500*/  MOV R17, 0x1f ;  /* 0x0000001f00117802 */ /* 0x000fe40000000f00 */
[----:B------:R-:W-:Y:S02]  /*1510*/  MOV R14, 0xffffffff ;  /* 0xffffffff000e7802 */ /* 0x000fe40000000f00 */
[----:B------:R-:W-:Y:S02]  /*1520*/  MOV R8, 0x1540 ;  /* 0x0000154000087802 */ /* 0x000fe40000000f00 */
[----:B------:R-:W-:Y:S05]  /*1530*/  CALL.REL.NOINC `($__internal_43_$__cuda_sm70_shflsync_bfly_p) ;  /* 0x0000034000007944 */ /* 0x000fea0003c00000 */
[----:B0-----:R-:W-:Y:S01]  /*1540*/  HFMA2.MMA R17, -RZ, RZ, 0, 1.847743988037109375e-06 ;  /* 0x0000001fff117435 */ /* 0x001fe200000001ff */
[----:B-1----:R-:W-:Y:S01]  /*1550*/  FADD.FTZ R19, R19, R14 ;  /* 0x0000000e13137221 */ /* 0x002fe20000010000 */
[----:B------:R-:W-:Y:S01]  /*1560*/  MOV R14, 0xffffffff ;  /* 0xffffffff000e7802 */ /* 0x000fe20000000f00 */
[----:B------:R-:W-:Y:S01]  /*1570*/  IMAD.MOV.U32 R16, RZ, RZ, 0x4 ;  /* 0x00000004ff107424 */ /* 0x000fe200078e00ff */
[----:B------:R-:W-:-:S02]  /*1580*/  MOV R8, 0x15a0 ;  /* 0x000015a000087802 */ /* 0x000fc40000000f00 */
[----:B------:R-:W-:Y:S05]  /*1590*/  CALL.REL.NOINC `($__internal_43_$__cuda_sm70_shflsync_bfly_p) ;  /* 0x000002e000007944 */ /* 0x000fea0003c00000 */
[----:B0-----:R-:W-:Y:S01]  /*15a0*/  HFMA2.MMA R16, -RZ, RZ, 0, 4.76837158203125e-07 ;  /* 0x00000008ff107435 */ /* 0x001fe200000001ff */
[----:B-1----:R-:W-:Y:S01]  /*15b0*/  FADD.FTZ R19, R19, R14 ;  /* 0x0000000e13137221 */ /* 0x002fe20000010000 */
[----:B------:R-:W-:Y:S01]  /*15c0*/  MOV R14, 0xffffffff ;  /* 0xffffffff000e7802 */ /* 0x000fe20000000f00 */
[----:B------:R-:W-:Y:S01]  /*15d0*/  IMAD.MOV.U32 R17, RZ, RZ, 0x1f ;  /* 0x0000001fff117424 */ /* 0x000fe200078e00ff */
[----:B------:R-:W-:-:S02]  /*15e0*/  MOV R8, 0x1600 ;  /* 0x0000160000087802 */ /* 0x000fc40000000f00 */
        /* <DEDUP_REMOVED lines=33> */
[----:B0-----:R-:W-:Y:S01]  /*1800*/  HFMA2.MMA R17, -RZ, RZ, 0, 1.847743988037109375e-06 ;  /* 0x0000001fff117435 */ /* 0x001fe200000001ff */
[----:B-1----:R-:W-:Y:S01]  /*1810*/  FADD.FTZ R19, R19, R14 ;  /* 0x0000000e13137221 */ /* 0x002fe20000010000 */
[----:B------:R-:W-:Y:S01]  /*1820*/  MOV R14, 0xffffffff ;  /* 0xffffffff000e7802 */ /* 0x000fe20000000f00 */
[----:B------:R-:W-:Y:S01]  /*1830*/  IMAD.MOV.U32 R16, RZ, RZ, 0x10 ;  /* 0x00000010ff107424 */ /* 0x000fe200078e00ff */
[----:B------:R-:W-:Y:S02]  /*1840*/  MOV R8, 0x1860 ;  /* 0x0000186000087802 */ /* 0x000fe40000000f00 */
[----:B------:R-:W-:Y:S05]  /*1850*/  CALL.REL.NOINC `($__internal_43_$__cuda_sm70_shflsync_bfly_p) ;  /* 0x0000002000007944 */ /* 0x000fea0003c00000 */
[----:B-1----:R-:W-:Y:S01]  /*1860*/  MOV R8, R14 ;  /* 0x0000000e00087202 */ /* 0x002fe20000000f00 */
[----:B0-----:R-:W-:Y:S05]  /*1870*/  BRA `(.L_x_687) ;  /* 0xfffff54000007947 */ /* 0x001fea000383ffff */
        .weak           $__internal_43_$__cuda_sm70_shflsync_bfly_p
        .type           $__internal_43_$__cuda_sm70_shflsync_bfly_p,@function
        .size           $__internal_43_$__cuda_sm70_shflsync_bfly_p,(.L_x_2061 - $__internal_43_$__cuda_sm70_shflsync_bfly_p)
$__internal_43_$__cuda_sm70_shflsync_bfly_p:
[----:B------:R-:W-:Y:S01]  /*1880*/  HFMA2.MMA R9, -RZ, RZ, 0, 0 ;  /* 0x00000000ff097435 */ /* 0x000fe200000001ff */
[----:B------:R-:W-:Y:S04]  /*1890*/  WARPSYNC R14 ;  /* 0x0000000e00007348 */ /* 0x000fe80003800000 */
[----:B------:R0:W1:Y:S01]  /*18a0*/  SHFL.BFLY PT, R14, R19, R16, R17 ;  /* 0x0c000010130e7389 */ /* 0x00006200000e0011 */
[----:B------:R-:W-:Y:S05]  /*18b0*/  RET.REL.NODEC R8 `(_ZN10layer_norm40ln_parallel_residual_bwd_finalize_kernelINS_22Kernel_traits_finalizeILj3072E13__nv_bfloat16S2_fS2_fjLb0ELj1024ELj4ENS_18Kernel_traits_baseILj3072ES2_S2_fS2_fjLj1024EEEEELb0EEEvNS_9BwdParamsE) ;  /* 0xffffe74008007950 */ /* 0x000fea0003c3ffff */
.L_x_688:
        /* <DEDUP_REMOVED lines=12> */
.L_x_2061:


//--------------------- .text._ZN10layer_norm31ln_parallel_residual_bwd_kernelINS_13Kernel_traitsI13__nv_bfloat16S2_fS2_fjLj3072ELj1ELj1ELj4ELj16ENS_18Kernel_traits_baseILj3072ES2_S2_fS2_fjLj128EEEEELb1ELb1ELb0EEEvNS_9BwdParamsE --------------------------
	.section	.text._ZN10layer_norm31ln_parallel_residual_bwd_kernelINS_13Kernel_traitsI13__nv_bfloat16S2_fS2_fjLj3072ELj1ELj1ELj4ELj16ENS_18Kernel_traits_baseILj3072ES2_S2_fS2_fjLj128EEEEELb1ELb1ELb0EEEvNS_9BwdParamsE,"ax",@progbits
	.sectioninfo	@"SHI_REGISTERS=205"
	.align	128
        .global         _ZN10layer_norm31ln_parallel_residual_bwd_kernelINS_13Kernel_traitsI13__nv_bfloat16S2_fS2_fjLj3072ELj1ELj1ELj4ELj16ENS_18Kernel_traits_baseILj3072ES2_S2_fS2_fjLj128EEEEELb1ELb1ELb0EEEvNS_9BwdParamsE
        .type           _ZN10layer_norm31ln_parallel_residual_bwd_kernelINS_13Kernel_traitsI13__nv_bfloat16S2_fS2_fjLj3072ELj1ELj1ELj4ELj16ENS_18Kernel_traits_baseILj3072ES2_S2_fS2_fjLj128EEEEELb1ELb1ELb0EEEvNS_9BwdParamsE,@function
        .size           _ZN10layer_norm31ln_parallel_residual_bwd_kernelINS_13Kernel_traitsI13__nv_bfloat16S2_fS2_fjLj3072ELj1ELj1ELj4ELj16ENS_18Kernel_traits_baseILj3072ES2_S2_fS2_fjLj128EEEEELb1ELb1ELb0EEEvNS_9BwdParamsE,(.L_x_2062 - _ZN10layer_norm31ln_parallel_residual_bwd_kernelINS_13Kernel_traitsI13__nv_bfloat16S2_fS2_fjLj3072ELj1ELj1ELj4ELj16ENS_18Kernel_traits_baseILj3072ES2_S2_fS2_fjLj128EEEEELb1ELb1ELb0EEEvNS_9BwdParamsE)
        .other          _ZN10layer_norm31ln_parallel_residual_bwd_kernelINS_13Kernel_traitsI13__nv_bfloat16S2_fS2_fjLj3072ELj1ELj1ELj4ELj16ENS_18Kernel_traits_baseILj3072ES2_S2_fS2_fjLj128EEEEELb1ELb1ELb0EEEvNS_9BwdParamsE,@"STO_CUDA_ENTRY STV_DEFAULT"
_ZN10layer_norm31ln_parallel_residual_bwd_kernelINS_13Kernel_traitsI13__nv_bfloat16S2_fS2_fjLj3072ELj1ELj1ELj4ELj16ENS_18Kernel_traits_baseILj3072ES2_S2_fS2_fjLj128EEEEELb1ELb1ELb0EEEvNS_9BwdParamsE:
.text._ZN10layer_norm31ln_parallel_residual_bwd_kernelINS_13Kernel_traitsI13__nv_bfloat16S2_fS2_fjLj3072ELj1ELj1ELj4ELj16ENS_18Kernel_traits_baseILj3072ES2_S2_fS2_fjLj128EEEEELb1ELb1ELb0EEEvNS_9BwdParamsE:
        /* <DEDUP_REMOVED lines=14> */
[----:B------:R-:W-:Y:S02]  /*00e0*/  @P4 IMAD.MOV.U32 R7, RZ, RZ, 0x10 ;  /* 0x00000010ff074424 */ /* 0x000fe400078e00ff */
[----:B------:R-:W-:Y:S02]  /*00f0*/  @P3 IMAD.MOV.U32 R5, RZ, RZ, 0x10 ;  /* 0x00000010ff053424 */ /* 0x000fe400078e00ff */
[C---:B------:R-:W-:Y:S01]  /*0100*/  @P5 IMAD.WIDE.U32 R2, R4.reuse, R3, c[0x0][0x1b0] ;  /* 0x00006c0004025625 */ /* 0x040fe200078e0003 */
[----:B------:R-:W-:-:S04]  /*0110*/  @P5 LOP3.LUT R4, R4, 0x80, RZ, 0xfc, !PT ;  /* 0x0000008004045812 */ /* 0x000fc800078efcff */
[----:B------:R1:W5:Y:S01]  /*0120*/  @P5 LDG.E.128 R52, [R2.64] ;  /* 0x0000000402345981 */ /* 0x000362000c1e1d00 */
[----:B0-----:R-:W-:Y:S01]  /*0130*/  LEA.HI R119, R184, UR6, RZ, 0x19 ;  /* 0x00000006b8777c11 */ /* 0x001fe2000f8fc8ff */
[C---:B------:R-:W-:Y:S01]  /*0140*/  @P4 IMAD.WIDE.U32 R6, R4.reuse, R7, c[0x0][0x1b0] ;  /* 0x00006c0004064625 */ /* 0x040fe200078e0007 */
[----:B------:R-:W-:Y:S02]  /*0150*/  @P4 IADD3 R4, R4, 0x80, RZ ;  /* 0x0000008004044810 */ /* 0x000fe40007ffe0ff */
[----:B------:R-:W-:Y:S01]  /*0160*/  ISETP.GE.AND P0, PT, R119, c[0x0][0x164], PT ;  /* 0x0000590077007a0c */ /* 0x000fe20003f06270 */
[----:B------:R-:W-:Y:S01]  /*0170*/  CS2R R48, SRZ ;  /* 0x0000000000307805 */ /* 0x000fe2000001ff00 */
[----:B------:R0:W5:Y:S01]  /*0180*/  @P4 LDG.E.128 R56, [R6.64] ;  /* 0x0000000406384981 */ /* 0x000162000c1e1d00 */
        /* <DEDUP_REMOVED lines=26> */
[----:B-1----:R-:W0:Y:S01]  /*0330*/  LDC.U8 R183, c[0x0][0x1f0] ;  /* 0x00007c00ffb77b82 */ /* 0x002e220000000000 */
        /* <DEDUP_REMOVED lines=26> */
.L_x_704:
[----:B------:R-:W-:-:S04]  /*04e0*/  IMAD.MOV.U32 R88, RZ, RZ, 0x4 ;  /* 0x00000004ff587424 */ /* 0x000fc800078e00ff */
[----:B------:R-:W-:-:S06]  /*04f0*/  IMAD.WIDE R90, R119, R88, c[0x0][0x1a0] ;  /* 0x00006800775a7625 */ /* 0x000fcc00078e0258 */
[----:B------:R-:W2:Y:S01]  /*0500*/  LDG.E R90, [R90.64] ;  /* 0x000000045a5a7981 */ /* 0x000ea2000c1e1900 */
[C---:B------:R-:W-:Y:S02]  /*0510*/  IMAD R0, R119.reuse, c[0x0][0x168], RZ ;  /* 0x00005a0077007a24 */ /* 0x040fe400078e02ff */
[----:B------:R-:W-:-:S03]  /*0520*/  IMAD.WIDE R88, R119, R88, c[0x0][0x1a8] ;  /* 0x00006a0077587625 */ /* 0x000fc600078e0258 */
[----:B------:R-:W-:Y:S01]  /*0530*/  SHF.R.S32.HI R93, RZ, 0x1f, R0 ;  /* 0x0000001fff5d7819 */ /* 0x000fe20000011400 */
[----:B------:R-:W-:Y:S01]  /*0540*/  BSSY B0, `(.L_x_690) ;  /* 0x0000066000007945 */ /* 0x000fe20003800000 */
[----:B------:R-:W-:Y:S01]  /*0550*/  ISETP.NE.AND P0, PT, R183, RZ, PT ;  /* 0x000000ffb700720c */ /* 0x000fe20003f05270 */
[----:B------:R0:W5:Y:S01]  /*0560*/  LDG.E R169, [R88.64] ;  /* 0x0000000458a97981 */ /* 0x000162000c1e1900 */
[----:B------:R-:W-:Y:S01]  /*0570*/  LEA.HI R0, R93, R0, RZ, 0x3 ;  /* 0x000000005d007211 */ /* 0x000fe200078f18ff */
[----:B------:R-:W-:Y:S01]  /*0580*/  IMAD.MOV.U32 R190, RZ, RZ, RZ ;  /* 0x000000ffffbe7224 */ /* 0x000fe200078e00ff */
[----:B------:R-:W-:Y:S02]  /*0590*/  LOP3.LUT R93, R184, 0x7f, RZ, 0xc0, !PT ;  /* 0x0000007fb85d7812 */ /* 0x000fe400078ec0ff */
[----:B------:R-:W-:Y:S02]  /*05a0*/  LOP3.LUT P2, RZ, R117, 0xff, RZ, 0xc0, !PT ;  /* 0x000000ff75ff7812 */ /* 0x000fe4000784c0ff */
[----:B------:R-:W-:-:S02]  /*05b0*/  LEA.HI.SX32 R0, R0, R93, 0x1d ;  /* 0x0000005d00007211 */ /* 0x000fc400078feaff */
[----:B------:R-:W-:Y:S02]  /*05c0*/  MOV R189, RZ ;  /* 0x000000ff00bd7202 */ /* 0x000fe40000000f00 */
[----:B------:R-:W-:Y:S02]  /*05d0*/  SHF.R.U32.HI R187, RZ, 0x5, R184 ;  /* 0x00000005ffbb7819 */ /* 0x000fe400000116b8 */
[----:B0-----:R-:W-:Y:S02]  /*05e0*/  P2R R88, PR, RZ, 0x1 ;  /* 0x00000001ff587803 */ /* 0x001fe40000000000 */
[----:B------:R-:W-:Y:S02]  /*05f0*/  MOV R191, R0 ;  /* 0x0000000000bf7202 */ /* 0x000fe40000000f00 */
[----:B--2---:R-:W-:Y:S01]  /*0600*/  FSEL R188, R90, RZ, !P0 ;  /* 0x000000ff5abc7208 */ /* 0x004fe20004000000 */
[----:B------:R-:W-:Y:S05]  /*0610*/  @!P5 BRA `(.L_x_691) ;  /* 0x000005800000d947 */ /* 0x000fea0003800000 */
[----:B------:R-:W-:Y:S01]  /*0620*/  LEA R2, P0, R0, c[0x0][0x188], 0x5 ;  /* 0x0000620000027a11 */ /* 0x000fe200078028ff */
[----:B------:R-:W-:-:S03]  /*0630*/  IMAD.MOV.U32 R97, RZ, RZ, 0x10 ;  /* 0x00000010ff617424 */ /* 0x000fc600078e00ff */
[C---:B------:R-:W-:Y:S01]  /*0640*/  LEA.HI.X R3, R0.reuse, c[0x0][0x18c], RZ, 0x5, P0 ;  /* 0x0000630000037a11 */ /* 0x040fe200000f2cff */
[----:B------:R-:W-:-:S04]  /*0650*/  IMAD.WIDE.U32 R96, R0, R97, c[0x0][0x208] ;  /* 0x0000820000607625 */ /* 0x000fc800078e0061 */
[----:B------:R0:W2:Y:S04]  /*0660*/  LDG.E.128 R92, [R2.64] ;  /* 0x00000004025c7981 */ /* 0x0000a8000c1e1d00 */
[----:B------:R-:W3:Y:S04]  /*0670*/  LDG.E.128 R96, [R96.64] ;  /* 0x0000000460607981 */ /* 0x000ee8000c1e1d00 */
[----:B------:R0:W4:Y:S01]  /*0680*/  LDG.E.128 R88, [R2.64+0x10] ;  /* 0x0000100402587981 */ /* 0x000122000c1e1d00 */
[----:B------:R-:W-:Y:S02]  /*0690*/  ISETP.NE.U32.AND P0, PT, RZ, c[0x0][0x250], PT ;  /* 0x00009400ff007a0c */ /* 0x000fe40003f05070 */
[----:B------:R-:W-:-:S02]  /*06a0*/  SHF.L.U32 R144, R0, 0x3, RZ ;  /* 0x0000000300907819 */ /* 0x000fc400000006ff */
[----:B------:R-:W-:Y:S02]  /*06b0*/  ISETP.NE.AND.EX P0, PT, RZ, c[0x0][0x254], PT, P0 ;  /* 0x00009500ff007a0c */ /* 0x000fe40003f05300 */
[----:B------:R-:W-:Y:S02]  /*06c0*/  SHF.L.U64.HI R136, R0, 0x3, RZ ;  /* 0x0000000300887819 */ /* 0x000fe400000102ff */
[----:B------:R-:W-:-:S04]  /*06d0*/  IADD3 R142, P1, R144, c[0x0][0x190], RZ ;  /* 0x00006400908e7a10 */ /* 0x000fc80007f3e0ff */
[----:B------:R-:W-:-:S05]  /*06e0*/  IADD3.X R143, R136, c[0x0][0x194], RZ, P1, !PT ;  /* 0x00006500888f7a10 */ /* 0x000fca0000ffe4ff */
[----:B------:R-:W-:Y:S01]  /*06f0*/  @P0 IADD3 R144, P1, R144, c[0x0][0x198], RZ ;  /* 0x0000660090900a10 */ /* 0x000fe20007f3e0ff */
[----:B0-----:R0:W5:Y:S03]  /*0700*/  LDG.E.64 R2, [R142.64] ;  /* 0x000000048e027981 */ /* 0x001166000c1e1b00 */
[----:B------:R-:W-:Y:S02]  /*0710*/  @P0 IADD3.X R145, R136, c[0x0][0x19c], RZ, P1, !PT ;  /* 0x0000670088910a10 */ /* 0x000fe40000ffe4ff */
[----:B------:R-:W-:-:S03]  /*0720*/  ISETP.NE.U32.AND P1, PT, RZ, c[0x0][0x218], PT ;  /* 0x00008600ff007a0c */ /* 0x000fc60003f25070 */
[----:B------:R1:W5:Y:S01]  /*0730*/  @P0 LDG.E.64 R100, [R144.64] ;  /* 0x0000000490640981 */ /* 0x000362000c1e1b00 */
[----:B------:R-:W-:-:S13]  /*0740*/  ISETP.NE.AND.EX P1, PT, RZ, c[0x0][0x21c], PT, P1 ;  /* 0x00008700ff007a0c */ /* 0x000fda0003f25310 */
[----:B------:R-:W-:-:S04]  /*0750*/  @P1 LEA R136, P0, R0, c[0x0][0x218], 0x5 ;  /* 0x0000860000881a11 */ /* 0x000fc800078028ff */
[----:B------:R-:W-:-:S05]  /*0760*/  @P1 LEA.HI.X R137, R0, c[0x0][0x21c], RZ, 0x5, P0 ;  /* 0x0000870000891a11 */ /* 0x000fca00000f2cff */
[----:B------:R0:W5:Y:S04]  /*0770*/  @P1 LDG.E.128 R52, [R136.64] ;  /* 0x0000000488341981 */ /* 0x000168000c1e1d00 */
[----:B------:R0:W5:Y:S01]  /*0780*/  @P1 LDG.E.128 R56, [R136.64+0x10] ;  /* 0x0000100488381981 */ /* 0x000162000c1e1d00 */
[----:B------:R-:W-:Y:S01]  /*0790*/  IADD3 R191, R0, 0x80, RZ ;  /* 0x0000008000bf7810 */ /* 0x000fe20007ffe0ff */
[----:B--2---:R-:W-:Y:S01]  /*07a0*/  FADD.FTZ R92, -R188, R92 ;  /* 0x0000005cbc5c7221 */ /* 0x004fe20000010100 */
[----:B---3--:R-:W-:-:S03]  /*07b0*/  PRMT R138, RZ, 0x5410, R96 ;  /* 0x00005410ff8a7816 */ /* 0x008fc60000000060 */
[----:B0----5:R-:W-:Y:S01]  /*07c0*/  FMUL.FTZ R137, R169, R92 ;  /* 0x0000005ca9897220 */ /* 0x021fe20000410000 */
[----:B------:R-:W-:Y:S01]  /*07d0*/  PRMT R96, RZ, 0x7610, R96 ;  /* 0x00007610ff607816 */ /* 0x000fe20000000060 */
[C---:B------:R-:W-:Y:S02]  /*07e0*/  FADD.FTZ R94, -R188.reuse, R94 ;  /* 0x0000005ebc5e7221 */ /* 0x040fe40000010100 */
[----:B----4-:R-:W-:Y:S02]  /*07f0*/  FADD.FTZ R88, -R188, R88 ;  /* 0x00000058bc587221 */ /* 0x010fe40000010100 */
[----:B------:R-:W-:Y:S02]  /*0800*/  FADD.FTZ R24, R24, R138 ;  /* 0x0000008a18187221 */ /* 0x000fe40000010000 */
[----:B------:R-:W-:Y:S02]  /*0810*/  FFMA.FTZ R48, R137, R138, R48 ;  /* 0x0000008a89307223 */ /* 0x000fe40000010030 */
[----:B------:R-:W-:-:S02]  /*0820*/  FADD.FTZ R140, -R188, R93 ;  /* 0x0000005dbc8c7221 */ /* 0x000fc40000010100 */
[----:B------:R-:W-:Y:S01]  /*0830*/  FMUL.FTZ R138, R135, R138 ;  /* 0x0000008a878a7220 */ /* 0x000fe20000410000 */
[----:B------:R-:W-:Y:S01]  /*0840*/  PRMT R142, RZ, 0x5410, R97 ;  /* 0x00005410ff8e7816 */ /* 0x000fe20000000061 */
[C---:B------:R-:W-:Y:S01]  /*0850*/  FMUL.FTZ R143, R169.reuse, R94 ;  /* 0x0000005ea98f7220 */ /* 0x040fe20000410000 */
[--C-:B-1----:R-:W-:Y:S01]  /*0860*/  PRMT R144, RZ, 0x5410, R98.reuse ;  /* 0x00005410ff907816 */ /* 0x102fe20000000062 */
[C---:B------:R-:W-:Y:S01]  /*0870*/  FMUL.FTZ R149, R169.reuse, R88 ;  /* 0x00000058a9957220 */ /* 0x040fe20000410000 */
        /* <DEDUP_REMOVED lines=24> */
[----:B------:R-:W-:Y:S01]  /*0a00*/  FFMA.FTZ R89, R140, R147, R89 ;  /* 0x000000938c597223 */ /* 0x000fe20000010059 */
[----:B------:R-:W-:Y:S01]  /*0a10*/  PRMT R148, RZ, 0x5410, R99 ;  /* 0x00005410ff947816 */ /* 0x000fe20000000063 */
[----:B------:R-:W-:Y:S02]  /*0a20*/  FADD.FTZ R21, R21, R151 ;  /* 0x0000009715157221 */ /* 0x000fe40000010000 */
[-C--:B------:R-:W-:Y:S02]  /*0a30*/  FFMA.FTZ R45, R146, R151.reuse, R45 ;  /* 0x00000097922d7223 */ /* 0x080fe4000001002d */
        /* <DEDUP_REMOVED lines=22> */
.L_x_691:
[----:B------:R-:W-:Y:S05]  /*0ba0*/  BSYNC B0 ;  /* 0x0000000000007941 */ /* 0x000fea0003800000 */
.L_x_690:
[----:B------:R-:W-:Y:S01]  /*0bb0*/  BSSY B0, `(.L_x_692) ;  /* 0x000005a000007945 */ /* 0x000fe20003800000 */
        /* <DEDUP_REMOVED lines=27> */
[----:B-----5:R-:W-:Y:S01]  /*0d70*/  FMUL.FTZ R139, R169, R92 ;  /* 0x0000005ca98b7220 */ /* 0x020fe20000410000 */
[----:B------:R-:W-:Y:S01]  /*0d80*/  PRMT R96, RZ, 0x7610, R96 ;  /* 0x00007610ff607816 */ /* 0x000fe20000000060 */
[C---:B------:R-:W-:Y:S02]  /*0d90*/  FADD.FTZ R160, -R188.reuse, R93 ;  /* 0x0000005dbca07221 */ /* 0x040fe40000010100 */
[----:B----4-:R-:W-:Y:S02]  /*0da0*/  FADD.FTZ R88, -R188, R88 ;  /* 0x00000058bc587221 */ /* 0x010fe40000010100 */
[----:B------:R-:W-:Y:S02]  /*0db0*/  FADD.FTZ R16, R16, R156 ;  /* 0x0000009c10107221 */ /* 0x000fe40000010000 */
[-C--:B------:R-:W-:Y:S02]  /*0dc0*/  FFMA.FTZ R40, R139, R156.reuse, R40 ;  /* 0x0000009c8b287223 */ /* 0x080fe40000010028 */
[----:B------:R-:W-:Y:S01]  /*0dd0*/  FMUL.FTZ R156, R127, R156 ;  /* 0x0000009c7f9c7220 */ /* 0x000fe20000410000 */
[----:B------:R-:W-:Y:S01]  /*0de0*/  PRMT R93, RZ, 0x5410, R97 ;  /* 0x00005410ff5d7816 */ /* 0x000fe20000000061 */
[----:B------:R-:W-:-:S02]  /*0df0*/  FMUL.FTZ R161, R169, R88 ;  /* 0x00000058a9a17220 */ /* 0x000fc40000410000 */
[----:B------:R-:W-:Y:S02]  /*0e00*/  FADD.FTZ R94, -R188, R94 ;  /* 0x0000005ebc5e7221 */ /* 0x000fe40000010100 */
[----:B-1----:R-:W-:Y:S02]  /*0e10*/  FMUL.FTZ R154, R169, R160 ;  /* 0x000000a0a99a7220 */ /* 0x002fe40000410000 */
[----:B------:R-:W-:Y:S02]  /*0e20*/  FMUL.FTZ R157, R126, R96 ;  /* 0x000000607e9d7220 */ /* 0x000fe40000410000 */
[----:B------:R-:W-:Y:S02]  /*0e30*/  FADD.FTZ R88, R189, R156 ;  /* 0x0000009cbd587221 */ /* 0x000fe40000010000 */
[----:B------:R-:W-:Y:S01]  /*0e40*/  FFMA.FTZ R190, R139, R156, R190 ;  /* 0x0000009c8bbe7223 */ /* 0x000fe200000100be */
[----:B------:R-:W-:Y:S01]  /*0e50*/  PRMT R97, RZ, 0x7610, R97 ;  /* 0x00007610ff617816 */ /* 0x000fe20000000061 */
[----:B------:R-:W-:-:S02]  /*0e60*/  FADD.FTZ R164, -R188, R89 ;  /* 0x00000059bca47221 */ /* 0x000fc40000010100 */
[----:B------:R-:W-:Y:S02]  /*0e70*/  FADD.FTZ R162, -R188, R95 ;  /* 0x0000005fbca27221 */ /* 0x000fe40000010100 */
[----:B------:R-:W-:Y:S02]  /*0e80*/  FMUL.FTZ R155, R169, R94 ;  /* 0x0000005ea99b7220 */ /* 0x000fe40000410000 */
[----:B------:R-:W-:Y:S02]  /*0e90*/  FMUL.FTZ R160, R125, R93 ;  /* 0x0000005d7da07220 */ /* 0x000fe40000410000 */
[----:B------:R-:W-:Y:S02]  /*0ea0*/  FADD.FTZ R89, R88, R157 ;  /* 0x0000009d58597221 */ /* 0x000fe40000010000 */
[----:B------:R-:W-:Y:S01]  /*0eb0*/  FFMA.FTZ R190, R154, R157, R190 ;  /* 0x0000009d9abe7223 */ /* 0x000fe200000100be */
[----:B------:R-:W-:Y:S01]  /*0ec0*/  PRMT R95, RZ, 0x5410, R98 ;  /* 0x00005410ff5f7816 */ /* 0x000fe20000000062 */
[----:B0-----:R-:W-:-:S02]  /*0ed0*/  FMUL.FTZ R158, R169, R162 ;  /* 0x000000a2a99e7220 */ /* 0x001fc40000410000 */
[----:B------:R-:W-:Y:S02]  /*0ee0*/  FMUL.FTZ R159, R124, R97 ;  /* 0x000000617c9f7220 */ /* 0x000fe40000410000 */
[----:B------:R-:W-:Y:S02]  /*0ef0*/  FADD.FTZ R88, R89, R160 ;  /* 0x000000a059587221 */ /* 0x000fe40000010000 */
[----:B------:R-:W-:Y:S01]  /*0f00*/  FFMA.FTZ R190, R155, R160, R190 ;  /* 0x000000a09bbe7223 */ /* 0x000fe200000100be */
[----:B------:R-:W-:Y:S01]  /*0f10*/  PRMT R98, RZ, 0x7610, R98 ;  /* 0x00007610ff627816 */ /* 0x000fe20000000062 */
[----:B------:R-:W-:Y:S02]  /*0f20*/  FADD.FTZ R90, -R188, R90 ;  /* 0x0000005abc5a7221 */ /* 0x000fe40000010100 */
[----:B------:R-:W-:Y:S02]  /*0f30*/  FMUL.FTZ R162, R123, R95 ;  /* 0x0000005f7ba27220 */ /* 0x000fe40000410000 */
[----:B------:R-:W-:-:S02]  /*0f40*/  FADD.FTZ R89, R88, R159 ;  /* 0x0000009f58597221 */ /* 0x000fc40000010000 */
[----:B------:R-:W-:Y:S01]  /*0f50*/  FFMA.FTZ R190, R158, R159, R190 ;  /* 0x0000009f9ebe7223 */ /* 0x000fe200000100be */
[--C-:B------:R-:W-:Y:S01]  /*0f60*/  PRMT R166, RZ, 0x5410, R99.reuse ;  /* 0x00005410ffa67816 */ /* 0x100fe20000000063 */
[C---:B------:R-:W-:Y:S02]  /*0f70*/  FMUL.FTZ R165, R169.reuse, R90 ;  /* 0x0000005aa9a57220 */ /* 0x040fe40000410000 */
[----:B------:R-:W-:Y:S02]  /*0f80*/  FMUL.FTZ R164, R169, R164 ;  /* 0x000000a4a9a47220 */ /* 0x000fe40000410000 */
[----:B------:R-:W-:Y:S02]  /*0f90*/  FMUL.FTZ R163, R122, R98 ;  /* 0x000000627aa37220 */ /* 0x000fe40000410000 */
[----:B------:R-:W-:Y:S02]  /*0fa0*/  FADD.FTZ R88, R89, R162 ;  /* 0x000000a259587221 */ /* 0x000fe40000010000 */
[----:B------:R-:W-:Y:S01]  /*0fb0*/  FFMA.FTZ R190, R161, R162, R190 ;  /* 0x000000a2a1be7223 */ /* 0x000fe200000100be */
[----:B------:R-:W-:Y:S01]  /*0fc0*/  PRMT R99, RZ, 0x7610, R99 ;  /* 0x00007610ff637816 */ /* 0x000fe20000000063 */
        /* <DEDUP_REMOVED lines=24> */
.L_x_693:
[----:B------:R-:W-:Y:S05]  /*1150*/  BSYNC B0 ;  /* 0x0000000000007941 */ /* 0x000fea0003800000 */
.L_x_692:
        /* <DEDUP_REMOVED lines=8> */
[----:B------:R-:W-:Y:S01]  /*11e0*/  IADD3 R108, P1, R170, c[0x0][0x190], RZ ;  /* 0x00006400aa6c7a10 */ /* 0x000fe20007f3e0ff */
[----:B------:R-:W2:Y:S03]  /*11f0*/  LDG.E.128 R92, [R174.64] ;  /* 0x00000004ae5c7981 */ /* 0x000ea6000c1e1d00 */
[----:B------:R-:W-:Y:S01]  /*1200*/  IADD3.X R109, R88, c[0x0][0x194], RZ, P1, !PT ;  /* 0x00006500586d7a10 */ /* 0x000fe20000ffe4ff */
[----:B------:R-:W3:Y:S02]  /*1210*/  LDG.E.128 R96, [R174.64+0x10] ;  /* 0x00001004ae607981 */ /* 0x000ee4000c1e1d00 */
[----:B------:R-:W-:-:S03]  /*1220*/  @P0 IADD3 R170, P1, R170, c[0x0][0x198], RZ ;  /* 0x00006600aaaa0a10 */ /* 0x000fc60007f3e0ff */
[----:B------:R-:W5:Y:S01]  /*1230*/  LDG.E.64 R108, [R108.64] ;  /* 0x000000046c6c7981 */ /* 0x000f62000c1e1b00 */
[----:B------:R-:W-:Y:S02]  /*1240*/  @P0 IADD3.X R171, R88, c[0x0][0x19c], RZ, P1, !PT ;  /* 0x0000670058ab0a10 */ /* 0x000fe40000ffe4ff */
[----:B------:R-:W-:Y:S02]  /*1250*/  MOV R88, 0x10 ;  /* 0x0000001000587802 */ /* 0x000fe40000000f00 */
[----:B------:R-:W-:Y:S01]  /*1260*/  ISETP.NE.U32.AND P1, PT, RZ, c[0x0][0x218], PT ;  /* 0x00008600ff007a0c */ /* 0x000fe20003f25070 */
[----:B------:R0:W5:Y:S02]  /*1270*/  @P0 LDG.E.64 R106, [R170.64] ;  /* 0x00000004aa6a0981 */ /* 0x000164000c1e1b00 */
[----:B------:R-:W-:Y:S01]  /*1280*/  IMAD.WIDE.U32 R88, R191, R88, c[0x0][0x208] ;  /* 0x00008200bf587625 */ /* 0x000fe200078e0058 */
[----:B------:R-:W-:-:S05]  /*1290*/  ISETP.NE.AND.EX P1, PT, RZ, c[0x0][0x21c], PT, P1 ;  /* 0x00008700ff007a0c */ /* 0x000fca0003f25310 */
[----:B------:R-:W4:Y:S08]  /*12a0*/  LDG.E.128 R88, [R88.64] ;  /* 0x0000000458587981 */ /* 0x000f30000c1e1d00 */
[----:B------:R-:W-:-:S04]  /*12b0*/  @P1 LEA R172, P6, R191, c[0x0][0x218], 0x5 ;  /* 0x00008600bfac1a11 */ /* 0x000fc800078c28ff */
[----:B------:R-:W-:-:S05]  /*12c0*/  @P1 LEA.HI.X R173, R191, c[0x0][0x21c], RZ, 0x5, P6 ;  /* 0x00008700bfad1a11 */ /* 0x000fca00030f2cff */
[----:B------:R1:W5:Y:S04]  /*12d0*/  @P1 LDG.E.128 R68, [R172.64] ;  /* 0x00000004ac441981 */ /* 0x000368000c1e1d00 */
[----:B------:R1:W5:Y:S01]  /*12e0*/  @P1 LDG.E.128 R72, [R172.64+0x10] ;  /* 0x00001004ac481981 */ /* 0x000362000c1e1d00 */
[C---:B--2---:R-:W-:Y:S02]  /*12f0*/  FADD.FTZ R176, -R188.reuse, R93 ;  /* 0x0000005dbcb07221 */ /* 0x044fe40000010100 */
[C---:B------:R-:W-:Y:S02]  /*1300*/  FADD.FTZ R92, -R188.reuse, R92 ;  /* 0x0000005cbc5c7221 */ /* 0x040fe40000010100 */
[C---:B------:R-:W-:Y:S02]  /*1310*/  FADD.FTZ R94, -R188.reuse, R94 ;  /* 0x0000005ebc5e7221 */ /* 0x040fe40000010100 */
[----:B------:R-:W-:-:S02]  /*1320*/  FADD.FTZ R180, -R188, R95 ;  /* 0x0000005fbcb47221 */ /* 0x000fc40000010100 */
[C---:B-----5:R-:W-:Y:S02]  /*1330*/  FMUL.FTZ R176, R169.reuse, R176 ;  /* 0x000000b0a9b07220 */ /* 0x060fe40000410000 */
[C---:B------:R-:W-:Y:S02]  /*1340*/  FMUL.FTZ R141, R169.reuse, R92 ;  /* 0x0000005ca98d7220 */ /* 0x040fe40000410000 */
[C---:B------:R-:W-:Y:S02]  /*1350*/  FMUL.FTZ R177, R169.reuse, R94 ;  /* 0x0000005ea9b17220 */ /* 0x040fe40000410000 */
[----:B------:R-:W-:Y:S01]  /*1360*/  FMUL.FTZ R180, R169, R180 ;  /* 0x000000b4a9b47220 */ /* 0x000fe20000410000 */
[--C-:B----4-:R-:W-:Y:S02]  /*1370*/  PRMT R93, RZ, 0x5410, R88.reuse ;  /* 0x00005410ff5d7816 */ /* 0x110fe40000000058 */
[----:B------:R-:W-:Y:S02]  /*1380*/  PRMT R88, RZ, 0x7610, R88 ;  /* 0x00007610ff587816 */ /* 0x000fe40000000058 */
[--C-:B------:R-:W-:Y:S01]  /*1390*/  PRMT R182, RZ, 0x5410, R89.reuse ;  /* 0x00005410ffb67816 */ /* 0x100fe20000000059 */
[----:B------:R-:W-:Y:S01]  /*13a0*/  FMUL.FTZ R178, R118, R93 ;  /* 0x0000005d76b27220 */ /* 0x000fe20000410000 */
[----:B------:R-:W-:Y:S01]  /*13b0*/  PRMT R89, RZ, 0x7610, R89 ;  /* 0x00007610ff597816 */ /* 0x000fe20000000059 */
[----:B------:R-:W-:-:S02]  /*13c0*/  FADD.FTZ R9, R9, R88 ;  /* 0x0000005809097221 */ /* 0x000fc40000010000 */
[-C--:B------:R-:W-:Y:S02]  /*13d0*/  FFMA.FTZ R33, R176, R88.reuse, R33 ;  /* 0x00000058b0217223 */ /* 0x080fe40000010021 */
[----:B------:R-:W-:Y:S02]  /*13e0*/  FMUL.FTZ R179, R116, R88 ;  /* 0x0000005874b37220 */ /* 0x000fe40000410000 */
[----:B------:R-:W-:Y:S02]  /*13f0*/  FADD.FTZ R88, R189, R178 ;  /* 0x000000b2bd587221 */ /* 0x000fe40000010000 */
[----:B------:R-:W-:Y:S02]  /*1400*/  FFMA.FTZ R190, R141, R178, R190 ;  /* 0x000000b28dbe7223 */ /* 0x000fe400000100be */
[----:B---3--:R-:W-:Y:S02]  /*1410*/  FADD.FTZ R96, -R188, R96 ;  /* 0x00000060bc607221 */ /* 0x008fe40000010100 */
[----:B------:R-:W-:-:S02]  /*1420*/  FADD.FTZ R10, R10, R182 ;  /* 0x000000b60a0a7221 */ /* 0x000fc40000010000 */
        /* <DEDUP_REMOVED lines=17> */
[----:B------:R-:W-:Y:S01]  /*1540*/  FFMA.FTZ R190, R180, R181, R190 ;  /* 0x000000b5b4be7223 */ /* 0x000fe200000100be */
[----:B------:R-:W-:Y:S01]  /*1550*/  PRMT R95, RZ, 0x5410, R91 ;  /* 0x00005410ff5f7816 */ /* 0x000fe2000000005b */
[----:B------:R-:W-:Y:S02]  /*1560*/  FADD.FTZ R98, -R188, R98 ;  /* 0x00000062bc627221 */ /* 0x000fe40000010100 */
[----:B-1----:R-:W-:-:S02]  /*1570*/  FMUL.FTZ R172, R169, R174 ;  /* 0x000000aea9ac7220 */ /* 0x002fc40000410000 */
[----:B------:R-:W-:Y:S02]  /*1580*/  FMUL.FTZ R173, R112, R90 ;  /* 0x0000005a70ad7220 */ /* 0x000fe40000410000 */
[----:B------:R-:W-:Y:S02]  /*1590*/  FADD.FTZ R88, R89, R186 ;  /* 0x000000ba59587221 */ /* 0x000fe40000010000 */
[----:B------:R-:W-:Y:S01]  /*15a0*/  FFMA.FTZ R190, R185, R186, R190 ;  /* 0x000000bab9be7223 */ /* 0x000fe200000100be */
[----:B------:R-:W-:Y:S01]  /*15b0*/  PRMT R91, RZ, 0x7610, R91 ;  /* 0x00007610ff5b7816 */ /* 0x000fe2000000005b */
[----:B0-----:R-:W-:Y:S02]  /*15c0*/  FADD.FTZ R170, -R188, R99 ;  /* 0x00000063bcaa7221 */ /* 0x001fe40000010100 */
        /* <DEDUP_REMOVED lines=18> */
.L_x_695:
[----:B------:R-:W-:Y:S05]  /*16f0*/  BSYNC B0 ;  /* 0x0000000000007941 */ /* 0x000fea0003800000 */
.L_x_694:
[----:B------:R-:W-:Y:S02]  /*1700*/  LOP3.LUT R98, R187, 0x7fffffc, RZ, 0xc0, !PT ;  /* 0x07fffffcbb627812 */ /* 0x000fe400078ec0ff */
[----:B------:R-:W-:Y:S02]  /*1710*/  LOP3.LUT P0, RZ, R184, 0x1f, RZ, 0xc0, !PT ;  /* 0x0000001fb8ff7812 */ /* 0x000fe4000780c0ff */
[----:B------:R-:W-:Y:S01]  /*1720*/  @!P2 IADD3 R98, R98, 0x4, RZ ;  /* 0x000000046262a810 */ /* 0x000fe20007ffe0ff */
[----:B------:R-:W-:Y:S08]  /*1730*/  BRA.DIV ~URZ, `(.L_x_696) ;  /* 0x00001bc27f007947 */ /* 0x000ff0000b800000 */
[----:B------:R0:W1:Y:S02]  /*1740*/  SHFL.DOWN PT, R90, R189, 0x10, 0x1f ;  /* 0x0a001f00bd5a7f89 */ /* 0x00006400000e0000 */
.L_x_705:
        /* <DEDUP_REMOVED lines=18> */
.L_x_706:
[----:B------:R-:W-:Y:S01]  /*1870*/  @!P0 LOP3.LUT R187, R187, 0x3, RZ, 0xc0, !PT ;  /* 0x00000003bbbb8812 */ /* 0x000fe200078ec0ff */
[----:B--2---:R-:W-:Y:S01]  /*1880*/  FADD.FTZ R96, R95, R92 ;  /* 0x0000005c5f607221 */ /* 0x004fe20000010000 */
[----:B------:R-:W-:Y:S01]  /*1890*/  WARPSYNC 0xffffffff ;  /* 0xffffffff00007948 */ /* 0x000fe20003800000 */
[----:B-1----:R-:W-:Y:S01]  /*18a0*/  FADD.FTZ R97, R97, R94 ;  /* 0x0000005e61617221 */ /* 0x002fe20000010000 */
[----:B------:R-:W-:Y:S01]  /*18b0*/  BSSY B0, `(.L_x_698) ;  /* 0x000008a000007945 */ /* 0x000fe20003800000 */
[----:B------:R-:W-:Y:S01]  /*18c0*/  @!P0 IMAD.IADD R187, R98, 0x1, R187 ;  /* 0x0000000162bb8824 */ /* 0x000fe200078e02bb */
[----:B------:R-:W-:-:S04]  /*18d0*/  ISETP.NE.AND P6, PT, R183, RZ, PT ;  /* 0x000000ffb700720c */ /* 0x000fc80003fc5270 */
        /* <DEDUP_REMOVED lines=13> */
[----:B------:R-:W-:Y:S01]  /*19b0*/  FMUL.FTZ R97, R88, c[0x0][0x1e0] ;  /* 0x0000780058617a20 */ /* 0x000fe20000410000 */
[----:B------:R-:W-:Y:S05]  /*19c0*/  @!P5 BRA `(.L_x_699) ;  /* 0x000007800000d947 */ /* 0x000fea0003800000 */
[----:B------:R-:W-:Y:S02]  /*19d0*/  FSEL R188, R96, RZ, !P6 ;  /* 0x000000ff60bc7208 */ /* 0x000fe40007000000 */
[----:B------:R-:W-:Y:S02]  /*19e0*/  ISETP.NE.U32.AND P1, PT, RZ, c[0x0][0x218], PT ;  /* 0x00008600ff007a0c */ /* 0x000fe40003f25070 */
[----:B------:R-:W-:Y:S01]  /*19f0*/  LOP3.LUT P0, RZ, R2, 0xff00, RZ, 0xc0, !PT ;  /* 0x0000ff0002ff7812 */ /* 0x000fe2000780c0ff */
[-CC-:B------:R-:W-:Y:S01]  /*1a00*/  FFMA.FTZ R89, R137, R97.reuse, R188.reuse ;  /* 0x0000006189597223 */ /* 0x180fe200000100bc */
[----:B------:R-:W-:Y:S01]  /*1a10*/  ISETP.NE.AND.EX P1, PT, RZ, c[0x0][0x21c], PT, P1 ;  /* 0x00008700ff007a0c */ /* 0x000fe20003f25310 */
[----:B------:R-:W-:-:S02]  /*1a20*/  FFMA.FTZ R91, R143, R97, R188 ;  /* 0x000000618f5b7223 */ /* 0x000fc400000100bc */
[----:B------:R-:W-:Y:S02]  /*1a30*/  FADD.FTZ R88, R138, -R89 ;  /* 0x800000598a587221 */ /* 0x000fe40000010000 */
[-C--:B------:R-:W-:Y:S02]  /*1a40*/  FFMA.FTZ R90, R136, R97.reuse, R188 ;  /* 0x00000061885a7223 */ /* 0x080fe400000100bc */
[----:B-----5:R-:W-:Y:S01]  /*1a50*/  FMUL.FTZ R89, R169, R88 ;  /* 0x00000058a9597220 */ /* 0x020fe20000410000 */
[----:B------:R-:W-:Y:S01]  /*1a60*/  MOV R88, R2 ;  /* 0x0000000200587202 */ /* 0x000fe20000000f00 */
[----:B------:R-:W-:Y:S02]  /*1a70*/  FADD.FTZ R92, R142, -R91 ;  /* 0x8000005b8e5c7221 */ /* 0x000fe40000010000 */
[----:B------:R-:W-:Y:S01]  /*1a80*/  FADD.FTZ R90, R145, -R90 ;  /* 0x8000005a915a7221 */ /* 0x000fe20000010000 */
[----:B------:R-:W-:Y:S01]  /*1a90*/  LOP3.LUT P2, RZ, R88, 0xff, RZ, 0xc0, !PT ;  /* 0x000000ff58ff7812 */ /* 0x000fe2000784c0ff */
[----:B------:R-:W-:-:S02]  /*1aa0*/  FFMA.FTZ R88, R140, R97, R188 ;  /* 0x000000618c587223 */ /* 0x000fc400000100bc */
[----:B------:R-:W-:Y:S02]  /*1ab0*/  @P1 FADD.FTZ R89, R52, R89 ;  /* 0x0000005934591221 */ /* 0x000fe40000010000 */
[----:B------:R-:W-:Y:S02]  /*1ac0*/  FADD.FTZ R88, R147, -R88 ;  /* 0x8000005893587221 */ /* 0x000fe40000010000 */
[-CC-:B------:R-:W-:Y:S02]  /*1ad0*/  FFMA.FTZ R95, R153, R97.reuse, R188.reuse ;  /* 0x00000061995f7223 */ /* 0x180fe400000100bc */
[----:B------:R-:W-:Y:S02]  /*1ae0*/  FMUL.FTZ R91, R169, R92 ;  /* 0x0000005ca95b7220 */ /* 0x000fe40000410000 */
[----:B------:R-:W-:Y:S02]  /*1af0*/  FFMA.FTZ R93, R149, R97, R188 ;  /* 0x00000061955d7223 */ /* 0x000fe400000100bc */
[----:B------:R-:W-:-:S02]  /*1b00*/  FMUL.FTZ R92, R169, R88 ;  /* 0x00000058a95c7220 */ /* 0x000fc40000410000 */
[----:B------:R-:W-:Y:S02]  /*1b10*/  FMUL.FTZ R90, R169, R90 ;  /* 0x0000005aa95a7220 */ /* 0x000fe40000410000 */
[----:B------:R-:W-:Y:S02]  /*1b20*/  FMUL.FTZ R187, R89, c[0x0][0x1e8] ;  /* 0x00007a0059bb7a20 */ /* 0x000fe40000410000 */
[----:B------:R-:W-:Y:S02]  /*1b30*/  FADD.FTZ R88, R148, -R95 ;  /* 0x8000005f94587221 */ /* 0x000fe40000010000 */
[----:B------:R-:W-:Y:S01]  /*1b40*/  @P1 FADD.FTZ R91, R54, R91 ;  /* 0x0000005b365b1221 */ /* 0x000fe20000010000 */
[----:B------:R-:W-:Y:S01]  /*1b50*/  FSEL R189, R187, RZ, P2 ;  /* 0x000000ffbbbd7208 */ /* 0x000fe20001000000 */
[-CC-:B------:R-:W-:Y:S01]  /*1b60*/  FFMA.FTZ R98, R146, R97.reuse, R188.reuse ;  /* 0x0000006192627223 */ /* 0x180fe200000100bc */
[----:B------:R-:W-:Y:S01]  /*1b70*/  LOP3.LUT P2, RZ, R2, 0xff0000, RZ, 0xc0, !PT ;  /* 0x00ff000002ff7812 */ /* 0x000fe2000784c0ff */
[----:B------:R-:W-:-:S02]  /*1b80*/  FFMA.FTZ R99, R152, R97, R188 ;  /* 0x0000006198637223 */ /* 0x000fc400000100bc */
[----:B------:R-:W-:Y:S02]  /*1b90*/  FADD.FTZ R94, R144, -R93 ;  /* 0x8000005d905e7221 */ /* 0x000fe40000010000 */
[----:B------:R-:W-:Y:S02]  /*1ba0*/  @P1 FADD.FTZ R90, R53, R90 ;  /* 0x0000005a355a1221 */ /* 0x000fe40000010000 */
[----:B------:R-:W-:Y:S02]  /*1bb0*/  FMUL.FTZ R95, R169, R88 ;  /* 0x00000058a95f7220 */ /* 0x000fe40000410000 */
[----:B------:R-:W-:Y:S02]  /*1bc0*/  FMUL.FTZ R191, R91, c[0x0][0x1e8] ;  /* 0x00007a005bbf7a20 */ /* 0x000fe40000410000 */
[----:B------:R-:W-:Y:S02]  /*1bd0*/  FADD.FTZ R98, R151, -R98 ;  /* 0x8000006297627221 */ /* 0x000fe40000010000 */
[----:B------:R-:W-:Y:S01]  /*1be0*/  FADD.FTZ R88, R150, -R99 ;  /* 0x8000006396587221 */ /* 0x000fe20000010000 */
[----:B------:R-:W-:Y:S01]  /*1bf0*/  FSEL R193, R191, RZ, P2 ;  /* 0x000000ffbfc17208 */ /* 0x000fe20001000000 */
[----:B------:R-:W-:Y:S01]  /*1c00*/  @P1 FADD.FTZ R92, R55, R92 ;  /* 0x0000005c375c1221 */ /* 0x000fe20000010000 */
[----:B------:R-:W-:Y:S01]  /*1c10*/  LOP3.LUT P2, RZ, R2, 0xff000000, RZ, 0xc0, !PT ;  /* 0xff00000002ff7812 */ /* 0x000fe2000784c0ff */
[----:B------:R-:W-:-:S02]  /*1c20*/  FMUL.FTZ R93, R169, R94 ;  /* 0x0000005ea95d7220 */ /* 0x000fc40000410000 */
[----:B------:R-:W-:Y:S02]  /*1c30*/  FMUL.FTZ R190, R90, c[0x0][0x1e8] ;  /* 0x00007a005abe7a20 */ /* 0x000fe40000410000 */
[C---:B------:R-:W-:Y:S02]  /*1c40*/  FMUL.FTZ R98, R169.reuse, R98 ;  /* 0x00000062a9627220 */ /* 0x040fe40000410000 */
[----:B------:R-:W-:Y:S01]  /*1c50*/  FMUL.FTZ R94, R169, R88 ;  /* 0x00000058a95e7220 */ /* 0x000fe20000410000 */
[----:B------:R-:W-:Y:S01]  /*1c60*/  FSEL R192, R190, RZ, P0 ;  /* 0x000000ffbec07208 */ /* 0x000fe20000000000 */
[----:B------:R-:W-:Y:S01]  /*1c70*/  FMUL.FTZ R194, R92, c[0x0][0x1e8] ;  /* 0x00007a005cc27a20 */ /* 0x000fe20000410000 */
[----:B------:R-:W-:Y:S01]  /*1c80*/  ISETP.NE.U32.AND P0, PT, RZ, c[0x0][0x250], PT ;  /* 0x00009400ff007a0c */ /* 0x000fe20003f05070 */
[----:B------:R-:W-:Y:S02]  /*1c90*/  @P1 FADD.FTZ R93, R56, R93 ;  /* 0x0000005d385d1221 */ /* 0x000fe40000010000 */
[----:B------:R-:W-:Y:S01]  /*1ca0*/  @P1 FADD.FTZ R98, R57, R98 ;  /* 0x0000006239621221 */ /* 0x000fe20000010000 */
[----:B------:R-:W-:Y:S01]  /*1cb0*/  FSEL R188, R194, RZ, P2 ;  /* 0x000000ffc2bc7208 */ /* 0x000fe20001000000 */
[----:B------:R-:W-:Y:S01]  /*1cc0*/  @P1 FADD.FTZ R95, R58, R95 ;  /* 0x0000005f3a5f1221 */ /* 0x000fe20000010000 */
[----:B------:R-:W-:Y:S01]  /*1cd0*/  LOP3.LUT P2, RZ, R3, 0xff, RZ, 0xc0, !PT ;  /* 0x000000ff03ff7812 */ /* 0x000fe2000784c0ff */
[----:B------:R-:W-:Y:S01]  /*1ce0*/  @P1 FADD.FTZ R94, R59, R94 ;  /* 0x0000005e3b5e1221 */ /* 0x000fe20000010000 */
[----:B------:R-:W-:Y:S01]  /*1cf0*/  ISETP.NE.U32.AND P1, PT, RZ, c[0x0][0x258], PT ;  /* 0x00009600ff007a0c */ /* 0x000fe20003f25070 */
[----:B------:R-:W-:Y:S01]  /*1d00*/  FMUL.FTZ R195, R93, c[0x0][0x1e8] ;  /* 0x00007a005dc37a20 */ /* 0x000fe20000410000 */
[----:B------:R-:W-:Y:S01]  /*1d10*/  ISETP.NE.AND.EX P0, PT, RZ, c[0x0][0x254], PT, P0 ;  /* 0x00009500ff007a0c */ /* 0x000fe20003f05300 */
[----:B------:R-:W-:Y:S01]  /*1d20*/  FMUL.FTZ R196, R98, c[0x0][0x1e8] ;  /* 0x00007a0062c47a20 */ /* 0x000fe20000410000 */
[----:B------:R-:W-:Y:S01]  /*1d30*/  ISETP.NE.AND.EX P1, PT, RZ, c[0x0][0x25c], PT, P1 ;  /* 0x00009700ff007a0c */ /* 0x000fe20003f25310 */
[----:B------:R-:W-:Y:S01]  /*1d40*/  FMUL.FTZ R197, R95, c[0x0][0x1e8] ;  /* 0x00007a005fc57a20 */ /* 0x000fe20000410000 */
[----:B------:R-:W-:Y:S01]  /*1d50*/  FSEL R99, R195, RZ, P2 ;  /* 0x000000ffc3637208 */ /* 0x000fe20001000000 */
[----:B------:R-:W-:Y:S01]  /*1d60*/  FMUL.FTZ R200, R94, c[0x0][0x1e8] ;  /* 0x00007a005ec87a20 */ /* 0x000fe20000410000 */
[----:B------:R-:W-:-:S02]  /*1d70*/  LOP3.LUT P2, RZ, R3, 0xff00, RZ, 0xc0, !PT ;  /* 0x0000ff0003ff7812 */ /* 0x000fc4000784c0ff */
[----:B------:R-:W-:Y:S02]  /*1d80*/  SEL R80, R93, R80, P1 ;  /* 0x000000505d507207 */ /* 0x000fe40000800000 */
[----:B------:R-:W-:Y:S02]  /*1d90*/  FSEL R198, R196, RZ, P2 ;  /* 0x000000ffc4c67208 */ /* 0x000fe40001000000 */
[----:B------:R-:W-:Y:S01]  /*1da0*/  LOP3.LUT P2, RZ, R3, 0xff0000, RZ, 0xc0, !PT ;  /* 0x00ff000003ff7812 */ /* 0x000fe2000784c0ff */
[----:B------:R-:W-:Y:S01]  /*1db0*/  @P0 IMAD.MOV.U32 R88, RZ, RZ, R100 ;  /* 0x000000ffff580224 */ /* 0x000fe200078e0064 */
[----:B------:R-:W-:Y:S02]  /*1dc0*/  SEL R79, R92, R79, P1 ;  /* 0x0000004f5c4f7207 */ /* 0x000fe40000800000 */
[----:B------:R-:W-:Y:S02]  /*1dd0*/  FSEL R199, R197, RZ, P2 ;  /* 0x000000ffc5c77208 */ /* 0x000fe40001000000 */
[----:B------:R-:W-:-:S02]  /*1de0*/  LOP3.LUT P2, RZ, R3, 0xff000000, RZ, 0xc0, !PT ;  /* 0xff00000003ff7812 */ /* 0x000fc4000784c0ff */
[----:B------:R-:W-:Y:S02]  /*1df0*/  @P1 MOV R93, 0x20 ;  /* 0x00000020005d1802 */ /* 0x000fe40000000f00 */
[----:B------:R-:W-:Y:S02]  /*1e00*/  FSEL R202, R200, RZ, P2 ;  /* 0x000000ffc8ca7208 */ /* 0x000fe40001000000 */
[----:B------:R-:W-:Y:S01]  /*1e10*/  @P0 LOP3.LUT P2, RZ, R88, 0xff, RZ, 0xc0, !PT ;  /* 0x000000ff58ff0812 */ /* 0x000fe2000784c0ff */
[----:B------:R-:W-:Y:S01]  /*1e20*/  @P1 IMAD.WIDE.U32 R92, R0, R93, c[0x0][0x258] ;  /* 0x00009600005c1625 */ /* 0x000fe200078e005d */
[----:B------:R-:W-:Y:S02]  /*1e30*/  SEL R76, R89, R76, P1 ;  /* 0x0000004c594c7207 */ /* 0x000fe40000800000 */
[----:B------:R-:W-:Y:S02]  /*1e40*/  SEL R77, R90, R77, P1 ;  /* 0x0000004d5a4d7207 */ /* 0x000fe40000800000 */
[----:B------:R-:W-:-:S02]  /*1e50*/  SEL R78, R91, R78, P1 ;  /* 0x0000004e5b4e7207 */ /* 0x000fc40000800000 */
[----:B------:R-:W-:Y:S02]  /*1e60*/  SEL R81, R98, R81, P1 ;  /* 0x0000005162517207 */ /* 0x000fe40000800000 */
[----:B------:R-:W-:Y:S01]  /*1e70*/  SEL R82, R95, R82, P1 ;  /* 0x000000525f527207 */ /* 0x000fe20000800000 */
[----:B------:R-:W-:Y:S01]  /*1e80*/  @P1 STG.E.128 [R92.64], R76 ;  /* 0x0000004c5c001986 */ /* 0x000fe2000c101d04 */
[----:B------:R-:W-:Y:S01]  /*1e90*/  SEL R83, R94, R83, P1 ;  /* 0x000000535e537207 */ /* 0x000fe20000800000 */
[----:B------:R-:W-:Y:S01]  /*1ea0*/  IMAD.MOV.U32 R95, RZ, RZ, 0x10 ;  /* 0x00000010ff5f7424 */ /* 0x000fe200078e00ff */
[----:B------:R-:W-:Y:S02]  /*1eb0*/  @P0 FSEL R98, R187, RZ, P2 ;  /* 0x000000ffbb620208 */ /* 0x000fe40001000000 */
[C---:B------:R-:W-:Y:S01]  /*1ec0*/  @P0 LOP3.LUT P2, RZ, R100.reuse, 0xff00, RZ, 0xc0, !PT ;  /* 0x0000ff0064ff0812 */ /* 0x040fe2000784c0ff */
[----:B------:R0:W-:Y:S01]  /*1ed0*/  @P1 STG.E.128 [R92.64+0x10], R80 ;  /* 0x000010505c001986 */ /* 0x0001e2000c101d04 */
[----:B------:R-:W-:Y:S01]  /*1ee0*/  @P0 LOP3.LUT P1, RZ, R100, 0xff0000, RZ, 0xc0, !PT ;  /* 0x00ff000064ff0812 */ /* 0x000fe2000782c0ff */
[----:B------:R-:W-:Y:S01]  /*1ef0*/  IMAD.WIDE.U32 R94, R0, R95, c[0x0][0x248] ;  /* 0x00009200005e7625 */ /* 0x000fe200078e005f */
[----:B------:R-:W-:-:S02]  /*1f00*/  F2FP.BF16.PACK_AB R90, R198, R99 ;  /* 0x00000063c65a723e */ /* 0x000fc400000010ff */
[----:B------:R-:W-:Y:S02]  /*1f10*/  @P0 FSEL R99, R190, RZ, P2 ;  /* 0x000000ffbe630208 */ /* 0x000fe40001000000 */
[----:B------:R-:W-:Y:S02]  /*1f20*/  @P0 LOP3.LUT P2, RZ, R100, 0xff000000, RZ, 0xc0, !PT ;  /* 0xff00000064ff0812 */ /* 0x000fe4000784c0ff */
[----:B------:R-:W-:Y:S02]  /*1f30*/  @P0 FSEL R187, R191, RZ, P1 ;  /* 0x000000ffbfbb0208 */ /* 0x000fe40000800000 */
[----:B------:R-:W-:Y:S02]  /*1f40*/  @P0 LOP3.LUT P1, RZ, R101, 0xff, RZ, 0xc0, !PT ;  /* 0x000000ff65ff0812 */ /* 0x000fe4000782c0ff */
[----:B------:R-:W-:Y:S02]  /*1f50*/  F2FP.BF16.PACK_AB R89, R188, R193 ;  /* 0x000000c1bc59723e */ /* 0x000fe400000010ff */
[----:B------:R-:W-:-:S02]  /*1f60*/  F2FP.BF16.PACK_AB R88, R192, R189 ;  /* 0x000000bdc058723e */ /* 0x000fc400000010ff */
[----:B------:R-:W-:Y:S02]  /*1f70*/  F2FP.BF16.PACK_AB R91, R202, R199 ;  /* 0x000000c7ca5b723e */ /* 0x000fe400000010ff */
[----:B------:R-:W-:Y:S02]  /*1f80*/  @P0 FSEL R188, R194, RZ, P2 ;  /* 0x000000ffc2bc0208 */ /* 0x000fe40001000000 */
[----:B------:R-:W-:Y:S01]  /*1f90*/  @P0 LOP3.LUT P2, RZ, R101, 0xff00, RZ, 0xc0, !PT ;  /* 0x0000ff0065ff0812 */ /* 0x000fe2000784c0ff */
[----:B------:R1:W-:Y:S01]  /*1fa0*/  STG.E.128 [R94.64], R88 ;  /* 0x000000585e007986 */ /* 0x0003e2000c101d04 */
[----:B0-----:R-:W-:Y:S02]  /*1fb0*/  @P0 FSEL R92, R195, RZ, P1 ;  /* 0x000000ffc35c0208 */ /* 0x001fe40000800000 */
[----:B------:R-:W-:Y:S02]  /*1fc0*/  @P0 LOP3.LUT P1, RZ, R101, 0xff0000, RZ, 0xc0, !PT ;  /* 0x00ff000065ff0812 */ /* 0x000fe4000782c0ff */
[----:B------:R-:W-:-:S02]  /*1fd0*/  @P0 F2FP.BF16.PACK_AB R98, RZ, R98 ;  /* 0x00000062ff62023e */ /* 0x000fc400000010ff */
[----:B------:R-:W-:Y:S02]  /*1fe0*/  @P0 F2FP.BF16.PACK_AB R187, RZ, R187 ;  /* 0x000000bbffbb023e */ /* 0x000fe400000010ff */
[----:B------:R-:W-:Y:S02]  /*1ff0*/  @P0 F2FP.BF16.PACK_AB R92, RZ, R92 ;  /* 0x0000005cff5c023e */ /* 0x000fe400000010ff */
[----:B------:R-:W-:Y:S02]  /*2000*/  @P0 F2FP.BF16.PACK_AB R99, RZ, R99 ;  /* 0x00000063ff63023e */ /* 0x000fe400000010ff */
[----:B------:R-:W-:Y:S02]  /*2010*/  @P0 F2FP.BF16.PACK_AB R188, RZ, R188 ;  /* 0x000000bcffbc023e */ /* 0x000fe400000010ff */
[----:B------:R-:W-:Y:S02]  /*2020*/  @P0 PRMT R84, R98, 0x7610, R84 ;  /* 0x0000761062540816 */ /* 0x000fe40000000054 */
[----:B------:R-:W-:-:S02]  /*2030*/  @P0 PRMT R85, R187, 0x7610, R85 ;  /* 0x00007610bb550816 */ /* 0x000fc40000000055 */
[----:B-1----:R-:W-:Y:S02]  /*2040*/  @P0 FSEL R88, R196, RZ, P2 ;  /* 0x000000ffc4580208 */ /* 0x002fe40001000000 */
[----:B------:R-:W-:Y:S02]  /*2050*/  @P0 LOP3.LUT P2, RZ, R101, 0xff000000, RZ, 0xc0, !PT ;  /* 0xff00000065ff0812 */ /* 0x000fe4000784c0ff */
[----:B------:R-:W-:Y:S02]  /*2060*/  @P0 FSEL R89, R197, RZ, P1 ;  /* 0x000000ffc5590208 */ /* 0x000fe40000800000 */
[----:B------:R-:W-:Y:S02]  /*2070*/  @P0 FSEL R91, R200, RZ, P2 ;  /* 0x000000ffc85b0208 */ /* 0x000fe40001000000 */
[----:B------:R-:W-:Y:S02]  /*2080*/  @P0 F2FP.BF16.PACK_AB R89, RZ, R89 ;  /* 0x00000059ff59023e */ /* 0x000fe400000010ff */
[----:B------:R-:W-:-:S02]  /*2090*/  @P0 F2FP.BF16.PACK_AB R90, RZ, R88 ;  /* 0x00000058ff5a023e */ /* 0x000fc400000010ff */
[----:B------:R-:W-:Y:S02]  /*20a0*/  @P0 F2FP.BF16.PACK_AB R91, RZ, R91 ;  /* 0x0000005bff5b023e */ /* 0x000fe400000010ff */
[----:B------:R-:W-:Y:S02]  /*20b0*/  @P0 LEA R88, P1, R0, c[0x0][0x250], 0x4 ;  /* 0x0000940000580a11 */ /* 0x000fe400078220ff */
[----:B------:R-:W-:Y:S02]  /*20c0*/  @P0 PRMT R86, R92, 0x7610, R86 ;  /* 0x000076105c560816 */ /* 0x000fe40000000056 */
[----:B------:R-:W-:Y:S02]  /*20d0*/  @P0 PRMT R87, R89, 0x7610, R87 ;  /* 0x0000761059570816 */ /* 0x000fe40000000057 */
[----:B------:R-:W-:Y:S02]  /*20e0*/  @P0 LEA.HI.X R89, R0, c[0x0][0x254], RZ, 0x4, P1 ;  /* 0x0000950000590a11 */ /* 0x000fe400008f24ff */
[----:B------:R-:W-:-:S02]  /*20f0*/  @P0 PRMT R84, R84, 0x5410, R99 ;  /* 0x0000541054540816 */ /* 0x000fc40000000063 */
[----:B------:R-:W-:Y:S02]  /*2100*/  @P0 PRMT R85, R85, 0x5410, R188 ;  /* 0x0000541055550816 */ /* 0x000fe400000000bc */
[----:B------:R-:W-:Y:S02]  /*2110*/  @P0 PRMT R86, R86, 0x5410, R90 ;  /* 0x0000541056560816 */ /* 0x000fe4000000005a */
[----:B------:R-:W-:Y:S02]  /*2120*/  @P0 PRMT R87, R87, 0x5410, R91 ;  /* 0x0000541057570816 */ /* 0x000fe4000000005b */
[----:B------:R-:W-:-:S03]  /*2130*/  IADD3 R0, R0, 0x80, RZ ;  /* 0x0000008000007810 */ /* 0x000fc60007ffe0ff */
[----:B------:R0:W-:Y:S04]  /*2140*/  @P0 STG.E.128 [R88.64], R84 ;  /* 0x0000005458000986 */ /* 0x0001e8000c101d04 */
.L_x_699:
[----:B------:R-:W-:Y:S05]  /*2150*/  BSYNC B0 ;  /* 0x0000000000007941 */ /* 0x000fea0003800000 */
.L_x_698:
[----:B------:R-:W-:Y:S01]  /*2160*/  BSSY B0, `(.L_x_700) ;  /* 0x000007a000007945 */ /* 0x000fe20003800000 */
[----:B------:R-:W-:Y:S05]  /*2170*/  @!P4 BRA `(.L_x_701) ;  /* 0x000007800000c947 */ /* 0x000fea0003800000 */
[----:B------:R-:W-:Y:S02]  /*2180*/  FSEL R194, R96, RZ, !P6 ;  /* 0x000000ff60c27208 */ /* 0x000fe40007000000 */
[----:B------:R-:W-:Y:S02]  /*2190*/  ISETP.NE.U32.AND P1, PT, RZ, c[0x0][0x218], PT ;  /* 0x00008600ff007a0c */ /* 0x000fe40003f25070 */
[----:B------:R-:W-:Y:S01]  /*21a0*/  LOP3.LUT P0, RZ, R104, 0xff00, RZ, 0xc0, !PT ;  /* 0x0000ff0068ff7812 */ /* 0x000fe2000780c0ff */
[-CC-:B0-----:R-:W-:Y:S01]  /*21b0*/  FFMA.FTZ R89, R139, R97.reuse, R194.reuse ;  /* 0x000000618b597223 */ /* 0x181fe200000100c2 */
[----:B------:R-:W-:Y:S01]  /*21c0*/  ISETP.NE.AND.EX P1, PT, RZ, c[0x0][0x21c], PT, P1 ;  /* 0x00008700ff007a0c */ /* 0x000fe20003f25310 */
[----:B------:R-:W-:Y:S02]  /*21d0*/  FFMA.FTZ R91, R155, R97, R194 ;  /* 0x000000619b5b7223 */ /* 0x000fe400000100c2 */
[----:B------:R-:W-:-:S02]  /*21e0*/  FADD.FTZ R88, R156, -R89 ;  /* 0x800000599c587221 */ /* 0x000fc40000010000 */
[-CC-:B------:R-:W-:Y:S02]  /*21f0*/  FFMA.FTZ R90, R154, R97.reuse, R194.reuse ;  /* 0x000000619a5a7223 */ /* 0x180fe400000100c2 */
[----:B-----5:R-:W-:Y:S01]  /*2200*/  FMUL.FTZ R89, R169, R88 ;  /* 0x00000058a9597220 */ /* 0x020fe20000410000 */
[----:B------:R-:W-:Y:S01]  /*2210*/  MOV R88, R104 ;  /* 0x0000006800587202 */ /* 0x000fe20000000f00 */
[-CC-:B------:R-:W-:Y:S02]  /*2220*/  FFMA.FTZ R93, R161, R97.reuse, R194.reuse ;  /* 0x00000061a15d7223 */ /* 0x180fe400000100c2 */
[----:B------:R-:W-:Y:S01]  /*2230*/  FADD.FTZ R92, R160, -R91 ;  /* 0x8000005ba05c7221 */ /* 0x000fe20000010000 */
[----:B------:R-:W-:Y:S01]  /*2240*/  LOP3.LUT P2, RZ, R88, 0xff, RZ, 0xc0, !PT ;  /* 0x000000ff58ff7812 */ /* 0x000fe2000784c0ff */
[----:B------:R-:W-:Y:S02]  /*2250*/  FFMA.FTZ R88, R158, R97, R194 ;  /* 0x000000619e587223 */ /* 0x000fe400000100c2 */
[----:B------:R-:W-:-:S02]  /*2260*/  FADD.FTZ R90, R157, -R90 ;  /* 0x8000005a9d5a7221 */ /* 0x000fc40000010000 */
[----:B------:R-:W-:Y:S02]  /*2270*/  @P1 FADD.FTZ R89, R60, R89 ;  /* 0x000000593c591221 */ /* 0x000fe40000010000 */
[----:B------:R-:W-:Y:S02]  /*2280*/  FADD.FTZ R94, R162, -R93 ;  /* 0x8000005da25e7221 */ /* 0x000fe40000010000 */
[----:B------:R-:W-:Y:S02]  /*2290*/  FMUL.FTZ R91, R169, R92 ;  /* 0x0000005ca95b7220 */ /* 0x000fe40000410000 */
[----:B------:R-:W-:Y:S02]  /*22a0*/  FADD.FTZ R88, R159, -R88 ;  /* 0x800000589f587221 */ /* 0x000fe40000010000 */
[----:B------:R-:W-:Y:S02]  /*22b0*/  FMUL.FTZ R90, R169, R90 ;  /* 0x0000005aa95a7220 */ /* 0x000fe40000410000 */
[----:B------:R-:W-:-:S02]  /*22c0*/  FMUL.FTZ R99, R89, c[0x0][0x1e8] ;  /* 0x00007a0059637a20 */ /* 0x000fc40000410000 */
[----:B------:R-:W-:Y:S02]  /*22d0*/  FMUL.FTZ R93, R169, R94 ;  /* 0x0000005ea95d7220 */ /* 0x000fe40000410000 */
[----:B------:R-:W-:Y:S01]  /*22e0*/  @P1 FADD.FTZ R91, R62, R91 ;  /* 0x0000005b3e5b1221 */ /* 0x000fe20000010000 */
[----:B------:R-:W-:Y:S01]  /*22f0*/  FSEL R187, R99, RZ, P2 ;  /* 0x000000ff63bb7208 */ /* 0x000fe20001000000 */
[-CC-:B------:R-:W-:Y:S01]  /*2300*/  FFMA.FTZ R98, R164, R97.reuse, R194.reuse ;  /* 0x00000061a4627223 */ /* 0x180fe200000100c2 */
[----:B------:R-:W-:Y:S01]  /*2310*/  LOP3.LUT P2, RZ, R104, 0xff0000, RZ, 0xc0, !PT ;  /* 0x00ff000068ff7812 */ /* 0x000fe2000784c0ff */
[-CC-:B------:R-:W-:Y:S02]  /*2320*/  FFMA.FTZ R95, R165, R97.reuse, R194.reuse ;  /* 0x00000061a55f7223 */ /* 0x180fe400000100c2 */
[----:B------:R-:W-:Y:S02]  /*2330*/  FFMA.FTZ R94, R168, R97, R194 ;  /* 0x00000061a85e7223 */ /* 0x000fe400000100c2 */
[----:B------:R-:W-:-:S02]  /*2340*/  FMUL.FTZ R92, R169, R88 ;  /* 0x00000058a95c7220 */ /* 0x000fc40000410000 */
[----:B------:R-:W-:Y:S02]  /*2350*/  @P1 FADD.FTZ R90, R61, R90 ;  /* 0x0000005a3d5a1221 */ /* 0x000fe40000010000 */
[----:B------:R-:W-:Y:S02]  /*2360*/  FMUL.FTZ R189, R91, c[0x0][0x1e8] ;  /* 0x00007a005bbd7a20 */ /* 0x000fe40000410000 */
[----:B------:R-:W-:Y:S02]  /*2370*/  FADD.FTZ R98, R163, -R98 ;  /* 0x80000062a3627221 */ /* 0x000fe40000010000 */
[----:B------:R-:W-:Y:S01]  /*2380*/  FADD.FTZ R88, R166, -R95 ;  /* 0x8000005fa6587221 */ /* 0x000fe20000010000 */
[----:B------:R-:W-:Y:S01]  /*2390*/  FSEL R191, R189, RZ, P2 ;  /* 0x000000ffbdbf7208 */ /* 0x000fe20001000000 */
[----:B------:R-:W-:Y:S01]  /*23a0*/  FADD.FTZ R94, R167, -R94 ;  /* 0x8000005ea75e7221 */ /* 0x000fe20000010000 */
[----:B------:R-:W-:Y:S01]  /*23b0*/  LOP3.LUT P2, RZ, R104, 0xff000000, RZ, 0xc0, !PT ;  /* 0xff00000068ff7812 */ /* 0x000fe2000784c0ff */
[----:B------:R-:W-:-:S02]  /*23c0*/  @P1 FADD.FTZ R92, R63, R92 ;  /* 0x0000005c3f5c1221 */ /* 0x000fc40000010000 */
[----:B------:R-:W-:Y:S02]  /*23d0*/  FMUL.FTZ R188, R90, c[0x0][0x1e8] ;  /* 0x00007a005abc7a20 */ /* 0x000fe40000410000 */
[C---:B------:R-:W-:Y:S02]  /*23e0*/  FMUL.FTZ R98, R169.reuse, R98 ;  /* 0x00000062a9627220 */ /* 0x040fe40000410000 */
[C---:B------:R-:W-:Y:S01]  /*23f0*/  FMUL.FTZ R95, R169.reuse, R88 ;  /* 0x00000058a95f7220 */ /* 0x040fe20000410000 */
[----:B------:R-:W-:Y:S01]  /*2400*/  FSEL R190, R188, RZ, P0 ;  /* 0x000000ffbcbe7208 */ /* 0x000fe20000000000 */
[----:B------:R-:W-:Y:S01]  /*2410*/  FMUL.FTZ R94, R169, R94 ;  /* 0x0000005ea95e7220 */ /* 0x000fe20000410000 */
[----:B------:R-:W-:Y:S01]  /*2420*/  ISETP.NE.U32.AND P0, PT, RZ, c[0x0][0x250], PT ;  /* 0x00009400ff007a0c */ /* 0x000fe20003f05070 */
[----:B------:R-:W-:Y:S02]  /*2430*/  FMUL.FTZ R192, R92, c[0x0][0x1e8] ;  /* 0x00007a005cc07a20 */ /* 0x000fe40000410000 */
[----:B------:R-:W-:Y:S01]  /*2440*/  @P1 FADD.FTZ R93, R64, R93 ;  /* 0x0000005d405d1221 */ /* 0x000fe20000010000 */
[----:B------:R-:W-:Y:S01]  /*2450*/  ISETP.NE.AND.EX P0, PT, RZ, c[0x0][0x254], PT, P0 ;  /* 0x00009500ff007a0c */ /* 0x000fe20003f05300 */
[----:B------:R-:W-:Y:S01]  /*2460*/  @P1 FADD.FTZ R98, R65, R98 ;  /* 0x0000006241621221 */ /* 0x000fe20000010000 */
[----:B------:R-:W-:Y:S01]  /*2470*/  FSEL R194, R192, RZ, P2 ;  /* 0x000000ffc0c27208 */ /* 0x000fe20001000000 */
[----:B------:R-:W-:Y:S01]  /*2480*/  @P1 FADD.FTZ R95, R66, R95 ;  /* 0x0000005f425f1221 */ /* 0x000fe20000010000 */
[----:B------:R-:W-:Y:S01]  /*2490*/  LOP3.LUT P2, RZ, R105, 0xff, RZ, 0xc0, !PT ;  /* 0x000000ff69ff7812 */ /* 0x000fe2000784c0ff */
[----:B------:R-:W-:Y:S01]  /*24a0*/  @P1 FADD.FTZ R94, R67, R94 ;  /* 0x0000005e435e1221 */ /* 0x000fe20000010000 */
[----:B------:R-:W-:Y:S01]  /*24b0*/  ISETP.NE.U32.AND P1, PT, RZ, c[0x0][0x258], PT ;  /* 0x00009600ff007a0c */ /* 0x000fe20003f25070 */
[----:B------:R-:W-:-:S02]  /*24c0*/  FMUL.FTZ R193, R93, c[0x0][0x1e8] ;  /* 0x00007a005dc17a20 */ /* 0x000fc40000410000 */
[----:B------:R-:W-:Y:S01]  /*24d0*/  FMUL.FTZ R196, R98, c[0x0][0x1e8] ;  /* 0x00007a0062c47a20 */ /* 0x000fe20000410000 */
[----:B------:R-:W-:Y:S01]  /*24e0*/  ISETP.NE.AND.EX P1, PT, RZ, c[0x0][0x25c], PT, P1 ;  /* 0x00009700ff007a0c */ /* 0x000fe20003f25310 */
[----:B------:R-:W-:Y:S01]  /*24f0*/  FMUL.FTZ R197, R95, c[0x0][0x1e8] ;  /* 0x00007a005fc57a20 */ /* 0x000fe20000410000 */
[----:B------:R-:W-:Y:S01]  /*2500*/  FSEL R195, R193, RZ, P2 ;  /* 0x000000ffc1c37208 */ /* 0x000fe20001000000 */
[----:B------:R-:W-:Y:S01]  /*2510*/  FMUL.FTZ R200, R94, c[0x0][0x1e8] ;  /* 0x00007a005ec87a20 */ /* 0x000fe20000410000 */
[----:B------:R-:W-:Y:S01]  /*2520*/  LOP3.LUT P2, RZ, R105, 0xff00, RZ, 0xc0, !PT ;  /* 0x0000ff0069ff7812 */ /* 0x000fe2000784c0ff */
[----:B------:R-:W-:Y:S01]  /*2530*/  @P0 IMAD.MOV.U32 R88, RZ, RZ, R102 ;  /* 0x000000ffff580224 */ /* 0x000fe200078e0066 */
[----:B------:R-:W-:Y:S02]  /*2540*/  SEL R80, R93, R80, P1 ;  /* 0x000000505d507207 */ /* 0x000fe40000800000 */
[----:B------:R-:W-:Y:S02]  /*2550*/  FSEL R198, R196, RZ, P2 ;  /* 0x000000ffc4c67208 */ /* 0x000fe40001000000 */
[----:B------:R-:W-:-:S02]  /*2560*/  LOP3.LUT P2, RZ, R105, 0xff0000, RZ, 0xc0, !PT ;  /* 0x00ff000069ff7812 */ /* 0x000fc4000784c0ff */
[----:B------:R-:W-:Y:S02]  /*2570*/  SEL R79, R92, R79, P1 ;  /* 0x0000004f5c4f7207 */ /* 0x000fe40000800000 */
[----:B------:R-:W-:Y:S02]  /*2580*/  FSEL R199, R197, RZ, P2 ;  /* 0x000000ffc5c77208 */ /* 0x000fe40001000000 */
[----:B------:R-:W-:Y:S02]  /*2590*/  LOP3.LUT P2, RZ, R105, 0xff000000, RZ, 0xc0, !PT ;  /* 0xff00000069ff7812 */ /* 0x000fe4000784c0ff */
[----:B------:R-:W-:Y:S02]  /*25a0*/  @P1 MOV R93, 0x20 ;  /* 0x00000020005d1802 */ /* 0x000fe40000000f00 */
[----:B------:R-:W-:Y:S02]  /*25b0*/  FSEL R202, R200, RZ, P2 ;  /* 0x000000ffc8ca7208 */ /* 0x000fe40001000000 */
[----:B------:R-:W-:Y:S01]  /*25c0*/  @P0 LOP3.LUT P2, RZ, R88, 0xff, RZ, 0xc0, !PT ;  /* 0x000000ff58ff0812 */ /* 0x000fe2000784c0ff */
[----:B------:R-:W-:Y:S01]  /*25d0*/  @P1 IMAD.WIDE.U32 R92, R0, R93, c[0x0][0x258] ;  /* 0x00009600005c1625 */ /* 0x000fe200078e005d */
[----:B------:R-:W-:-:S02]  /*25e0*/  SEL R76, R89, R76, P1 ;  /* 0x0000004c594c7207 */ /* 0x000fc40000800000 */
[----:B------:R-:W-:Y:S02]  /*25f0*/  SEL R77, R90, R77, P1 ;  /* 0x0000004d5a4d7207 */ /* 0x000fe40000800000 */
[----:B------:R-:W-:Y:S02]  /*2600*/  SEL R78, R91, R78, P1 ;  /* 0x0000004e5b4e7207 */ /* 0x000fe40000800000 */
[----:B------:R-:W-:Y:S02]  /*2610*/  SEL R81, R98, R81, P1 ;  /* 0x0000005162517207 */ /* 0x000fe40000800000 */
[----:B------:R-:W-:Y:S01]  /*2620*/  SEL R82, R95, R82, P1 ;  /* 0x000000525f527207 */ /* 0x000fe20000800000 */
[----:B------:R-:W-:Y:S01]  /*2630*/  @P1 STG.E.128 [R92.64], R76 ;  /* 0x0000004c5c001986 */ /* 0x000fe2000c101d04 */
[----:B------:R-:W-:Y:S01]  /*2640*/  SEL R83, R94, R83, P1 ;  /* 0x000000535e537207 */ /* 0x000fe20000800000 */
[----:B------:R-:W-:Y:S01]  /*2650*/  IMAD.MOV.U32 R95, RZ, RZ, 0x10 ;  /* 0x00000010ff5f7424 */ /* 0x000fe200078e00ff */
[----:B------:R-:W-:-:S02]  /*2660*/  @P0 FSEL R98, R99, RZ, P2 ;  /* 0x000000ff63620208 */ /* 0x000fc40001000000 */
[C---:B------:R-:W-:Y:S01]  /*2670*/  @P0 LOP3.LUT P2, RZ, R102.reuse, 0xff00, RZ, 0xc0, !PT ;  /* 0x0000ff0066ff0812 */ /* 0x040fe2000784c0ff */
[----:B------:R0:W-:Y:S01]  /*2680*/  @P1 STG.E.128 [R92.64+0x10], R80 ;  /* 0x000010505c001986 */ /* 0x0001e2000c101d04 */
[----:B------:R-:W-:Y:S01]  /*2690*/  @P0 LOP3.LUT P1, RZ, R102, 0xff0000, RZ, 0xc0, !PT ;  /* 0x00ff000066ff0812 */ /* 0x000fe2000782c0ff */
[----:B------:R-:W-:Y:S01]  /*26a0*/  IMAD.WIDE.U32 R94, R0, R95, c[0x0][0x248] ;  /* 0x00009200005e7625 */ /* 0x000fe200078e005f */
[----:B------:R-:W-:Y:S02]  /*26b0*/  F2FP.BF16.PACK_AB R88, R190, R187 ;  /* 0x000000bbbe58723e */ /* 0x000fe400000010ff */
[----:B------:R-:W-:Y:S02]  /*26c0*/  @P0 FSEL R99, R188, RZ, P2 ;  /* 0x000000ffbc630208 */ /* 0x000fe40001000000 */
[----:B------:R-:W-:Y:S02]  /*26d0*/  @P0 LOP3.LUT P2, RZ, R102, 0xff000000, RZ, 0xc0, !PT ;  /* 0xff00000066ff0812 */ /* 0x000fe4000784c0ff */
[----:B------:R-:W-:-:S02]  /*26e0*/  @P0 FSEL R187, R189, RZ, P1 ;  /* 0x000000ffbdbb0208 */ /* 0x000fc40000800000 */
[C---:B------:R-:W-:Y:S02]  /*26f0*/  @P0 LOP3.LUT P1, RZ, R103.reuse, 0xff, RZ, 0xc0, !PT ;  /* 0x000000ff67ff0812 */ /* 0x040fe4000782c0ff */
[----:B------:R-:W-:Y:S02]  /*2700*/  F2FP.BF16.PACK_AB R90, R198, R195 ;  /* 0x000000c3c65a723e */ /* 0x000fe400000010ff */
[----:B------:R-:W-:Y:S02]  /*2710*/  F2FP.BF16.PACK_AB R89, R194, R191 ;  /* 0x000000bfc259723e */ /* 0x000fe400000010ff */
[----:B------:R-:W-:Y:S02]  /*2720*/  F2FP.BF16.PACK_AB R91, R202, R199 ;  /* 0x000000c7ca5b723e */ /* 0x000fe400000010ff */
[----:B------:R-:W-:Y:S02]  /*2730*/  @P0 FSEL R188, R192, RZ, P2 ;  /* 0x000000ffc0bc0208 */ /* 0x000fe40001000000 */
[----:B------:R-:W-:Y:S01]  /*2740*/  @P0 LOP3.LUT P2, RZ, R103, 0xff00, RZ, 0xc0, !PT ;  /* 0x0000ff0067ff0812 */ /* 0x000fe2000784c0ff */
[----:B------:R1:W-:Y:S01]  /*2750*/  STG.E.128 [R94.64], R88 ;  /* 0x000000585e007986 */ /* 0x0003e2000c101d04 */
[----:B0-----:R-:W-:-:S02]  /*2760*/  @P0 FSEL R92, R193, RZ, P1 ;  /* 0x000000ffc15c0208 */ /* 0x001fc40000800000 */
[----:B------:R-:W-:Y:S02]  /*2770*/  @P0 LOP3.LUT P1, RZ, R103, 0xff0000, RZ, 0xc0, !PT ;  /* 0x00ff000067ff0812 */ /* 0x000fe4000782c0ff */
[----:B------:R-:W-:Y:S02]  /*2780*/  @P0 F2FP.BF16.PACK_AB R98, RZ, R98 ;  /* 0x00000062ff62023e */ /* 0x000fe400000010ff */
[----:B------:R-:W-:Y:S02]  /*2790*/  @P0 F2FP.BF16.PACK_AB R187, RZ, R187 ;  /* 0x000000bbffbb023e */ /* 0x000fe400000010ff */
[----:B------:R-:W-:Y:S02]  /*27a0*/  @P0 F2FP.BF16.PACK_AB R92, RZ, R92 ;  /* 0x0000005cff5c023e */ /* 0x000fe400000010ff */
[----:B------:R-:W-:Y:S02]  /*27b0*/  @P0 F2FP.BF16.PACK_AB R99, RZ, R99 ;  /* 0x00000063ff63023e */ /* 0x000fe400000010ff */
[----:B------:R-:W-:-:S02]  /*27c0*/  @P0 F2FP.BF16.PACK_AB R188, RZ, R188 ;  /* 0x000000bcffbc023e */ /* 0x000fc400000010ff */
[----:B------:R-:W-:Y:S02]  /*27d0*/  @P0 PRMT R84, R98, 0x7610, R84 ;  /* 0x0000761062540816 */ /* 0x000fe40000000054 */
[----:B------:R-:W-:Y:S02]  /*27e0*/  @P0 PRMT R85, R187, 0x7610, R85 ;  /* 0x00007610bb550816 */ /* 0x000fe40000000055 */
[----:B-1----:R-:W-:Y:S02]  /*27f0*/  @P0 FSEL R88, R196, RZ, P2 ;  /* 0x000000ffc4580208 */ /* 0x002fe40001000000 */
[----:B------:R-:W-:Y:S02]  /*2800*/  @P0 LOP3.LUT P2, RZ, R103, 0xff000000, RZ, 0xc0, !PT ;  /* 0xff00000067ff0812 */ /* 0x000fe4000784c0ff */
[----:B------:R-:W-:Y:S02]  /*2810*/  @P0 FSEL R89, R197, RZ, P1 ;  /* 0x000000ffc5590208 */ /* 0x000fe40000800000 */
[----:B------:R-:W-:-:S02]  /*2820*/  @P0 FSEL R91, R200, RZ, P2 ;  /* 0x000000ffc85b0208 */ /* 0x000fc40001000000 */
[----:B------:R-:W-:Y:S02]  /*2830*/  @P0 F2FP.BF16.PACK_AB R89, RZ, R89 ;  /* 0x00000059ff59023e */ /* 0x000fe400000010ff */
[----:B------:R-:W-:Y:S02]  /*2840*/  @P0 F2FP.BF16.PACK_AB R90, RZ, R88 ;  /* 0x00000058ff5a023e */ /* 0x000fe400000010ff */
[----:B------:R-:W-:Y:S02]  /*2850*/  @P0 F2FP.BF16.PACK_AB R91, RZ, R91 ;  /* 0x0000005bff5b023e */ /* 0x000fe400000010ff */
[----:B------:R-:W-:Y:S02]  /*2860*/  @P0 LEA R88, P1, R0, c[0x0][0x250], 0x4 ;  /* 0x0000940000580a11 */ /* 0x000fe400078220ff */
        /* <DEDUP_REMOVED lines=9> */
.L_x_701:
[----:B------:R-:W-:Y:S05]  /*2900*/  BSYNC B0 ;  /* 0x0000000000007941 */ /* 0x000fea0003800000 */
.L_x_700:
[----:B------:R-:W-:Y:S01]  /*2910*/  BSSY B0, `(.L_x_702) ;  /* 0x0000079000007945 */ /* 0x000fe20003800000 */
[----:B------:R-:W-:Y:S05]  /*2920*/  @!P3 BRA `(.L_x_703) ;  /* 0x000007700000b947 */ /* 0x000fea0003800000 */
[----:B------:R-:W-:Y:S02]  /*2930*/  FSEL R98, R96, RZ, !P6 ;  /* 0x000000ff60627208 */ /* 0x000fe40007000000 */
[----:B------:R-:W-:Y:S02]  /*2940*/  ISETP.NE.U32.AND P1, PT, RZ, c[0x0][0x218], PT ;  /* 0x00008600ff007a0c */ /* 0x000fe40003f25070 */
[----:B0-----:R-:W-:Y:S01]  /*2950*/  MOV R88, R108 ;  /* 0x0000006c00587202 */ /* 0x001fe20000000f00 */
[-CC-:B------:R-:W-:Y:S01]  /*2960*/  FFMA.FTZ R89, R141, R97.reuse, R98.reuse ;  /* 0x000000618d597223 */ /* 0x180fe20000010062 */
[----:B------:R-:W-:Y:S01]  /*2970*/  ISETP.NE.AND.EX P1, PT, RZ, c[0x0][0x21c], PT, P1 ;  /* 0x00008700ff007a0c */ /* 0x000fe20003f25310 */
[-C--:B------:R-:W-:Y:S01]  /*2980*/  FFMA.FTZ R90, R176, R97.reuse, R98 ;  /* 0x00000061b05a7223 */ /* 0x080fe20000010062 */
[----:B------:R-:W-:Y:S01]  /*2990*/  LOP3.LUT P6, RZ, R88, 0xff, RZ, 0xc0, !PT ;  /* 0x000000ff58ff7812 */ /* 0x000fe200078cc0ff */
[----:B------:R-:W-:Y:S01]  /*29a0*/  FADD.FTZ R88, R178, -R89 ;  /* 0x80000059b2587221 */ /* 0x000fe20000010000 */
[----:B------:R-:W-:Y:S01]  /*29b0*/  ISETP.NE.U32.AND P0, PT, RZ, c[0x0][0x250], PT ;  /* 0x00009400ff007a0c */ /* 0x000fe20003f05070 */
[----:B------:R-:W-:Y:S01]  /*29c0*/  FADD.FTZ R90, R179, -R90 ;  /* 0x8000005ab35a7221 */ /* 0x000fe20000010000 */
[----:B------:R-:W-:Y:S01]  /*29d0*/  LOP3.LUT P2, RZ, R108, 0xff00, RZ, 0xc0, !PT ;  /* 0x0000ff006cff7812 */ /* 0x000fe2000784c0ff */
[-CC-:B------:R-:W-:Y:S01]  /*29e0*/  FFMA.FTZ R91, R177, R97.reuse, R98.reuse ;  /* 0x00000061b15b7223 */ /* 0x180fe20000010062 */
[----:B------:R-:W-:Y:S01]  /*29f0*/  ISETP.NE.AND.EX P0, PT, RZ, c[0x0][0x254], PT, P0 ;  /* 0x00009500ff007a0c */ /* 0x000fe20003f05300 */
[----:B------:R-:W-:-:S02]  /*2a00*/  FFMA.FTZ R92, R180, R97, R98 ;  /* 0x00000061b45c7223 */ /* 0x000fc40000010062 */
[C---:B-----5:R-:W-:Y:S02]  /*2a10*/  FMUL.FTZ R89, R169.reuse, R88 ;  /* 0x00000058a9597220 */ /* 0x060fe40000410000 */
[----:B------:R-:W-:Y:S02]  /*2a20*/  FMUL.FTZ R90, R169, R90 ;  /* 0x0000005aa95a7220 */ /* 0x000fe40000410000 */
[----:B------:R-:W-:Y:S02]  /*2a30*/  FADD.FTZ R88, R182, -R91 ;  /* 0x8000005bb6587221 */ /* 0x000fe40000010000 */
[----:B------:R-:W-:Y:S02]  /*2a40*/  FADD.FTZ R92, R181, -R92 ;  /* 0x8000005cb55c7221 */ /* 0x000fe40000010000 */
[----:B------:R-:W-:Y:S02]  /*2a50*/  FFMA.FTZ R93, R185, R97, R98 ;  /* 0x00000061b95d7223 */ /* 0x000fe40000010062 */
[----:B------:R-:W-:-:S02]  /*2a60*/  @P1 FADD.FTZ R89, R68, R89 ;  /* 0x0000005944591221 */ /* 0x000fc40000010000 */
[----:B------:R-:W-:Y:S02]  /*2a70*/  @P1 FADD.FTZ R90, R69, R90 ;  /* 0x0000005a455a1221 */ /* 0x000fe40000010000 */
[C---:B------:R-:W-:Y:S02]  /*2a80*/  FMUL.FTZ R91, R169.reuse, R88 ;  /* 0x00000058a95b7220 */ /* 0x040fe40000410000 */
[----:B------:R-:W-:Y:S02]  /*2a90*/  FMUL.FTZ R92, R169, R92 ;  /* 0x0000005ca95c7220 */ /* 0x000fe40000410000 */
[-CC-:B------:R-:W-:Y:S02]  /*2aa0*/  FFMA.FTZ R96, R172, R97.reuse, R98.reuse ;  /* 0x00000061ac607223 */ /* 0x180fe40000010062 */
[----:B------:R-:W-:Y:S02]  /*2ab0*/  FFMA.FTZ R95, R175, R97, R98 ;  /* 0x00000061af5f7223 */ /* 0x000fe40000010062 */
[----:B------:R-:W-:-:S02]  /*2ac0*/  FADD.FTZ R94, R186, -R93 ;  /* 0x8000005dba5e7221 */ /* 0x000fc40000010000 */
[----:B------:R-:W-:Y:S02]  /*2ad0*/  FFMA.FTZ R98, R170, R97, R98 ;  /* 0x00000061aa627223 */ /* 0x000fe40000010062 */
[----:B------:R-:W-:Y:S02]  /*2ae0*/  FMUL.FTZ R97, R89, c[0x0][0x1e8] ;  /* 0x00007a0059617a20 */ /* 0x000fe40000410000 */
[----:B------:R-:W-:Y:S02]  /*2af0*/  FMUL.FTZ R187, R90, c[0x0][0x1e8] ;  /* 0x00007a005abb7a20 */ /* 0x000fe40000410000 */
[----:B------:R-:W-:Y:S01]  /*2b00*/  @P1 FADD.FTZ R91, R70, R91 ;  /* 0x0000005b465b1221 */ /* 0x000fe20000010000 */
[----:B------:R-:W-:Y:S01]  /*2b10*/  FSEL R99, R97, RZ, P6 ;  /* 0x000000ff61637208 */ /* 0x000fe20003000000 */
[----:B------:R-:W-:Y:S01]  /*2b20*/  @P1 FADD.FTZ R92, R71, R92 ;  /* 0x0000005c475c1221 */ /* 0x000fe20000010000 */
[----:B------:R-:W-:Y:S01]  /*2b30*/  FSEL R188, R187, RZ, P2 ;  /* 0x000000ffbbbc7208 */ /* 0x000fe20001000000 */
[----:B------:R-:W-:Y:S01]  /*2b40*/  FMUL.FTZ R93, R169, R94 ;  /* 0x0000005ea95d7220 */ /* 0x000fe20000410000 */
[C---:B------:R-:W-:Y:S01]  /*2b50*/  LOP3.LUT P6, RZ, R108.reuse, 0xff0000, RZ, 0xc0, !PT ;  /* 0x00ff00006cff7812 */ /* 0x040fe200078cc0ff */
[----:B------:R-:W-:Y:S01]  /*2b60*/  FADD.FTZ R96, R173, -R96 ;  /* 0x80000060ad607221 */ /* 0x000fe20000010000 */
[----:B------:R-:W-:Y:S01]  /*2b70*/  LOP3.LUT P2, RZ, R108, 0xff000000, RZ, 0xc0, !PT ;  /* 0xff0000006cff7812 */ /* 0x000fe2000784c0ff */
[----:B------:R-:W-:-:S02]  /*2b80*/  FMUL.FTZ R189, R91, c[0x0][0x1e8] ;  /* 0x00007a005bbd7a20 */ /* 0x000fc40000410000 */
[----:B------:R-:W-:Y:S02]  /*2b90*/  FMUL.FTZ R191, R92, c[0x0][0x1e8] ;  /* 0x00007a005cbf7a20 */ /* 0x000fe40000410000 */
[----:B------:R-:W-:Y:S01]  /*2ba0*/  @P1 FADD.FTZ R93, R72, R93 ;  /* 0x0000005d485d1221 */ /* 0x000fe20000010000 */
[----:B------:R-:W-:Y:S01]  /*2bb0*/  FSEL R190, R189, RZ, P6 ;  /* 0x000000ffbdbe7208 */ /* 0x000fe20003000000 */
[----:B------:R-:W-:Y:S01]  /*2bc0*/  FADD.FTZ R94, R174, -R95 ;  /* 0x8000005fae5e7221 */ /* 0x000fe20000010000 */
[----:B------:R-:W-:Y:S01]  /*2bd0*/  FSEL R193, R191, RZ, P2 ;  /* 0x000000ffbfc17208 */ /* 0x000fe20001000000 */
[----:B------:R-:W-:Y:S01]  /*2be0*/  FMUL.FTZ R96, R169, R96 ;  /* 0x00000060a9607220 */ /* 0x000fe20000410000 */
[----:B------:R-:W-:Y:S01]  /*2bf0*/  LOP3.LUT P6, RZ, R109, 0xff, RZ, 0xc0, !PT ;  /* 0x000000ff6dff7812 */ /* 0x000fe200078cc0ff */
[----:B------:R-:W-:Y:S01]  /*2c00*/  FMUL.FTZ R192, R93, c[0x0][0x1e8] ;  /* 0x00007a005dc07a20 */ /* 0x000fe20000410000 */
[----:B------:R-:W-:Y:S01]  /*2c10*/  ISETP.NE.U32.AND P2, PT, RZ, c[0x0][0x258], PT ;  /* 0x00009600ff007a0c */ /* 0x000fe20003f45070 */
[----:B------:R-:W-:-:S02]  /*2c20*/  FADD.FTZ R98, R171, -R98 ;  /* 0x80000062ab627221 */ /* 0x000fc40000010000 */
[----:B------:R-:W-:Y:S01]  /*2c30*/  FMUL.FTZ R95, R169, R94 ;  /* 0x0000005ea95f7220 */ /* 0x000fe20000410000 */
[----:B------:R-:W-:Y:S01]  /*2c40*/  FSEL R194, R192, RZ, P6 ;  /* 0x000000ffc0c27208 */ /* 0x000fe20003000000 */
[----:B------:R-:W-:Y:S01]  /*2c50*/  @P1 FADD.FTZ R96, R73, R96 ;  /* 0x0000006049601221 */ /* 0x000fe20000010000 */
[----:B------:R-:W-:Y:S01]  /*2c60*/  ISETP.NE.AND.EX P2, PT, RZ, c[0x0][0x25c], PT, P2 ;  /* 0x00009700ff007a0c */ /* 0x000fe20003f45320 */
[----:B------:R-:W-:Y:S01]  /*2c70*/  FMUL.FTZ R98, R169, R98 ;  /* 0x00000062a9627220 */ /* 0x000fe20000410000 */
[----:B------:R-:W-:Y:S01]  /*2c80*/  LOP3.LUT P6, RZ, R109, 0xff00, RZ, 0xc0, !PT ;  /* 0x0000ff006dff7812 */ /* 0x000fe200078cc0ff */
[----:B------:R-:W-:Y:S01]  /*2c90*/  @P1 FADD.FTZ R95, R74, R95 ;  /* 0x0000005f4a5f1221 */ /* 0x000fe20000010000 */
[----:B------:R-:W-:Y:S01]  /*2ca0*/  SEL R78, R91, R78, P2 ;  /* 0x0000004e5b4e7207 */ /* 0x000fe20001000000 */
[C---:B------:R-:W-:Y:S01]  /*2cb0*/  FMUL.FTZ R195, R96.reuse, c[0x0][0x1e8] ;  /* 0x00007a0060c37a20 */ /* 0x040fe20000410000 */
[----:B------:R-:W-:Y:S01]  /*2cc0*/  SEL R81, R96, R81, P2 ;  /* 0x0000005160517207 */ /* 0x000fe20001000000 */
[----:B------:R-:W-:Y:S01]  /*2cd0*/  @P0 IMAD.MOV.U32 R88, RZ, RZ, R106 ;  /* 0x000000ffff580224 */ /* 0x000fe200078e006a */
[----:B------:R-:W-:Y:S01]  /*2ce0*/  SEL R79, R92, R79, P2 ;  /* 0x0000004f5c4f7207 */ /* 0x000fe20001000000 */
[----:B------:R-:W-:Y:S01]  /*2cf0*/  @P1 FADD.FTZ R98, R75, R98 ;  /* 0x000000624b621221 */ /* 0x000fe20000010000 */
[----:B------:R-:W-:Y:S01]  /*2d00*/  LOP3.LUT P1, RZ, R109, 0xff0000, RZ, 0xc0, !PT ;  /* 0x00ff00006dff7812 */ /* 0x000fe2000782c0ff */
[----:B------:R-:W-:Y:S01]  /*2d10*/  FMUL.FTZ R169, R95, c[0x0][0x1e8] ;  /* 0x00007a005fa97a20 */ /* 0x000fe20000410000 */
[----:B------:R-:W-:Y:S01]  /*2d20*/  FSEL R197, R195, RZ, P6 ;  /* 0x000000ffc3c57208 */ /* 0x000fe20003000000 */
[----:B------:R-:W-:Y:S01]  /*2d30*/  FMUL.FTZ R196, R98, c[0x0][0x1e8] ;  /* 0x00007a0062c47a20 */ /* 0x000fe20000410000 */
[----:B------:R-:W-:-:S02]  /*2d40*/  @P0 LOP3.LUT P6, RZ, R88, 0xff, RZ, 0xc0, !PT ;  /* 0x000000ff58ff0812 */ /* 0x000fc400078cc0ff */
[----:B------:R-:W-:Y:S02]  /*2d50*/  FSEL R91, R169, RZ, P1 ;  /* 0x000000ffa95b7208 */ /* 0x000fe40000800000 */
[----:B------:R-:W-:Y:S02]  /*2d60*/  LOP3.LUT P1, RZ, R109, 0xff000000, RZ, 0xc0, !PT ;  /* 0xff0000006dff7812 */ /* 0x000fe4000782c0ff */
[----:B------:R-:W-:Y:S02]  /*2d70*/  @P0 FSEL R96, R97, RZ, P6 ;  /* 0x000000ff61600208 */ /* 0x000fe40003000000 */
[----:B------:R-:W-:Y:S02]  /*2d80*/  @P0 LOP3.LUT P6, RZ, R106, 0xff0000, RZ, 0xc0, !PT ;  /* 0x00ff00006aff0812 */ /* 0x000fe400078cc0ff */
[----:B------:R-:W-:Y:S02]  /*2d90*/  SEL R80, R93, R80, P2 ;  /* 0x000000505d507207 */ /* 0x000fe40001000000 */
[----:B------:R-:W-:-:S02]  /*2da0*/  @P2 MOV R93, 0x20 ;  /* 0x00000020005d2802 */ /* 0x000fc40000000f00 */
[----:B------:R-:W-:Y:S02]  /*2db0*/  FSEL R92, R196, RZ, P1 ;  /* 0x000000ffc45c7208 */ /* 0x000fe40000800000 */
[----:B------:R-:W-:Y:S01]  /*2dc0*/  SEL R82, R95, R82, P2 ;  /* 0x000000525f527207 */ /* 0x000fe20001000000 */
[----:B------:R-:W-:Y:S01]  /*2dd0*/  IMAD.MOV.U32 R95, RZ, RZ, 0x10 ;  /* 0x00000010ff5f7424 */ /* 0x000fe200078e00ff */
[----:B------:R-:W-:Y:S02]  /*2de0*/  SEL R83, R98, R83, P2 ;  /* 0x0000005362537207 */ /* 0x000fe40001000000 */
[----:B------:R-:W-:Y:S01]  /*2df0*/  @P0 LOP3.LUT P1, RZ, R106, 0xff00, RZ, 0xc0, !PT ;  /* 0x0000ff006aff0812 */ /* 0x000fe2000782c0ff */
[----:B------:R-:W-:Y:S01]  /*2e00*/  IMAD.WIDE.U32 R94, R0, R95, c[0x0][0x248] ;  /* 0x00009200005e7625 */ /* 0x000fe200078e005f */
[----:B------:R-:W-:Y:S02]  /*2e10*/  @P0 FSEL R98, R189, RZ, P6 ;  /* 0x000000ffbd620208 */ /* 0x000fe40003000000 */
[----:B------:R-:W-:-:S02]  /*2e20*/  @P0 LOP3.LUT P6, RZ, R106, 0xff000000, RZ, 0xc0, !PT ;  /* 0xff0000006aff0812 */ /* 0x000fc400078cc0ff */
[----:B------:R-:W-:Y:S01]  /*2e30*/  F2FP.BF16.PACK_AB R91, R92, R91 ;  /* 0x0000005b5c5b723e */ /* 0x000fe200000010ff */
[----:B------:R-:W-:Y:S01]  /*2e40*/  @P2 IMAD.WIDE.U32 R92, R0, R93, c[0x0][0x258] ;  /* 0x00009600005c2625 */ /* 0x000fe200078e005d */
[----:B------:R-:W-:Y:S02]  /*2e50*/  SEL R76, R89, R76, P2 ;  /* 0x0000004c594c7207 */ /* 0x000fe40001000000 */
[----:B------:R-:W-:Y:S02]  /*2e60*/  SEL R77, R90, R77, P2 ;  /* 0x0000004d5a4d7207 */ /* 0x000fe40001000000 */
[----:B------:R-:W-:Y:S01]  /*2e70*/  F2FP.BF16.PACK_AB R90, R197, R194 ;  /* 0x000000c2c55a723e */ /* 0x000fe200000010ff */
[----:B------:R-:W-:Y:S01]  /*2e80*/  @P2 STG.E.128 [R92.64+0x10], R80 ;  /* 0x000010505c002986 */ /* 0x000fe2000c101d04 */
[----:B------:R-:W-:Y:S02]  /*2e90*/  F2FP.BF16.PACK_AB R89, R193, R190 ;  /* 0x000000bec159723e */ /* 0x000fe400000010ff */
[----:B------:R-:W-:Y:S01]  /*2ea0*/  F2FP.BF16.PACK_AB R88, R188, R99 ;  /* 0x00000063bc58723e */ /* 0x000fe200000010ff */
[----:B------:R0:W-:Y:S01]  /*2eb0*/  @P2 STG.E.128 [R92.64], R76 ;  /* 0x0000004c5c002986 */ /* 0x0001e2000c101d04 */
[----:B------:R-:W-:-:S02]  /*2ec0*/  @P0 FSEL R97, R187, RZ, P1 ;  /* 0x000000ffbb610208 */ /* 0x000fc40000800000 */
[----:B------:R-:W-:Y:S01]  /*2ed0*/  @P0 LOP3.LUT P1, RZ, R107, 0xff, RZ, 0xc0, !PT ;  /* 0x000000ff6bff0812 */ /* 0x000fe2000782c0ff */
[----:B------:R1:W-:Y:S01]  /*2ee0*/  STG.E.128 [R94.64], R88 ;  /* 0x000000585e007986 */ /* 0x0003e2000c101d04 */
[----:B------:R-:W-:Y:S02]  /*2ef0*/  @P0 FSEL R99, R191, RZ, P6 ;  /* 0x000000ffbf630208 */ /* 0x000fe40003000000 */
[C---:B------:R-:W-:Y:S02]  /*2f00*/  @P0 LOP3.LUT P6, RZ, R107.reuse, 0xff0000, RZ, 0xc0, !PT ;  /* 0x00ff00006bff0812 */ /* 0x040fe400078cc0ff */
[----:B------:R-:W-:Y:S02]  /*2f10*/  @P0 LOP3.LUT P2, RZ, R107, 0xff00, RZ, 0xc0, !PT ;  /* 0x0000ff006bff0812 */ /* 0x000fe4000784c0ff */
[----:B------:R-:W-:Y:S02]  /*2f20*/  @P0 F2FP.BF16.PACK_AB R96, RZ, R96 ;  /* 0x00000060ff60023e */ /* 0x000fe400000010ff */
[----:B------:R-:W-:-:S02]  /*2f30*/  @P0 F2FP.BF16.PACK_AB R98, RZ, R98 ;  /* 0x00000062ff62023e */ /* 0x000fc400000010ff */
[----:B------:R-:W-:Y:S02]  /*2f40*/  @P0 F2FP.BF16.PACK_AB R97, RZ, R97 ;  /* 0x00000061ff61023e */ /* 0x000fe400000010ff */
[----:B------:R-:W-:Y:S02]  /*2f50*/  @P0 F2FP.BF16.PACK_AB R99, RZ, R99 ;  /* 0x00000063ff63023e */ /* 0x000fe400000010ff */
[----:B0-----:R-:W-:Y:S02]  /*2f60*/  @P0 FSEL R92, R192, RZ, P1 ;  /* 0x000000ffc05c0208 */ /* 0x001fe40000800000 */
[----:B------:R-:W-:Y:S02]  /*2f70*/  @P0 LOP3.LUT P1, RZ, R107, 0xff000000, RZ, 0xc0, !PT ;  /* 0xff0000006bff0812 */ /* 0x000fe4000782c0ff */
[----:B-1----:R-:W-:Y:S02]  /*2f80*/  @P0 FSEL R89, R169, RZ, P6 ;  /* 0x000000ffa9590208 */ /* 0x002fe40003000000 */
[----:B------:R-:W-:-:S02]  /*2f90*/  @P0 FSEL R88, R195, RZ, P2 ;  /* 0x000000ffc3580208 */ /* 0x000fc40001000000 */
[----:B------:R-:W-:Y:S02]  /*2fa0*/  @P0 FSEL R91, R196, RZ, P1 ;  /* 0x000000ffc45b0208 */ /* 0x000fe40000800000 */
[----:B------:R-:W-:Y:S02]  /*2fb0*/  @P0 F2FP.BF16.PACK_AB R92, RZ, R92 ;  /* 0x0000005cff5c023e */ /* 0x000fe400000010ff */
[----:B------:R-:W-:Y:S02]  /*2fc0*/  @P0 F2FP.BF16.PACK_AB R89, RZ, R89 ;  /* 0x00000059ff59023e */ /* 0x000fe400000010ff */
[----:B------:R-:W-:Y:S02]  /*2fd0*/  @P0 F2FP.BF16.PACK_AB R90, RZ, R88 ;  /* 0x00000058ff5a023e */ /* 0x000fe400000010ff */
[----:B------:R-:W-:Y:S02]  /*2fe0*/  @P0 F2FP.BF16.PACK_AB R91, RZ, R91 ;  /* 0x0000005bff5b023e */ /* 0x000fe400000010ff */
[----:B------:R-:W-:-:S02]  /*2ff0*/  @P0 PRMT R84, R96, 0x7610, R84 ;  /* 0x0000761060540816 */ /* 0x000fc40000000054 */
        /* <DEDUP_REMOVED lines=10> */
.L_x_703:
[----:B------:R-:W-:Y:S05]  /*30a0*/  BSYNC B0 ;  /* 0x0000000000007941 */ /* 0x000fea0003800000 */
.L_x_702:
[----:B------:R-:W-:Y:S02]  /*30b0*/  IADD3 R119, R119, c[0x0][0x160], RZ ;  /* 0x0000580077777a10 */ /* 0x000fe40007ffe0ff */
[----:B------:R-:W-:Y:S02]  /*30c0*/  LOP3.LUT P1, RZ, R117, 0xff, RZ, 0xc0, !PT ;  /* 0x000000ff75ff7812 */ /* 0x000fe4000782c0ff */
[----:B------:R-:W-:Y:S02]  /*30d0*/  ISETP.GE.AND P0, PT, R119, c[0x0][0x164], PT ;  /* 0x0000590077007a0c */ /* 0x000fe40003f06270 */
[----:B------:R-:W-:-:S11]  /*30e0*/  SEL R117, RZ, 0x1, P1 ;  /* 0x00000001ff757807 */ /* 0x000fd60000800000 */
[----:B0----5:R-:W-:Y:S01]  /*30f0*/  @P0 CALL.REL.NOINC `(.L_x_689) ;  /* 0x0000001000000944 */ /* 0x021fe20003c00000 */
[----:B------:R-:W-:Y:S05]  /*3100*/  BRA `(.L_x_704) ;  /* 0xffffd3d000007947 */ /* 0x000fea000383ffff */
.L_x_689:
[----:B-1----:R-:W0:Y:S01]  /*3110*/  S2UR UR6, SR_CTAID.X ;  /* 0x00000000000679c3 */ /* 0x002e220000002500 */
        /* <DEDUP_REMOVED lines=30> */
.L_x_696:
[----:B------:R-:W-:Y:S01]  /*3300*/  IMAD.MOV.U32 R91, RZ, RZ, R189 ;  /* 0x000000ffff5b7224 */ /* 0x000fe200078e00bd */
[----:B------:R-:W-:Y:S01]  /*3310*/  MOV R96, 0x10 ;  /* 0x0000001000607802 */ /* 0x000fe20000000f00 */
[----:B------:R-:W-:Y:S01]  /*3320*/  IMAD.MOV.U32 R97, RZ, RZ, 0x1f ;  /* 0x0000001fff617424 */ /* 0x000fe200078e00ff */
[----:B------:R-:W-:-:S02]  /*3330*/  MOV R188, 0xffffffff ;  /* 0xffffffff00bc7802 */ /* 0x000fc40000000f00 */
[----:B------:R-:W-:Y:S02]  /*3340*/  MOV R88, 0x3360 ;  /* 0x0000336000587802 */ /* 0x000fe40000000f00 */
[----:B-----5:R-:W-:Y:S05]  /*3350*/  CALL.REL.NOINC `($__internal_44_$__cuda_sm70_shflsync_down_p) ;  /* 0x0000045000007944 */ /* 0x020fea0003c00000 */
[----:B-1----:R-:W-:Y:S01]  /*3360*/  IMAD.MOV.U32 R90, RZ, RZ, R97 ;  /* 0x000000ffff5a7224 */ /* 0x002fe200078e0061 */
[----:B0-----:R-:W-:Y:S05]  /*3370*/  BRA `(.L_x_705) ;  /* 0xffffe3d000007947 */ /* 0x001fea000383ffff */
.L_x_697:
[----:B------:R-:W-:Y:S01]  /*3380*/  HFMA2.MMA R97, -RZ, RZ, 0, 1.847743988037109375e-06 ;  /* 0x0000001fff617435 */ /* 0x000fe200000001ff */
[----:B------:R-:W-:Y:S01]  /*3390*/  MOV R91, R190 ;  /* 0x000000be005b7202 */ /* 0x000fe20000000f00 */
[----:B------:R-:W-:Y:S01]  /*33a0*/  IMAD.MOV.U32 R96, RZ, RZ, 0x10 ;  /* 0x00000010ff607424 */ /* 0x000fe200078e00ff */
[----:B------:R-:W-:Y:S01]  /*33b0*/  MOV R88, 0x33e0 ;  /* 0x000033e000587802 */ /* 0x000fe20000000f00 */
[----:B------:R-:W-:Y:S02]  /*33c0*/  IMAD.MOV.U32 R188, RZ, RZ, -0x1 ;  /* 0xffffffffffbc7424 */ /* 0x000fe400078e00ff */
[----:B01---5:R-:W-:Y:S05]  /*33d0*/  CALL.REL.NOINC `($__internal_44_$__cuda_sm70_shflsync_down_p) ;  /* 0x000003d000007944 */ /* 0x023fea0003c00000 */
[----:B------:R-:W-:Y:S01]  /*33e0*/  FADD.FTZ R189, R90, R189 ;  /* 0x000000bd5abd7221 */ /* 0x000fe20000010000 */
[----:B0-----:R-:W-:Y:S01]  /*33f0*/  MOV R96, 0x8 ;  /* 0x0000000800607802 */ /* 0x001fe20000000f00 */
[----:B-1----:R-:W-:Y:S01]  /*3400*/  FADD.FTZ R190, R190, R97 ;  /* 0x00000061bebe7221 */ /* 0x002fe20000010000 */
[----:B------:R-:W-:Y:S01]  /*3410*/  MOV R188, 0xffffffff ;  /* 0xffffffff00bc7802 */ /* 0x000fe20000000f00 */
[----:B------:R-:W-:Y:S01]  /*3420*/  IMAD.MOV.U32 R97, RZ, RZ, 0x1f ;  /* 0x0000001fff617424 */ /* 0x000fe200078e00ff */
[----:B------:R-:W-:Y:S01]  /*3430*/  MOV R88, 0x3460 ;  /* 0x0000346000587802 */ /* 0x000fe20000000f00 */
[----:B------:R-:W-:-:S02]  /*3440*/  IMAD.MOV.U32 R91, RZ, RZ, R189 ;  /* 0x000000ffff5b7224 */ /* 0x000fc400078e00bd */
[----:B------:R-:W-:Y:S05]  /*3450*/  CALL.REL.NOINC `($__internal_44_$__cuda_sm70_shflsync_down_p) ;  /* 0x0000035000007944 */ /* 0x000fea0003c00000 */
[----:B0-----:R-:W-:Y:S01]  /*3460*/  HFMA2.MMA R96, -RZ, RZ, 0, 4.76837158203125e-07 ;  /* 0x00000008ff607435 */ /* 0x001fe200000001ff */
[----:B-1----:R-:W-:Y:S01]  /*3470*/  MOV R90, R97 ;  /* 0x00000061005a7202 */ /* 0x002fe20000000f00 */
[----:B------:R-:W-:Y:S01]  /*3480*/  IMAD.MOV.U32 R91, RZ, RZ, R190 ;  /* 0x000000ffff5b7224 */ /* 0x000fe200078e00be */
[----:B------:R-:W-:Y:S01]  /*3490*/  MOV R188, 0xffffffff ;  /* 0xffffffff00bc7802 */ /* 0x000fe20000000f00 */
[----:B------:R-:W-:Y:S01]  /*34a0*/  IMAD.MOV.U32 R97, RZ, RZ, 0x1f ;  /* 0x0000001fff617424 */ /* 0x000fe200078e00ff */
[----:B------:R-:W-:-:S02]  /*34b0*/  MOV R88, 0x34d0 ;  /* 0x000034d000587802 */ /* 0x000fc40000000f00 */
[----:B------:R-:W-:Y:S05]  /*34c0*/  CALL.REL.NOINC `($__internal_44_$__cuda_sm70_shflsync_down_p) ;  /* 0x000002e000007944 */ /* 0x000fea0003c00000 */
[----:B------:R-:W-:Y:S01]  /*34d0*/  FADD.FTZ R189, R90, R189 ;  /* 0x000000bd5abd7221 */ /* 0x000fe20000010000 */
[----:B------:R-:W-:Y:S01]  /*34e0*/  MOV R88, 0x3550 ;  /* 0x0000355000587802 */ /* 0x000fe20000000f00 */
[----:B-1----:R-:W-:Y:S01]  /*34f0*/  FADD.FTZ R190, R190, R97 ;  /* 0x00000061bebe7221 */ /* 0x002fe20000010000 */
[----:B------:R-:W-:Y:S01]  /*3500*/  HFMA2.MMA R97, -RZ, RZ, 0, 1.847743988037109375e-06 ;  /* 0x0000001fff617435 */ /* 0x000fe200000001ff */
[----:B0-----:R-:W-:Y:S01]  /*3510*/  IMAD.MOV.U32 R96, RZ, RZ, 0x4 ;  /* 0x00000004ff607424 */ /* 0x001fe200078e00ff */
[----:B------:R-:W-:Y:S01]  /*3520*/  MOV R91, R189 ;  /* 0x000000bd005b7202 */ /* 0x000fe20000000f00 */
[----:B------:R-:W-:-:S03]  /*3530*/  IMAD.MOV.U32 R188, RZ, RZ, -0x1 ;  /* 0xffffffffffbc7424 */ /* 0x000fc600078e00ff */
[----:B------:R-:W-:Y:S05]  /*3540*/  CALL.REL.NOINC `($__internal_44_$__cuda_sm70_shflsync_down_p) ;  /* 0x0000026000007944 */ /* 0x000fea0003c00000 */
[----:B-1----:R-:W-:Y:S01]  /*3550*/  IMAD.MOV.U32 R90, RZ, RZ, R97 ;  /* 0x000000ffff5a7224 */ /* 0x002fe200078e0061 */
[----:B------:R-:W-:Y:S01]  /*3560*/  HFMA2.MMA R97, -RZ, RZ, 0, 1.847743988037109375e-06 ;  /* 0x0000001fff617435 */ /* 0x000fe200000001ff */
[----:B0-----:R-:W-:Y:S01]  /*3570*/  MOV R91, R190 ;  /* 0x000000be005b7202 */ /* 0x001fe20000000f00 */
[----:B------:R-:W-:Y:S01]  /*3580*/  IMAD.MOV.U32 R96, RZ, RZ, 0x4 ;  /* 0x00000004ff607424 */ /* 0x000fe200078e00ff */
[----:B------:R-:W-:Y:S01]  /*3590*/  MOV R88, 0x35c0 ;  /* 0x000035c000587802 */ /* 0x000fe20000000f00 */
[----:B------:R-:W-:-:S02]  /*35a0*/  IMAD.MOV.U32 R188, RZ, RZ, -0x1 ;  /* 0xffffffffffbc7424 */ /* 0x000fc400078e00ff */
[----:B------:R-:W-:Y:S05]  /*35b0*/  CALL.REL.NOINC `($__internal_44_$__cuda_sm70_shflsync_down_p) ;  /* 0x000001f000007944 */ /* 0x000fea0003c00000 */
        /* <DEDUP_REMOVED lines=8> */
[----:B0-----:R-:W-:Y:S01]  /*3640*/  HFMA2.MMA R96, -RZ, RZ, 0, 1.1920928955078125e-07 ;  /* 0x00000002ff607435 */ /* 0x001fe200000001ff */
        /* <DEDUP_REMOVED lines=21> */
[----:B01----:R-:W-:Y:S05]  /*37a0*/  BRA `(.L_x_706) ;  /* 0xffffe0c000007947 */ /* 0x003fea000383ffff */
        .weak           $__internal_44_$__cuda_sm70_shflsync_down_p
        .type           $__internal_44_$__cuda_sm70_shflsync_down_p,@function
        .size           $__internal_44_$__cuda_sm70_shflsync_down_p,(.L_x_2062 - $__internal_44_$__cuda_sm70_shflsync_down_p)
$__internal_44_$__cuda_sm70_shflsync_down_p:
[----:B------:R-:W-:Y:S01]  /*37b0*/  MOV R89, 0x0 ;  /* 0x0000000000597802 */ /* 0x000fe20000000f00 */
[----:B------:R-:W-:Y:S04]  /*37c0*/  WARPSYNC R188 ;  /* 0x000000bc00007348 */ /* 0x000fe80003800000 */
[----:B------:R0:W1:Y:S01]  /*37d0*/  SHFL.DOWN PT, R97, R91, R96, R97 ;  /* 0x080000605b617389 */ /* 0x00006200000e0061 */
[----:B------:R-:W-:Y:S05]  /*37e0*/  RET.REL.NODEC R88 `(_ZN10layer_norm31ln_parallel_residual_bwd_kernelINS_13Kernel_traitsI13__nv_bfloat16S2_fS2_fjLj3072ELj1ELj1ELj4ELj16ENS_18Kernel_traits_baseILj3072ES2_S2_fS2_fjLj128EEEEELb1ELb1ELb0EEEvNS_9BwdParamsE) ;  /* 0xffffc81058007950 */ /* 0x000fea0003c3ffff */
.L_x_707:
        /* <DEDUP_REMOVED lines=9> */
.L_x_2062:


//--------------------- .text._ZN10layer_norm22ln_bwd_finalize_kernelINS_22Kernel_traits_finalizeILj3072E13__nv_bfloat16S2_fS2_fjLb0ELj1024ELj4ENS_18Kernel_traits_baseILj3072ES2_S2_fS2_fjLj1024EEEEELb0ELb1EEEvNS_9BwdParamsE --------------------------
	.section	.text._ZN10layer_norm22ln_bwd_finalize_kernelINS_22Kernel_traits_finalizeILj3072E13__nv_bfloat16S2_fS2_fjLb0ELj1024ELj4ENS_18Kernel_traits_baseILj3072ES2_S2_fS2_fjLj1024EEEEELb0ELb1EEEvNS_9BwdParamsE,"ax",@progbits
	.sectioninfo	@"SHI_REGISTERS=32"
	.align	128
        .global         _ZN10layer_norm22ln_bwd_finalize_kernelINS_22Kernel_traits_finalizeILj3072E13__nv_bfloat16S2_fS2_fjLb0ELj1024ELj4ENS_18Kernel_traits_baseILj3072ES2_S2_fS2_fjLj1024EEEEELb0ELb1EEEvNS_9BwdParamsE
        .type           _ZN10layer_norm22ln_bwd_finalize_kernelINS_22Kernel_traits_finalizeILj3072E13__nv_bfloat16S2_fS2_fjLb0ELj1024ELj4ENS_18Kernel_traits_baseILj3072ES2_S2_fS2_fjLj1024EEEEELb0ELb1EEEvNS_9BwdParamsE,@function
        .size           _ZN10layer_norm22ln_bwd_finalize_kernelINS_22Kernel_traits_finalizeILj3072E13__nv_bfloat16S2_fS2_fjLb0ELj1024ELj4ENS_18Kernel_traits_baseILj3072ES2_S2_fS2_fjLj1024EEEEELb0ELb1EEEvNS_9BwdParamsE,(.L_x_2063 - _ZN10layer_norm22ln_bwd_finalize_kernelINS_22Kernel_traits_finalizeILj3072E13__nv_bfloat16S2_fS2_fjLb0ELj1024ELj4ENS_18Kernel_traits_baseILj3072ES2_S2_fS2_fjLj1024EEEEELb0ELb1EEEvNS_9BwdParamsE)
        .other          _ZN10layer_norm22ln_bwd_finalize_kernelINS_22Kernel_traits_finalizeILj3072E13__nv_bfloat16S2_fS2_fjLb0ELj1024ELj4ENS_18Kernel_traits_baseILj3072ES2_S2_fS2_fjLj1024EEEEELb0ELb1EEEvNS_9BwdParamsE,@"STO_CUDA_ENTRY STV_DEFAULT"
_ZN10layer_norm22ln_bwd_finalize_kernelINS_22Kernel_traits_finalizeILj3072E13__nv_bfloat16S2_fS2_fjLb0ELj1024ELj4ENS_18Kernel_traits_baseILj3072ES2_S2_fS2_fjLj1024EEEEELb0ELb1EEEvNS_9BwdParamsE:
.text._ZN10layer_norm22ln_bwd_finalize_kernelINS_22Kernel_traits_finalizeILj3072E13__nv_bfloat16S2_fS2_fjLb0ELj1024ELj4ENS_18Kernel_traits_baseILj3072ES2_S2_fS2_fjLj1024EEEEELb0ELb1EEEvNS_9BwdParamsE:
        /* <DEDUP_REMOVED lines=19> */
.L_x_720:
        /* <DEDUP_REMOVED lines=27> */
.L_x_712:
        /* <DEDUP_REMOVED lines=35> */
.L_x_711:
[----:B------:R-:W-:Y:S05]  /*0510*/  BSYNC B1 ;  /* 0x0000000000017941 */ /* 0x000fea0003800000 */
.L_x_710:
        /* <DEDUP_REMOVED lines=23> */
.L_x_714:
[----:B------:R-:W-:Y:S05]  /*0690*/  BSYNC B1 ;  /* 0x0000000000017941 */ /* 0x000fea0003800000 */
.L_x_713:
        /* <DEDUP_REMOVED lines=10> */
.L_x_709:
[----:B------:R-:W-:Y:S05]  /*0740*/  BSYNC B0 ;  /* 0x0000000000007941 */ /* 0x000fea0003800000 */
.L_x_708:
        /* <DEDUP_REMOVED lines=11> */
.L_x_721:
        /* <DEDUP_REMOVED lines=18> */
.L_x_722:
[----:B------:R-:W-:Y:S01]  /*0920*/  @!P1 SHF.R.U32.HI R2, RZ, 0x3, R0 ;  /* 0x00000003ff029819 */ /* 0x000fe20000011600 */
[----:B---3--:R-:W-:Y:S02]  /*0930*/  FADD.FTZ R5, R5, R10 ;  /* 0x0000000a05057221 */ /* 0x008fe40000010000 */
[----:B--2---:R-:W-:Y:S01]  /*0940*/  FADD.FTZ R7, R7, R4 ;  /* 0x0000000407077221 */ /* 0x004fe20000010000 */
[----:B------:R-:W-:-:S05]  /*0950*/  @!P1 LOP3.LUT R2, R2, 0x1ffffffc, RZ, 0xc0, !PT ;  /* 0x1ffffffc02029812 */ /* 0x000fca00078ec0ff */
[----:B------:R2:W-:Y:S04]  /*0960*/  @!P1 STS [R2+0x2000], R5 ;  /* 0x0020000502009388 */ /* 0x0005e80000000800 */
[----:B------:R2:W-:Y:S02]  /*0970*/  @!P1 STS [R2+0x2080], R7 ;  /* 0x0020800702009388 */ /* 0x0005e40000000800 */
.L_x_715:
        /* <DEDUP_REMOVED lines=13> */
.L_x_719:
[----:B------:R-:W-:Y:S05]  /*0a50*/  BSYNC B0 ;  /* 0x0000000000007941 */ /* 0x000fea0003800000 */
.L_x_718:
[C---:B------:R-:W-:Y:S02]  /*0a60*/  ISETP.GT.U32.AND P1, PT, R18.reuse, -0xc01, PT ;  /* 0xfffff3ff1200780c */ /* 0x040fe40003f24070 */
[----:B------:R-:W-:Y:S02]  /*0a70*/  IADD3 R18, R18, 0xc00, RZ ;  /* 0x00000c0012127810 */ /* 0x000fe40007ffe0ff */
[----:B------:R-:W-:-:S09]  /*0a80*/  IADD3 R19, R19, 0x600, RZ ;  /* 0x0000060013137810 */ /* 0x000fd20007ffe0ff */
[----:B012---:R-:W-:Y:S05]  /*0a90*/  @P1 BRA `(.L_x_720) ;  /* 0xfffff69000001947 */ /* 0x007fea000383ffff */
[----:B------:R-:W-:Y:S05]  /*0aa0*/  EXIT ;  /* 0x000000000000794d */ /* 0x000fea0003800000 */
.L_x_716:
[----:B--2---:R-:W-:Y:S01]  /*0ab0*/  IMAD.MOV.U32 R10, RZ, RZ, R4 ;  /* 0x000000ffff0a7224 */ /* 0x004fe200078e0004 */
[----:B------:R-:W-:Y:S01]  /*0ac0*/  MOV R9, 0x1 ;  /* 0x0000000100097802 */ /* 0x000fe20000000f00 */
[----:B------:R-:W-:Y:S01]  /*0ad0*/  IMAD.MOV.U32 R6, RZ, RZ, 0x1f ;  /* 0x0000001fff067424 */ /* 0x000fe200078e00ff */
[----:B------:R-:W-:Y:S02]  /*0ae0*/  MOV R11, 0xffffffff ;  /* 0xffffffff000b7802 */ /* 0x000fe40000000f00 */
[----:B------:R-:W-:Y:S02]  /*0af0*/  MOV R2, 0xb10 ;  /* 0x00000b1000027802 */ /* 0x000fe40000000f00 */
[----:B01----:R-:W-:Y:S05]  /*0b00*/  CALL.REL.NOINC `($__internal_45_$__cuda_sm70_shflsync_bfly_p) ;  /* 0x000003c000007944 */ /* 0x003fea0003c00000 */
[----:B-1----:R-:W-:Y:S01]  /*0b10*/  IMAD.MOV.U32 R3, RZ, RZ, R6 ;  /* 0x000000ffff037224 */ /* 0x002fe200078e0006 */
[----:B0-----:R-:W-:Y:S05]  /*0b20*/  BRA `(.L_x_721) ;  /* 0xfffffcd000007947 */ /* 0x001fea000383ffff */
.L_x_717:
[----:B------:R-:W-:Y:S01]  /*0b30*/  HFMA2.MMA R6, -RZ, RZ, 0, 1.847743988037109375e-06 ;  /* 0x0000001fff067435 */ /* 0x000fe200000001ff */
[----:B------:R-:W-:Y:S01]  /*0b40*/  MOV R10, R13 ;  /* 0x0000000d000a7202 */ /* 0x000fe20000000f00 */
[----:B------:R-:W-:Y:S01]  /*0b50*/  IMAD.MOV.U32 R9, RZ, RZ, 0x2 ;  /* 0x00000002ff097424 */ /* 0x000fe200078e00ff */
[----:B------:R-:W-:Y:S01]  /*0b60*/  MOV R2, 0xb90 ;  /* 0x00000b9000027802 */ /* 0x000fe20000000f00 */
[----:B------:R-:W-:-:S02]  /*0b70*/  IMAD.MOV.U32 R11, RZ, RZ, -0x1 ;  /* 0xffffffffff0b7424 */ /* 0x000fc400078e00ff */
[----:B012---:R-:W-:Y:S05]  /*0b80*/  CALL.REL.NOINC `($__internal_45_$__cuda_sm70_shflsync_bfly_p) ;  /* 0x0000034000007944 */ /* 0x007fea0003c00000 */
[----:B01----:R-:W-:Y:S01]  /*0b90*/  FADD.FTZ R10, R13, R6 ;  /* 0x000000060d0a7221 */ /* 0x003fe20000010000 */
[----:B------:R-:W-:Y:S01]  /*0ba0*/  HFMA2.MMA R6, -RZ, RZ, 0, 1.847743988037109375e-06 ;  /* 0x0000001fff067435 */ /* 0x000fe200000001ff */
[----:B------:R-:W-:Y:S01]  /*0bb0*/  MOV R9, 0x4 ;  /* 0x0000000400097802 */ /* 0x000fe20000000f00 */
[----:B------:R-:W-:Y:S01]  /*0bc0*/  IMAD.MOV.U32 R11, RZ, RZ, -0x1 ;  /* 0xffffffffff0b7424 */ /* 0x000fe200078e00ff */
[----:B------:R-:W-:-:S03]  /*0bd0*/  MOV R2, 0xbf0 ;  /* 0x00000bf000027802 */ /* 0x000fc60000000f00 */
[----:B------:R-:W-:Y:S05]  /*0be0*/  CALL.REL.NOINC `($__internal_45_$__cuda_sm70_shflsync_bfly_p) ;  /* 0x000002e000007944 */ /* 0x000fea0003c00000 */
[----:B01----:R-:W-:Y:S01]  /*0bf0*/  FADD.FTZ R10, R10, R6 ;  /* 0x000000060a0a7221 */ /* 0x003fe20000010000 */
[----:B------:R-:W-:Y:S01]  /*0c00*/  HFMA2.MMA R6, -RZ, RZ, 0, 1.847743988037109375e-06 ;  /* 0x0000001fff067435 */ /* 0x000fe200000001ff */
[----:B------:R-:W-:Y:S01]  /*0c10*/  MOV R9, 0x8 ;  /* 0x0000000800097802 */ /* 0x000fe20000000f00 */
[----:B------:R-:W-:Y:S01]  /*0c20*/  IMAD.MOV.U32 R11, RZ, RZ, -0x1 ;  /* 0xffffffffff0b7424 */ /* 0x000fe200078e00ff */
[----:B------:R-:W-:-:S03]  /*0c30*/  MOV R2, 0xc50 ;  /* 0x00000c5000027802 */ /* 0x000fc60000000f00 */
[----:B------:R-:W-:Y:S05]  /*0c40*/  CALL.REL.NOINC `($__internal_45_$__cuda_sm70_shflsync_bfly_p) ;  /* 0x0000028000007944 */ /* 0x000fea0003c00000 */
[----:B-1----:R-:W-:Y:S01]  /*0c50*/  FADD.FTZ R4, R10, R6 ;  /* 0x000000060a047221 */ /* 0x002fe20000010000 */
[----:B------:R-:W-:Y:S01]  /*0c60*/  HFMA2.MMA R6, -RZ, RZ, 0, 1.847743988037109375e-06 ;  /* 0x0000001fff067435 */ /* 0x000fe200000001ff */
[----:B0-----:R-:W-:Y:S01]  /*0c70*/  MOV R9, 0x10 ;  /* 0x0000001000097802 */ /* 0x001fe20000000f00 */
[----:B------:R-:W-:Y:S01]  /*0c80*/  IMAD.MOV.U32 R11, RZ, RZ, -0x1 ;  /* 0xffffffffff0b7424 */ /* 0x000fe200078e00ff */
[----:B------:R-:W-:-:S02]  /*0c90*/  MOV R2, 0xcc0 ;  /* 0x00000cc000027802 */ /* 0x000fc40000000f00 */
[----:B------:R-:W-:Y:S02]  /*0ca0*/  MOV R10, R4 ;  /* 0x00000004000a7202 */ /* 0x000fe40000000f00 */
[----:B------:R-:W-:Y:S05]  /*0cb0*/  CALL.REL.NOINC `($__internal_45_$__cuda_sm70_shflsync_bfly_p) ;  /* 0x0000021000007944 */ /* 0x000fea0003c00000 */
[----:B0-----:R-:W-:Y:S01]  /*0cc0*/  HFMA2.MMA R9, -RZ, RZ, 0, 5.9604644775390625e-08 ;  /* 0x00000001ff097435 */ /* 0x001fe200000001ff */
[----:B-1----:R-:W-:Y:S01]  /*0cd0*/  MOV R7, R6 ;  /* 0x0000000600077202 */ /* 0x002fe20000000f00 */
[----:B------:R-:W-:Y:S01]  /*0ce0*/  IMAD.MOV.U32 R10, RZ, RZ, R5 ;  /* 0x000000ffff0a7224 */ /* 0x000fe200078e0005 */
[----:B------:R-:W-:Y:S01]  /*0cf0*/  MOV R6, 0x1f ;  /* 0x0000001f00067802 */ /* 0x000fe20000000f00 */
[----:B------:R-:W-:Y:S01]  /*0d00*/  IMAD.MOV.U32 R11, RZ, RZ, -0x1 ;  /* 0xffffffffff0b7424 */ /* 0x000fe200078e00ff */
[----:B------:R-:W-:Y:S02]  /*0d10*/  MOV R2, 0xd30 ;  /* 0x00000d3000027802 */ /* 0x000fe40000000f00 */
[----:B------:R-:W-:Y:S05]  /*0d20*/  CALL.REL.NOINC `($__internal_45_$__cuda_sm70_shflsync_bfly_p) ;  /* 0x000001a000007944 */ /* 0x000fea0003c00000 */
[----:B0-----:R-:W-:Y:S01]  /*0d30*/  HFMA2.MMA R9, -RZ, RZ, 0, 1.1920928955078125e-07 ;  /* 0x00000002ff097435 */ /* 0x001fe200000001ff */
[----:B-1----:R-:W-:Y:S01]  /*0d40*/  FADD.FTZ R10, R5, R6 ;  /* 0x00000006050a7221 */ /* 0x002fe20000010000 */
[----:B------:R-:W-:Y:S01]  /*0d50*/  MOV R6, 0x1f ;  /* 0x0000001f00067802 */ /* 0x000fe20000000f00 */
[----:B------:R-:W-:Y:S01]  /*0d60*/  IMAD.MOV.U32 R11, RZ, RZ, -0x1 ;  /* 0xffffffffff0b7424 */ /* 0x000fe200078e00ff */
[----:B------:R-:W-:Y:S02]  /*0d70*/  MOV R2, 0xd90 ;  /* 0x00000d9000027802 */ /* 0x000fe40000000f00 */
[----:B------:R-:W-:Y:S05]  /*0d80*/  CALL.REL.NOINC `($__internal_45_$__cuda_sm70_shflsync_bfly_p) ;  /* 0x0000014000007944 */ /* 0x000fea0003c00000 */
[----:B0-----:R-:W-:Y:S01]  /*0d90*/  HFMA2.MMA R9, -RZ, RZ, 0, 2.384185791015625e-07 ;  /* 0x00000004ff097435 */ /* 0x001fe200000001ff */
[----:B-1----:R-:W-:Y:S01]  /*0da0*/  FADD.FTZ R10, R10, R6 ;  /* 0x000000060a0a7221 */ /* 0x002fe20000010000 */
[----:B------:R-:W-:Y:S01]  /*0db0*/  MOV R6, 0x1f ;  /* 0x0000001f00067802 */ /* 0x000fe20000000f00 */
[----:B------:R-:W-:Y:S01]  /*0dc0*/  IMAD.MOV.U32 R11, RZ, RZ, -0x1 ;  /* 0xffffffffff0b7424 */ /* 0x000fe200078e00ff */
[----:B------:R-:W-:-:S02]  /*0dd0*/  MOV R2, 0xdf0 ;  /* 0x00000df000027802 */ /* 0x000fc40000000f00 */
[----:B------:R-:W-:Y:S05]  /*0de0*/  CALL.REL.NOINC `($__internal_45_$__cuda_sm70_shflsync_bfly_p) ;  /* 0x000000e000007944 */ /* 0x000fea0003c00000 */
[----:B0-----:R-:W-:Y:S01]  /*0df0*/  HFMA2.MMA R9, -RZ, RZ, 0, 4.76837158203125e-07 ;  /* 0x00000008ff097435 */ /* 0x001fe200000001ff */
[----:B-1----:R-:W-:Y:S01]  /*0e00*/  FADD.FTZ R10, R10, R6 ;  /* 0x000000060a0a7221 */ /* 0x002fe20000010000 */
[----:B------:R-:W-:Y:S01]  /*0e10*/  MOV R6, 0x1f ;  /* 0x0000001f00067802 */ /* 0x000fe20000000f00 */
[----:B------:R-:W-:Y:S01]  /*0e20*/  IMAD.MOV.U32 R11, RZ, RZ, -0x1 ;  /* 0xffffffffff0b7424 */ /* 0x000fe200078e00ff */
[----:B------:R-:W-:-:S02]  /*0e30*/  MOV R2, 0xe50 ;  /* 0x00000e5000027802 */ /* 0x000fc40000000f00 */
[----:B------:R-:W-:Y:S05]  /*0e40*/  CALL.REL.NOINC `($__internal_45_$__cuda_sm70_shflsync_bfly_p) ;  /* 0x0000008000007944 */ /* 0x000fea0003c00000 */
[----:B0-----:R-:W-:Y:S01]  /*0e50*/  HFMA2.MMA R9, -RZ, RZ, 0, 9.5367431640625e-07 ;  /* 0x00000010ff097435 */ /* 0x001fe200000001ff */
[----:B-1----:R-:W-:Y:S01]  /*0e60*/  FADD.FTZ R10, R10, R6 ;  /* 0x000000060a0a7221 */ /* 0x002fe20000010000 */
[----:B------:R-:W-:Y:S01]  /*0e70*/  MOV R6, 0x1f ;  /* 0x0000001f00067802 */ /* 0x000fe20000000f00 */
[----:B------:R-:W-:Y:S01]  /*0e80*/  IMAD.MOV.U32 R11, RZ, RZ, -0x1 ;  /* 0xffffffffff0b7424 */ /* 0x000fe200078e00ff */
[----:B------:R-:W-:-:S02]  /*0e90*/  MOV R2, 0xeb0 ;  /* 0x00000eb000027802 */ /* 0x000fc40000000f00 */
[----:B------:R-:W-:Y:S05]  /*0ea0*/  CALL.REL.NOINC `($__internal_45_$__cuda_sm70_shflsync_bfly_p) ;  /* 0x0000002000007944 */ /* 0x000fea0003c00000 */
[----:B-1----:R-:W-:Y:S01]  /*0eb0*/  MOV R5, R6 ;  /* 0x0000000600057202 */ /* 0x002fe20000000f00 */
[----:B0-----:R-:W-:Y:S05]  /*0ec0*/  BRA `(.L_x_722) ;  /* 0xfffffa5000007947 */ /* 0x001fea000383ffff */
        .weak           $__internal_45_$__cuda_sm70_shflsync_bfly_p
        .type           $__internal_45_$__cuda_sm70_shflsync_bfly_p,@function
        .size           $__internal_45_$__cuda_sm70_shflsync_bfly_p,(.L_x_2063 - $__internal_45_$__cuda_sm70_shflsync_bfly_p)
$__internal_45_$__cuda_sm70_shflsync_bfly_p:
[----:B------:R-:W-:Y:S01]  /*0ed0*/  HFMA2.MMA R3, -RZ, RZ, 0, 0 ;  /* 0x00000000ff037435 */ /* 0x000fe200000001ff */
[----:B------:R-:W-:Y:S04]  /*0ee0*/  WARPSYNC R11 ;  /* 0x0000000b00007348 */ /* 0x000fe80003800000 */
[----:B------:R0:W1:Y:S01]  /*0ef0*/  SHFL.BFLY PT, R6, R10, R9, R6 ;  /* 0x0c0000090a067389 */ /* 0x00006200000e0006 */
[----:B------:R-:W-:Y:S05]  /*0f00*/  RET.REL.NODEC R2 `(_ZN10layer_norm22ln_bwd_finalize_kernelINS_22Kernel_traits_finalizeILj3072E13__nv_bfloat16S2_fS2_fjLb0ELj1024ELj4ENS_18Kernel_traits_baseILj3072ES2_S2_fS2_fjLj1024EEEEELb0ELb1EEEvNS_9BwdParamsE) ;  /* 0xfffff0f002007950 */ /* 0x000fea0003c3ffff */
.L_x_723:
        /* <DEDUP_REMOVED lines=15> */
.L_x_2063:


//--------------------- .text._ZN10layer_norm40ln_parallel_residual_bwd_finalize_kernelINS_22Kernel_traits_finalizeILj3072E13__nv_bfloat16S2_fS2_fjLb0ELj1024ELj4ENS_18Kernel_traits_baseILj3072ES2_S2_fS2_fjLj1024EEEEELb1EEEvNS_9BwdParamsE --------------------------
	.section	.text._ZN10layer_norm40ln_parallel_residual_bwd_finalize_kernelINS_22Kernel_traits_finalizeILj3072E13__nv_bfloat16S2_fS2_fjLb0ELj1024ELj4ENS_18Kernel_traits_baseILj3072ES2_S2_fS2_fjLj1024EEEEELb1EEEvNS_9BwdParamsE,"ax",@progbits
	.sectioninfo	@"SHI_REGISTERS=32"
	.align	128
        .global         _ZN10layer_norm40ln_parallel_residual_bwd_finalize_kernelINS_22Kernel_traits_finalizeILj3072E13__nv_bfloat16S2_fS2_fjLb0ELj1024ELj4ENS_18Kernel_traits_baseILj3072ES2_S2_fS2_fjLj1024EEEEELb1EEEvNS_9BwdParamsE
        .type           _ZN10layer_norm40ln_parallel_residual_bwd_finalize_kernelINS_22Kernel_traits_finalizeILj3072E13__nv_bfloat16S2_fS2_fjLb0ELj1024ELj4ENS_18Kernel_traits_baseILj3072ES2_S2_fS2_fjLj1024EEEEELb1EEEvNS_9BwdParamsE,@function
        .size           _ZN10layer_norm40ln_parallel_residual_bwd_finalize_kernelINS_22Kernel_traits_finalizeILj3072E13__nv_bfloat16S2_fS2_fjLb0ELj1024ELj4ENS_18Kernel_traits_baseILj3072ES2_S2_fS2_fjLj1024EEEEELb1EEEvNS_9BwdParamsE,(.L_x_2064 - _ZN10layer_norm40ln_parallel_residual_bwd_finalize_kernelINS_22Kernel_traits_finalizeILj3072E13__nv_bfloat16S2_fS2_fjLb0ELj1024ELj4ENS_18Kernel_traits_baseILj3072ES2_S2_fS2_fjLj1024EEEEELb1EEEvNS_9BwdParamsE)
        .other          _ZN10layer_norm40ln_parallel_residual_bwd_finalize_kernelINS_22Kernel_traits_finalizeILj3072E13__nv_bfloat16S2_fS2_fjLb0ELj1024ELj4ENS_18Kernel_traits_baseILj3072ES2_S2_fS2_fjLj1024EEEEELb1EEEvNS_9BwdParamsE,@"STO_CUDA_ENTRY STV_DEFAULT"
_ZN10layer_norm40ln_parallel_residual_bwd_finalize_kernelINS_22Kernel_traits_finalizeILj3072E13__nv_bfloat16S2_fS2_fjLb0ELj1024ELj4ENS_18Kernel_traits_baseILj3072ES2_S2_fS2_fjLj1024EEEEELb1EEEvNS_9BwdParamsE:
.text._ZN10layer_norm40ln_parallel_residual_bwd_finalize_kernelINS_22Kernel_traits_finalizeILj3072E13__nv_bfloat16S2_fS2_fjLb0ELj1024ELj4ENS_18Kernel_traits_baseILj3072ES2_S2_fS2_fjLj1024EEEEELb1EEEvNS_9BwdParamsE:
        /* <DEDUP_REMOVED lines=19> */
.L_x_737:
        /* <DEDUP_REMOVED lines=37> */
.L_x_728:
        /* <DEDUP_REMOVED lines=59> */
.L_x_727:
[----:B------:R-:W-:Y:S05]  /*0730*/  BSYNC B1 ;  /* 0x0000000000017941 */ /* 0x000fea0003800000 */
.L_x_726:
        /* <DEDUP_REMOVED lines=35> */
.L_x_730:
[----:B------:R-:W-:Y:S05]  /*0970*/  BSYNC B1 ;  /* 0x0000000000017941 */ /* 0x000fea0003800000 */
.L_x_729:
        /* <DEDUP_REMOVED lines=16> */
.L_x_725:
[----:B------:R-:W-:Y:S05]  /*0a80*/  BSYNC B0 ;  /* 0x0000000000007941 */ /* 0x000fea0003800000 */
.L_x_724:
        /* <DEDUP_REMOVED lines=14> */
.L_x_738:
        /* <DEDUP_REMOVED lines=36> */
.L_x_739:
        /* <DEDUP_REMOVED lines=11> */
.L_x_731:
        /* <DEDUP_REMOVED lines=23> */
.L_x_735:
[----:B------:R-:W-:Y:S05]  /*0fd0*/  BSYNC B0 ;  /* 0x0000000000007941 */ /* 0x000fea0003800000 */
.L_x_734:
[C---:B------:R-:W-:Y:S02]  /*0fe0*/  ISETP.GT.U32.AND P1, PT, R4.reuse, -0xc01, PT ;  /* 0xfffff3ff0400780c */ /* 0x040fe40003f24070 */
[----:B------:R-:W-:-:S02]  /*0ff0*/  IADD3 R4, R4, 0xc00, RZ ;  /* 0x00000c0004047810 */ /* 0x000fc40007ffe0ff */
[----:B------:R-:W-:-:S09]  /*1000*/  IADD3 R5, R5, 0x600, RZ ;  /* 0x0000060005057810 */ /* 0x000fd20007ffe0ff */
[----:B0-----:R-:W-:Y:S01]  /*1010*/  @!P1 CALL.REL.NOINC `(.L_x_736) ;  /* 0x0000001000009944 */ /* 0x001fe20003c00000 */
[----:B------:R-:W-:Y:S05]  /*1020*/  BRA `(.L_x_737) ;  /* 0xfffff10000007947 */ /* 0x000fea000383ffff */
.L_x_736:
[----:B------:R-:W-:Y:S05]  /*1030*/  EXIT ;  /* 0x000000000000794d */ /* 0x000fea0003800000 */
.L_x_732:
[----:B------:R-:W-:Y:S01]  /*1040*/  HFMA2.MMA R17, -RZ, RZ, 0, 1.847743988037109375e-06 ;  /* 0x0000001fff117435 */ /* 0x000fe200000001ff */
[----:B----4-:R-:W-:Y:S01]  /*1050*/  MOV R19, R12 ;  /* 0x0000000c00137202 */ /* 0x010fe20000000f00 */
[----:B------:R-:W-:Y:S01]  /*1060*/  IMAD.MOV.U32 R16, RZ, RZ, 0x1 ;  /* 0x00000001ff107424 */ /* 0x000fe200078e00ff */
[----:B------:R-:W-:Y:S02]  /*1070*/  MOV R14, 0xffffffff ;  /* 0xffffffff000e7802 */ /* 0x000fe40000000f00 */
[----:B------:R-:W-:Y:S02]  /*1080*/  MOV R8, 0x10a0 ;  /* 0x000010a000087802 */ /* 0x000fe40000000f00 */
[----:B0123--:R-:W-:Y:S05]  /*1090*/  CALL.REL.NOINC `($__internal_46_$__cuda_sm70_shflsync_bfly_p) ;  /* 0x000007b000007944 */ /* 0x00ffea0003c00000 */
[----:B01----:R-:W-:Y:S05]  /*10a0*/  BRA `(.L_x_738) ;  /* 0xfffffac000007947 */ /* 0x003fea000383ffff */
.L_x_733:
[----:B------:R-:W-:Y:S01]  /*10b0*/  HFMA2.MMA R17, -RZ, RZ, 0, 1.847743988037109375e-06 ;  /* 0x0000001fff117435 */ /* 0x000fe200000001ff */
[----:B------:R-:W-:Y:S01]  /*10c0*/  MOV R19, R12 ;  /* 0x0000000c00137202 */ /* 0x000fe20000000f00 */
[----:B------:R-:W-:Y:S01]  /*10d0*/  IMAD.MOV.U32 R16, RZ, RZ, 0x2 ;  /* 0x00000002ff107424 */ /* 0x000fe200078e00ff */
[----:B------:R-:W-:Y:S02]  /*10e0*/  MOV R14, 0xffffffff ;  /* 0xffffffff000e7802 */ /* 0x000fe40000000f00 */
[----:B------:R-:W-:-:S02]  /*10f0*/  MOV R8, 0x1110 ;  /* 0x0000111000087802 */ /* 0x000fc40000000f00 */
[----:B-123--:R-:W-:Y:S05]  /*1100*/  CALL.REL.NOINC `($__internal_46_$__cuda_sm70_shflsync_bfly_p) ;  /* 0x0000074000007944 */ /* 0x00efea0003c00000 */
[----:B0-----:R-:W-:Y:S01]  /*1110*/  HFMA2.MMA R16, -RZ, RZ, 0, 2.384185791015625e-07 ;  /* 0x00000004ff107435 */ /* 0x001fe200000001ff */
[----:B-1----:R-:W-:Y:S01]  /*1120*/  FADD.FTZ R19, R12, R14 ;  /* 0x0000000e0c137221 */ /* 0x002fe20000010000 */
[----:B------:R-:W-:Y:S01]  /*1130*/  MOV R14, 0xffffffff ;  /* 0xffffffff000e7802 */ /* 0x000fe20000000f00 */
[----:B------:R-:W-:Y:S01]  /*1140*/  IMAD.MOV.U32 R17, RZ, RZ, 0x1f ;  /* 0x0000001fff117424 */ /* 0x000fe200078e00ff */
[----:B------:R-:W-:-:S02]  /*1150*/  MOV R8, 0x1170 ;  /* 0x0000117000087802 */ /* 0x000fc40000000f00 */
[----:B------:R-:W-:Y:S05]  /*1160*/  CALL.REL.NOINC `($__internal_46_$__cuda_sm70_shflsync_bfly_p) ;  /* 0x000006e000007944 */ /* 0x000fea0003c00000 */
[----:B0-----:R-:W-:Y:S01]  /*1170*/  HFMA2.MMA R16, -RZ, RZ, 0, 4.76837158203125e-07 ;  /* 0x00000008ff107435 */ /* 0x001fe200000001ff */
[----:B-1----:R-:W-:Y:S01]  /*1180*/  FADD.FTZ R19, R19, R14 ;  /* 0x0000000e13137221 */ /* 0x002fe20000010000 */
[----:B------:R-:W-:Y:S01]  /*1190*/  MOV R17, 0x1f ;  /* 0x0000001f00117802 */ /* 0x000fe20000000f00 */
[----:B------:R-:W-:Y:S01]  /*11a0*/  IMAD.MOV.U32 R14, RZ, RZ, -0x1 ;  /* 0xffffffffff0e7424 */ /* 0x000fe200078e00ff */
[----:B------:R-:W-:-:S02]  /*11b0*/  MOV R8, 0x11d0 ;  /* 0x000011d000087802 */ /* 0x000fc40000000f00 */
[----:B------:R-:W-:Y:S05]  /*11c0*/  CALL.REL.NOINC `($__internal_46_$__cuda_sm70_shflsync_bfly_p) ;  /* 0x0000068000007944 */ /* 0x000fea0003c00000 */
[----:B-1----:R-:W-:Y:S01]  /*11d0*/  FADD.FTZ R12, R19, R14 ;  /* 0x0000000e130c7221 */ /* 0x002fe20000010000 */
[----:B0-----:R-:W-:Y:S01]  /*11e0*/  HFMA2.MMA R16, -RZ, RZ, 0, 9.5367431640625e-07 ;  /* 0x00000010ff107435 */ /* 0x001fe200000001ff */
[----:B------:R-:W-:-:S02]  /*11f0*/  MOV R17, 0x1f ;  /* 0x0000001f00117802 */ /* 0x000fc40000000f00 */
[----:B------:R-:W-:Y:S01]  /*1200*/  MOV R14, 0xffffffff ;  /* 0xffffffff000e7802 */ /* 0x000fe20000000f00 */
[----:B------:R-:W-:Y:S01]  /*1210*/  IMAD.MOV.U32 R19, RZ, RZ, R12 ;  /* 0x000000ffff137224 */ /* 0x000fe200078e000c */
[----:B------:R-:W-:Y:S02]  /*1220*/  MOV R8, 0x1240 ;  /* 0x0000124000087802 */ /* 0x000fe40000000f00 */
[----:B------:R-:W-:Y:S05]  /*1230*/  CALL.REL.NOINC `($__internal_46_$__cuda_sm70_shflsync_bfly_p) ;  /* 0x0000061000007944 */ /* 0x000fea0003c00000 */
[----:B0-----:R-:W-:Y:S01]  /*1240*/  HFMA2.MMA R16, -RZ, RZ, 0, 5.9604644775390625e-08 ;  /* 0x00000001ff107435 */ /* 0x001fe200000001ff */
[----:B-1----:R-:W-:Y:S01]  /*1250*/  MOV R15, R14 ;  /* 0x0000000e000f7202 */ /* 0x002fe20000000f00 */
[----:B------:R-:W-:Y:S01]  /*1260*/  IMAD.MOV.U32 R17, RZ, RZ, 0x1f ;  /* 0x0000001fff117424 */ /* 0x000fe200078e00ff */
[----:B------:R-:W-:Y:S02]  /*1270*/  MOV R19, R13 ;  /* 0x0000000d00137202 */ /* 0x000fe40000000f00 */
[----:B------:R-:W-:Y:S02]  /*1280*/  MOV R14, 0xffffffff ;  /* 0xffffffff000e7802 */ /* 0x000fe40000000f00 */
[----:B------:R-:W-:Y:S02]  /*1290*/  MOV R8, 0x12b0 ;  /* 0x000012b000087802 */ /* 0x000fe40000000f00 */
[----:B------:R-:W-:Y:S05]  /*12a0*/  CALL.REL.NOINC `($__internal_46_$__cuda_sm70_shflsync_bfly_p) ;  /* 0x000005a000007944 */ /* 0x000fea0003c00000 */
[----:B0-----:R-:W-:Y:S01]  /*12b0*/  HFMA2.MMA R16, -RZ, RZ, 0, 1.1920928955078125e-07 ;  /* 0x00000002ff107435 */ /* 0x001fe200000001ff */
[----:B-1----:R-:W-:Y:S01]  /*12c0*/  FADD.FTZ R19, R13, R14 ;  /* 0x0000000e0d137221 */ /* 0x002fe20000010000 */
[----:B------:R-:W-:Y:S01]  /*12d0*/  MOV R17, 0x1f ;  /* 0x0000001f00117802 */ /* 0x000fe20000000f00 */
[----:B------:R-:W-:Y:S01]  /*12e0*/  IMAD.MOV.U32 R14, RZ, RZ, -0x1 ;  /* 0xffffffffff0e7424 */ /* 0x000fe200078e00ff */
[----:B------:R-:W-:-:S02]  /*12f0*/  MOV R8, 0x1310 ;  /* 0x0000131000087802 */ /* 0x000fc40000000f00 */
[----:B------:R-:W-:Y:S05]  /*1300*/  CALL.REL.NOINC `($__internal_46_$__cuda_sm70_shflsync_bfly_p) ;  /* 0x0000054000007944 */ /* 0x000fea0003c00000 */
[----:B0-----:R-:W-:Y:S01]  /*1310*/  HFMA2.MMA R16, -RZ, RZ, 0, 2.384185791015625e-07 ;  /* 0x00000004ff107435 */ /* 0x001fe200000001ff */
[----:B-1----:R-:W-:Y:S01]  /*1320*/  FADD.FTZ R19, R19, R14 ;  /* 0x0000000e13137221 */ /* 0x002fe20000010000 */
[----:B------:R-:W-:-:S02]  /*1330*/  MOV R17, 0x1f ;  /* 0x0000001f00117802 */ /* 0x000fc40000000f00 */
[----:B------:R-:W-:Y:S02]  /*1340*/  MOV R14, 0xffffffff ;  /* 0xffffffff000e7802 */ /* 0x000fe40000000f00 */
[----:B------:R-:W-:Y:S02]  /*1350*/  MOV R8, 0x1370 ;  /* 0x0000137000087802 */ /* 0x000fe40000000f00 */
[----:B------:R-:W-:Y:S05]  /*1360*/  CALL.REL.NOINC `($__internal_46_$__cuda_sm70_shflsync_bfly_p) ;  /* 0x000004e000007944 */ /* 0x000fea0003c00000 */
[----:B0-----:R-:W-:Y:S01]  /*1370*/  HFMA2.MMA R17, -RZ, RZ, 0, 1.847743988037109375e-06 ;  /* 0x0000001fff117435 */ /* 0x001fe200000001ff */
[----:B-1----:R-:W-:Y:S01]  /*1380*/  FADD.FTZ R19, R19, R14 ;  /* 0x0000000e13137221 */ /* 0x002fe20000010000 */
[----:B------:R-:W-:Y:S01]  /*1390*/  MOV R14, 0xffffffff ;  /* 0xffffffff000e7802 */ /* 0x000fe20000000f00 */
[----:B------:R-:W-:Y:S01]  /*13a0*/  IMAD.MOV.U32 R16, RZ, RZ, 0x8 ;  /* 0x00000008ff107424 */ /* 0x000fe200078e00ff */
[----:B------:R-:W-:Y:S02]  /*13b0*/  MOV R8, 0x13d0 ;  /* 0x000013d000087802 */ /* 0x000fe40000000f00 */
[----:B------:R-:W-:Y:S05]  /*13c0*/  CALL.REL.NOINC `($__internal_46_$__cuda_sm70_shflsync_bfly_p) ;  /* 0x0000048000007944 */ /* 0x000fea0003c00000 */
[----:B-1----:R-:W-:Y:S01]  /*13d0*/  FADD.FTZ R13, R19, R14 ;  /* 0x0000000e130d7221 */ /* 0x002fe20000010000 */
[----:B0-----:R-:W-:Y:S01]  /*13e0*/  HFMA2.MMA R16, -RZ, RZ, 0, 9.5367431640625e-07 ;  /* 0x00000010ff107435 */ /* 0x001fe200000001ff */
[----:B------:R-:W-:Y:S01]  /*13f0*/  IMAD.MOV.U32 R17, RZ, RZ, 0x1f ;  /* 0x0000001fff117424 */ /* 0x000fe200078e00ff */
[----:B------:R-:W-:Y:S02]  /*1400*/  MOV R14, 0xffffffff ;  /* 0xffffffff000e7802 */ /* 0x000fe40000000f00 */
[----:B------:R-:W-:-:S02]  /*1410*/  MOV R19, R13 ;  /* 0x0000000d00137202 */ /* 0x000fc40000000f00 */
[----:B------:R-:W-:Y:S02]  /*1420*/  MOV R8, 0x1440 ;  /* 0x0000144000087802 */ /* 0x000fe40000000f00 */
[----:B------:R-:W-:Y:S05]  /*1430*/  CALL.REL.NOINC `($__internal_46_$__cuda_sm70_shflsync_bfly_p) ;  /* 0x0000041000007944 */ /* 0x000fea0003c00000 */
[----:B0-----:R-:W-:Y:S01]  /*1440*/  HFMA2.MMA R16, -RZ, RZ, 0, 5.9604644775390625e-08 ;  /* 0x00000001ff107435 */ /* 0x001fe200000001ff */
[----:B-1----:R-:W-:Y:S01]  /*1450*/  MOV R18, R14 ;  /* 0x0000000e00127202 */ /* 0x002fe20000000f00 */
[----:B------:R-:W-:Y:S01]  /*1460*/  IMAD.MOV.U32 R19, RZ, RZ, R11 ;  /* 0x000000ffff137224 */ /* 0x000fe200078e000b */
[----:B------:R-:W-:Y:S02]  /*1470*/  MOV R17, 0x1f ;  /* 0x0000001f00117802 */ /* 0x000fe40000000f00 */
[----:B------:R-:W-:Y:S02]  /*1480*/  MOV R14, 0xffffffff ;  /* 0xffffffff000e7802 */ /* 0x000fe40000000f00 */
[----:B------:R-:W-:Y:S02]  /*1490*/  MOV R8, 0x14b0 ;  /* 0x000014b000087802 */ /* 0x000fe40000000f00 */
[----:B------:R-:W-:Y:S05]  /*14a0*/  CALL.REL.NOINC `($__internal_46_$__cuda_sm70_shflsync_bfly_p) ;  /* 0x000003a000007944 */ /* 0x000fea0003c00000 */
[----:B0-----:R-:W-:Y:S01]  /*14b0*/  HFMA2.MMA R17, -RZ, RZ, 0, 1.847743988037109375e-06 ;  /* 0x0000001fff117435 */ /* 0x001fe200000001ff */
[----:B-1----:R-:W-:Y:S01]  /*14c0*/  FADD.FTZ R19, R11, R14 ;  /* 0x0000000e0b137221 */ /* 0x002fe20000010000 */
[----:B------:R-:W-:Y:S01]  /*14d0*/  MOV R14, 0xffffffff ;  /* 0xffffffff000e7802 */ /* 0x000fe20000000f00 */
[----:B------:R-:W-:Y:S01]  /*14e0*/  IMAD.MOV.U32 R16, RZ, RZ, 0x2 ;  /* 0x00000002ff107424 */ /* 0x000fe200078e00ff */
[----:B------:R-:W-:-:S02]  /*14f0*/  MOV R8, 0x1510 ;  /* 0x0000151000087802 */ /* 0x000fc40000000f00 */
[----:B------:R-:W-:Y:S05]  /*1500*/  CALL.REL.NOINC `($__internal_46_$__cuda_sm70_shflsync_bfly_p) ;  /* 0x0000034000007944 */ /* 0x000fea0003c00000 */
        /* <DEDUP_REMOVED lines=44> */
[----:B0-----:R-:W-:Y:S01]  /*17d0*/  HFMA2.MMA R16, -RZ, RZ, 0, 9.5367431640625e-07 ;  /* 0x00000010ff107435 */ /* 0x001fe200000001ff */
[----:B-1----:R-:W-:Y:S01]  /*17e0*/  FADD.FTZ R19, R19, R14 ;  /* 0x0000000e13137221 */ /* 0x002fe20000010000 */
[----:B------:R-:W-:Y:S01]  /*17f0*/  MOV R14, 0xffffffff ;  /* 0xffffffff000e7802 */ /* 0x000fe20000000f00 */
[----:B------:R-:W-:Y:S01]  /*1800*/  IMAD.MOV.U32 R17, RZ, RZ, 0x1f ;  /* 0x0000001fff117424 */ /* 0x000fe200078e00ff */
[----:B------:R-:W-:-:S02]  /*1810*/  MOV R8, 0x1830 ;  /* 0x0000183000087802 */ /* 0x000fc40000000f00 */
[----:B------:R-:W-:Y:S05]  /*1820*/  CALL.REL.NOINC `($__internal_46_$__cuda_sm70_shflsync_bfly_p) ;  /* 0x0000002000007944 */ /* 0x000fea0003c00000 */
[----:B-1----:R-:W-:Y:S01]  /*1830*/  MOV R8, R14 ;  /* 0x0000000e00087202 */ /* 0x002fe20000000f00 */
[----:B0-----:R-:W-:Y:S05]  /*1840*/  BRA `(.L_x_739) ;  /* 0xfffff56000007947 */ /* 0x001fea000383ffff */
        .weak           $__internal_46_$__cuda_sm70_shflsync_bfly_p
        .type           $__internal_46_$__cuda_sm70_shflsync_bfly_p,@function
        .size           $__internal_46_$__cuda_sm70_shflsync_bfly_p,(.L_x_2064 - $__internal_46_$__cuda_sm70_shflsync_bfly_p)
$__internal_46_$__cuda_sm70_shflsync_bfly_p:
[----:B------:R-:W-:Y:S01]  /*1850*/  HFMA2.MMA R9, -RZ, RZ, 0, 0 ;  /* 0x00000000ff097435 */ /* 0x000fe200000001ff */
[----:B------:R-:W-:Y:S04]  /*1860*/  WARPSYNC R14 ;  /* 0x0000000e00007348 */ /* 0x000fe80003800000 */
[----:B------:R0:W1:Y:S01]  /*1870*/  SHFL.BFLY PT, R14, R19, R16, R17 ;  /* 0x0c000010130e7389 */ /* 0x00006200000e0011 */
[----:B------:R-:W-:Y:S05]  /*1880*/  RET.REL.NODEC R8 `(_ZN10layer_norm40ln_parallel_residual_bwd_finalize_kernelINS_22Kernel_traits_finalizeILj3072E13__nv_bfloat16S2_fS2_fjLb0ELj1024ELj4ENS_18Kernel_traits_baseILj3072ES2_S2_fS2_fjLj1024EEEEELb1EEEvNS_9BwdParamsE) ;  /* 0xffffe77008007950 */ /* 0x000fea0003c3ffff */
.L_x_740:
        /* <DEDUP_REMOVED lines=15> */
.L_x_2064:


//--------------------- .text._ZN10layer_norm31ln_parallel_residual_bwd_kernelINS_13Kernel_traitsI13__nv_bfloat16S2_fS2_fjLj3072ELj1ELj1ELj4ELj16ENS_18Kernel_traits_baseILj3072ES2_S2_fS2_fjLj128EEEEELb1ELb1ELb1EEEvNS_9BwdParamsE --------------------------
	.section	.text._ZN10layer_norm31ln_parallel_residual_bwd_kernelINS_13Kernel_traitsI13__nv_bfloat16S2_fS2_fjLj3072ELj1ELj1ELj4ELj16ENS_18Kernel_traits_baseILj3072ES2_S2_fS2_fjLj128EEEEELb1ELb1ELb1EEEvNS_9BwdParamsE,"ax",@progbits
	.sectioninfo	@"SHI_REGISTERS=219"
	.align	128
        .global         _ZN10layer_norm31ln_parallel_residual_bwd_kernelINS_13Kernel_traitsI13__nv_bfloat16S2_fS2_fjLj3072ELj1ELj1ELj4ELj16ENS_18Kernel_traits_baseILj3072ES2_S2_fS2_fjLj128EEEEELb1ELb1ELb1EEEvNS_9BwdParamsE
        .type           _ZN10layer_norm31ln_parallel_residual_bwd_kernelINS_13Kernel_traitsI13__nv_bfloat16S2_fS2_fjLj3072ELj1ELj1ELj4ELj16ENS_18Kernel_traits_baseILj3072ES2_S2_fS2_fjLj128EEEEELb1ELb1ELb1EEEvNS_9BwdParamsE,@function
        .size           _ZN10layer_norm31ln_parallel_residual_bwd_kernelINS_13Kernel_traitsI13__nv_bfloat16S2_fS2_fjLj3072ELj1ELj1ELj4ELj16ENS_18Kernel_traits_baseILj3072ES2_S2_fS2_fjLj128EEEEELb1ELb1ELb1EEEvNS_9BwdParamsE,(.L_x_2065 - _ZN10layer_norm31ln_parallel_residual_bwd_kernelINS_13Kernel_traitsI13__nv_bfloat16S2_fS2_fjLj3072ELj1ELj1ELj4ELj16ENS_18Kernel_traits_baseILj3072ES2_S2_fS2_fjLj128EEEEELb1ELb1ELb1EEEvNS_9BwdParamsE)
        .other          _ZN10layer_norm31ln_parallel_residual_bwd_kernelINS_13Kernel_traitsI13__nv_bfloat16S2_fS2_fjLj3072ELj1ELj1ELj4ELj16ENS_18Kernel_traits_baseILj3072ES2_S2_fS2_fjLj128EEEEELb1ELb1ELb1EEEvNS_9BwdParamsE,@"STO_CUDA_ENTRY STV_DEFAULT"
_ZN10layer_norm31ln_parallel_residual_bwd_kernelINS_13Kernel_traitsI13__nv_bfloat16S2_fS2_fjLj3072ELj1ELj1ELj4ELj16ENS_18Kernel_traits_baseILj3072ES2_S2_fS2_fjLj128EEEEELb1ELb1ELb1EEEvNS_9BwdParamsE:
.text._ZN10layer_norm31ln_parallel_residual_bwd_kernelINS_13Kernel_traitsI13__nv_bfloat16S2_fS2_fjLj3072ELj1ELj1ELj4ELj16ENS_18Kernel_traits_baseILj3072ES2_S2_fS2_fjLj128EEEEELb1ELb1ELb1EEEvNS_9BwdParamsE:
        /* <DEDUP_REMOVED lines=32> */
.L_x_741:
[----:B------:R-:W-:-:S04]  /*0200*/  SHF.L.U32 R0, R152, 0x4, RZ ;  /* 0x0000000498007819 */ /* 0x000fc800000006ff */
[----:B------:R-:W-:-:S04]  /*0210*/  LOP3.LUT R0, R0, 0x7f0, RZ, 0xc0, !PT ;  /* 0x000007f000007812 */ /* 0x000fc800078ec0ff */
[----:B------:R-:W-:-:S04]  /*0220*/  IADD3 R2, P0, R0, c[0x0][0x1b0], RZ ;  /* 0x00006c0000027a10 */ /* 0x000fc80007f1e0ff */
[----:B------:R-:W-:-:S05]  /*0230*/  IADD3.X R3, RZ, c[0x0][0x1b4], RZ, P0, !PT ;  /* 0x00006d00ff037a10 */ /* 0x000fca00007fe4ff */
[----:B------:R-:W2:Y:S04]  /*0240*/  LDG.E.128 R132, [R2.64+0x800] ;  /* 0x0008000402847981 */ /* 0x000ea8000c1e1d00 */
[----:B------:R-:W3:Y:S04]  /*0250*/  LDG.E.128 R140, [R2.64] ;  /* 0x00000004028c7981 */ /* 0x000ee8000c1e1d00 */
[----:B------:R-:W4:Y:S01]  /*0260*/  LDG.E.128 R4, [R2.64+0x1000] ;  /* 0x0010000402047981 */ /* 0x000f22000c1e1d00 */
        /* <DEDUP_REMOVED lines=25> */
[----:B------:R-:W-:Y:S01]  /*0400*/  PRMT R137, RZ, 0x7610, R134 ;  /* 0x00007610ff897816 */ /* 0x000fe20000000086 */
[----:B------:R-:W-:Y:S01]  /*0410*/  HFMA2.MMA R134, -RZ, RZ, 0, 0 ;  /* 0x00000000ff867435 */ /* 0x000fe200000001ff */
[--C-:B---3--:R-:W-:Y:S02]  /*0420*/  PRMT R150, RZ, 0x5410, R140.reuse ;  /* 0x00005410ff967816 */ /* 0x108fe4000000008c */
        /* <DEDUP_REMOVED lines=10> */
[----:B------:R-:W-:Y:S01]  /*04d0*/  PRMT R136, RZ, 0x5410, R135 ;  /* 0x00005410ff887816 */ /* 0x000fe20000000087 */
[----:B------:R-:W-:Y:S01]  /*04e0*/  CS2R R132, SRZ ;  /* 0x0000000000847805 */ /* 0x000fe2000001ff00 */
[----:B------:R-:W-:Y:S02]  /*04f0*/  PRMT R143, RZ, 0x7610, R143 ;  /* 0x00007610ff8f7816 */ /* 0x000fe4000000008f */
[----:B------:R-:W-:Y:S02]  /*0500*/  PRMT R135, RZ, 0x7610, R135 ;  /* 0x00007610ff877816 */ /* 0x000fe40000000087 */
        /* <DEDUP_REMOVED lines=8> */
.L_x_746:
[----:B------:R-:W-:Y:S01]  /*0590*/  IMAD R40, R151, c[0x0][0x168], RZ ;  /* 0x00005a0097287a24 */ /* 0x000fe200078e02ff */
[----:B------:R-:W-:Y:S01]  /*05a0*/  MOV R82, 0x4 ;  /* 0x0000000400527802 */ /* 0x000fe20000000f00 */
[----:B------:R-:W-:Y:S01]  /*05b0*/  IMAD.MOV.U32 R173, RZ, RZ, 0x20 ;  /* 0x00000020ffad7424 */ /* 0x000fe200078e00ff */
[----:B------:R-:W-:-:S02]  /*05c0*/  LOP3.LUT R160, R152, 0x7f, RZ, 0xc0, !PT ;  /* 0x0000007f98a07812 */ /* 0x000fc400078ec0ff */
[----:B------:R-:W-:Y:S01]  /*05d0*/  SHF.R.S32.HI R41, RZ, 0x1f, R40 ;  /* 0x0000001fff297819 */ /* 0x000fe20000011428 */
[----:B------:R-:W-:-:S03]  /*05e0*/  IMAD.WIDE R56, R151, R82, c[0x0][0x1a0] ;  /* 0x0000680097387625 */ /* 0x000fc600078e0252 */
[----:B------:R-:W-:Y:S02]  /*05f0*/  LEA.HI R41, R41, R40, RZ, 0x3 ;  /* 0x0000002829297211 */ /* 0x000fe400078f18ff */
[----:B------:R-:W-:Y:S01]  /*0600*/  MOV R73, 0x10 ;  /* 0x0000001000497802 */ /* 0x000fe20000000f00 */
[----:B------:R0:W2:Y:S01]  /*0610*/  LDG.E R174, [R56.64] ;  /* 0x0000000438ae7981 */ /* 0x0000a2000c1e1900 */
[----:B------:R-:W-:-:S04]  /*0620*/  LEA.HI.SX32 R160, R41, R160, 0x1d ;  /* 0x000000a029a07211 */ /* 0x000fc800078feaff */
[C---:B------:R-:W-:Y:S01]  /*0630*/  IADD3 R159, R160.reuse, 0x100, RZ ;  /* 0x00000100a09f7810 */ /* 0x040fe20007ffe0ff */
[C---:B------:R-:W-:Y:S01]  /*0640*/  IMAD.WIDE.U32 R80, R160.reuse, R173, c[0x0][0x188] ;  /* 0x00006200a0507625 */ /* 0x040fe200078e00ad */
[----:B------:R-:W-:-:S03]  /*0650*/  IADD3 R162, R160, 0x80, RZ ;  /* 0x00000080a0a27810 */ /* 0x000fc60007ffe0ff */
[----:B------:R-:W-:Y:S01]  /*0660*/  IMAD.WIDE.U32 R44, R160, R73, c[0x0][0x208] ;  /* 0x00008200a02c7625 */ /* 0x000fe200078e0049 */
[----:B------:R1:W3:Y:S03]  /*0670*/  LDG.E.128 R40, [R80.64] ;  /* 0x0000000450287981 */ /* 0x0002e6000c1e1d00 */
[-C--:B------:R-:W-:Y:S01]  /*0680*/  IMAD.WIDE.U32 R164, R159, R173.reuse, c[0x0][0x188] ;  /* 0x000062009fa47625 */ /* 0x080fe200078e00ad */
[----:B------:R1:W4:Y:S03]  /*0690*/  LDG.E.128 R48, [R80.64+0x10] ;  /* 0x0000100450307981 */ /* 0x000326000c1e1d00 */
[----:B------:R-:W-:Y:S01]  /*06a0*/  IMAD.WIDE R82, R151, R82, c[0x0][0x1a8] ;  /* 0x00006a0097527625 */ /* 0x000fe200078e0252 */
[----:B------:R-:W4:Y:S03]  /*06b0*/  LDG.E.128 R44, [R44.64] ;  /* 0x000000042c2c7981 */ /* 0x000f26000c1e1d00 */
[C---:B------:R-:W-:Y:S01]  /*06c0*/  IMAD.WIDE.U32 R84, R162.reuse, R173, c[0x0][0x188] ;  /* 0x00006200a2547625 */ /* 0x040fe200078e00ad */
[----:B------:R0:W4:Y:S03]  /*06d0*/  LDG.E.128 R64, [R164.64] ;  /* 0x00000004a4407981 */ /* 0x000126000c1e1d00 */
[-C--:B------:R-:W-:Y:S01]  /*06e0*/  IMAD.WIDE.U32 R58, R162, R73.reuse, c[0x0][0x208] ;  /* 0x00008200a23a7625 */ /* 0x080fe200078e0049 */
[----:B------:R0:W4:Y:S03]  /*06f0*/  LDG.E R163, [R82.64] ;  /* 0x0000000452a37981 */ /* 0x000126000c1e1900 */
[----:B------:R-:W-:Y:S01]  /*0700*/  IMAD.WIDE.U32 R72, R159, R73, c[0x0][0x208] ;  /* 0x000082009f487625 */ /* 0x000fe200078e0049 */
[----:B------:R0:W4:Y:S04]  /*0710*/  LDG.E.128 R60, [R84.64+0x10] ;  /* 0x00001004543c7981 */ /* 0x000128000c1e1d00 */
[----:B------:R1:W4:Y:S04]  /*0720*/  LDG.E.128 R68, [R164.64+0x10] ;  /* 0x00001004a4447981 */ /* 0x000328000c1e1d00 */
[----:B------:R1:W4:Y:S04]  /*0730*/  LDG.E.128 R52, [R84.64] ;  /* 0x0000000454347981 */ /* 0x000328000c1e1d00 */
[----:B0-----:R-:W4:Y:S04]  /*0740*/  LDG.E.128 R56, [R58.64] ;  /* 0x000000043a387981 */ /* 0x001f28000c1e1d00 */
[----:B------:R-:W4:Y:S01]  /*0750*/  LDG.E.128 R72, [R72.64] ;  /* 0x0000000448487981 */ /* 0x000f22000c1e1d00 */
[----:B------:R-:W-:-:S05]  /*0760*/  MOV R175, 0x8 ;  /* 0x0000000800af7802 */ /* 0x000fca0000000f00 */
[----:B------:R-:W-:-:S06]  /*0770*/  IMAD.WIDE.U32 R82, R162, R175, c[0x0][0x190] ;  /* 0x00006400a2527625 */ /* 0x000fcc00078e00af */
[----:B------:R-:W5:Y:S01]  /*0780*/  LDG.E.64 R82, [R82.64] ;  /* 0x0000000452527981 */ /* 0x000f62000c1e1b00 */
[----:B------:R-:W-:-:S04]  /*0790*/  ISETP.NE.U32.AND P1, PT, RZ, c[0x0][0x218], PT ;  /* 0x00008600ff007a0c */ /* 0x000fc80003f25070 */
[----:B------:R-:W-:Y:S02]  /*07a0*/  ISETP.NE.AND.EX P1, PT, RZ, c[0x0][0x21c], PT, P1 ;  /* 0x00008700ff007a0c */ /* 0x000fe40003f25310 */
[----:B------:R-:W-:-:S04]  /*07b0*/  ISETP.NE.U32.AND P0, PT, RZ, c[0x0][0x250], PT ;  /* 0x00009400ff007a0c */ /* 0x000fc80003f05070 */
[----:B------:R-:W-:Y:S01]  /*07c0*/  ISETP.NE.AND.EX P0, PT, RZ, c[0x0][0x254], PT, P0 ;  /* 0x00009500ff007a0c */ /* 0x000fe20003f05300 */
[----:B------:R-:W-:-:S06]  /*07d0*/  ULDC.U8 UR6, c[0x0][0x1f0] ;  /* 0x00007c0000067ab9 */ /* 0x000fcc0000000000 */
[----:B-1----:R-:W-:-:S04]  /*07e0*/  @P1 IMAD.WIDE.U32 R84, R160, R173, c[0x0][0x218] ;  /* 0x00008600a0541625 */ /* 0x002fc800078e00ad */
[-C--:B------:R-:W-:Y:S01]  /*07f0*/  @P1 IMAD.WIDE.U32 R168, R162, R173.reuse, c[0x0][0x218] ;  /* 0x00008600a2a81625 */ /* 0x080fe200078e00ad */
[----:B------:R0:W5:Y:S03]  /*0800*/  @P1 LDG.E.128 R4, [R84.64] ;  /* 0x0000000454041981 */ /* 0x000166000c1e1d00 */
[----:B------:R-:W-:Y:S01]  /*0810*/  @P1 IMAD.WIDE.U32 R172, R159, R173, c[0x0][0x218] ;  /* 0x000086009fac1625 */ /* 0x000fe200078e00ad */
[----:B------:R0:W5:Y:S04]  /*0820*/  @P1 LDG.E.128 R8, [R84.64+0x10] ;  /* 0x0000100454081981 */ /* 0x000168000c1e1d00 */
[----:B------:R1:W5:Y:S01]  /*0830*/  @P1 LDG.E.128 R12, [R168.64] ;  /* 0x00000004a80c1981 */ /* 0x000362000c1e1d00 */
[----:B------:R-:W-:-:S03]  /*0840*/  @P0 IMAD.WIDE.U32 R166, R160, R175, c[0x0][0x198] ;  /* 0x00006600a0a60625 */ /* 0x000fc600078e00af */
[----:B------:R1:W5:Y:S04]  /*0850*/  @P1 LDG.E.128 R16, [R168.64+0x10] ;  /* 0x00001004a8101981 */ /* 0x000368000c1e1d00 */
[----:B------:R0:W5:Y:S04]  /*0860*/  @P1 LDG.E.128 R20, [R172.64] ;  /* 0x00000004ac141981 */ /* 0x000168000c1e1d00 */
[----:B------:R0:W5:Y:S01]  /*0870*/  @P1 LDG.E.128 R24, [R172.64+0x10] ;  /* 0x00001004ac181981 */ /* 0x000162000c1e1d00 */
[----:B------:R-:W-:Y:S01]  /*0880*/  ISETP.NE.AND P1, PT, RZ, UR6, PT ;  /* 0x00000006ff007c0c */ /* 0x000fe2000bf25270 */
[----:B------:R-:W-:-:S02]  /*0890*/  @P0 IMAD.WIDE.U32 R170, R162, R175, c[0x0][0x198] ;  /* 0x00006600a2aa0625 */ /* 0x000fc400078e00af */
[----:B------:R0:W5:Y:S04]  /*08a0*/  @P0 LDG.E.64 R2, [R166.64] ;  /* 0x00000004a6020981 */ /* 0x000168000c1e1b00 */
[----:B------:R1:W5:Y:S01]  /*08b0*/  @P0 LDG.E.64 R76, [R170.64] ;  /* 0x00000004aa4c0981 */ /* 0x000362000c1e1b00 */
[----:B0-----:R-:W-:-:S05]  /*08c0*/  IMAD.WIDE.U32 R166, R159, R175, c[0x0][0x190] ;  /* 0x000064009fa67625 */ /* 0x001fca00078e00af */
[----:B------:R0:W5:Y:S01]  /*08d0*/  LDG.E.64 R84, [R166.64] ;  /* 0x00000004a6547981 */ /* 0x000162000c1e1b00 */
[----:B------:R-:W-:-:S04]  /*08e0*/  @P0 IMAD.WIDE.U32 R80, R159, R175, c[0x0][0x198] ;  /* 0x000066009f500625 */ /* 0x000fc800078e00af */
[----:B------:R-:W-:Y:S01]  /*08f0*/  IMAD.WIDE.U32 R164, R160, R175, c[0x0][0x190] ;  /* 0x00006400a0a47625 */ /* 0x000fe200078e00af */
[----:B------:R0:W5:Y:S04]  /*0900*/  @P0 LDG.E.64 R78, [R80.64] ;  /* 0x00000004504e0981 */ /* 0x000168000c1e1b00 */
[----:B0-----:R0:W5:Y:S01]  /*0910*/  LDG.E.64 R80, [R164.64] ;  /* 0x00000004a4507981 */ /* 0x001162000c1e1b00 */
[----:B------:R-:W-:Y:S02]  /*0920*/  LOP3.LUT P2, RZ, R86, 0xff, RZ, 0xc0, !PT ;  /* 0x000000ff56ff7812 */ /* 0x000fe4000784c0ff */
[----:B------:R-:W-:-:S04]  /*0930*/  IADD3 R151, R151, c[0x0][0x160], RZ ;  /* 0x0000580097977a10 */ /* 0x000fc80007ffe0ff */
[----:B------:R-:W-:Y:S02]  /*0940*/  ISETP.GE.AND P3, PT, R151, c[0x0][0x164], PT ;  /* 0x0000590097007a0c */ /* 0x000fe40003f66270 */
[----:B--2---:R-:W-:-:S05]  /*0950*/  FSEL R216, R174, RZ, !P1 ;  /* 0x000000ffaed87208 */ /* 0x004fca0004800000 */
[C---:B---3--:R-:W-:Y:S02]  /*0960*/  FADD.FTZ R174, -R216.reuse, R42 ;  /* 0x0000002ad8ae7221 */ /* 0x048fe40000010100 */
[C---:B-1----:R-:W-:Y:S02]  /*0970*/  FADD.FTZ R168, -R216.reuse, R40 ;  /* 0x00000028d8a87221 */ /* 0x042fe40000010100 */
[C---:B------:R-:W-:Y:S02]  /*0980*/  FADD.FTZ R170, -R216.reuse, R41 ;  /* 0x00000029d8aa7221 */ /* 0x040fe40000010100 */
[C---:B----4-:R-:W-:Y:S01]  /*0990*/  FADD.FTZ R48, -R216.reuse, R48 ;  /* 0x00000030d8307221 */ /* 0x050fe20000010100 */
[----:B------:R-:W-:Y:S02]  /*09a0*/  PRMT R169, RZ, 0x5410, R45 ;  /* 0x00005410ffa97816 */ /* 0x000fe4000000002d */
[--C-:B------:R-:W-:Y:S01]  /*09b0*/  PRMT R167, RZ, 0x5410, R44.reuse ;  /* 0x00005410ffa77816 */ /* 0x100fe2000000002c */
[C---:B------:R-:W-:Y:S01]  /*09c0*/  FADD.FTZ R204, -R216.reuse, R65 ;  /* 0x00000041d8cc7221 */ /* 0x040fe20000010100 */
[----:B------:R-:W-:Y:S01]  /*09d0*/  PRMT R178, RZ, 0x7610, R45 ;  /* 0x00007610ffb27816 */ /* 0x000fe2000000002d */
[----:B------:R-:W-:Y:S01]  /*09e0*/  FMUL.FTZ R65, R163, R174 ;  /* 0x000000aea3417220 */ /* 0x000fe20000410000 */
[----:B------:R-:W-:Y:S01]  /*09f0*/  PRMT R172, RZ, 0x7610, R44 ;  /* 0x00007610ffac7816 */ /* 0x000fe2000000002c */
[----:B------:R-:W-:Y:S01]  /*0a00*/  FADD.FTZ R114, R169, R114 ;  /* 0x00000072a9727221 */ /* 0x000fe20000010000 */
[--C-:B------:R-:W-:Y:S01]  /*0a10*/  PRMT R45, RZ, 0x5410, R46.reuse ;  /* 0x00005410ff2d7816 */ /* 0x100fe2000000002e */
[----:B------:R-:W-:Y:S01]  /*0a20*/  FADD.FTZ R198, -R216, R63 ;  /* 0x0000003fd8c67221 */ /* 0x000fe20000010100 */
[----:B------:R-:W-:Y:S01]  /*0a30*/  PRMT R180, RZ, 0x7610, R46 ;  /* 0x00007610ffb47816 */ /* 0x000fe2000000002e */
[----:B------:R-:W-:-:S02]  /*0a40*/  FMUL.FTZ R63, R163, R168 ;  /* 0x000000a8a33f7220 */ /* 0x000fc40000410000 */
[C---:B------:R-:W-:Y:S02]  /*0a50*/  FADD.FTZ R214, -R216.reuse, R70 ;  /* 0x00000046d8d67221 */ /* 0x040fe40000010100 */
[C---:B------:R-:W-:Y:S02]  /*0a60*/  FADD.FTZ R46, -R216.reuse, R49 ;  /* 0x00000031d82e7221 */ /* 0x040fe40000010100 */
[----:B------:R-:W-:Y:S02]  /*0a70*/  FADD.FTZ R52, -R216, R52 ;  /* 0x00000034d8347221 */ /* 0x000fe40000010100 */
[----:B------:R-:W-:Y:S02]  /*0a80*/  FMUL.FTZ R70, R163, R170 ;  /* 0x000000aaa3467220 */ /* 0x000fe40000410000 */
[-C--:B------:R-:W-:Y:S02]  /*0a90*/  FFMA.FTZ R90, R65, R169.reuse, R90 ;  /* 0x000000a9415a7223 */ /* 0x080fe4000001005a */
[----:B------:R-:W-:Y:S01]  /*0aa0*/  FMUL.FTZ R168, R148, R169 ;  /* 0x000000a994a87220 */ /* 0x000fe20000410000 */
[--C-:B------:R-:W-:Y:S01]  /*0ab0*/  PRMT R173, RZ, 0x5410, R47.reuse ;  /* 0x00005410ffad7816 */ /* 0x100fe2000000002f */
[----:B------:R-:W-:Y:S01]  /*0ac0*/  FMUL.FTZ R166, R150, R167 ;  /* 0x000000a796a67220 */ /* 0x000fe20000410000 */
[----:B------:R-:W-:Y:S01]  /*0ad0*/  PRMT R184, RZ, 0x7610, R47 ;  /* 0x00007610ffb87816 */ /* 0x000fe2000000002f */
[C---:B------:R-:W-:Y:S01]  /*0ae0*/  FMUL.FTZ R169, R163.reuse, R48 ;  /* 0x00000030a3a97220 */ /* 0x040fe20000410000 */
[----:B------:R-:W-:Y:S01]  /*0af0*/  PRMT R47, RZ, 0x5410, R56 ;  /* 0x00005410ff2f7816 */ /* 0x000fe20000000038 */
[----:B------:R-:W-:Y:S01]  /*0b00*/  FADD.FTZ R111, R172, R111 ;  /* 0x0000006fac6f7221 */ /* 0x000fe20000010000 */
[----:B------:R-:W-:Y:S01]  /*0b10*/  PRMT R175, RZ, 0x5410, R59 ;  /* 0x00005410ffaf7816 */ /* 0x000fe2000000003b */
[----:B------:R-:W-:Y:S01]  /*0b20*/  FFMA.FTZ R87, R70, R172, R87 ;  /* 0x000000ac46577223 */ /* 0x000fe20000010057 */
[----:B------:R-:W-:Y:S01]  /*0b30*/  PRMT R200, RZ, 0x7610, R59 ;  /* 0x00007610ffc87816 */ /* 0x000fe2000000003b */
[C---:B------:R-:W-:Y:S01]  /*0b40*/  FMUL.FTZ R170, R163.reuse, R46 ;  /* 0x0000002ea3aa7220 */ /* 0x040fe20000410000 */
[--C-:B------:R-:W-:Y:S01]  /*0b50*/  PRMT R41, RZ, 0x5410, R75.reuse ;  /* 0x00005410ff297816 */ /* 0x100fe2000000004b */
[----:B------:R-:W-:Y:S01]  /*0b60*/  FMUL.FTZ R59, R163, R52 ;  /* 0x00000034a33b7220 */ /* 0x000fe20000410000 */
[----:B------:R-:W-:Y:S01]  /*0b70*/  PRMT R40, RZ, 0x7610, R75 ;  /* 0x00007610ff287816 */ /* 0x000fe2000000004b */
[----:B------:R-:W-:-:S02]  /*0b80*/  FMUL.FTZ R75, R149, R172 ;  /* 0x000000ac954b7220 */ /* 0x000fc40000410000 */
[----:B------:R-:W-:Y:S02]  /*0b90*/  FADD.FTZ R116, R45, R116 ;  /* 0x000000742d747221 */ /* 0x000fe40000010000 */
[-C--:B------:R-:W-:Y:S02]  /*0ba0*/  FFMA.FTZ R92, R169, R45.reuse, R92 ;  /* 0x0000002da95c7223 */ /* 0x080fe4000001005c */
[----:B------:R-:W-:Y:S02]  /*0bb0*/  FMUL.FTZ R172, R146, R45 ;  /* 0x0000002d92ac7220 */ /* 0x000fe40000410000 */
[----:B------:R-:W-:Y:S01]  /*0bc0*/  FADD.FTZ R46, RZ, R166 ;  /* 0x000000a6ff2e7221 */ /* 0x000fe20000010000 */
[--C-:B------:R-:W-:Y:S01]  /*0bd0*/  PRMT R187, RZ, 0x5410, R72.reuse ;  /* 0x00005410ffbb7816 */ /* 0x100fe20000000048 */
[----:B------:R-:W-:Y:S01]  /*0be0*/  FFMA.FTZ R45, R63, R166, RZ ;  /* 0x000000a63f2d7223 */ /* 0x000fe200000100ff */
[----:B------:R-:W-:Y:S01]  /*0bf0*/  PRMT R189, RZ, 0x7610, R72 ;  /* 0x00007610ffbd7816 */ /* 0x000fe20000000048 */
[----:B------:R-:W-:-:S02]  /*0c00*/  FADD.FTZ R120, R47, R120 ;  /* 0x000000782f787221 */ /* 0x000fc40000010000 */
[-C--:B------:R-:W-:Y:S02]  /*0c10*/  FFMA.FTZ R96, R59, R47.reuse, R96 ;  /* 0x0000002f3b607223 */ /* 0x080fe40000010060 */
[----:B------:R-:W-:Y:S02]  /*0c20*/  FMUL.FTZ R72, R142, R47 ;  /* 0x0000002f8e487220 */ /* 0x000fe40000410000 */
[----:B------:R-:W-:Y:S02]  /*0c30*/  FADD.FTZ R47, R46, R75 ;  /* 0x0000004b2e2f7221 */ /* 0x000fe40000010000 */
[----:B------:R-:W-:Y:S02]  /*0c40*/  FADD.FTZ R176, -R216, R43 ;  /* 0x0000002bd8b07221 */ /* 0x000fe40000010100 */
[----:B------:R-:W-:Y:S02]  /*0c50*/  FFMA.FTZ R45, R70, R75, R45 ;  /* 0x0000004b462d7223 */ /* 0x000fe4000001002d */
[----:B------:R-:W-:-:S02]  /*0c60*/  FMUL.FTZ R171, R147, R178 ;  /* 0x000000b293ab7220 */ /* 0x000fc40000410000 */
[----:B------:R-:W-:Y:S02]  /*0c70*/  FADD.FTZ R46, R47, R168 ;  /* 0x000000a82f2e7221 */ /* 0x000fe40000010000 */
[----:B0-----:R-:W-:Y:S02]  /*0c80*/  FMUL.FTZ R164, R163, R176 ;  /* 0x000000b0a3a47220 */ /* 0x001fe40000410000 */
[----:B------:R-:W-:Y:S02]  /*0c90*/  FFMA.FTZ R45, R65, R168, R45 ;  /* 0x000000a8412d7223 */ /* 0x000fe4000001002d */
[----:B------:R-:W-:Y:S02]  /*0ca0*/  FADD.FTZ R47, R46, R171 ;  /* 0x000000ab2e2f7221 */ /* 0x000fe40000010000 */
[----:B------:R-:W-:Y:S02]  /*0cb0*/  FFMA.FTZ R45, R164, R171, R45 ;  /* 0x000000aba42d7223 */ /* 0x000fe4000001002d */
[----:B------:R-:W-:-:S02]  /*0cc0*/  FMUL.FTZ R181, R145, R180 ;  /* 0x000000b491b57220 */ /* 0x000fc40000410000 */
[----:B------:R-:W-:Y:S02]  /*0cd0*/  FADD.FTZ R46, R47, R172 ;  /* 0x000000ac2f2e7221 */ /* 0x000fe40000010000 */
[C---:B------:R-:W-:Y:S02]  /*0ce0*/  FADD.FTZ R50, -R216.reuse, R50 ;  /* 0x00000032d8327221 */ /* 0x040fe40000010100 */
[----:B------:R-:W-:Y:S01]  /*0cf0*/  FFMA.FTZ R45, R169, R172, R45 ;  /* 0x000000aca92d7223 */ /* 0x000fe2000001002d */
[--C-:B------:R-:W-:Y:S01]  /*0d00*/  PRMT R196, RZ, 0x7610, R58.reuse ;  /* 0x00007610ffc47816 */ /* 0x100fe2000000003a */
[C---:B------:R-:W-:Y:S01]  /*0d10*/  FADD.FTZ R182, -R216.reuse, R51 ;  /* 0x00000033d8b67221 */ /* 0x040fe20000010100 */
[----:B------:R-:W-:Y:S01]  /*0d20*/  PRMT R51, RZ, 0x5410, R58 ;  /* 0x00005410ff337816 */ /* 0x000fe2000000003a */
[----:B------:R-:W-:Y:S02]  /*0d30*/  FADD.FTZ R188, -R216, R55 ;  /* 0x00000037d8bc7221 */ /* 0x000fe40000010100 */
[----:B------:R-:W-:-:S02]  /*0d40*/  FMUL.FTZ R58, R144, R173 ;  /* 0x000000ad903a7220 */ /* 0x000fc40000410000 */
[----:B------:R-:W-:Y:S02]  /*0d50*/  FADD.FTZ R47, R46, R181 ;  /* 0x000000b52e2f7221 */ /* 0x000fe40000010000 */
[----:B------:R-:W-:Y:S02]  /*0d60*/  FMUL.FTZ R55, R163, R50 ;  /* 0x00000032a3377220 */ /* 0x000fe40000410000 */
[----:B------:R-:W-:Y:S01]  /*0d70*/  FFMA.FTZ R45, R170, R181, R45 ;  /* 0x000000b5aa2d7223 */ /* 0x000fe2000001002d */
[--C-:B------:R-:W-:Y:S01]  /*0d80*/  PRMT R49, RZ, 0x5410, R57.reuse ;  /* 0x00005410ff317816 */ /* 0x100fe20000000039 */
[----:B------:R-:W-:Y:S01]  /*0d90*/  FADD.FTZ R192, -R216, R60 ;  /* 0x0000003cd8c07221 */ /* 0x000fe20000010100 */
[----:B------:R-:W-:Y:S01]  /*0da0*/  PRMT R190, RZ, 0x7610, R57 ;  /* 0x00007610ffbe7816 */ /* 0x000fe20000000039 */
[----:B------:R-:W-:Y:S02]  /*0db0*/  FMUL.FTZ R57, R143, R184 ;  /* 0x000000b88f397220 */ /* 0x000fe40000410000 */
[----:B------:R-:W-:-:S02]  /*0dc0*/  FADD.FTZ R46, R47, R58 ;  /* 0x0000003a2f2e7221 */ /* 0x000fc40000010000 */
[----:B------:R-:W-:Y:S02]  /*0dd0*/  FMUL.FTZ R60, R163, R182 ;  /* 0x000000b6a33c7220 */ /* 0x000fe40000410000 */
[----:B------:R-:W-:Y:S01]  /*0de0*/  FFMA.FTZ R45, R55, R58, R45 ;  /* 0x0000003a372d7223 */ /* 0x000fe2000001002d */
[----:B------:R-:W-:Y:S01]  /*0df0*/  PRMT R56, RZ, 0x7610, R56 ;  /* 0x00007610ff387816 */ /* 0x000fe20000000038 */
[----:B------:R-:W-:Y:S02]  /*0e00*/  FADD.FTZ R47, R46, R57 ;  /* 0x000000392e2f7221 */ /* 0x000fe40000010000 */
[----:B------:R-:W-:Y:S02]  /*0e10*/  FADD.FTZ R186, -R216, R53 ;  /* 0x00000035d8ba7221 */ /* 0x000fe40000010100 */
[----:B------:R-:W-:Y:S02]  /*0e20*/  FFMA.FTZ R45, R60, R57, R45 ;  /* 0x000000393c2d7223 */ /* 0x000fe4000001002d */
[----:B------:R-:W-:-:S02]  /*0e30*/  FADD.FTZ R208, -R216, R67 ;  /* 0x00000043d8d07221 */ /* 0x000fc40000010100 */
[C---:B------:R-:W-:Y:S02]  /*0e40*/  FADD.FTZ R206, -R216.reuse, R66 ;  /* 0x00000042d8ce7221 */ /* 0x040fe40000010100 */
[----:B------:R-:W-:Y:S02]  /*0e50*/  FMUL.FTZ R67, R141, R56 ;  /* 0x000000388d437220 */ /* 0x000fe40000410000 */
[----:B------:R-:W-:Y:S02]  /*0e60*/  FADD.FTZ R46, R47, R72 ;  /* 0x000000482f2e7221 */ /* 0x000fe40000010000 */
[C---:B------:R-:W-:Y:S02]  /*0e70*/  FADD.FTZ R54, -R216.reuse, R54 ;  /* 0x00000036d8367221 */ /* 0x040fe40000010100 */
[----:B------:R-:W-:Y:S02]  /*0e80*/  FMUL.FTZ R66, R163, R186 ;  /* 0x000000baa3427220 */ /* 0x000fe40000410000 */
[----:B------:R-:W-:Y:S01]  /*0e90*/  FFMA.FTZ R45, R59, R72, R45 ;  /* 0x000000483b2d7223 */ /* 0x000fe2000001002d */
[--C-:B------:R-:W-:Y:S01]  /*0ea0*/  PRMT R44, RZ, 0x5410, R74.reuse ;  /* 0x00005410ff2c7816 */ /* 0x100fe2000000004a */
[----:B------:R-:W-:Y:S01]  /*0eb0*/  FADD.FTZ R194, -R216, R61 ;  /* 0x0000003dd8c27221 */ /* 0x000fe20000010100 */
[----:B------:R-:W-:Y:S01]  /*0ec0*/  PRMT R43, RZ, 0x7610, R74 ;  /* 0x00007610ff2b7816 */ /* 0x000fe2000000004a */
        /* <DEDUP_REMOVED lines=9> */
[C---:B------:R-:W-:Y:S02]  /*0f60*/  FADD.FTZ R62, -R216.reuse, R62 ;  /* 0x0000003ed83e7221 */ /* 0x040fe40000010100 */
[C---:B------:R-:W-:Y:S02]  /*0f70*/  FADD.FTZ R202, -R216.reuse, R64 ;  /* 0x00000040d8ca7221 */ /* 0x040fe40000010100 */
[C---:B------:R-:W-:Y:S02]  /*0f80*/  FADD.FTZ R212, -R216.reuse, R69 ;  /* 0x00000045d8d47221 */ /* 0x040fe40000010100 */
[----:B------:R-:W-:Y:S02]  /*0f90*/  FMUL.FTZ R68, R163, R188 ;  /* 0x000000bca3447220 */ /* 0x000fe40000410000 */
[----:B------:R-:W-:Y:S02]  /*0fa0*/  FFMA.FTZ R45, R61, R74, R45 ;  /* 0x0000004a3d2d7223 */ /* 0x000fe4000001002d */
[----:B------:R-:W-:-:S02]  /*0fb0*/  FADD.FTZ R216, -R216, R71 ;  /* 0x00000047d8d87221 */ /* 0x000fc40000010100 */
[----:B------:R-:W-:Y:S02]  /*0fc0*/  FMUL.FTZ R71, R163, R192 ;  /* 0x000000c0a3477220 */ /* 0x000fe40000410000 */
[----:B------:R-:W-:Y:S02]  /*0fd0*/  FMUL.FTZ R69, R138, R51 ;  /* 0x000000338a457220 */ /* 0x000fe40000410000 */
        /* <DEDUP_REMOVED lines=27> */
[----:B------:R-:W-:-:S02]  /*1190*/  FMUL.FTZ R52, R163, R204 ;  /* 0x000000cca3347220 */ /* 0x000fc40000410000 */
[----:B------:R-:W-:Y:S02]  /*11a0*/  FMUL.FTZ R175, R154, R189 ;  /* 0x000000bd9aaf7220 */ /* 0x000fe40000410000 */
[----:B------:R-:W-:Y:S02]  /*11b0*/  FFMA.FTZ R45, R173, R176, R48 ;  /* 0x000000b0ad2d7223 */ /* 0x000fe40000010030 */
[----:B------:R-:W-:Y:S02]  /*11c0*/  FADD.FTZ R113, R178, R113 ;  /* 0x00000071b2717221 */ /* 0x000fe40000010000 */
[----:B------:R-:W-:Y:S02]  /*11d0*/  FFMA.FTZ R89, R164, R178, R89 ;  /* 0x000000b2a4597223 */ /* 0x000fe40000010059 */
[C---:B------:R-:W-:Y:S02]  /*11e0*/  FMUL.FTZ R54, R163.reuse, R208 ;  /* 0x000000d0a3367220 */ /* 0x040fe40000410000 */
[----:B------:R-:W-:-:S02]  /*11f0*/  FMUL.FTZ R177, R163, R210 ;  /* 0x000000d2a3b17220 */ /* 0x000fc40000410000 */
[----:B------:R-:W-:Y:S02]  /*1200*/  FMUL.FTZ R179, R163, R206 ;  /* 0x000000cea3b37220 */ /* 0x000fe40000410000 */
[----:B------:R-:W-:Y:S02]  /*1210*/  FMUL.FTZ R178, R153, R191 ;  /* 0x000000bf99b27220 */ /* 0x000fe40000410000 */
[----:B------:R-:W-:Y:S02]  /*1220*/  FADD.FTZ R47, R46, R175 ;  /* 0x000000af2e2f7221 */ /* 0x000fe40000010000 */
[----:B------:R-:W-:Y:S02]  /*1230*/  FFMA.FTZ R45, R52, R175, R45 ;  /* 0x000000af342d7223 */ /* 0x000fe4000001002d */
[----:B------:R-:W-:Y:S02]  /*1240*/  FADD.FTZ R115, R180, R115 ;  /* 0x00000073b4737221 */ /* 0x000fe40000010000 */
[----:B------:R-:W-:-:S02]  /*1250*/  FFMA.FTZ R91, R170, R180, R91 ;  /* 0x000000b4aa5b7223 */ /* 0x000fc4000001005b */
[----:B------:R-:W-:Y:S02]  /*1260*/  FADD.FTZ R129, R185, R129 ;  /* 0x00000081b9817221 */ /* 0x000fe40000010000 */
[-C--:B------:R-:W-:Y:S02]  /*1270*/  FFMA.FTZ R105, R54, R185.reuse, R105 ;  /* 0x000000b936697223 */ /* 0x080fe40000010069 */
        /* <DEDUP_REMOVED lines=11> */
[----:B------:R-:W-:Y:S02]  /*1330*/  FMUL.FTZ R174, R163, R212 ;  /* 0x000000d4a3ae7220 */ /* 0x000fe40000410000 */
[----:B------:R-:W-:Y:S02]  /*1340*/  FMUL.FTZ R189, R158, R43 ;  /* 0x0000002b9ebd7220 */ /* 0x000fe40000410000 */
[----:B------:R-:W-:Y:S02]  /*1350*/  FADD.FTZ R44, R47, R180 ;  /* 0x000000b42f2c7221 */ /* 0x000fe40000010000 */
[----:B------:R-:W-:Y:S01]  /*1360*/  FFMA.FTZ R45, R177, R180, R45 ;  /* 0x000000b4b12d7223 */ /* 0x000fe2000001002d */
[----:B------:R-:W-:Y:S01]  /*1370*/  SHF.R.U32.HI R42, RZ, 0x5, R152 ;  /* 0x00000005ff2a7819 */ /* 0x000fe20000011698 */
[----:B------:R-:W-:-:S02]  /*1380*/  FADD.FTZ R134, R41, R134 ;  /* 0x0000008629867221 */ /* 0x000fc40000010000 */
[-C--:B------:R-:W-:Y:S02]  /*1390*/  FFMA.FTZ R110, R183, R41.reuse, R110 ;  /* 0x00000029b76e7223 */ /* 0x080fe4000001006e */
[----:B------:R-:W-:Y:S02]  /*13a0*/  FMUL.FTZ R182, R157, R41 ;  /* 0x000000299db67220 */ /* 0x000fe40000410000 */
[----:B------:R-:W-:Y:S02]  /*13b0*/  FADD.FTZ R41, R44, R189 ;  /* 0x000000bd2c297221 */ /* 0x000fe40000010000 */
[----:B------:R-:W-:Y:S01]  /*13c0*/  FFMA.FTZ R45, R174, R189, R45 ;  /* 0x000000bdae2d7223 */ /* 0x000fe2000001002d */
[----:B------:R-:W-:Y:S01]  /*13d0*/  LOP3.LUT R165, R42, 0x7fffffc, RZ, 0xc0, !PT ;  /* 0x07fffffc2aa57812 */ /* 0x000fe200078ec0ff */
[----:B------:R-:W-:Y:S02]  /*13e0*/  FADD.FTZ R119, R56, R119 ;  /* 0x0000007738777221 */ /* 0x000fe40000010000 */
[----:B------:R-:W-:-:S02]  /*13f0*/  FFMA.FTZ R95, R66, R56, R95 ;  /* 0x00000038425f7223 */ /* 0x000fc4000001005f */
[----:B------:R-:W-:Y:S02]  /*1400*/  FADD.FTZ R128, R187, R128 ;  /* 0x00000080bb807221 */ /* 0x000fe40000010000 */
[----:B------:R-:W-:Y:S02]  /*1410*/  FFMA.FTZ R104, R173, R187, R104 ;  /* 0x000000bbad687223 */ /* 0x000fe40000010068 */
        /* <DEDUP_REMOVED lines=26> */
.L_x_747:
        /* <DEDUP_REMOVED lines=18> */
.L_x_748:
        /* <DEDUP_REMOVED lines=10> */
[----:B------:R-:W-:-:S02]  /*1780*/  ISETP.NE.AND.EX P2, PT, RZ, c[0x0][0x21c], PT, P2 ;  /* 0x00008700ff007a0c */ /* 0x000fc40003f45320 */
[----:B-----5:R-:W-:-:S03]  /*1790*/  LOP3.LUT P5, RZ, R80, 0xff00, RZ, 0xc0, !PT ;  /* 0x0000ff0050ff7812 */ /* 0x020fc600078ac0ff */
[----:B------:R-:W1:Y:S04]  /*17a0*/  LDS.128 R40, [R165.X8+0x3000] ;  /* 0x00300000a5287984 */ /* 0x000e680000008c00 */
[----:B0-----:R-:W0:Y:S01]  /*17b0*/  LDS.128 R44, [R165.X8+0x3010] ;  /* 0x00301000a52c7984 */ /* 0x001e220000008c00 */
        /* <DEDUP_REMOVED lines=9> */
[----:B------:R-:W-:-:S02]  /*1850*/  FMUL.FTZ R41, R41, c[0x0][0x1e0] ;  /* 0x0000780029297a20 */ /* 0x000fc40000410000 */
[----:B------:R-:W-:Y:S01]  /*1860*/  IMAD.MOV.U32 R42, RZ, RZ, R80 ;  /* 0x000000ffff2a7224 */ /* 0x000fe200078e0050 */
[----:B------:R-:W-:Y:S02]  /*1870*/  FSEL R40, R46, RZ, !P4 ;  /* 0x000000ff2e287208 */ /* 0x000fe40006000000 */
[----:B------:R-:W-:Y:S02]  /*1880*/  @P0 LOP3.LUT P4, RZ, R2, 0xff00, RZ, 0xc0, !PT ;  /* 0x0000ff0002ff0812 */ /* 0x000fe4000788c0ff */
[----:B------:R-:W-:Y:S01]  /*1890*/  LOP3.LUT P6, RZ, R42, 0xff, RZ, 0xc0, !PT ;  /* 0x000000ff2aff7812 */ /* 0x000fe200078cc0ff */
[-CC-:B------:R-:W-:Y:S01]  /*18a0*/  FFMA.FTZ R63, R63, R41.reuse, R40.reuse ;  /* 0x000000293f3f7223 */ /* 0x180fe20000010028 */
[----:B------:R-:W-:Y:S01]  /*18b0*/  @P0 MOV R42, R2 ;  /* 0x00000002002a0202 */ /* 0x000fe20000000f00 */
[-CC-:B------:R-:W-:Y:S02]  /*18c0*/  FFMA.FTZ R70, R70, R41.reuse, R40.reuse ;  /* 0x0000002946467223 */ /* 0x180fe40000010028 */
[----:B------:R-:W-:Y:S01]  /*18d0*/  FADD.FTZ R166, R166, -R63 ;  /* 0x8000003fa6a67221 */ /* 0x000fe20000010000 */
[----:B------:R-:W-:Y:S01]  /*18e0*/  @P0 LOP3.LUT P1, RZ, R42, 0xff, RZ, 0xc0, !PT ;  /* 0x000000ff2aff0812 */ /* 0x000fe2000782c0ff */
[----:B------:R-:W-:-:S02]  /*18f0*/  FFMA.FTZ R65, R65, R41, R40 ;  /* 0x0000002941417223 */ /* 0x000fc40000010028 */
[----:B------:R-:W-:Y:S02]  /*1900*/  FADD.FTZ R70, R75, -R70 ;  /* 0x800000464b467221 */ /* 0x000fe40000010000 */
[-CC-:B------:R-:W-:Y:S02]  /*1910*/  FFMA.FTZ R164, R164, R41.reuse, R40.reuse ;  /* 0x00000029a4a47223 */ /* 0x180fe40000010028 */
[C---:B------:R-:W-:Y:S02]  /*1920*/  FMUL.FTZ R45, R163.reuse, R166 ;  /* 0x000000a6a32d7220 */ /* 0x040fe40000410000 */
[----:B------:R-:W-:Y:S02]  /*1930*/  FADD.FTZ R168, R168, -R65 ;  /* 0x80000041a8a87221 */ /* 0x000fe40000010000 */
[----:B------:R-:W-:Y:S02]  /*1940*/  FMUL.FTZ R166, R163, R70 ;  /* 0x00000046a3a67220 */ /* 0x000fe40000410000 */
[----:B------:R-:W-:-:S02]  /*1950*/  FFMA.FTZ R169, R169, R41, R40 ;  /* 0x00000029a9a97223 */ /* 0x000fc40000010028 */
[----:B------:R-:W-:Y:S02]  /*1960*/  FADD.FTZ R42, R171, -R164 ;  /* 0x800000a4ab2a7221 */ /* 0x000fe40000010000 */
[----:B------:R-:W-:Y:S02]  /*1970*/  FFMA.FTZ R170, R170, R41, R40 ;  /* 0x00000029aaaa7223 */ /* 0x000fe40000010028 */
[----:B------:R-:W-:Y:S02]  /*1980*/  @P2 FADD.FTZ R45, R4, R45 ;  /* 0x0000002d042d2221 */ /* 0x000fe40000010000 */
[----:B------:R-:W-:Y:S02]  /*1990*/  FMUL.FTZ R63, R163, R168 ;  /* 0x000000a8a33f7220 */ /* 0x000fe40000410000 */
[----:B------:R-:W-:Y:S02]  /*19a0*/  @P2 FADD.FTZ R166, R5, R166 ;  /* 0x000000a605a62221 */ /* 0x000fe40000010000 */
[----:B------:R-:W-:-:S02]  /*19b0*/  FADD.FTZ R172, R172, -R169 ;  /* 0x800000a9acac7221 */ /* 0x000fc40000010000 */
[----:B------:R-:W-:Y:S01]  /*19c0*/  FMUL.FTZ R168, R163, R42 ;  /* 0x0000002aa3a87220 */ /* 0x000fe20000410000 */
[----:B------:R-:W-:Y:S01]  /*19d0*/  MOV R42, R82 ;  /* 0x00000052002a7202 */ /* 0x000fe20000000f00 */
[----:B------:R-:W-:Y:S02]  /*19e0*/  FADD.FTZ R170, R181, -R170 ;  /* 0x800000aab5aa7221 */ /* 0x000fe40000010000 */
[----:B------:R-:W-:Y:S02]  /*19f0*/  FMUL.FTZ R164, R45, c[0x0][0x1e8] ;  /* 0x00007a002da47a20 */ /* 0x000fe40000410000 */
[----:B------:R-:W-:Y:S02]  /*1a00*/  @P2 FADD.FTZ R63, R6, R63 ;  /* 0x0000003f063f2221 */ /* 0x000fe40000010000 */
[----:B------:R-:W-:Y:S01]  /*1a10*/  FMUL.FTZ R65, R166, c[0x0][0x1e8] ;  /* 0x00007a00a6417a20 */ /* 0x000fe20000410000 */
[----:B------:R-:W-:Y:S01]  /*1a20*/  FSEL R48, R164, RZ, P6 ;  /* 0x000000ffa4307208 */ /* 0x000fe20003000000 */
[----:B------:R-:W-:Y:S01]  /*1a30*/  @P2 FADD.FTZ R168, R7, R168 ;  /* 0x000000a807a82221 */ /* 0x000fe20000010000 */
[----:B------:R-:W-:Y:S01]  /*1a40*/  LOP3.LUT P6, RZ, R80, 0xff0000, RZ, 0xc0, !PT ;  /* 0x00ff000050ff7812 */ /* 0x000fe200078cc0ff */
[C---:B------:R-:W-:Y:S01]  /*1a50*/  FMUL.FTZ R165, R163.reuse, R172 ;  /* 0x000000aca3a57220 */ /* 0x040fe20000410000 */
[----:B------:R-:W-:Y:S01]  /*1a60*/  @P0 FSEL R164, R164, RZ, P1 ;  /* 0x000000ffa4a40208 */ /* 0x000fe20000800000 */
[----:B------:R-:W-:Y:S01]  /*1a70*/  FMUL.FTZ R46, R163, R170 ;  /* 0x000000aaa32e7220 */ /* 0x000fe20000410000 */
[----:B------:R-:W-:Y:S01]  /*1a80*/  FSEL R43, R65, RZ, P5 ;  /* 0x000000ff412b7208 */ /* 0x000fe20002800000 */
[----:B------:R-:W-:Y:S01]  /*1a90*/  FMUL.FTZ R70, R63, c[0x0][0x1e8] ;  /* 0x00007a003f467a20 */ /* 0x000fe20000410000 */
[----:B------:R-:W-:Y:S01]  /*1aa0*/  @P0 LOP3.LUT P1, RZ, R2, 0xff0000, RZ, 0xc0, !PT ;  /* 0x00ff000002ff0812 */ /* 0x000fe2000782c0ff */
[----:B------:R-:W-:Y:S01]  /*1ab0*/  FMUL.FTZ R75, R168, c[0x0][0x1e8] ;  /* 0x00007a00a84b7a20 */ /* 0x000fe20000410000 */
[----:B------:R-:W-:Y:S01]  /*1ac0*/  LOP3.LUT P5, RZ, R80, 0xff000000, RZ, 0xc0, !PT ;  /* 0xff00000050ff7812 */ /* 0x000fe200078ac0ff */
[----:B------:R-:W-:Y:S01]  /*1ad0*/  @P2 FADD.FTZ R165, R8, R165 ;  /* 0x000000a508a52221 */ /* 0x000fe20000010000 */
[C---:B------:R-:W-:Y:S01]  /*1ae0*/  FSEL R49, R70.reuse, RZ, P6 ;  /* 0x000000ff46317208 */ /* 0x040fe20003000000 */
[----:B------:R-:W-:Y:S01]  /*1af0*/  @P2 FADD.FTZ R46, R9, R46 ;  /* 0x0000002e092e2221 */ /* 0x000fe20000010000 */
[----:B------:R-:W-:Y:S01]  /*1b00*/  LOP3.LUT P6, RZ, R81, 0xff, RZ, 0xc0, !PT ;  /* 0x000000ff51ff7812 */ /* 0x000fe200078cc0ff */
[----:B------:R-:W-:Y:S01]  /*1b10*/  FMUL.FTZ R80, R165, c[0x0][0x1e8] ;  /* 0x00007a00a5507a20 */ /* 0x000fe20000410000 */
[----:B------:R-:W-:Y:S01]  /*1b20*/  @P0 FSEL R70, R70, RZ, P1 ;  /* 0x000000ff46460208 */ /* 0x000fe20000800000 */
[----:B------:R-:W-:Y:S01]  /*1b30*/  FMUL.FTZ R44, R46, c[0x0][0x1e8] ;  /* 0x00007a002e2c7a20 */ /* 0x000fe20000410000 */
[----:B------:R-:W-:Y:S01]  /*1b40*/  FSEL R170, R75, RZ, P5 ;  /* 0x000000ff4baa7208 */ /* 0x000fe20002800000 */
[-CC-:B------:R-:W-:Y:S01]  /*1b50*/  FFMA.FTZ R59, R59, R41.reuse, R40.reuse ;  /* 0x000000293b3b7223 */ /* 0x180fe20000010028 */
[----:B------:R-:W-:Y:S01]  /*1b60*/  @P0 LOP3.LUT P1, RZ, R3, 0xff, RZ, 0xc0, !PT ;  /* 0x000000ff03ff0812 */ /* 0x000fe2000782c0ff */
[-CC-:B------:R-:W-:Y:S01]  /*1b70*/  FFMA.FTZ R60, R60, R41.reuse, R40.reuse ;  /* 0x000000293c3c7223 */ /* 0x180fe20000010028 */
[----:B------:R-:W-:Y:S01]  /*1b80*/  LOP3.LUT P5, RZ, R81, 0xff00, RZ, 0xc0, !PT ;  /* 0x0000ff0051ff7812 */ /* 0x000fe200078ac0ff */
[----:B------:R-:W-:Y:S01]  /*1b90*/  FADD.FTZ R72, R72, -R59 ;  /* 0x8000003b48487221 */ /* 0x000fe20000010000 */
[----:B------:R-:W-:Y:S01]  /*1ba0*/  @P0 FSEL R65, R65, RZ, P4 ;  /* 0x000000ff41410208 */ /* 0x000fe20002000000 */
[-CC-:B------:R-:W-:Y:S01]  /*1bb0*/  FFMA.FTZ R61, R61, R41.reuse, R40.reuse ;  /* 0x000000293d3d7223 */ /* 0x180fe20000010028 */
[----:B------:R-:W-:Y:S01]  /*1bc0*/  @P0 LOP3.LUT P4, RZ, R2, 0xff000000, RZ, 0xc0, !PT ;  /* 0xff00000002ff0812 */ /* 0x000fe2000788c0ff */
[-C--:B------:R-:W-:Y:S01]  /*1bd0*/  FFMA.FTZ R55, R55, R41.reuse, R40 ;  /* 0x0000002937377223 */ /* 0x080fe20000010028 */
[C---:B------:R-:W-:Y:S01]  /*1be0*/  FSEL R47, R80.reuse, RZ, P6 ;  /* 0x000000ff502f7208 */ /* 0x040fe20003000000 */
[----:B------:R-:W-:Y:S01]  /*1bf0*/  FADD.FTZ R60, R57, -R60 ;  /* 0x8000003c393c7221 */ /* 0x000fe20000010000 */
[----:B------:R-:W-:Y:S01]  /*1c00*/  @P0 FSEL R80, R80, RZ, P1 ;  /* 0x000000ff50500208 */ /* 0x000fe20000800000 */
[----:B------:R-:W-:Y:S01]  /*1c10*/  FMUL.FTZ R57, R163, R72 ;  /* 0x00000048a3397220 */ /* 0x000fe20000410000 */
[----:B------:R-:W-:Y:S01]  /*1c20*/  FSEL R172, R44, RZ, P5 ;  /* 0x000000ff2cac7208 */ /* 0x000fe20002800000 */
[----:B------:R-:W-:Y:S01]  /*1c30*/  FADD.FTZ R74, R74, -R61 ;  /* 0x8000003d4a4a7221 */ /* 0x000fe20000010000 */
[----:B------:R-:W-:Y:S01]  /*1c40*/  LOP3.LUT P1, RZ, R42, 0xff, RZ, 0xc0, !PT ;  /* 0x000000ff2aff7812 */ /* 0x000fe2000782c0ff */
[----:B------:R-:W-:Y:S01]  /*1c50*/  FADD.FTZ R58, R58, -R55 ;  /* 0x800000373a3a7221 */ /* 0x000fe20000010000 */
[----:B------:R-:W-:Y:S01]  /*1c60*/  @P0 LOP3.LUT P5, RZ, R3, 0xff00, RZ, 0xc0, !PT ;  /* 0x0000ff0003ff0812 */ /* 0x000fe200078ac0ff */
[-C--:B------:R-:W-:Y:S01]  /*1c70*/  FFMA.FTZ R68, R68, R41.reuse, R40 ;  /* 0x0000002944447223 */ /* 0x080fe20000010028 */
[----:B------:R-:W-:Y:S01]  /*1c80*/  @P0 MOV R42, R76 ;  /* 0x0000004c002a0202 */ /* 0x000fe20000000f00 */
[----:B------:R-:W-:Y:S01]  /*1c90*/  @P2 FADD.FTZ R57, R12, R57 ;  /* 0x000000390c392221 */ /* 0x000fe20000010000 */
[----:B------:R-:W-:Y:S01]  /*1ca0*/  @P0 FSEL R75, R75, RZ, P4 ;  /* 0x000000ff4b4b0208 */ /* 0x000fe20002000000 */
[----:B------:R-:W-:Y:S01]  /*1cb0*/  FMUL.FTZ R61, R163, R74 ;  /* 0x0000004aa33d7220 */ /* 0x000fe20000410000 */
[----:B------:R-:W-:Y:S01]  /*1cc0*/  LOP3.LUT P4, RZ, R81, 0xff0000, RZ, 0xc0, !PT ;  /* 0x00ff000051ff7812 */ /* 0x000fe2000788c0ff */
[----:B------:R-:W-:Y:S01]  /*1cd0*/  FMUL.FTZ R55, R163, R58 ;  /* 0x0000003aa3377220 */ /* 0x000fe20000410000 */
[----:B------:R-:W-:Y:S01]  /*1ce0*/  LOP3.LUT P6, RZ, R81, 0xff000000, RZ, 0xc0, !PT ;  /* 0xff00000051ff7812 */ /* 0x000fe200078cc0ff */
[----:B------:R-:W-:Y:S01]  /*1cf0*/  FADD.FTZ R192, R73, -R68 ;  /* 0x8000004449c07221 */ /* 0x000fe20000010000 */
[----:B------:R-:W-:Y:S01]  /*1d00*/  @P0 FSEL R81, R44, RZ, P5 ;  /* 0x000000ff2c510208 */ /* 0x000fe20002800000 */
[-CC-:B------:R-:W-:Y:S01]  /*1d10*/  FFMA.FTZ R66, R66, R41.reuse, R40.reuse ;  /* 0x0000002942427223 */ /* 0x180fe20000010028 */
[----:B------:R-:W-:Y:S01]  /*1d20*/  @P0 LOP3.LUT P5, RZ, R42, 0xff, RZ, 0xc0, !PT ;  /* 0x000000ff2aff0812 */ /* 0x000fe200078ac0ff */
[----:B------:R-:W-:Y:S01]  /*1d30*/  FFMA.FTZ R42, R71, R41, R40 ;  /* 0x00000029472a7223 */ /* 0x000fe20000010028 */
[----:B------:R-:W-:Y:S01]  /*1d40*/  @P0 F2FP.BF16.PACK_AB R164, RZ, R164 ;  /* 0x000000a4ffa4023e */ /* 0x000fe200000010ff */
[----:B------:R-:W-:Y:S01]  /*1d50*/  FMUL.FTZ R68, R57, c[0x0][0x1e8] ;  /* 0x00007a0039447a20 */ /* 0x000fe20000410000 */
[----:B------:R-:W-:Y:S01]  /*1d60*/  @P0 F2FP.BF16.PACK_AB R70, RZ, R70 ;  /* 0x00000046ff46023e */ /* 0x000fe200000010ff */
[----:B------:R-:W-:Y:S01]  /*1d70*/  FADD.FTZ R42, R69, -R42 ;  /* 0x8000002a452a7221 */ /* 0x000fe20000010000 */
[----:B------:R-:W-:Y:S01]  /*1d80*/  @P0 F2FP.BF16.PACK_AB R80, RZ, R80 ;  /* 0x00000050ff50023e */ /* 0x000fe200000010ff */
[----:B------:R-:W-:Y:S01]  /*1d90*/  @P2 FADD.FTZ R61, R14, R61 ;  /* 0x0000003d0e3d2221 */ /* 0x000fe20000010000 */
[----:B------:R-:W-:Y:S01]  /*1da0*/  FSEL R72, R68, RZ, P1 ;  /* 0x000000ff44487208 */ /* 0x000fe20000800000 */
[----:B------:R-:W-:Y:S01]  /*1db0*/  FMUL.FTZ R191, R163, R42 ;  /* 0x0000002aa3bf7220 */ /* 0x000fe20000410000 */
[----:B------:R-:W-:Y:S01]  /*1dc0*/  LOP3.LUT P1, RZ, R82, 0xff0000, RZ, 0xc0, !PT ;  /* 0x00ff000052ff7812 */ /* 0x000fe2000782c0ff */
[----:B------:R-:W-:Y:S01]  /*1dd0*/  @P2 FADD.FTZ R55, R10, R55 ;  /* 0x000000370a372221 */ /* 0x000fe20000010000 */
[----:B------:R-:W-:Y:S01]  /*1de0*/  @P0 FSEL R68, R68, RZ, P5 ;  /* 0x000000ff44440208 */ /* 0x000fe20002800000 */
[----:B------:R-:W-:Y:S01]  /*1df0*/  FADD.FTZ R66, R67, -R66 ;  /* 0x8000004243427221 */ /* 0x000fe20000010000 */
[----:B------:R-:W-:Y:S01]  /*1e00*/  @P0 LOP3.LUT P5, RZ, R76, 0xff0000, RZ, 0xc0, !PT ;  /* 0x00ff00004cff0812 */ /* 0x000fe200078ac0ff */
[----:B------:R-:W-:Y:S01]  /*1e10*/  FMUL.FTZ R188, R163, R60 ;  /* 0x0000003ca3bc7220 */ /* 0x000fe20000410000 */
[----:B------:R-:W-:Y:S01]  /*1e20*/  F2FP.BF16.PACK_AB R48, R43, R48 ;  /* 0x000000302b30723e */ /* 0x000fe200000010ff */
[----:B------:R-:W-:Y:S01]  /*1e30*/  FMUL.FTZ R67, R61, c[0x0][0x1e8] ;  /* 0x00007a003d437a20 */ /* 0x000fe20000410000 */
[----:B------:R-:W-:Y:S01]  /*1e40*/  F2FP.BF16.PACK_AB R49, R170, R49 ;  /* 0x00000031aa31723e */ /* 0x000fe200000010ff */
[----:B------:R-:W-:Y:S01]  /*1e50*/  @P2 FADD.FTZ R191, R16, R191 ;  /* 0x000000bf10bf2221 */ /* 0x000fe20000010000 */
[----:B------:R-:W-:Y:S01]  /*1e60*/  @P0 F2FP.BF16.PACK_AB R65, RZ, R65 ;  /* 0x00000041ff41023e */ /* 0x000fe200000010ff */
[----:B------:R-:W-:Y:S01]  /*1e70*/  FMUL.FTZ R171, R55, c[0x0][0x1e8] ;  /* 0x00007a0037ab7a20 */ /* 0x000fe20000410000 */
[----:B------:R-:W-:Y:S01]  /*1e80*/  FSEL R184, R67, RZ, P1 ;  /* 0x000000ff43b87208 */ /* 0x000fe20000800000 */
[-C--:B------:R-:W-:Y:S01]  /*1e90*/  FFMA.FTZ R50, R50, R41.reuse, R40 ;  /* 0x0000002932327223 */ /* 0x080fe20000010028 */
[----:B------:R-:W-:Y:S01]  /*1ea0*/  LOP3.LUT P1, RZ, R83, 0xff, RZ, 0xc0, !PT ;  /* 0x000000ff53ff7812 */ /* 0x000fe2000782c0ff */
[----:B------:R-:W-:Y:S01]  /*1eb0*/  @P2 FADD.FTZ R188, R11, R188 ;  /* 0x000000bc0bbc2221 */ /* 0x000fe20000010000 */
[----:B------:R-:W-:Y:S01]  /*1ec0*/  FSEL R59, R171, RZ, P4 ;  /* 0x000000ffab3b7208 */ /* 0x000fe20002000000 */
[----:B------:R-:W-:Y:S01]  /*1ed0*/  FMUL.FTZ R190, R163, R66 ;  /* 0x00000042a3be7220 */ /* 0x000fe20000410000 */
[----:B------:R-:W-:Y:S01]  /*1ee0*/  @P0 LOP3.LUT P4, RZ, R3, 0xff0000, RZ, 0xc0, !PT ;  /* 0x00ff000003ff0812 */ /* 0x000fe2000788c0ff */
[----:B------:R-:W-:Y:S01]  /*1ef0*/  FMUL.FTZ R71, R191, c[0x0][0x1e8] ;  /* 0x00007a00bf477a20 */ /* 0x000fe20000410000 */
[----:B------:R-:W-:Y:S01]  /*1f00*/  @P0 FSEL R67, R67, RZ, P5 ;  /* 0x000000ff43430208 */ /* 0x000fe20002800000 */
[----:B------:R-:W-:Y:S01]  /*1f10*/  FADD.FTZ R50, R51, -R50 ;  /* 0x8000003233327221 */ /* 0x000fe20000010000 */
[----:B------:R-:W-:Y:S01]  /*1f20*/  @P0 FSEL R171, R171, RZ, P4 ;  /* 0x000000ffabab0208 */ /* 0x000fe20002000000 */
[-C--:B------:R-:W-:Y:S01]  /*1f30*/  FFMA.FTZ R53, R53, R41.reuse, R40 ;  /* 0x0000002935357223 */ /* 0x080fe20000010028 */
[----:B------:R-:W-:Y:S01]  /*1f40*/  FSEL R186, R71, RZ, P1 ;  /* 0x000000ff47ba7208 */ /* 0x000fe20000800000 */
[----:B------:R-:W-:Y:S01]  /*1f50*/  FMUL.FTZ R181, R188, c[0x0][0x1e8] ;  /* 0x00007a00bcb57a20 */ /* 0x000fe20000410000 */
[----:B------:R-:W-:Y:S01]  /*1f60*/  @P0 LOP3.LUT P1, RZ, R77, 0xff, RZ, 0xc0, !PT ;  /* 0x000000ff4dff0812 */ /* 0x000fe2000782c0ff */
[----:B------:R-:W-:Y:S01]  /*1f70*/  @P2 FADD.FTZ R190, R13, R190 ;  /* 0x000000be0dbe2221 */ /* 0x000fe20000010000 */
[----:B------:R-:W-:Y:S01]  /*1f80*/  @P0 LOP3.LUT P4, RZ, R3, 0xff000000, RZ, 0xc0, !PT ;  /* 0xff00000003ff0812 */ /* 0x000fe2000788c0ff */
[----:B------:R-:W-:Y:S01]  /*1f90*/  FMUL.FTZ R192, R163, R192 ;  /* 0x000000c0a3c07220 */ /* 0x000fe20000410000 */
[----:B------:R-:W-:Y:S01]  /*1fa0*/  FSEL R60, R181, RZ, P6 ;  /* 0x000000ffb53c7208 */ /* 0x000fe20003000000 */
[----:B------:R-:W-:Y:S01]  /*1fb0*/  FMUL.FTZ R50, R163, R50 ;  /* 0x00000032a3327220 */ /* 0x000fe20000410000 */
[----:B------:R-:W-:Y:S01]  /*1fc0*/  LOP3.LUT P6, RZ, R82, 0xff00, RZ, 0xc0, !PT ;  /* 0x0000ff0052ff7812 */ /* 0x000fe200078cc0ff */
[----:B------:R-:W-:Y:S01]  /*1fd0*/  IMAD.MOV.U32 R42, RZ, RZ, R84 ;  /* 0x000000ffff2a7224 */ /* 0x000fe200078e0054 */
[----:B------:R-:W-:Y:S01]  /*1fe0*/  @P0 FSEL R71, R71, RZ, P1 ;  /* 0x000000ff47470208 */ /* 0x000fe20000800000 */
[-CC-:B------:R-:W-:Y:S01]  /*1ff0*/  FFMA.FTZ R64, R64, R41.reuse, R40.reuse ;  /* 0x0000002940407223 */ /* 0x180fe20000010028 */
[----:B------:R-:W-:Y:S01]  /*2000*/  @P0 FSEL R181, R181, RZ, P4 ;  /* 0x000000ffb5b50208 */ /* 0x000fe20002000000 */
[----:B------:R-:W-:Y:S01]  /*2010*/  FADD.FTZ R62, R62, -R53 ;  /* 0x800000353e3e7221 */ /* 0x000fe20000010000 */
[----:B------:R-:W-:Y:S01]  /*2020*/  LOP3.LUT P1, RZ, R42, 0xff, RZ, 0xc0, !PT ;  /* 0x000000ff2aff7812 */ /* 0x000fe2000782c0ff */
[----:B------:R-:W-:Y:S01]  /*2030*/  FMUL.FTZ R69, R190, c[0x0][0x1e8] ;  /* 0x00007a00be457a20 */ /* 0x000fe20000410000 */
[----:B------:R-:W-:Y:S01]  /*2040*/  @P0 LOP3.LUT P4, RZ, R76, 0xff00, RZ, 0xc0, !PT ;  /* 0x0000ff004cff0812 */ /* 0x000fe2000788c0ff */
[-C--:B------:R-:W-:Y:S01]  /*2050*/  FFMA.FTZ R173, R173, R41.reuse, R40 ;  /* 0x00000029adad7223 */ /* 0x080fe20000010028 */
[----:B------:R-:W-:Y:S01]  /*2060*/  LOP3.LUT P5, RZ, R83, 0xff00, RZ, 0xc0, !PT ;  /* 0x0000ff0053ff7812 */ /* 0x000fe200078ac0ff */
[----:B------:R-:W-:Y:S01]  /*2070*/  @P2 FADD.FTZ R192, R15, R192 ;  /* 0x000000c00fc02221 */ /* 0x000fe20000010000 */
[----:B------:R-:W-:Y:S01]  /*2080*/  FSEL R73, R69, RZ, P6 ;  /* 0x000000ff45497208 */ /* 0x000fe20003000000 */
[----:B------:R-:W-:Y:S01]  /*2090*/  FFMA.FTZ R177, R177, R41, R40 ;  /* 0x00000029b1b17223 */ /* 0x000fe20000010028 */
[----:B------:R-:W-:Y:S01]  /*20a0*/  LOP3.LUT P6, RZ, R82, 0xff000000, RZ, 0xc0, !PT ;  /* 0xff00000052ff7812 */ /* 0x000fe200078cc0ff */
[----:B------:R-:W-:Y:S01]  /*20b0*/  @P2 FADD.FTZ R50, R17, R50 ;  /* 0x0000003211322221 */ /* 0x000fe20000010000 */
[----:B------:R-:W-:Y:S01]  /*20c0*/  @P0 FSEL R69, R69, RZ, P4 ;  /* 0x000000ff45450208 */ /* 0x000fe20002000000 */
[----:B------:R-:W-:Y:S01]  /*20d0*/  FADD.FTZ R64, R167, -R64 ;  /* 0x80000040a7407221 */ /* 0x000fe20000010000 */
[----:B------:R-:W-:Y:S01]  /*20e0*/  @P0 LOP3.LUT P4, RZ, R76, 0xff000000, RZ, 0xc0, !PT ;  /* 0xff0000004cff0812 */ /* 0x000fe2000788c0ff */
[C---:B------:R-:W-:Y:S01]  /*20f0*/  FMUL.FTZ R51, R163.reuse, R62 ;  /* 0x0000003ea3337220 */ /* 0x040fe20000410000 */
[----:B------:R-:W-:Y:S01]  /*2100*/  @P0 F2FP.BF16.PACK_AB R171, RZ, R171 ;  /* 0x000000abffab023e */ /* 0x000fe200000010ff */
[----:B------:R-:W-:Y:S01]  /*2110*/  FADD.FTZ R42, R176, -R173 ;  /* 0x800000adb02a7221 */ /* 0x000fe20000010000 */
[----:B------:R-:W-:Y:S01]  /*2120*/  @P0 F2FP.BF16.PACK_AB R75, RZ, R75 ;  /* 0x0000004bff4b023e */ /* 0x000fe200000010ff */
[----:B------:R-:W-:Y:S01]  /*2130*/  FMUL.FTZ R66, R192, c[0x0][0x1e8] ;  /* 0x00007a00c0427a20 */ /* 0x000fe20000410000 */
[----:B------:R-:W-:Y:S01]  /*2140*/  @P0 F2FP.BF16.PACK_AB R81, RZ, R81 ;  /* 0x00000051ff51023e */ /* 0x000fe200000010ff */
[----:B------:R-:W-:Y:S01]  /*2150*/  FADD.FTZ R44, R180, -R177 ;  /* 0x800000b1b42c7221 */ /* 0x000fe20000010000 */
[----:B------:R-:W-:Y:S01]  /*2160*/  @P0 F2FP.BF16.PACK_AB R181, RZ, R181 ;  /* 0x000000b5ffb5023e */ /* 0x000fe200000010ff */
[----:B------:R-:W-:Y:S01]  /*2170*/  FMUL.FTZ R176, R50, c[0x0][0x1e8] ;  /* 0x00007a0032b07a20 */ /* 0x000fe20000410000 */
[----:B------:R-:W-:Y:S01]  /*2180*/  FSEL R169, R66, RZ, P6 ;  /* 0x000000ff42a97208 */ /* 0x000fe20003000000 */
[----:B------:R-:W-:Y:S01]  /*2190*/  FMUL.FTZ R180, R163, R64 ;  /* 0x00000040a3b47220 */ /* 0x000fe20000410000 */
[----:B------:R-:W-:Y:S01]  /*21a0*/  LOP3.LUT P6, RZ, R83, 0xff0000, RZ, 0xc0, !PT ;  /* 0x00ff000053ff7812 */ /* 0x000fe200078cc0ff */
[----:B------:R-:W-:Y:S01]  /*21b0*/  @P2 FADD.FTZ R51, R18, R51 ;  /* 0x0000003312332221 */ /* 0x000fe20000010000 */
[----:B------:R-:W-:Y:S01]  /*21c0*/  FSEL R195, R176, RZ, P5 ;  /* 0x000000ffb0c37208 */ /* 0x000fe20002800000 */
[-C--:B------:R-:W-:Y:S01]  /*21d0*/  FFMA.FTZ R179, R179, R41.reuse, R40 ;  /* 0x00000029b3b37223 */ /* 0x080fe20000010028 */
[----:B------:R-:W-:Y:S01]  /*21e0*/  @P0 LOP3.LUT P5, RZ, R77, 0xff00, RZ, 0xc0, !PT ;  /* 0x0000ff004dff0812 */ /* 0x000fe200078ac0ff */
[----:B------:R-:W-:Y:S01]  /*21f0*/  @P2 FADD.FTZ R180, R19, R180 ;  /* 0x000000b413b42221 */ /* 0x000fe20000010000 */
[----:B------:R-:W-:Y:S01]  /*2200*/  @P0 FSEL R66, R66, RZ, P4 ;  /* 0x000000ff42420208 */ /* 0x000fe20002000000 */
[----:B------:R-:W-:Y:S01]  /*2210*/  FMUL.FTZ R167, R51, c[0x0][0x1e8] ;  /* 0x00007a0033a77a20 */ /* 0x000fe20000410000 */
[----:B------:R-:W-:Y:S01]  /*2220*/  LOP3.LUT P4, RZ, R83, 0xff000000, RZ, 0xc0, !PT ;  /* 0xff00000053ff7812 */ /* 0x000fe2000788c0ff */
[-CC-:B------:R-:W-:Y:S01]  /*2230*/  FFMA.FTZ R183, R183, R41.reuse, R40.reuse ;  /* 0x00000029b7b77223 */ /* 0x180fe20000010028 */
[----:B------:R-:W-:Y:S01]  /*2240*/  @P0 FSEL R176, R176, RZ, P5 ;  /* 0x000000ffb0b00208 */ /* 0x000fe20002800000 */
[----:B------:R-:W-:Y:S01]  /*2250*/  FADD.FTZ R178, R178, -R179 ;  /* 0x800000b3b2b27221 */ /* 0x000fe20000010000 */
[----:B------:R-:W-:Y:S01]  /*2260*/  FSEL R197, R167, RZ, P6 ;  /* 0x000000ffa7c57208 */ /* 0x000fe20003000000 */
[-C--:B------:R-:W-:Y:S01]  /*2270*/  FFMA.FTZ R174, R174, R41.reuse, R40 ;  /* 0x00000029aeae7223 */ /* 0x080fe20000010028 */
[C---:B------:R-:W-:Y:S01]  /*2280*/  @P0 LOP3.LUT P5, RZ, R77.reuse, 0xff0000, RZ, 0xc0, !PT ;  /* 0x00ff00004dff0812 */ /* 0x040fe200078ac0ff */
[----:B------:R-:W-:Y:S01]  /*2290*/  FMUL.FTZ R173, R180, c[0x0][0x1e8] ;  /* 0x00007a00b4ad7a20 */ /* 0x000fe20000410000 */
[----:B------:R-:W-:Y:S01]  /*22a0*/  @P0 LOP3.LUT P6, RZ, R77, 0xff000000, RZ, 0xc0, !PT ;  /* 0xff0000004dff0812 */ /* 0x000fe200078cc0ff */
[----:B------:R-:W-:Y:S01]  /*22b0*/  FMUL.FTZ R53, R163, R42 ;  /* 0x0000002aa3357220 */ /* 0x000fe20000410000 */
[----:B------:R-:W-:Y:S01]  /*22c0*/  @P0 FSEL R167, R167, RZ, P5 ;  /* 0x000000ffa7a70208 */ /* 0x000fe20002800000 */
[----:B------:R-:W-:Y:S01]  /*22d0*/  FADD.FTZ R182, R182, -R183 ;  /* 0x800000b7b6b67221 */ /* 0x000fe20000010000 */
[----:B------:R-:W-:Y:S01]  /*22e0*/  FSEL R198, R173, RZ, P4 ;  /* 0x000000ffadc67208 */ /* 0x000fe20002000000 */
[----:B------:R-:W-:Y:S01]  /*22f0*/  FMUL.FTZ R183, R163, R178 ;  /* 0x000000b2a3b77220 */ /* 0x000fe20000410000 */
[----:B------:R-:W-:Y:S01]  /*2300*/  @P0 FSEL R173, R173, RZ, P6 ;  /* 0x000000ffadad0208 */ /* 0x000fe20003000000 */
[----:B------:R-:W-:Y:S01]  /*2310*/  FADD.FTZ R174, R189, -R174 ;  /* 0x800000aebdae7221 */ /* 0x000fe20000010000 */
[----:B------:R-:W-:Y:S01]  /*2320*/  LOP3.LUT P5, RZ, R84, 0xff00, RZ, 0xc0, !PT ;  /* 0x0000ff0054ff7812 */ /* 0x000fe200078ac0ff */
[----:B------:R-:W-:Y:S01]  /*2330*/  @P2 FADD.FTZ R53, R20, R53 ;  /* 0x0000003514352221 */ /* 0x000fe20000010000 */
[C---:B------:R-:W-:Y:S01]  /*2340*/  LOP3.LUT P4, RZ, R84.reuse, 0xff0000, RZ, 0xc0, !PT ;  /* 0x00ff000054ff7812 */ /* 0x040fe2000788c0ff */
[----:B------:R-:W-:Y:S01]  /*2350*/  FMUL.FTZ R189, R163, R44 ;  /* 0x0000002ca3bd7220 */ /* 0x000fe20000410000 */
[----:B------:R-:W-:Y:S01]  /*2360*/  LOP3.LUT P6, RZ, R84, 0xff000000, RZ, 0xc0, !PT ;  /* 0xff00000054ff7812 */ /* 0x000fe200078cc0ff */
[-C--:B------:R-:W-:Y:S01]  /*2370*/  FFMA.FTZ R52, R52, R41.reuse, R40 ;  /* 0x0000002934347223 */ /* 0x080fe20000010028 */
[----:B------:R-:W-:Y:S01]  /*2380*/  @P0 PRMT R36, R164, 0x7610, R36 ;  /* 0x00007610a4240816 */ /* 0x000fe20000000024 */
[-C--:B------:R-:W-:Y:S01]  /*2390*/  FFMA.FTZ R54, R54, R41.reuse, R40 ;  /* 0x0000002936367223 */ /* 0x080fe20000010028 */
[----:B------:R-:W-:Y:S01]  /*23a0*/  @P0 PRMT R37, R70, 0x7610, R37 ;  /* 0x0000761046250816 */ /* 0x000fe20000000025 */
[----:B------:R-:W-:Y:S01]  /*23b0*/  @P2 FADD.FTZ R183, R22, R183 ;  /* 0x000000b716b72221 */ /* 0x000fe20000010000 */
[----:B------:R-:W-:Y:S01]  /*23c0*/  @P0 PRMT R38, R80, 0x7610, R38 ;  /* 0x0000761050260816 */ /* 0x000fe20000000026 */
[----:B------:R-:W-:Y:S01]  /*23d0*/  FFMA.FTZ R40, R56, R41, R40 ;  /* 0x0000002938287223 */ /* 0x000fe20000010028 */
[----:B------:R-:W-:Y:S01]  /*23e0*/  @P0 PRMT R39, R171, 0x7610, R39 ;  /* 0x00007610ab270816 */ /* 0x000fe20000000027 */
[----:B------:R-:W-:Y:S01]  /*23f0*/  FMUL.FTZ R58, R163, R174 ;  /* 0x000000aea33a7220 */ /* 0x000fe20000410000 */
[----:B------:R-:W-:Y:S01]  /*2400*/  @P0 PRMT R36, R36, 0x5410, R65 ;  /* 0x0000541024240816 */ /* 0x000fe20000000041 */
[----:B------:R-:W-:Y:S01]  /*2410*/  FMUL.FTZ R84, R53, c[0x0][0x1e8] ;  /* 0x00007a0035547a20 */ /* 0x000fe20000410000 */
[----:B------:R-:W-:Y:S01]  /*2420*/  @P0 PRMT R37, R37, 0x5410, R75 ;  /* 0x0000541025250816 */ /* 0x000fe2000000004b */
[----:B------:R-:W-:Y:S01]  /*2430*/  @P2 FADD.FTZ R189, R24, R189 ;  /* 0x000000bd18bd2221 */ /* 0x000fe20000010000 */
[----:B------:R-:W-:Y:S01]  /*2440*/  @P0 PRMT R38, R38, 0x5410, R81 ;  /* 0x0000541026260816 */ /* 0x000fe20000000051 */
[----:B------:R-:W-:Y:S01]  /*2450*/  FMUL.FTZ R193, R163, R182 ;  /* 0x000000b6a3c17220 */ /* 0x000fe20000410000 */
[----:B------:R-:W-:Y:S01]  /*2460*/  FSEL R174, R84, RZ, P1 ;  /* 0x000000ff54ae7208 */ /* 0x000fe20000800000 */
[----:B------:R-:W-:Y:S01]  /*2470*/  FMUL.FTZ R83, R183, c[0x0][0x1e8] ;  /* 0x00007a00b7537a20 */ /* 0x000fe20000410000 */
[----:B------:R-:W-:Y:S01]  /*2480*/  LOP3.LUT P1, RZ, R85, 0xff, RZ, 0xc0, !PT ;  /* 0x000000ff55ff7812 */ /* 0x000fe2000782c0ff */
[----:B------:R-:W-:Y:S01]  /*2490*/  FADD.FTZ R52, R175, -R52 ;  /* 0x80000034af347221 */ /* 0x000fe20000010000 */
[----:B------:R-:W-:Y:S01]  /*24a0*/  @P0 PRMT R39, R39, 0x5410, R181 ;  /* 0x0000541027270816 */ /* 0x000fe200000000b5 */
[----:B------:R-:W-:Y:S01]  /*24b0*/  FADD.FTZ R54, R185, -R54 ;  /* 0x80000036b9367221 */ /* 0x000fe20000010000 */
[----:B------:R-:W-:Y:S01]  /*24c0*/  FSEL R177, R83, RZ, P4 ;  /* 0x000000ff53b17208 */ /* 0x000fe20002000000 */
[----:B------:R-:W-:Y:S01]  /*24d0*/  FADD.FTZ R40, R187, -R40 ;  /* 0x80000028bb287221 */ /* 0x000fe20000010000 */
[----:B------:R-:W-:Y:S01]  /*24e0*/  LOP3.LUT P4, RZ, R85, 0xff00, RZ, 0xc0, !PT ;  /* 0x0000ff0055ff7812 */ /* 0x000fe2000788c0ff */
[----:B------:R-:W-:Y:S01]  /*24f0*/  @P2 FADD.FTZ R58, R25, R58 ;  /* 0x0000003a193a2221 */ /* 0x000fe20000010000 */
[----:B------:R-:W-:Y:S01]  /*2500*/  @P0 F2FP.BF16.PACK_AB R68, RZ, R68 ;  /* 0x00000044ff44023e */ /* 0x000fe200000010ff */
[----:B------:R-:W-:Y:S01]  /*2510*/  FMUL.FTZ R64, R189, c[0x0][0x1e8] ;  /* 0x00007a00bd407a20 */ /* 0x000fe20000410000 */
[----:B------:R-:W-:Y:S01]  /*2520*/  @P0 F2FP.BF16.PACK_AB R67, RZ, R67 ;  /* 0x00000043ff43023e */ /* 0x000fe200000010ff */
[----:B------:R-:W-:Y:S01]  /*2530*/  @P2 FADD.FTZ R193, R26, R193 ;  /* 0x000000c11ac12221 */ /* 0x000fe20000010000 */
[----:B------:R-:W-:Y:S01]  /*2540*/  @P0 F2FP.BF16.PACK_AB R71, RZ, R71 ;  /* 0x00000047ff47023e */ /* 0x000fe200000010ff */
[C---:B------:R-:W-:Y:S01]  /*2550*/  FMUL.FTZ R182, R163.reuse, R52 ;  /* 0x00000034a3b67220 */ /* 0x040fe20000410000 */
[----:B------:R-:W-:Y:S01]  /*2560*/  FSEL R179, R64, RZ, P1 ;  /* 0x000000ff40b37208 */ /* 0x000fe20000800000 */
[----:B------:R-:W-:Y:S01]  /*2570*/  FMUL.FTZ R194, R163, R54 ;  /* 0x00000036a3c27220 */ /* 0x000fe20000410000 */
[----:B------:R-:W-:Y:S01]  /*2580*/  LOP3.LUT P1, RZ, R85, 0xff0000, RZ, 0xc0, !PT ;  /* 0x00ff000055ff7812 */ /* 0x000fe2000782c0ff */
[----:B------:R-:W-:Y:S01]  /*2590*/  FMUL.FTZ R196, R163, R40 ;  /* 0x00000028a3c47220 */ /* 0x000fe20000410000 */
[----:B------:R-:W-:Y:S01]  /*25a0*/  @P0 MOV R163, R78 ;  /* 0x0000004e00a30202 */ /* 0x000fe20000000f00 */
[----:B------:R-:W-:Y:S01]  /*25b0*/  FMUL.FTZ R74, R58, c[0x0][0x1e8] ;  /* 0x00007a003a4a7a20 */ /* 0x000fe20000410000 */
[----:B------:R-:W-:Y:S01]  /*25c0*/  @P0 F2FP.BF16.PACK_AB R167, RZ, R167 ;  /* 0x000000a7ffa7023e */ /* 0x000fe200000010ff */
[----:B------:R-:W-:Y:S01]  /*25d0*/  FMUL.FTZ R82, R193, c[0x0][0x1e8] ;  /* 0x00007a00c1527a20 */ /* 0x000fe20000410000 */
[----:B------:R-:W-:Y:S01]  /*25e0*/  @P0 F2FP.BF16.PACK_AB R69, RZ, R69 ;  /* 0x00000045ff45023e */ /* 0x000fe200000010ff */
[----:B------:R-:W-:Y:S01]  /*25f0*/  @P2 FADD.FTZ R182, R21, R182 ;  /* 0x000000b615b62221 */ /* 0x000fe20000010000 */
[----:B------:R-:W-:Y:S01]  /*2600*/  FSEL R178, R74, RZ, P4 ;  /* 0x000000ff4ab27208 */ /* 0x000fe20002000000 */
[----:B------:R-:W-:Y:S01]  /*2610*/  @P2 FADD.FTZ R194, R23, R194 ;  /* 0x000000c217c22221 */ /* 0x000fe20000010000 */
[----:B------:R-:W-:Y:S01]  /*2620*/  LOP3.LUT P4, RZ, R85, 0xff000000, RZ, 0xc0, !PT ;  /* 0xff00000055ff7812 */ /* 0x000fe2000788c0ff */
[----:B------:R-:W-:Y:S01]  /*2630*/  @P2 FADD.FTZ R196, R27, R196 ;  /* 0x000000c41bc42221 */ /* 0x000fe20000010000 */
[----:B------:R-:W-:-:S02]  /*2640*/  ISETP.NE.U32.AND P2, PT, RZ, c[0x0][0x258], PT ;  /* 0x00009600ff007a0c */ /* 0x000fc40003f45070 */
[----:B------:R-:W-:Y:S02]  /*2650*/  FSEL R85, R82, RZ, P1 ;  /* 0x000000ff52557208 */ /* 0x000fe40000800000 */
[----:B------:R-:W-:Y:S02]  /*2660*/  ISETP.NE.U32.AND P1, PT, RZ, c[0x0][0x258], PT ;  /* 0x00009600ff007a0c */ /* 0x000fe40003f25070 */
[----:B------:R-:W-:Y:S02]  /*2670*/  ISETP.NE.AND.EX P2, PT, RZ, c[0x0][0x25c], PT, P2 ;  /* 0x00009700ff007a0c */ /* 0x000fe40003f45320 */
[----:B------:R-:W-:Y:S02]  /*2680*/  ISETP.NE.AND.EX P1, PT, RZ, c[0x0][0x25c], PT, P1 ;  /* 0x00009700ff007a0c */ /* 0x000fe40003f25310 */
[----:B------:R-:W-:Y:S02]  /*2690*/  @P0 F2FP.BF16.PACK_AB R66, RZ, R66 ;  /* 0x00000042ff42023e */ /* 0x000fe400000010ff */
[----:B------:R-:W-:Y:S01]  /*26a0*/  SEL R56, R165, R32, P1 ;  /* 0x00000020a5387207 */ /* 0x000fe20000800000 */
[----:B------:R-:W-:Y:S01]  /*26b0*/  HFMA2.MMA R165, -RZ, RZ, 0, 9.5367431640625e-07 ;  /* 0x00000010ffa57435 */ /* 0x000fe200000001ff */
[----:B------:R-:W-:-:S02]  /*26c0*/  SEL R54, R63, R30, P1 ;  /* 0x0000001e3f367207 */ /* 0x000fc40000800000 */
[-C--:B------:R-:W-:Y:S02]  /*26d0*/  SEL R52, R45, R28.reuse, P1 ;  /* 0x0000001c2d347207 */ /* 0x080fe40000800000 */
[----:B------:R-:W-:Y:S02]  /*26e0*/  SEL R40, R57, R28, P1 ;  /* 0x0000001c39287207 */ /* 0x000fe40000800000 */
[----:B------:R-:W-:Y:S02]  /*26f0*/  @P2 MOV R63, 0x20 ;  /* 0x00000020003f2802 */ /* 0x000fe40000000f00 */
[-C--:B------:R-:W-:Y:S02]  /*2700*/  SEL R57, R46, R33.reuse, P1 ;  /* 0x000000212e397207 */ /* 0x080fe40000800000 */
[----:B------:R-:W-:Y:S01]  /*2710*/  SEL R45, R50, R33, P1 ;  /* 0x00000021322d7207 */ /* 0x000fe20000800000 */
[----:B------:R-:W-:Y:S01]  /*2720*/  @P2 IMAD.WIDE.U32 R62, R160, R63, c[0x0][0x258] ;  /* 0x00009600a03e2625 */ /* 0x000fe200078e003f */
[----:B------:R-:W-:-:S02]  /*2730*/  SEL R33, R58, R33, P1 ;  /* 0x000000213a217207 */ /* 0x000fc40000800000 */
[----:B------:R-:W-:Y:S02]  /*2740*/  SEL R46, R51, R34, P1 ;  /* 0x00000022332e7207 */ /* 0x000fe40000800000 */
[----:B------:R-:W-:Y:S02]  /*2750*/  SEL R28, R53, R28, P1 ;  /* 0x0000001c351c7207 */ /* 0x000fe40000800000 */
[----:B------:R-:W-:Y:S02]  /*2760*/  SEL R58, R55, R34, P1 ;  /* 0x00000022373a7207 */ /* 0x000fe40000800000 */
[----:B------:R-:W-:Y:S02]  /*2770*/  F2FP.BF16.PACK_AB R51, R60, R59 ;  /* 0x0000003b3c33723e */ /* 0x000fe400000010ff */
[----:B------:R-:W-:Y:S01]  /*2780*/  SEL R42, R61, R30, P1 ;  /* 0x0000001e3d2a7207 */ /* 0x000fe20000800000 */
[----:B------:R-:W-:Y:S01]  /*2790*/  IMAD.WIDE.U32 R60, R160, R165, c[0x0][0x248] ;  /* 0x00009200a03c7625 */ /* 0x000fe200078e00a5 */
[----:B------:R-:W-:-:S02]  /*27a0*/  F2FP.BF16.PACK_AB R50, R172, R47 ;  /* 0x0000002fac32723e */ /* 0x000fc400000010ff */
[----:B------:R-:W-:Y:S02]  /*27b0*/  SEL R53, R166, R29, P1 ;  /* 0x0000001da6357207 */ /* 0x000fe40000800000 */
[----:B------:R-:W-:Y:S02]  /*27c0*/  SEL R55, R168, R31, P1 ;  /* 0x0000001fa8377207 */ /* 0x000fe40000800000 */
[----:B------:R-:W-:Y:S02]  /*27d0*/  SEL R59, R188, R35, P1 ;  /* 0x00000023bc3b7207 */ /* 0x000fe40000800000 */
[----:B------:R-:W-:Y:S01]  /*27e0*/  SEL R44, R191, R32, P1 ;  /* 0x00000020bf2c7207 */ /* 0x000fe20000800000 */
[----:B------:R-:W-:Y:S01]  /*27f0*/  @P2 STG.E.128 [R62.64], R52 ;  /* 0x000000343e002986 */ /* 0x000fe2000c101d04 */
[----:B------:R-:W-:Y:S02]  /*2800*/  SEL R41, R190, R29, P1 ;  /* 0x0000001dbe297207 */ /* 0x000fe40000800000 */
[----:B------:R-:W-:Y:S01]  /*2810*/  SEL R43, R192, R31, P1 ;  /* 0x0000001fc02b7207 */ /* 0x000fe20000800000 */
[----:B------:R0:W-:Y:S01]  /*2820*/  @P2 STG.E.128 [R62.64+0x10], R56 ;  /* 0x000010383e002986 */ /* 0x0001e2000c101d04 */
[----:B------:R-:W-:-:S02]  /*2830*/  SEL R47, R180, R35, P1 ;  /* 0x00000023b42f7207 */ /* 0x000fc40000800000 */
[----:B------:R-:W-:Y:S01]  /*2840*/  SEL R30, R183, R30, P1 ;  /* 0x0000001eb71e7207 */ /* 0x000fe20000800000 */
[----:B------:R1:W-:Y:S01]  /*2850*/  STG.E.128 [R60.64], R48 ;  /* 0x000000303c007986 */ /* 0x0003e2000c101d04 */
        /* <DEDUP_REMOVED lines=8> */
[----:B------:R-:W-:Y:S01]  /*28e0*/  @P0 LOP3.LUT P1, RZ, R163, 0xff, RZ, 0xc0, !PT ;  /* 0x000000ffa3ff0812 */ /* 0x000fe2000782c0ff */
[----:B------:R-:W-:Y:S01]  /*28f0*/  @P2 IMAD.MOV.U32 R163, RZ, RZ, 0x20 ;  /* 0x00000020ffa32424 */ /* 0x000fe200078e00ff */
[----:B------:R-:W-:-:S02]  /*2900*/  @P0 F2FP.BF16.PACK_AB R176, RZ, R176 ;  /* 0x000000b0ffb0023e */ /* 0x000fc400000010ff */
[----:B0-----:R-:W-:Y:S01]  /*2910*/  IADD3 R56, R160, 0x80, RZ ;  /* 0x00000080a0387810 */ /* 0x001fe20007ffe0ff */
[----:B------:R-:W-:Y:S01]  /*2920*/  @P2 IMAD.WIDE.U32 R162, R162, R163, c[0x0][0x258] ;  /* 0x00009600a2a22625 */ /* 0x000fe200078e00a3 */
[----:B------:R-:W-:Y:S02]  /*2930*/  @P0 F2FP.BF16.PACK_AB R173, RZ, R173 ;  /* 0x000000adffad023e */ /* 0x000fe400000010ff */
[----:B------:R-:W-:Y:S01]  /*2940*/  F2FP.BF16.PACK_AB R55, R198, R197 ;  /* 0x000000c5c637723e */ /* 0x000fe200000010ff */
[----:B-1----:R-:W-:Y:S01]  /*2950*/  @P0 IMAD.WIDE.U32 R48, R160, R165, c[0x0][0x250] ;  /* 0x00009400a0300625 */ /* 0x002fe200078e00a5 */
[----:B------:R-:W-:Y:S02]  /*2960*/  F2FP.BF16.PACK_AB R54, R195, R186 ;  /* 0x000000bac336723e */ /* 0x000fe400000010ff */
[----:B------:R-:W-:Y:S01]  /*2970*/  F2FP.BF16.PACK_AB R53, R169, R184 ;  /* 0x000000b8a935723e */ /* 0x000fe200000010ff */
[----:B------:R-:W-:Y:S01]  /*2980*/  IMAD.WIDE.U32 R50, R165, R56, c[0x0][0x248] ;  /* 0x00009200a5327625 */ /* 0x000fe200078e0038 */
[----:B------:R0:W-:Y:S01]  /*2990*/  @P0 STG.E.128 [R48.64], R36 ;  /* 0x0000002430000986 */ /* 0x0001e2000c101d04 */
[----:B------:R-:W-:-:S02]  /*29a0*/  F2FP.BF16.PACK_AB R52, R73, R72 ;  /* 0x000000484934723e */ /* 0x000fc400000010ff */
[----:B------:R-:W-:Y:S01]  /*29b0*/  IADD3 R160, R160, 0x100, RZ ;  /* 0x00000100a0a07810 */ /* 0x000fe20007ffe0ff */
[----:B------:R1:W-:Y:S01]  /*29c0*/  @P2 STG.E.128 [R162.64], R40 ;  /* 0x00000028a2002986 */ /* 0x0003e2000c101d04 */
[----:B------:R-:W-:Y:S02]  /*29d0*/  @P0 FSEL R84, R84, RZ, P1 ;  /* 0x000000ff54540208 */ /* 0x000fe40000800000 */
[----:B------:R-:W-:Y:S01]  /*29e0*/  @P0 LOP3.LUT P1, RZ, R79, 0xff, RZ, 0xc0, !PT ;  /* 0x000000ff4fff0812 */ /* 0x000fe2000782c0ff */
[----:B------:R2:W-:Y:S01]  /*29f0*/  @P2 STG.E.128 [R162.64+0x10], R44 ;  /* 0x0000102ca2002986 */ /* 0x0005e2000c101d04 */
[----:B------:R-:W-:Y:S02]  /*2a00*/  @P0 F2FP.BF16.PACK_AB R84, RZ, R84 ;  /* 0x00000054ff54023e */ /* 0x000fe400000010ff */
[----:B------:R-:W-:Y:S01]  /*2a10*/  @P0 FSEL R64, R64, RZ, P1 ;  /* 0x000000ff40400208 */ /* 0x000fe20000800000 */
[----:B------:R3:W-:Y:S03]  /*2a20*/  STG.E.128 [R50.64], R52 ;  /* 0x0000003432007986 */ /* 0x0007e6000c101d04 */
[----:B------:R-:W-:-:S02]  /*2a30*/  @P0 F2FP.BF16.PACK_AB R64, RZ, R64 ;  /* 0x00000040ff40023e */ /* 0x000fc400000010ff */
[----:B0-----:R-:W-:Y:S01]  /*2a40*/  @P0 PRMT R36, R68, 0x7610, R36 ;  /* 0x0000761044240816 */ /* 0x001fe20000000024 */
[----:B------:R-:W-:Y:S01]  /*2a50*/  IMAD.WIDE.U32 R48, R165, R160, c[0x0][0x248] ;  /* 0x00009200a5307625 */ /* 0x000fe200078e00a0 */
[----:B------:R-:W-:Y:S02]  /*2a60*/  @P0 PRMT R37, R67, 0x7610, R37 ;  /* 0x0000761043250816 */ /* 0x000fe40000000025 */
[----:B-1----:R-:W-:Y:S02]  /*2a70*/  FSEL R40, R194, RZ, P6 ;  /* 0x000000ffc2287208 */ /* 0x002fe40003000000 */
[----:B------:R-:W-:Y:S02]  /*2a80*/  @P0 PRMT R38, R71, 0x7610, R38 ;  /* 0x0000761047260816 */ /* 0x000fe40000000026 */
[----:B--2---:R-:W-:Y:S02]  /*2a90*/  FSEL R45, R182, RZ, P5 ;  /* 0x000000ffb62d7208 */ /* 0x004fe40002800000 */
[----:B------:R-:W-:-:S02]  /*2aa0*/  @P0 PRMT R39, R167, 0x7610, R39 ;  /* 0x00007610a7270816 */ /* 0x000fc40000000027 */
[----:B------:R-:W-:Y:S02]  /*2ab0*/  @P2 MOV R46, 0x20 ;  /* 0x00000020002e2802 */ /* 0x000fe40000000f00 */
[----:B------:R-:W-:Y:S02]  /*2ac0*/  F2FP.BF16.PACK_AB R41, R40, R177 ;  /* 0x000000b12829723e */ /* 0x000fe400000010ff */
[----:B------:R-:W-:Y:S01]  /*2ad0*/  F2FP.BF16.PACK_AB R40, R45, R174 ;  /* 0x000000ae2d28723e */ /* 0x000fe200000010ff */
[----:B------:R-:W-:Y:S01]  /*2ae0*/  @P0 IMAD.WIDE.U32 R44, R165, R56, c[0x0][0x250] ;  /* 0x00009400a52c0625 */ /* 0x000fe200078e0038 */
[----:B------:R-:W-:Y:S02]  /*2af0*/  @P0 PRMT R36, R36, 0x5410, R69 ;  /* 0x0000541024240816 */ /* 0x000fe40000000045 */
[----:B------:R-:W-:Y:S01]  /*2b00*/  @P0 PRMT R37, R37, 0x5410, R66 ;  /* 0x0000541025250816 */ /* 0x000fe20000000042 */
[----:B------:R-:W-:Y:S01]  /*2b10*/  @P2 IMAD.WIDE.U32 R46, R159, R46, c[0x0][0x258] ;  /* 0x000096009f2e2625 */ /* 0x000fe200078e002e */
[----:B------:R-:W-:-:S02]  /*2b20*/  @P0 PRMT R38, R38, 0x5410, R176 ;  /* 0x0000541026260816 */ /* 0x000fc400000000b0 */
[----:B------:R-:W-:Y:S02]  /*2b30*/  @P0 PRMT R39, R39, 0x5410, R173 ;  /* 0x0000541027270816 */ /* 0x000fe400000000ad */
[----:B------:R-:W-:Y:S02]  /*2b40*/  FSEL R42, R196, RZ, P4 ;  /* 0x000000ffc42a7208 */ /* 0x000fe40002000000 */
[C---:B------:R-:W-:Y:S01]  /*2b50*/  @P0 LOP3.LUT P4, RZ, R78.reuse, 0xff0000, RZ, 0xc0, !PT ;  /* 0x00ff00004eff0812 */ /* 0x040fe2000788c0ff */
[----:B------:R-:W-:Y:S01]  /*2b60*/  @P0 STG.E.128 [R44.64], R36 ;  /* 0x000000242c000986 */ /* 0x000fe2000c101d04 */
[----:B------:R-:W-:Y:S02]  /*2b70*/  @P0 LOP3.LUT P5, RZ, R78, 0xff000000, RZ, 0xc0, !PT ;  /* 0xff0000004eff0812 */ /* 0x000fe400078ac0ff */
[----:B------:R-:W-:Y:S01]  /*2b80*/  @P0 FSEL R83, R83, RZ, P4 ;  /* 0x000000ff53530208 */ /* 0x000fe20002000000 */
[----:B------:R-:W-:Y:S01]  /*2b90*/  @P2 STG.E.128 [R46.64], R28 ;  /* 0x0000001c2e002986 */ /* 0x000fe2000c101d04 */
[----:B------:R-:W-:-:S02]  /*2ba0*/  @P0 LOP3.LUT P4, RZ, R79, 0xff0000, RZ, 0xc0, !PT ;  /* 0x00ff00004fff0812 */ /* 0x000fc4000788c0ff */
[----:B------:R-:W-:Y:S01]  /*2bb0*/  F2FP.BF16.PACK_AB R43, R42, R85 ;  /* 0x000000552a2b723e */ /* 0x000fe200000010ff */
[----:B------:R-:W-:Y:S01]  /*2bc0*/  @P2 STG.E.128 [R46.64+0x10], R32 ;  /* 0x000010202e002986 */ /* 0x000fe2000c101d04 */
[----:B------:R-:W-:Y:S02]  /*2bd0*/  @P0 LOP3.LUT P2, RZ, R78, 0xff00, RZ, 0xc0, !PT ;  /* 0x0000ff004eff0812 */ /* 0x000fe4000784c0ff */
[----:B------:R-:W-:Y:S02]  /*2be0*/  F2FP.BF16.PACK_AB R42, R178, R179 ;  /* 0x000000b3b22a723e */ /* 0x000fe400000010ff */
[----:B---3--:R-:W-:Y:S02]  /*2bf0*/  @P0 FSEL R50, R182, RZ, P2 ;  /* 0x000000ffb6320208 */ /* 0x008fe40001000000 */
[----:B------:R-:W-:Y:S01]  /*2c00*/  @P0 FSEL R51, R194, RZ, P5 ;  /* 0x000000ffc2330208 */ /* 0x000fe20002800000 */
[----:B------:R0:W-:Y:S01]  /*2c10*/  STG.E.128 [R48.64], R40 ;  /* 0x0000002830007986 */ /* 0x0001e2000c101d04 */
[----:B------:R-:W-:-:S02]  /*2c20*/  @P0 LOP3.LUT P2, RZ, R79, 0xff00, RZ, 0xc0, !PT ;  /* 0x0000ff004fff0812 */ /* 0x000fc4000784c0ff */
[----:B------:R-:W-:Y:S02]  /*2c30*/  @P0 LOP3.LUT P5, RZ, R79, 0xff000000, RZ, 0xc0, !PT ;  /* 0xff0000004fff0812 */ /* 0x000fe400078ac0ff */
[----:B------:R-:W-:Y:S02]  /*2c40*/  @P0 FSEL R82, R82, RZ, P4 ;  /* 0x000000ff52520208 */ /* 0x000fe40002000000 */
[----:B------:R-:W-:Y:S02]  /*2c50*/  @P0 F2FP.BF16.PACK_AB R83, RZ, R83 ;  /* 0x00000053ff53023e */ /* 0x000fe400000010ff */
[----:B------:R-:W-:Y:S02]  /*2c60*/  @P0 FSEL R74, R74, RZ, P2 ;  /* 0x000000ff4a4a0208 */ /* 0x000fe40001000000 */
[----:B------:R-:W-:Y:S02]  /*2c70*/  @P0 F2FP.BF16.PACK_AB R82, RZ, R82 ;  /* 0x00000052ff52023e */ /* 0x000fe400000010ff */
[----:B------:R-:W-:-:S02]  /*2c80*/  @P0 F2FP.BF16.PACK_AB R50, RZ, R50 ;  /* 0x00000032ff32023e */ /* 0x000fc400000010ff */
[----:B------:R-:W-:Y:S02]  /*2c90*/  @P0 F2FP.BF16.PACK_AB R51, RZ, R51 ;  /* 0x00000033ff33023e */ /* 0x000fe400000010ff */
[----:B------:R-:W-:Y:S02]  /*2ca0*/  @P0 F2FP.BF16.PACK_AB R74, RZ, R74 ;  /* 0x0000004aff4a023e */ /* 0x000fe400000010ff */
[----:B0-----:R-:W-:Y:S02]  /*2cb0*/  @P0 FSEL R40, R196, RZ, P5 ;  /* 0x000000ffc4280208 */ /* 0x001fe40002800000 */
[----:B------:R-:W-:Y:S02]  /*2cc0*/  @P0 PRMT R36, R84, 0x7610, R36 ;  /* 0x0000761054240816 */ /* 0x000fe40000000024 */
        /* <DEDUP_REMOVED lines=14> */
.L_x_745:
        /* <DEDUP_REMOVED lines=48> */
.L_x_742:
        /* <DEDUP_REMOVED lines=21> */
.L_x_743:
[----:B------:R-:W-:Y:S01]  /*3200*/  HFMA2.MMA R49, -RZ, RZ, 0, 9.5367431640625e-07 ;  /* 0x00000010ff317435 */ /* 0x000fe200000001ff */
[----:B------:R-:W-:Y:S01]  /*3210*/  MOV R44, R48 ;  /* 0x00000030002c7202 */ /* 0x000fe20000000f00 */
[----:B------:R-:W-:Y:S01]  /*3220*/  IMAD.MOV.U32 R46, RZ, RZ, 0x1f ;  /* 0x0000001fff2e7424 */ /* 0x000fe200078e00ff */
[----:B------:R-:W-:-:S02]  /*3230*/  MOV R191, 0xffffffff ;  /* 0xffffffff00bf7802 */ /* 0x000fc40000000f00 */
[----:B------:R-:W-:Y:S02]  /*3240*/  MOV R40, 0x3260 ;  /* 0x0000326000287802 */ /* 0x000fe40000000f00 */
[----:B-----5:R-:W-:Y:S05]  /*3250*/  CALL.REL.NOINC `($__internal_47_$__cuda_sm70_shflsync_down_p) ;  /* 0x0000046000007944 */ /* 0x020fea0003c00000 */
[----:B-1----:R-:W-:Y:S01]  /*3260*/  MOV R43, R44 ;  /* 0x0000002c002b7202 */ /* 0x002fe20000000f00 */
[----:B0-----:R-:W-:Y:S05]  /*3270*/  BRA `(.L_x_747) ;  /* 0xffffe34000007947 */ /* 0x001fea000383ffff */
.L_x_744:
[----:B------:R-:W-:Y:S01]  /*3280*/  HFMA2.MMA R49, -RZ, RZ, 0, 9.5367431640625e-07 ;  /* 0x00000010ff317435 */ /* 0x000fe200000001ff */
[----:B------:R-:W-:Y:S01]  /*3290*/  MOV R44, R45 ;  /* 0x0000002d002c7202 */ /* 0x000fe20000000f00 */
[----:B------:R-:W-:Y:S01]  /*32a0*/  IMAD.MOV.U32 R46, RZ, RZ, 0x1f ;  /* 0x0000001fff2e7424 */ /* 0x000fe200078e00ff */
[----:B------:R-:W-:Y:S02]  /*32b0*/  MOV R191, 0xffffffff ;  /* 0xffffffff00bf7802 */ /* 0x000fe40000000f00 */
[----:B------:R-:W-:Y:S02]  /*32c0*/  MOV R40, 0x32e0 ;  /* 0x000032e000287802 */ /* 0x000fe40000000f00 */
[----:B01---5:R-:W-:Y:S05]  /*32d0*/  CALL.REL.NOINC `($__internal_47_$__cuda_sm70_shflsync_down_p) ;  /* 0x000003e000007944 */ /* 0x023fea0003c00000 */
[----:B------:R-:W-:Y:S01]  /*32e0*/  FADD.FTZ R48, R48, R43 ;  /* 0x0000002b30307221 */ /* 0x000fe20000010000 */
[----:B0-----:R-:W-:Y:S01]  /*32f0*/  HFMA2.MMA R49, -RZ, RZ, 0, 4.76837158203125e-07 ;  /* 0x00000008ff317435 */ /* 0x001fe200000001ff */
[----:B-1----:R-:W-:Y:S01]  /*3300*/  FADD.FTZ R45, R45, R44 ;  /* 0x0000002c2d2d7221 */ /* 0x002fe20000010000 */
[----:B------:R-:W-:Y:S01]  /*3310*/  MOV R46, 0x1f ;  /* 0x0000001f002e7802 */ /* 0x000fe20000000f00 */
[----:B------:R-:W-:Y:S01]  /*3320*/  IMAD.MOV.U32 R44, RZ, RZ, R48 ;  /* 0x000000ffff2c7224 */ /* 0x000fe200078e0030 */
[----:B------:R-:W-:-:S02]  /*3330*/  MOV R191, 0xffffffff ;  /* 0xffffffff00bf7802 */ /* 0x000fc40000000f00 */
[----:B------:R-:W-:Y:S02]  /*3340*/  MOV R40, 0x3360 ;  /* 0x0000336000287802 */ /* 0x000fe40000000f00 */
[----:B------:R-:W-:Y:S05]  /*3350*/  CALL.REL.NOINC `($__internal_47_$__cuda_sm70_shflsync_down_p) ;  /* 0x0000036000007944 */ /* 0x000fea0003c00000 */
[----:B0-----:R-:W-:Y:S01]  /*3360*/  HFMA2.MMA R49, -RZ, RZ, 0, 4.76837158203125e-07 ;  /* 0x00000008ff317435 */ /* 0x001fe200000001ff */
[----:B-1----:R-:W-:Y:S01]  /*3370*/  MOV R43, R44 ;  /* 0x0000002c002b7202 */ /* 0x002fe20000000f00 */
[----:B------:R-:W-:Y:S01]  /*3380*/  IMAD.MOV.U32 R191, RZ, RZ, -0x1 ;  /* 0xffffffffffbf7424 */ /* 0x000fe200078e00ff */
[----:B------:R-:W-:Y:S02]  /*3390*/  MOV R44, R45 ;  /* 0x0000002d002c7202 */ /* 0x000fe40000000f00 */
[----:B------:R-:W-:Y:S02]  /*33a0*/  MOV R46, 0x1f ;  /* 0x0000001f002e7802 */ /* 0x000fe40000000f00 */
[----:B------:R-:W-:Y:S02]  /*33b0*/  MOV R40, 0x33d0 ;  /* 0x000033d000287802 */ /* 0x000fe40000000f00 */
[----:B------:R-:W-:Y:S05]  /*33c0*/  CALL.REL.NOINC `($__internal_47_$__cuda_sm70_shflsync_down_p) ;  /* 0x000002f000007944 */ /* 0x000fea0003c00000 */
[----:B------:R-:W-:Y:S01]  /*33d0*/  FADD.FTZ R48, R43, R48 ;  /* 0x000000302b307221 */ /* 0x000fe20000010000 */
[----:B0-----:R-:W-:Y:S01]  /*33e0*/  HFMA2.MMA R49, -RZ, RZ, 0, 2.384185791015625e-07 ;  /* 0x00000004ff317435 */ /* 0x001fe200000001ff */
[----:B-1----:R-:W-:Y:S01]  /*33f0*/  FADD.FTZ R45, R45, R44 ;  /* 0x0000002c2d2d7221 */ /* 0x002fe20000010000 */
[----:B------:R-:W-:-:S02]  /*3400*/  MOV R46, 0x1f ;  /* 0x0000001f002e7802 */ /* 0x000fc40000000f00 */
[----:B------:R-:W-:Y:S02]  /*3410*/  MOV R191, 0xffffffff ;  /* 0xffffffff00bf7802 */ /* 0x000fe40000000f00 */
[----:B------:R-:W-:Y:S02]  /*3420*/  MOV R44, R48 ;  /* 0x00000030002c7202 */ /* 0x000fe40000000f00 */
[----:B------:R-:W-:Y:S02]  /*3430*/  MOV R40, 0x3450 ;  /* 0x0000345000287802 */ /* 0x000fe40000000f00 */
[----:B------:R-:W-:Y:S05]  /*3440*/  CALL.REL.NOINC `($__internal_47_$__cuda_sm70_shflsync_down_p) ;  /* 0x0000027000007944 */ /* 0x000fea0003c00000 */
[----:B0-----:R-:W-:Y:S01]  /*3450*/  HFMA2.MMA R49, -RZ, RZ, 0, 2.384185791015625e-07 ;  /* 0x00000004ff317435 */ /* 0x001fe200000001ff */
[----:B-1----:R-:W-:Y:S01]  /*3460*/  IMAD.MOV.U32 R43, RZ, RZ, R44 ;  /* 0x000000ffff2b7224 */ /* 0x002fe200078e002c */
[----:B------:R-:W-:Y:S02]  /*3470*/  MOV R44, R45 ;  /* 0x0000002d002c7202 */ /* 0x000fe40000000f00 */
[----:B------:R-:W-:Y:S02]  /*3480*/  MOV R46, 0x1f ;  /* 0x0000001f002e7802 */ /* 0x000fe40000000f00 */
[----:B------:R-:W-:-:S02]  /*3490*/  MOV R191, 0xffffffff ;  /* 0xffffffff00bf7802 */ /* 0x000fc40000000f00 */
[----:B------:R-:W-:Y:S02]  /*34a0*/  MOV R40, 0x34c0 ;  /* 0x000034c000287802 */ /* 0x000fe40000000f00 */
[----:B------:R-:W-:Y:S05]  /*34b0*/  CALL.REL.NOINC `($__internal_47_$__cuda_sm70_shflsync_down_p) ;  /* 0x0000020000007944 */ /* 0x000fea0003c00000 */
[----:B------:R-:W-:Y:S01]  /*34c0*/  FADD.FTZ R48, R43, R48 ;  /* 0x000000302b307221 */ /* 0x000fe20000010000 */
[----:B0-----:R-:W-:Y:S01]  /*34d0*/  HFMA2.MMA R46, -RZ, RZ, 0, 1.847743988037109375e-06 ;  /* 0x0000001fff2e7435 */ /* 0x001fe200000001ff */
[----:B-1----:R-:W-:Y:S01]  /*34e0*/  FADD.FTZ R47, R45, R44 ;  /* 0x0000002c2d2f7221 */ /* 0x002fe20000010000 */
[----:B------:R-:W-:Y:S01]  /*34f0*/  MOV R191, 0xffffffff ;  /* 0xffffffff00bf7802 */ /* 0x000fe20000000f00 */
[----:B------:R-:W-:Y:S01]  /*3500*/  IMAD.MOV.U32 R49, RZ, RZ, 0x2 ;  /* 0x00000002ff317424 */ /* 0x000fe200078e00ff */
[----:B------:R-:W-:Y:S02]  /*3510*/  MOV R44, R48 ;  /* 0x00000030002c7202 */ /* 0x000fe40000000f00 */
[----:B------:R-:W-:Y:S02]  /*3520*/  MOV R40, 0x3540 ;  /* 0x0000354000287802 */ /* 0x000fe40000000f00 */
[----:B------:R-:W-:Y:S05]  /*3530*/  CALL.REL.NOINC `($__internal_47_$__cuda_sm70_shflsync_down_p) ;  /* 0x0000018000007944 */ /* 0x000fea0003c00000 */
[----:B0-----:R-:W-:Y:S01]  /*3540*/  HFMA2.MMA R49, -RZ, RZ, 0, 1.1920928955078125e-07 ;  /* 0x00000002ff317435 */ /* 0x001fe200000001ff */
[----:B-1----:R-:W-:Y:S01]  /*3550*/  MOV R43, R44 ;  /* 0x0000002c002b7202 */ /* 0x002fe20000000f00 */
[----:B------:R-:W-:Y:S01]  /*3560*/  IMAD.MOV.U32 R44, RZ, RZ, R47 ;  /* 0x000000ffff2c7224 */ /* 0x000fe200078e002f */
[----:B------:R-:W-:-:S02]  /*3570*/  MOV R46, 0x1f ;  /* 0x0000001f002e7802 */ /* 0x000fc40000000f00 */
[----:B------:R-:W-:Y:S02]  /*3580*/  MOV R191, 0xffffffff ;  /* 0xffffffff00bf7802 */ /* 0x000fe40000000f00 */
[----:B------:R-:W-:Y:S02]  /*3590*/  MOV R40, 0x35b0 ;  /* 0x000035b000287802 */ /* 0x000fe40000000f00 */
[----:B------:R-:W-:Y:S05]  /*35a0*/  CALL.REL.NOINC `($__internal_47_$__cuda_sm70_shflsync_down_p) ;  /* 0x0000011000007944 */ /* 0x000fea0003c00000 */
[----:B------:R-:W-:Y:S01]  /*35b0*/  FADD.FTZ R45, R43, R48 ;  /* 0x000000302b2d7221 */ /* 0x000fe20000010000 */
[----:B0-----:R-:W-:Y:S01]  /*35c0*/  HFMA2.MMA R49, -RZ, RZ, 0, 5.9604644775390625e-08 ;  /* 0x00000001ff317435 */ /* 0x001fe200000001ff */
[----:B-1----:R-:W-:Y:S01]  /*35d0*/  FADD.FTZ R47, R47, R44 ;  /* 0x0000002c2f2f7221 */ /* 0x002fe20000010000 */
[----:B------:R-:W-:Y:S01]  /*35e0*/  MOV R191, 0xffffffff ;  /* 0xffffffff00bf7802 */ /* 0x000fe20000000f00 */
[----:B------:R-:W-:Y:S01]  /*35f0*/  IMAD.MOV.U32 R46, RZ, RZ, 0x1f ;  /* 0x0000001fff2e7424 */ /* 0x000fe200078e00ff */
[----:B------:R-:W-:Y:S02]  /*3600*/  MOV R44, R45 ;  /* 0x0000002d002c7202 */ /* 0x000fe40000000f00 */
[----:B------:R-:W-:Y:S02]  /*3610*/  MOV R40, 0x3630 ;  /* 0x0000363000287802 */ /* 0x000fe40000000f00 */
[----:B------:R-:W-:Y:S05]  /*3620*/  CALL.REL.NOINC `($__internal_47_$__cuda_sm70_shflsync_down_p) ;  /* 0x0000009000007944 */ /* 0x000fea0003c00000 */
[----:B0-----:R-:W-:Y:S01]  /*3630*/  HFMA2.MMA R46, -RZ, RZ, 0, 1.847743988037109375e-06 ;  /* 0x0000001fff2e7435 */ /* 0x001fe200000001ff */
[----:B-1----:R-:W-:Y:S01]  /*3640*/  MOV R48, R44 ;  /* 0x0000002c00307202 */ /* 0x002fe20000000f00 */
[----:B------:R-:W-:Y:S01]  /*3650*/  IMAD.MOV.U32 R49, RZ, RZ, 0x1 ;  /* 0x00000001ff317424 */ /* 0x000fe200078e00ff */
[----:B------:R-:W-:-:S02]  /*3660*/  MOV R44, R47 ;  /* 0x0000002f002c7202 */ /* 0x000fc40000000f00 */
[----:B------:R-:W-:Y:S02]  /*3670*/  MOV R191, 0xffffffff ;  /* 0xffffffff00bf7802 */ /* 0x000fe40000000f00 */
[----:B------:R-:W-:Y:S02]  /*3680*/  MOV R40, 0x36a0 ;  /* 0x000036a000287802 */ /* 0x000fe40000000f00 */
[----:B------:R-:W-:Y:S05]  /*3690*/  CALL.REL.NOINC `($__internal_47_$__cuda_sm70_shflsync_down_p) ;  /* 0x0000002000007944 */ /* 0x000fea0003c00000 */
[----:B-1----:R-:W-:Y:S01]  /*36a0*/  MOV R40, R44 ;  /* 0x0000002c00287202 */ /* 0x002fe20000000f00 */
[----:B0-----:R-:W-:Y:S05]  /*36b0*/  BRA `(.L_x_748) ;  /* 0xffffe02000007947 */ /* 0x001fea000383ffff */
        .weak           $__internal_47_$__cuda_sm70_shflsync_down_p
        .type           $__internal_47_$__cuda_sm70_shflsync_down_p,@function
        .size           $__internal_47_$__cuda_sm70_shflsync_down_p,(.L_x_2065 - $__internal_47_$__cuda_sm70_shflsync_down_p)
$__internal_47_$__cuda_sm70_shflsync_down_p:
[----:B------:R-:W-:Y:S01]  /*36c0*/  HFMA2.MMA R41, -RZ, RZ, 0, 0 ;  /* 0x00000000ff297435 */ /* 0x000fe200000001ff */
[----:B------:R-:W-:Y:S04]  /*36d0*/  WARPSYNC R191 ;  /* 0x000000bf00007348 */ /* 0x000fe80003800000 */
[----:B------:R0:W1:Y:S01]  /*36e0*/  SHFL.DOWN PT, R44, R44, R49, R46 ;  /* 0x080000312c2c7389 */ /* 0x00006200000e002e */
[----:B------:R-:W-:Y:S05]  /*36f0*/  RET.REL.NODEC R40 `(_ZN10layer_norm31ln_parallel_residual_bwd_kernelINS_13Kernel_traitsI13__nv_bfloat16S2_fS2_fjLj3072ELj1ELj1ELj4ELj16ENS_18Kernel_traits_baseILj3072ES2_S2_fS2_fjLj128EEEEELb1ELb1ELb1EEEvNS_9BwdParamsE) ;  /* 0xffffc90028007950 */ /* 0x000fea0003c3ffff */
.L_x_749:
        /* <DEDUP_REMOVED lines=16> */
.L_x_2065:


//--------------------- .text._ZN10layer_norm31ln_parallel_residual_bwd_kernelINS_13Kernel_traitsIf13__nv_bfloat16fS2_fjLj3072ELj1ELj1ELj4ELj16ENS_18Kernel_traits_baseILj3072EfS2_fS2_fjLj128EEEEELb0ELb0ELb0EEEvNS_9BwdParamsE --------------------------
	.section	.text._ZN10layer_norm31ln_parallel_residual_bwd_kernelINS_13Kernel_traitsIf13__nv_bfloat16fS2_fjLj3072ELj1ELj1ELj4ELj16ENS_18Kernel_traits_baseILj3072EfS2_fS2_fjLj128EEEEELb0ELb0ELb0EEEvNS_9BwdParamsE,"ax",@progbits
	.sectioninfo	@"SHI_REGISTERS=255"
	.align	128
        .global         _ZN10layer_norm31ln_parallel_residual_bwd_kernelINS_13Kernel_traitsIf13__nv_bfloat16fS2_fjLj3072ELj1ELj1ELj4ELj16ENS_18Kernel_traits_baseILj3072EfS2_fS2_fjLj128EEEEELb0ELb0ELb0EEEvNS_9BwdParamsE
        .type           _ZN10layer_norm31ln_parallel_residual_bwd_kernelINS_13Kernel_traitsIf13__nv_bfloat16fS2_fjLj3072ELj1ELj1ELj4ELj16ENS_18Kernel_traits_baseILj3072EfS2_fS2_fjLj128EEEEELb0ELb0ELb0EEEvNS_9BwdParamsE,@function
        .size           _ZN10layer_norm31ln_parallel_residual_bwd_kernelINS_13Kernel_traitsIf13__nv_bfloat16fS2_fjLj3072ELj1ELj1ELj4ELj16ENS_18Kernel_traits_baseILj3072EfS2_fS2_fjLj128EEEEELb0ELb0ELb0EEEvNS_9BwdParamsE,(.L_x_2066 - _ZN10layer_norm31ln_parallel_residual_bwd_kernelINS_13Kernel_traitsIf13__nv_bfloat16fS2_fjLj3072ELj1ELj1ELj4ELj16ENS_18Kernel_traits_baseILj3072EfS2_fS2_fjLj128EEEEELb0ELb0ELb0EEEvNS_9BwdParamsE)
        .other          _ZN10layer_norm31ln_parallel_residual_bwd_kernelINS_13Kernel_traitsIf13__nv_bfloat16fS2_fjLj3072ELj1ELj1ELj4ELj16ENS_18Kernel_traits_baseILj3072EfS2_fS2_fjLj128EEEEELb0ELb0ELb0EEEvNS_9BwdParamsE,@"STO_CUDA_ENTRY STV_DEFAULT"
_ZN10layer_norm31ln_parallel_residual_bwd_kernelINS_13Kernel_traitsIf13__nv_bfloat16fS2_fjLj3072ELj1ELj1ELj4ELj16ENS_18Kernel_traits_baseILj3072EfS2_fS2_fjLj128EEEEELb0ELb0ELb0EEEvNS_9BwdParamsE:
.text._ZN10layer_norm31ln_parallel_residual_bwd_kernelINS_13Kernel_traitsIf13__nv_bfloat16fS2_fjLj3072ELj1ELj1ELj4ELj16ENS_18Kernel_traits_baseILj3072EfS2_fS2_fjLj128EEEEELb0ELb0ELb0EEEvNS_9BwdParamsE:
        /* <DEDUP_REMOVED lines=20> */
[----:B------:R0:W5:Y:S03]  /*0140*/  @P2 LDG.E.128 R168, [R2.64+0x10] ;  /* 0x0000100402a82981 */ /* 0x000166000c1e1d00 */
[C---:B------:R-:W-:Y:S01]  /*0150*/  @P3 IMAD.WIDE.U32 R12, R8.reuse, R13, c[0x0][0x1b8] ;  /* 0x00006e00080c3625 */ /* 0x040fe200078e000d */
[----:B------:R-:W-:Y:S01]  /*0160*/  @P3 IADD3 R8, R8, 0x80, RZ ;  /* 0x0000008008083810 */ /* 0x000fe20007ffe0ff */
[----:B------:R0:W5:Y:S04]  /*0170*/  @P2 LDG.E.128 R164, [R4.64] ;  /* 0x0000000404a42981 */ /* 0x000168000c1e1d00 */
[CC--:B------:R-:W-:Y:S01]  /*0180*/  @P4 IMAD.WIDE.U32 R6, R8.reuse, R9.reuse, c[0x0][0x1b0] ;  /* 0x00006c0008064625 */ /* 0x0c0fe200078e0009 */
[----:B------:R0:W5:Y:S03]  /*0190*/  @P2 LDG.E.128 R160, [R4.64+0x10] ;  /* 0x0000100404a02981 */ /* 0x000166000c1e1d00 */
[----:B------:R-:W-:Y:S01]  /*01a0*/  @P4 IMAD.WIDE.U32 R8, R8, R9, c[0x0][0x1b8] ;  /* 0x00006e0008084625 */ /* 0x000fe200078e0009 */
[----:B------:R0:W5:Y:S04]  /*01b0*/  @P3 LDG.E.128 R156, [R10.64] ;  /* 0x000000040a9c3981 */ /* 0x000168000c1e1d00 */
[----:B------:R0:W5:Y:S04]  /*01c0*/  @P3 LDG.E.128 R152, [R10.64+0x10] ;  /* 0x000010040a983981 */ /* 0x000168000c1e1d00 */
[----:B------:R0:W5:Y:S04]  /*01d0*/  @P3 LDG.E.128 R148, [R12.64] ;  /* 0x000000040c943981 */ /* 0x000168000c1e1d00 */
[----:B------:R0:W5:Y:S04]  /*01e0*/  @P3 LDG.E.128 R144, [R12.64+0x10] ;  /* 0x000010040c903981 */ /* 0x000168000c1e1d00 */
        /* <DEDUP_REMOVED lines=58> */
[----:B------:R-:W-:-:S06]  /*0590*/  MOV R125, RZ ;  /* 0x000000ff007d7202 */ /* 0x000fcc0000000f00 */
.L_x_765:
[----:B------:R-:W-:-:S05]  /*05a0*/  MOV R197, 0x4 ;  /* 0x0000000400c57802 */ /* 0x000fca0000000f00 */
[----:B------:R-:W-:-:S04]  /*05b0*/  IMAD.WIDE R198, R0, R197, c[0x0][0x1a0] ;  /* 0x0000680000c67625 */ /* 0x000fc800078e02c5 */
[C---:B------:R-:W-:Y:S01]  /*05c0*/  IMAD.WIDE R196, R0.reuse, R197, c[0x0][0x1a8] ;  /* 0x00006a0000c47625 */ /* 0x040fe200078e02c5 */
[----:B-----5:R1:W5:Y:S04]  /*05d0*/  LDG.E R225, [R198.64] ;  /* 0x00000004c6e17981 */ /* 0x020368000c1e1900 */
[----:B------:R1:W5:Y:S01]  /*05e0*/  LDG.E R6, [R196.64] ;  /* 0x00000004c4067981 */ /* 0x000362000c1e1900 */
[----:B------:R-:W-:Y:S01]  /*05f0*/  IMAD R2, R0, c[0x0][0x168], RZ ;  /* 0x00005a0000027a24 */ /* 0x000fe200078e02ff */
[----:B------:R-:W-:Y:S01]  /*0600*/  BSSY B0, `(.L_x_751) ;  /* 0x000007b000007945 */ /* 0x000fe20003800000 */
[----:B------:R-:W-:Y:S02]  /*0610*/  MOV R217, RZ ;  /* 0x000000ff00d97202 */ /* 0x000fe40000000f00 */
[----:B------:R-:W-:-:S02]  /*0620*/  MOV R218, RZ ;  /* 0x000000ff00da7202 */ /* 0x000fc40000000f00 */
[----:B------:R-:W-:-:S04]  /*0630*/  SHF.R.S32.HI R201, RZ, 0x1f, R2 ;  /* 0x0000001fffc97819 */ /* 0x000fc80000011402 */
[----:B------:R-:W-:Y:S02]  /*0640*/  LEA.HI R2, R201, R2, RZ, 0x3 ;  /* 0x00000002c9027211 */ /* 0x000fe400078f18ff */
[----:B------:R-:W-:-:S04]  /*0650*/  LOP3.LUT R201, R250, 0x7f, RZ, 0xc0, !PT ;  /* 0x0000007ffac97812 */ /* 0x000fc800078ec0ff */
[----:B------:R-:W-:-:S04]  /*0660*/  LEA.HI.SX32 R2, R2, R201, 0x1d ;  /* 0x000000c902027211 */ /* 0x000fc800078feaff */
[----:B------:R-:W-:Y:S01]  /*0670*/  MOV R219, R2 ;  /* 0x0000000200db7202 */ /* 0x000fe20000000f00 */
[----:B------:R-:W-:Y:S05]  /*0680*/  @!P2 BRA `(.L_x_752) ;  /* 0x000007200000a947 */ /* 0x000fea0003800000 */
[----:B-1----:R-:W-:Y:S01]  /*0690*/  HFMA2.MMA R201, -RZ, RZ, 0, 9.5367431640625e-07 ;  /* 0x00000010ffc97435 */ /* 0x002fe200000001ff */
[----:B------:R-:W-:-:S04]  /*06a0*/  LEA R216, P0, R2, c[0x0][0x188], 0x5 ;  /* 0x0000620002d87a11 */ /* 0x000fc800078028ff */
[----:B------:R-:W-:-:S05]  /*06b0*/  LEA.HI.X R217, R2, c[0x0][0x18c], RZ, 0x5, P0 ;  /* 0x0000630002d97a11 */ /* 0x000fca00000f2cff */
[CC--:B------:R-:W-:Y:S01]  /*06c0*/  IMAD.WIDE.U32 R196, R2.reuse, R201.reuse, c[0x0][0x210] ;  /* 0x0000840002c47625 */ /* 0x0c0fe200078e00c9 */
[----:B------:R1:W2:Y:S03]  /*06d0*/  LDG.E.128 R208, [R216.64] ;  /* 0x00000004d8d07981 */ /* 0x0002a6000c1e1d00 */
[----:B------:R-:W-:Y:S02]  /*06e0*/  IMAD.WIDE.U32 R200, R2, R201, c[0x0][0x208] ;  /* 0x0000820002c87625 */ /* 0x000fe400078e00c9 */
[----:B------:R-:W3:Y:S04]  /*06f0*/  LDG.E.128 R196, [R196.64] ;  /* 0x00000004c4c47981 */ /* 0x000ee8000c1e1d00 */
[----:B------:R-:W4:Y:S04]  /*0700*/  LDG.E.128 R200, [R200.64] ;  /* 0x00000004c8c87981 */ /* 0x000f28000c1e1d00 */
[----:B-1----:R-:W4:Y:S01]  /*0710*/  LDG.E.128 R216, [R216.64+0x10] ;  /* 0x00001004d8d87981 */ /* 0x002f22000c1e1d00 */
[----:B------:R-:W-:-:S04]  /*0720*/  ISETP.NE.U32.AND P0, PT, RZ, c[0x0][0x218], PT ;  /* 0x00008600ff007a0c */ /* 0x000fc80003f05070 */
[----:B------:R-:W-:-:S13]  /*0730*/  ISETP.NE.AND.EX P0, PT, RZ, c[0x0][0x21c], PT, P0 ;  /* 0x00008700ff007a0c */ /* 0x000fda0003f05300 */
[----:B------:R-:W-:-:S04]  /*0740*/  @P0 LEA R4, P1, R2, c[0x0][0x218], 0x5 ;  /* 0x0000860002040a11 */ /* 0x000fc800078228ff */
[----:B------:R-:W-:-:S05]  /*0750*/  @P0 LEA.HI.X R5, R2, c[0x0][0x21c], RZ, 0x5, P1 ;  /* 0x0000870002050a11 */ /* 0x000fca00008f2cff */
[----:B------:R1:W5:Y:S04]  /*0760*/  @P0 LDG.E.128 R28, [R4.64] ;  /* 0x00000004041c0981 */ /* 0x000368000c1e1d00 */
[----:B------:R1:W5:Y:S01]  /*0770*/  @P0 LDG.E.128 R24, [R4.64+0x10] ;  /* 0x0000100404180981 */ /* 0x000362000c1e1d00 */
[----:B0-----:R-:W-:-:S04]  /*0780*/  ISETP.NE.AND P0, PT, R249, RZ, PT ;  /* 0x000000fff900720c */ /* 0x001fc80003f05270 */
[----:B-----5:R-:W-:-:S05]  /*0790*/  FSEL R213, R225, RZ, !P0 ;  /* 0x000000ffe1d57208 */ /* 0x020fca0004000000 */
[--C-:B--2---:R-:W-:Y:S02]  /*07a0*/  FADD.FTZ R7, R211, -R213.reuse ;  /* 0x800000d5d3077221 */ /* 0x104fe40000010000 */
[----:B------:R-:W-:Y:S02]  /*07b0*/  FADD.FTZ R235, R209, -R213 ;  /* 0x800000d5d1eb7221 */ /* 0x000fe40000010000 */
[----:B------:R-:W-:Y:S01]  /*07c0*/  FMUL.FTZ R7, R6, R7 ;  /* 0x0000000706077220 */ /* 0x000fe20000410000 */
[----:B---3--:R-:W-:Y:S01]  /*07d0*/  PRMT R8, RZ, 0x7610, R197 ;  /* 0x00007610ff087816 */ /* 0x008fe200000000c5 */
[--C-:B------:R-:W-:Y:S02]  /*07e0*/  FADD.FTZ R3, R208, -R213.reuse ;  /* 0x800000d5d0037221 */ /* 0x100fe40000010000 */
[----:B------:R-:W-:Y:S01]  /*07f0*/  FADD.FTZ R237, R210, -R213 ;  /* 0x800000d5d2ed7221 */ /* 0x000fe20000010000 */
[----:B----4-:R-:W-:Y:S01]  /*0800*/  PRMT R240, RZ, 0x7610, R201 ;  /* 0x00007610fff07816 */ /* 0x010fe200000000c9 */
[----:B------:R-:W-:-:S02]  /*0810*/  FMUL.FTZ R10, R167, R8 ;  /* 0x00000008a70a7220 */ /* 0x000fc40000410000 */
[C---:B------:R-:W-:Y:S02]  /*0820*/  FADD.FTZ R211, -R213.reuse, R216 ;  /* 0x000000d8d5d37221 */ /* 0x040fe40000010100 */
[C---:B------:R-:W-:Y:S02]  /*0830*/  FADD.FTZ R9, -R213.reuse, R217 ;  /* 0x000000d9d5097221 */ /* 0x040fe40000010100 */
[C---:B------:R-:W-:Y:S02]  /*0840*/  FADD.FTZ R209, -R213.reuse, R218 ;  /* 0x000000dad5d17221 */ /* 0x040fe40000010100 */
[----:B------:R-:W-:Y:S01]  /*0850*/  FADD.FTZ R213, -R213, R219 ;  /* 0x000000dbd5d57221 */ /* 0x000fe20000010100 */
[----:B------:R-:W-:Y:S01]  /*0860*/  PRMT R219, RZ, 0x5410, R197 ;  /* 0x00005410ffdb7816 */ /* 0x000fe200000000c5 */
[----:B------:R-:W-:Y:S01]  /*0870*/  FADD.FTZ R55, R55, R8 ;  /* 0x0000000837377221 */ /* 0x000fe20000010000 */
[----:B------:R-:W-:Y:S01]  /*0880*/  PRMT R197, RZ, 0x5410, R198 ;  /* 0x00005410ffc57816 */ /* 0x000fe200000000c6 */
[----:B------:R-:W-:-:S02]  /*0890*/  FFMA.FTZ R79, R7, R8, R79 ;  /* 0x00000008074f7223 */ /* 0x000fc4000001004f */
[----:B------:R-:W-:Y:S01]  /*08a0*/  FMUL.FTZ R8, R6, R211 ;  /* 0x000000d306087220 */ /* 0x000fe20000410000 */
[----:B------:R-:W-:Y:S01]  /*08b0*/  PRMT R239, RZ, 0x5410, R202 ;  /* 0x00005410ffef7816 */ /* 0x000fe200000000ca */
[----:B------:R-:W-:Y:S01]  /*08c0*/  FADD.FTZ R103, R103, R240 ;  /* 0x000000f067677221 */ /* 0x000fe20000010000 */
[--C-:B------:R-:W-:Y:S01]  /*08d0*/  PRMT R217, RZ, 0x5410, R196.reuse ;  /* 0x00005410ffd97816 */ /* 0x100fe200000000c4 */
[-C--:B------:R-:W-:Y:S01]  /*08e0*/  FFMA.FTZ R127, R7, R240.reuse, R127 ;  /* 0x000000f0077f7223 */ /* 0x080fe2000001007f */
[----:B------:R-:W-:Y:S01]  /*08f0*/  PRMT R196, RZ, 0x7610, R196 ;  /* 0x00007610ffc47816 */ /* 0x000fe200000000c4 */
[----:B------:R-:W-:Y:S02]  /*0900*/  FFMA.FTZ R240, R175, R240, R10 ;  /* 0x000000f0aff07223 */ /* 0x000fe4000001000a */
[----:B------:R-:W-:Y:S02]  /*0910*/  FMUL.FTZ R10, R160, R197 ;  /* 0x000000c5a00a7220 */ /* 0x000fe40000410000 */
[----:B------:R-:W-:-:S02]  /*0920*/  FADD.FTZ R48, R48, R197 ;  /* 0x000000c530307221 */ /* 0x000fc40000010000 */
[----:B------:R-:W-:Y:S01]  /*0930*/  FFMA.FTZ R72, R8, R197, R72 ;  /* 0x000000c508487223 */ /* 0x000fe20000010048 */
[----:B------:R-:W-:Y:S01]  /*0940*/  PRMT R197, RZ, 0x5410, R199 ;  /* 0x00005410ffc57816 */ /* 0x000fe200000000c7 */
[----:B-1----:R-:W-:Y:S01]  /*0950*/  FMUL.FTZ R4, R6, R235 ;  /* 0x000000eb06047220 */ /* 0x002fe20000410000 */
[----:B------:R-:W-:Y:S01]  /*0960*/  PRMT R235, RZ, 0x5410, R203 ;  /* 0x00005410ffeb7816 */ /* 0x000fe200000000cb */
[----:B------:R-:W-:Y:S02]  /*0970*/  FADD.FTZ R96, R96, R239 ;  /* 0x000000ef60607221 */ /* 0x000fe40000010000 */
[-C--:B------:R-:W-:Y:S02]  /*0980*/  FFMA.FTZ R120, R8, R239.reuse, R120 ;  /* 0x000000ef08787223 */ /* 0x080fe40000010078 */
[----:B------:R-:W-:Y:S02]  /*0990*/  FFMA.FTZ R239, R168, R239, R10 ;  /* 0x000000efa8ef7223 */ /* 0x000fe4000001000a */
[----:B------:R-:W-:-:S02]  /*09a0*/  FMUL.FTZ R245, R165, R196 ;  /* 0x000000c4a5f57220 */ /* 0x000fc40000410000 */
[----:B------:R-:W-:Y:S02]  /*09b0*/  FADD.FTZ R53, R53, R196 ;  /* 0x000000c435357221 */ /* 0x000fe40000010000 */
[----:B------:R-:W-:Y:S02]  /*09c0*/  FFMA.FTZ R77, R4, R196, R77 ;  /* 0x000000c4044d7223 */ /* 0x000fe4000001004d */
[----:B------:R-:W-:Y:S02]  /*09d0*/  FMUL.FTZ R10, R6, R209 ;  /* 0x000000d1060a7220 */ /* 0x000fe40000410000 */
[----:B------:R-:W-:Y:S02]  /*09e0*/  FMUL.FTZ R196, R162, R197 ;  /* 0x000000c5a2c47220 */ /* 0x000fe40000410000 */
[----:B------:R-:W-:Y:S02]  /*09f0*/  FADD.FTZ R98, R98, R235 ;  /* 0x000000eb62627221 */ /* 0x000fe40000010000 */
[----:B------:R-:W-:-:S02]  /*0a00*/  FFMA.FTZ R122, R10, R235, R122 ;  /* 0x000000eb0a7a7223 */ /* 0x000fc4000001007a */
[----:B------:R-:W-:Y:S01]  /*0a10*/  FFMA.FTZ R235, R170, R235, R196 ;  /* 0x000000ebaaeb7223 */ /* 0x000fe200000100c4 */
[----:B------:R-:W-:Y:S01]  /*0a20*/  PRMT R196, RZ, 0x7610, R199 ;  /* 0x00007610ffc47816 */ /* 0x000fe200000000c7 */
[----:B------:R-:W-:Y:S01]  /*0a30*/  FMUL.FTZ R216, R164, R217 ;  /* 0x000000d9a4d87220 */ /* 0x000fe20000410000 */
[--C-:B------:R-:W-:Y:S01]  /*0a40*/  PRMT R5, RZ, 0x5410, R200.reuse ;  /* 0x00005410ff057816 */ /* 0x100fe200000000c8 */
[----:B------:R-:W-:Y:S01]  /*0a50*/  FMUL.FTZ R3, R6, R3 ;  /* 0x0000000306037220 */ /* 0x000fe20000410000 */
[----:B------:R-:W-:Y:S01]  /*0a60*/  PRMT R232, RZ, 0x7610, R203 ;  /* 0x00007610ffe87816 */ /* 0x000fe200000000cb */
[----:B------:R-:W-:Y:S01]  /*0a70*/  FADD.FTZ R50, R50, R197 ;  /* 0x000000c532327221 */ /* 0x000fe20000010000 */
[----:B------:R-:W-:Y:S01]  /*0a80*/  PRMT R200, RZ, 0x7610, R200 ;  /* 0x00007610ffc87816 */ /* 0x000fe200000000c8 */
[----:B------:R-:W-:Y:S02]  /*0a90*/  FFMA.FTZ R74, R10, R197, R74 ;  /* 0x000000c50a4a7223 */ /* 0x000fe4000001004a */
[----:B------:R-:W-:-:S02]  /*0aa0*/  FMUL.FTZ R213, R6, R213 ;  /* 0x000000d506d57220 */ /* 0x000fc40000410000 */
[----:B------:R-:W-:Y:S02]  /*0ab0*/  FMUL.FTZ R197, R163, R196 ;  /* 0x000000c4a3c57220 */ /* 0x000fe40000410000 */
[----:B------:R-:W-:Y:S02]  /*0ac0*/  FFMA.FTZ R216, R172, R5, R216 ;  /* 0x00000005acd87223 */ /* 0x000fe400000100d8 */
[----:B------:R-:W-:Y:S02]  /*0ad0*/  FADD.FTZ R52, R52, R217 ;  /* 0x000000d934347221 */ /* 0x000fe40000010000 */
[----:B------:R-:W-:Y:S01]  /*0ae0*/  FFMA.FTZ R76, R3, R217, R76 ;  /* 0x000000d9034c7223 */ /* 0x000fe2000001004c */
[----:B------:R-:W-:Y:S01]  /*0af0*/  PRMT R217, RZ, 0x5410, R201 ;  /* 0x00005410ffd97816 */ /* 0x000fe200000000c9 */
[----:B------:R-:W-:Y:S02]  /*0b00*/  FADD.FTZ R99, R99, R232 ;  /* 0x000000e863637221 */ /* 0x000fe40000010000 */
[----:B------:R-:W-:-:S02]  /*0b10*/  FFMA.FTZ R123, R213, R232, R123 ;  /* 0x000000e8d57b7223 */ /* 0x000fc4000001007b */
[----:B------:R-:W-:Y:S02]  /*0b20*/  FFMA.FTZ R232, R171, R232, R197 ;  /* 0x000000e8abe87223 */ /* 0x000fe400000100c5 */
[----:B------:R-:W-:Y:S02]  /*0b30*/  FADD.FTZ R51, R51, R196 ;  /* 0x000000c433337221 */ /* 0x000fe40000010000 */
[----:B------:R-:W-:Y:S02]  /*0b40*/  FFMA.FTZ R75, R213, R196, R75 ;  /* 0x000000c4d54b7223 */ /* 0x000fe4000001004b */
[----:B------:R-:W-:Y:S02]  /*0b50*/  FFMA.FTZ R245, R173, R200, R245 ;  /* 0x000000c8adf57223 */ /* 0x000fe400000100f5 */
[----:B------:R-:W-:Y:S02]  /*0b60*/  FMUL.FTZ R244, R166, R219 ;  /* 0x000000dba6f47220 */ /* 0x000fe40000410000 */
[----:B------:R-:W-:-:S02]  /*0b70*/  FADD.FTZ R196, RZ, R216 ;  /* 0x000000d8ffc47221 */ /* 0x000fc40000010000 */
[C---:B------:R-:W-:Y:S02]  /*0b80*/  FFMA.FTZ R197, R3.reuse, R216, RZ ;  /* 0x000000d803c57223 */ /* 0x040fe400000100ff */
[----:B------:R-:W-:Y:S02]  /*0b90*/  FADD.FTZ R100, R100, R5 ;  /* 0x0000000564647221 */ /* 0x000fe40000010000 */
[----:B------:R-:W-:Y:S02]  /*0ba0*/  FFMA.FTZ R124, R3, R5, R124 ;  /* 0x00000005037c7223 */ /* 0x000fe4000001007c */
[----:B------:R-:W-:Y:S02]  /*0bb0*/  FMUL.FTZ R5, R6, R237 ;  /* 0x000000ed06057220 */ /* 0x000fe40000410000 */
[----:B------:R-:W-:Y:S02]  /*0bc0*/  FFMA.FTZ R244, R174, R217, R244 ;  /* 0x000000d9aef47223 */ /* 0x000fe400000100f4 */
[----:B------:R-:W-:-:S02]  /*0bd0*/  FADD.FTZ R199, R196, R245 ;  /* 0x000000f5c4c77221 */ /* 0x000fc40000010000 */
[----:B------:R-:W-:Y:S01]  /*0be0*/  FFMA.FTZ R197, R4, R245, R197 ;  /* 0x000000f504c57223 */ /* 0x000fe200000100c5 */
[----:B------:R-:W-:Y:S01]  /*0bf0*/  PRMT R198, RZ, 0x7610, R198 ;  /* 0x00007610ffc67816 */ /* 0x000fe200000000c6 */
[----:B------:R-:W-:Y:S02]  /*0c00*/  FADD.FTZ R199, R199, R244 ;  /* 0x000000f4c7c77221 */ /* 0x000fe40000010000 */
[----:B------:R-:W-:Y:S01]  /*0c10*/  FFMA.FTZ R197, R5, R244, R197 ;  /* 0x000000f405c57223 */ /* 0x000fe200000100c5 */
[----:B------:R-:W-:Y:S01]  /*0c20*/  PRMT R202, RZ, 0x7610, R202 ;  /* 0x00007610ffca7816 */ /* 0x000fe200000000ca */
[----:B------:R-:W-:Y:S02]  /*0c30*/  FMUL.FTZ R9, R6, R9 ;  /* 0x0000000906097220 */ /* 0x000fe40000410000 */
[----:B------:R-:W-:Y:S02]  /*0c40*/  FMUL.FTZ R237, R161, R198 ;  /* 0x000000c6a1ed7220 */ /* 0x000fe40000410000 */
[----:B------:R-:W-:-:S02]  /*0c50*/  FADD.FTZ R196, R199, R240 ;  /* 0x000000f0c7c47221 */ /* 0x000fc40000010000 */
        /* <DEDUP_REMOVED lines=21> */
.L_x_752:
[----:B-1----:R-:W-:Y:S05]  /*0db0*/  BSYNC B0 ;  /* 0x0000000000007941 */ /* 0x002fea0003800000 */
.L_x_751:
        /* <DEDUP_REMOVED lines=10> */
[----:B-1----:R-:W3:Y:S01]  /*0e60*/  LDG.E.128 R208, [R208.64+0x10] ;  /* 0x00001004d0d07981 */ /* 0x002ee2000c1e1d00 */
[----:B------:R-:W-:-:S04]  /*0e70*/  ISETP.NE.U32.AND P0, PT, RZ, c[0x0][0x218], PT ;  /* 0x00008600ff007a0c */ /* 0x000fc80003f05070 */
[----:B------:R-:W-:-:S13]  /*0e80*/  ISETP.NE.AND.EX P0, PT, RZ, c[0x0][0x21c], PT, P0 ;  /* 0x00008700ff007a0c */ /* 0x000fda0003f05300 */
[----:B------:R-:W-:-:S04]  /*0e90*/  @P0 LEA R230, P1, R219, c[0x0][0x218], 0x5 ;  /* 0x00008600dbe60a11 */ /* 0x000fc800078228ff */
[----:B------:R-:W-:-:S05]  /*0ea0*/  @P0 LEA.HI.X R231, R219, c[0x0][0x21c], RZ, 0x5, P1 ;  /* 0x00008700dbe70a11 */ /* 0x000fca00008f2cff */
[----:B------:R1:W5:Y:S04]  /*0eb0*/  @P0 LDG.E.128 R20, [R230.64] ;  /* 0x00000004e6140981 */ /* 0x000368000c1e1d00 */
[----:B------:R1:W5:Y:S01]  /*0ec0*/  @P0 LDG.E.128 R16, [R230.64+0x10] ;  /* 0x00001004e6100981 */ /* 0x000362000c1e1d00 */
[----:B0-----:R-:W-:-:S04]  /*0ed0*/  ISETP.NE.AND P0, PT, R249, RZ, PT ;  /* 0x000000fff900720c */ /* 0x001fc80003f05270 */
[----:B-----5:R-:W-:Y:S02]  /*0ee0*/  FSEL R11, R225, RZ, !P0 ;  /* 0x000000ffe10b7208 */ /* 0x020fe40004000000 */
[----:B------:R-:W-:-:S03]  /*0ef0*/  IADD3 R219, R219, 0x80, RZ ;  /* 0x00000080dbdb7810 */ /* 0x000fc60007ffe0ff */
[C---:B--2---:R-:W-:Y:S02]  /*0f00*/  FADD.FTZ R243, -R11.reuse, R13 ;  /* 0x0000000d0bf37221 */ /* 0x044fe40000010100 */
[C---:B------:R-:W-:Y:S02]  /*0f10*/  FADD.FTZ R13, -R11.reuse, R15 ;  /* 0x0000000f0b0d7221 */ /* 0x040fe40000010100 */
[C---:B------:R-:W-:Y:S02]  /*0f20*/  FADD.FTZ R221, -R11.reuse, R12 ;  /* 0x0000000c0bdd7221 */ /* 0x040fe40000010100 */
[C---:B------:R-:W-:Y:S02]  /*0f30*/  FADD.FTZ R251, -R11.reuse, R14 ;  /* 0x0000000e0bfb7221 */ /* 0x040fe40000010100 */
[C---:B---3--:R-:W-:Y:S02]  /*0f40*/  FADD.FTZ R15, -R11.reuse, R209 ;  /* 0x000000d10b0f7221 */ /* 0x048fe40000010100 */
[----:B------:R-:W-:-:S02]  /*0f50*/  FADD.FTZ R229, -R11, R208 ;  /* 0x000000d00be57221 */ /* 0x000fc40000010100 */
[C---:B------:R-:W-:Y:S02]  /*0f60*/  FADD.FTZ R209, -R11.reuse, R210 ;  /* 0x000000d20bd17221 */ /* 0x040fe40000010100 */
[----:B------:R-:W-:Y:S01]  /*0f70*/  FADD.FTZ R211, -R11, R211 ;  /* 0x000000d30bd37221 */ /* 0x000fe20000010100 */
[----:B------:R-:W-:Y:S01]  /*0f80*/  PRMT R11, RZ, 0x5410, R196 ;  /* 0x00005410ff0b7816 */ /* 0x000fe200000000c4 */
[----:B------:R-:W-:Y:S01]  /*0f90*/  FMUL.FTZ R221, R6, R221 ;  /* 0x000000dd06dd7220 */ /* 0x000fe20000410000 */
[----:B----4-:R-:W-:-:S03]  /*0fa0*/  PRMT R247, RZ, 0x5410, R200 ;  /* 0x00005410fff77816 */ /* 0x010fc600000000c8 */
[----:B------:R-:W-:Y:S02]  /*0fb0*/  FMUL.FTZ R12, R148, R11 ;  /* 0x0000000b940c7220 */ /* 0x000fe40000410000 */
[----:B------:R-:W-:Y:S02]  /*0fc0*/  FADD.FTZ R92, R92, R247 ;  /* 0x000000f75c5c7221 */ /* 0x000fe40000010000 */
[CC--:B------:R-:W-:Y:S02]  /*0fd0*/  FFMA.FTZ R116, R221.reuse, R247.reuse, R116 ;  /* 0x000000f7dd747223 */ /* 0x0c0fe40000010074 */
[----:B------:R-:W-:Y:S01]  /*0fe0*/  FFMA.FTZ R247, R156, R247, R12 ;  /* 0x000000f79cf77223 */ /* 0x000fe2000001000c */
[----:B------:R-:W-:Y:S01]  /*0ff0*/  PRMT R196, RZ, 0x7610, R196 ;  /* 0x00007610ffc47816 */ /* 0x000fe200000000c4 */
[----:B------:R-:W-:Y:S01]  /*1000*/  FMUL.FTZ R12, R6, R251 ;  /* 0x000000fb060c7220 */ /* 0x000fe20000410000 */
[----:B------:R-:W-:Y:S01]  /*1010*/  PRMT R251, RZ, 0x5410, R197 ;  /* 0x00005410fffb7816 */ /* 0x000fe200000000c5 */
[----:B------:R-:W-:Y:S01]  /*1020*/  FADD.FTZ R44, R44, R11 ;  /* 0x0000000b2c2c7221 */ /* 0x000fe20000010000 */
[----:B------:R-:W-:Y:S01]  /*1030*/  PRMT R14, RZ, 0x7610, R197 ;  /* 0x00007610ff0e7816 */ /* 0x000fe200000000c5 */
[----:B------:R-:W-:-:S02]  /*1040*/  FFMA.FTZ R68, R221, R11, R68 ;  /* 0x0000000bdd447223 */ /* 0x000fc40000010044 */
[C---:B------:R-:W-:Y:S02]  /*1050*/  FMUL.FTZ R11, R6.reuse, R243 ;  /* 0x000000f3060b7220 */ /* 0x040fe40000410000 */
[----:B------:R-:W-:Y:S01]  /*1060*/  FMUL.FTZ R13, R6, R13 ;  /* 0x0000000d060d7220 */ /* 0x000fe20000410000 */
[--C-:B-1----:R-:W-:Y:S01]  /*1070*/  PRMT R231, RZ, 0x5410, R201.reuse ;  /* 0x00005410ffe77816 */ /* 0x102fe200000000c9 */
[-C--:B------:R-:W-:Y:S01]  /*1080*/  FMUL.FTZ R243, R149, R196.reuse ;  /* 0x000000c495f37220 */ /* 0x080fe20000410000 */
[----:B------:R-:W-:Y:S01]  /*1090*/  PRMT R236, RZ, 0x7610, R201 ;  /* 0x00007610ffec7816 */ /* 0x000fe200000000c9 */
[----:B------:R-:W-:Y:S01]  /*10a0*/  FADD.FTZ R45, R45, R196 ;  /* 0x000000c42d2d7221 */ /* 0x000fe20000010000 */
[----:B------:R-:W-:Y:S01]  /*10b0*/  PRMT R197, RZ, 0x5410, R198 ;  /* 0x00005410ffc57816 */ /* 0x000fe200000000c6 */
[----:B------:R-:W-:Y:S02]  /*10c0*/  FFMA.FTZ R69, R11, R196, R69 ;  /* 0x000000c40b457223 */ /* 0x000fe40000010045 */
[----:B------:R-:W-:-:S02]  /*10d0*/  FMUL.FTZ R242, R150, R251 ;  /* 0x000000fb96f27220 */ /* 0x000fc40000410000 */
[-C--:B------:R-:W-:Y:S02]  /*10e0*/  FMUL.FTZ R196, R151, R14.reuse ;  /* 0x0000000e97c47220 */ /* 0x080fe40000410000 */
[----:B------:R-:W-:Y:S02]  /*10f0*/  FADD.FTZ R47, R47, R14 ;  /* 0x0000000e2f2f7221 */ /* 0x000fe40000010000 */
[----:B------:R-:W-:Y:S02]  /*1100*/  FFMA.FTZ R71, R13, R14, R71 ;  /* 0x0000000e0d477223 */ /* 0x000fe40000010047 */
[----:B------:R-:W-:Y:S02]  /*1110*/  FMUL.FTZ R14, R6, R229 ;  /* 0x000000e5060e7220 */ /* 0x000fe40000410000 */
[----:B------:R-:W-:Y:S02]  /*1120*/  FADD.FTZ R94, R94, R231 ;  /* 0x000000e75e5e7221 */ /* 0x000fe40000010000 */
[----:B------:R-:W-:-:S02]  /*1130*/  FFMA.FTZ R118, R12, R231, R118 ;  /* 0x000000e70c767223 */ /* 0x000fc40000010076 */
[----:B------:R-:W-:Y:S01]  /*1140*/  FFMA.FTZ R242, R158, R231, R242 ;  /* 0x000000e79ef27223 */ /* 0x000fe200000100f2 */
        /* <DEDUP_REMOVED lines=16> */
[----:B------:R-:W-:Y:S01]  /*1250*/  FFMA.FTZ R229, R154, R229, R196 ;  /* 0x000000e59ae57223 */ /* 0x000fe200000100c4 */
[----:B------:R-:W-:Y:S01]  /*1260*/  PRMT R196, RZ, 0x7610, R199 ;  /* 0x00007610ffc47816 */ /* 0x000fe200000000c7 */
[----:B------:R-:W-:Y:S01]  /*1270*/  FMUL.FTZ R214, R6, R211 ;  /* 0x000000d306d67220 */ /* 0x000fe20000410000 */
[----:B------:R-:W-:Y:S01]  /*1280*/  PRMT R200, RZ, 0x7610, R200 ;  /* 0x00007610ffc87816 */ /* 0x000fe200000000c8 */
[----:B------:R-:W-:Y:S01]  /*1290*/  FADD.FTZ R42, R42, R197 ;  /* 0x000000c52a2a7221 */ /* 0x000fe20000010000 */
[----:B------:R-:W-:Y:S01]  /*12a0*/  PRMT R226, RZ, 0x7610, R203 ;  /* 0x00007610ffe27816 */ /* 0x000fe200000000cb */
[----:B------:R-:W-:-:S02]  /*12b0*/  FFMA.FTZ R66, R212, R197, R66 ;  /* 0x000000c5d4427223 */ /* 0x000fc40000010042 */
[-C--:B------:R-:W-:Y:S02]  /*12c0*/  FMUL.FTZ R197, R147, R196.reuse ;  /* 0x000000c493c57220 */ /* 0x080fe40000410000 */
[----:B------:R-:W-:Y:S02]  /*12d0*/  FADD.FTZ R43, R43, R196 ;  /* 0x000000c42b2b7221 */ /* 0x000fe40000010000 */
[----:B------:R-:W-:Y:S02]  /*12e0*/  FFMA.FTZ R67, R214, R196, R67 ;  /* 0x000000c4d6437223 */ /* 0x000fe40000010043 */
[----:B------:R-:W-:Y:S02]  /*12f0*/  FFMA.FTZ R243, R157, R200, R243 ;  /* 0x000000c89df37223 */ /* 0x000fe400000100f3 */
[----:B------:R-:W-:Y:S02]  /*1300*/  FADD.FTZ R196, R217, R247 ;  /* 0x000000f7d9c47221 */ /* 0x000fe40000010000 */
[----:B------:R-:W-:-:S02]  /*1310*/  FFMA.FTZ R218, R221, R247, R218 ;  /* 0x000000f7ddda7223 */ /* 0x000fc400000100da */
[----:B------:R-:W-:Y:S02]  /*1320*/  FADD.FTZ R91, R91, R226 ;  /* 0x000000e25b5b7221 */ /* 0x000fe40000010000 */
[-C--:B------:R-:W-:Y:S02]  /*1330*/  FFMA.FTZ R115, R214, R226.reuse, R115 ;  /* 0x000000e2d6737223 */ /* 0x080fe40000010073 */
        /* <DEDUP_REMOVED lines=10> */
[----:B------:R-:W-:Y:S02]  /*13e0*/  FMUL.FTZ R15, R6, R15 ;  /* 0x0000000f060f7220 */ /* 0x000fe40000410000 */
        /* <DEDUP_REMOVED lines=17> */
.L_x_754:
[----:B------:R-:W-:Y:S05]  /*1500*/  BSYNC B0 ;  /* 0x0000000000007941 */ /* 0x000fea0003800000 */
.L_x_753:
        /* <DEDUP_REMOVED lines=19> */
[C---:B--2---:R-:W-:Y:S02]  /*1640*/  FADD.FTZ R219, -R220.reuse, R196 ;  /* 0x000000c4dcdb7221 */ /* 0x044fe40000010100 */
[C---:B------:R-:W-:Y:S02]  /*1650*/  FADD.FTZ R199, -R220.reuse, R199 ;  /* 0x000000c7dcc77221 */ /* 0x040fe40000010100 */
[----:B------:R-:W-:Y:S01]  /*1660*/  FADD.FTZ R225, -R220, R197 ;  /* 0x000000c5dce17221 */ /* 0x000fe20000010100 */
[----:B---3--:R-:W-:Y:S01]  /*1670*/  PRMT R223, RZ, 0x5410, R204 ;  /* 0x00005410ffdf7816 */ /* 0x008fe200000000cc */
[----:B------:R-:W-:Y:S01]  /*1680*/  FMUL.FTZ R224, R6, R219 ;  /* 0x000000db06e07220 */ /* 0x000fe20000410000 */
[----:B------:R-:W-:Y:S01]  /*1690*/  PRMT R196, RZ, 0x7610, R205 ;  /* 0x00007610ffc47816 */ /* 0x000fe200000000cd */
[----:B------:R-:W-:Y:S02]  /*16a0*/  FADD.FTZ R227, -R220, R198 ;  /* 0x000000c6dce37221 */ /* 0x000fe40000010100 */
[----:B------:R-:W-:-:S02]  /*16b0*/  FMUL.FTZ R246, R132, R223 ;  /* 0x000000df84f67220 */ /* 0x000fc40000410000 */
[C---:B----4-:R-:W-:Y:S02]  /*16c0*/  FADD.FTZ R215, -R220.reuse, R200 ;  /* 0x000000c8dcd77221 */ /* 0x050fe40000010100 */
[C---:B------:R-:W-:Y:S02]  /*16d0*/  FADD.FTZ R201, -R220.reuse, R201 ;  /* 0x000000c9dcc97221 */ /* 0x040fe40000010100 */
[C---:B------:R-:W-:Y:S02]  /*16e0*/  FADD.FTZ R197, -R220.reuse, R202 ;  /* 0x000000cadcc57221 */ /* 0x040fe40000010100 */
[----:B------:R-:W-:Y:S02]  /*16f0*/  FADD.FTZ R203, -R220, R203 ;  /* 0x000000cbdccb7221 */ /* 0x000fe40000010100 */
[----:B------:R-:W-:Y:S01]  /*1700*/  FMUL.FTZ R220, R6, R199 ;  /* 0x000000c706dc7220 */ /* 0x000fe20000410000 */
[----:B------:R-:W-:Y:S01]  /*1710*/  PRMT R199, RZ, 0x5410, R206 ;  /* 0x00005410ffc77816 */ /* 0x000fe200000000ce */
[----:B------:R-:W-:-:S02]  /*1720*/  FADD.FTZ R36, R36, R223 ;  /* 0x000000df24247221 */ /* 0x000fc40000010000 */
[----:B------:R-:W-:Y:S01]  /*1730*/  FFMA.FTZ R60, R224, R223, R60 ;  /* 0x000000dfe03c7223 */ /* 0x000fe2000001003c */
[----:B------:R-:W-:Y:S01]  /*1740*/  PRMT R233, RZ, 0x5410, R210 ;  /* 0x00005410ffe97816 */ /* 0x000fe200000000d2 */
[----:B------:R-:W-:Y:S01]  /*1750*/  FMUL.FTZ R223, R6, R225 ;  /* 0x000000e106df7220 */ /* 0x000fe20000410000 */
[----:B------:R-:W-:Y:S01]  /*1760*/  PRMT R225, RZ, 0x5410, R205 ;  /* 0x00005410ffe17816 */ /* 0x000fe200000000cd */
[-C--:B------:R-:W-:Y:S01]  /*1770*/  FMUL.FTZ R198, R135, R196.reuse ;  /* 0x000000c487c67220 */ /* 0x080fe20000410000 */
[----:B------:R-:W-:Y:S01]  /*1780*/  PRMT R234, RZ, 0x7610, R209 ;  /* 0x00007610ffea7816 */ /* 0x000fe200000000d1 */
[----:B------:R-:W-:Y:S01]  /*1790*/  FADD.FTZ R39, R39, R196 ;  /* 0x000000c427277221 */ /* 0x000fe20000010000 */
[----:B------:R-:W-:Y:S01]  /*17a0*/  PRMT R204, RZ, 0x7610, R204 ;  /* 0x00007610ffcc7816 */ /* 0x000fe200000000cc */
[----:B------:R-:W-:Y:S02]  /*17b0*/  FFMA.FTZ R63, R220, R196, R63 ;  /* 0x000000c4dc3f7223 */ /* 0x000fe4000001003f */
[----:B------:R-:W-:-:S02]  /*17c0*/  FMUL.FTZ R215, R6, R215 ;  /* 0x000000d706d77220 */ /* 0x000fc40000410000 */
[----:B------:R-:W-:Y:S01]  /*17d0*/  FMUL.FTZ R205, R6, R197 ;  /* 0x000000c506cd7220 */ /* 0x000fe20000410000 */
[----:B------:R-:W-:Y:S01]  /*17e0*/  PRMT R197, RZ, 0x5410, R207 ;  /* 0x00005410ffc57816 */ /* 0x000fe200000000cf */
[----:B------:R-:W-:Y:S02]  /*17f0*/  FMUL.FTZ R196, R128, R199 ;  /* 0x000000c780c47220 */ /* 0x000fe40000410000 */
[----:B------:R-:W-:Y:S01]  /*1800*/  FMUL.FTZ R222, R6, R227 ;  /* 0x000000e306de7220 */ /* 0x000fe20000410000 */
[----:B------:R-:W-:Y:S01]  /*1810*/  PRMT R227, RZ, 0x5410, R211 ;  /* 0x00005410ffe37816 */ /* 0x000fe200000000d3 */
[----:B------:R-:W-:Y:S02]  /*1820*/  FADD.FTZ R80, R80, R233 ;  /* 0x000000e950507221 */ /* 0x000fe40000010000 */
[----:B------:R-:W-:Y:S01]  /*1830*/  FFMA.FTZ R104, R215, R233, R104 ;  /* 0x000000e9d7687223 */ /* 0x000fe20000010068 */
[----:B------:R-:W-:Y:S01]  /*1840*/  PRMT R206, RZ, 0x7610, R206 ;  /* 0x00007610ffce7816 */ /* 0x000fe200000000ce */
[----:B------:R-:W-:-:S02]  /*1850*/  FADD.FTZ R87, R87, R234 ;  /* 0x000000ea57577221 */ /* 0x000fc40000010000 */
[----:B------:R-:W-:Y:S02]  /*1860*/  FFMA.FTZ R111, R220, R234, R111 ;  /* 0x000000eadc6f7223 */ /* 0x000fe4000001006f */
[----:B------:R-:W-:Y:S02]  /*1870*/  FFMA.FTZ R233, R136, R233, R196 ;  /* 0x000000e988e97223 */ /* 0x000fe400000100c4 */
[-C--:B------:R-:W-:Y:S02]  /*1880*/  FMUL.FTZ R241, R133, R204.reuse ;  /* 0x000000cc85f17220 */ /* 0x080fe40000410000 */
[----:B------:R-:W-:Y:S02]  /*1890*/  FADD.FTZ R37, R37, R204 ;  /* 0x000000cc25257221 */ /* 0x000fe40000010000 */
[----:B------:R-:W-:Y:S02]  /*18a0*/  FFMA.FTZ R61, R223, R204, R61 ;  /* 0x000000ccdf3d7223 */ /* 0x000fe4000001003d */
[----:B------:R-:W-:Y:S01]  /*18b0*/  FFMA.FTZ R234, R143, R234, R198 ;  /* 0x000000ea8fea7223 */ /* 0x000fe200000100c6 */
[----:B------:R-:W-:Y:S01]  /*18c0*/  PRMT R198, RZ, 0x7610, R207 ;  /* 0x00007610ffc67816 */ /* 0x000fe200000000cf */
[----:B------:R-:W-:Y:S01]  /*18d0*/  FMUL.FTZ R196, R130, R197 ;  /* 0x000000c582c47220 */ /* 0x000fe20000410000 */
[----:B------:R-:W-:Y:S01]  /*18e0*/  PRMT R219, RZ, 0x5410, R208 ;  /* 0x00005410ffdb7816 */ /* 0x000fe200000000d0 */
[----:B------:R-:W-:-:S02]  /*18f0*/  FMUL.FTZ R204, R6, R201 ;  /* 0x000000c906cc7220 */ /* 0x000fc40000410000 */
[----:B------:R-:W-:Y:S02]  /*1900*/  FADD.FTZ R82, R82, R227 ;  /* 0x000000e352527221 */ /* 0x000fe40000010000 */
[-C--:B------:R-:W-:Y:S02]  /*1910*/  FFMA.FTZ R106, R205, R227.reuse, R106 ;  /* 0x000000e3cd6a7223 */ /* 0x080fe4000001006a */
[----:B------:R-:W-:Y:S01]  /*1920*/  FFMA.FTZ R227, R138, R227, R196 ;  /* 0x000000e38ae37223 */ /* 0x000fe200000100c4 */
[----:B------:R-:W-:Y:S01]  /*1930*/  PRMT R196, RZ, 0x7610, R211 ;  /* 0x00007610ffc47816 */ /* 0x000fe200000000d3 */
[-C--:B------:R-:W-:Y:S01]  /*1940*/  FMUL.FTZ R228, R129, R206.reuse ;  /* 0x000000ce81e47220 */ /* 0x080fe20000410000 */
[----:B------:R-:W-:Y:S01]  /*1950*/  PRMT R208, RZ, 0x7610, R208 ;  /* 0x00007610ffd07816 */ /* 0x000fe200000000d0 */
[----:B------:R-:W-:Y:S02]  /*1960*/  FADD.FTZ R33, R33, R206 ;  /* 0x000000ce21217221 */ /* 0x000fe40000010000 */
[----:B------:R-:W-:-:S02]  /*1970*/  FFMA.FTZ R57, R204, R206, R57 ;  /* 0x000000cecc397223 */ /* 0x000fc40000010039 */
[----:B------:R-:W-:Y:S02]  /*1980*/  FMUL.FTZ R206, R6, R203 ;  /* 0x000000cb06ce7220 */ /* 0x000fe40000410000 */
[----:B------:R-:W-:Y:S02]  /*1990*/  FMUL.FTZ R207, R131, R198 ;  /* 0x000000c683cf7220 */ /* 0x000fe40000410000 */
[-C--:B------:R-:W-:Y:S02]  /*19a0*/  FFMA.FTZ R246, R140, R219.reuse, R246 ;  /* 0x000000db8cf67223 */ /* 0x080fe400000100f6 */
        /* <DEDUP_REMOVED lines=18> */
[----:B------:R-:W-:Y:S01]  /*1ad0*/  FFMA.FTZ R199, R222, R238, R199 ;  /* 0x000000eedec77223 */ /* 0x000fe200000100c7 */
[----:B------:R-:W-:Y:S01]  /*1ae0*/  PRMT R210, RZ, 0x7610, R210 ;  /* 0x00007610ffd27816 */ /* 0x000fe200000000d2 */
        /* <DEDUP_REMOVED lines=21> */
.L_x_756:
[----:B------:R-:W-:Y:S05]  /*1c40*/  BSYNC B0 ;  /* 0x0000000000007941 */ /* 0x000fea0003800000 */
.L_x_755:
[----:B------:R-:W-:Y:S02]  /*1c50*/  LOP3.LUT P1, RZ, R248, 0xff, RZ, 0xc0, !PT ;  /* 0x000000fff8ff7812 */ /* 0x000fe4000782c0ff */
[----:B------:R-:W-:-:S02]  /*1c60*/  SHF.R.U32.HI R198, RZ, 0x5, R250 ;  /* 0x00000005ffc67819 */ /* 0x000fc400000116fa */
[----:B------:R-:W-:Y:S02]  /*1c70*/  LOP3.LUT P0, RZ, R250, 0x1f, RZ, 0xc0, !PT ;  /* 0x0000001ffaff7812 */ /* 0x000fe4000780c0ff */
[----:B------:R-:W-:-:S07]  /*1c80*/  LOP3.LUT R208, R198, 0x7fffffc, RZ, 0xc0, !PT ;  /* 0x07fffffcc6d07812 */ /* 0x000fce00078ec0ff */
[----:B------:R-:W-:Y:S01]  /*1c90*/  @!P1 IADD3 R208, R208, 0x4, RZ ;  /* 0x00000004d0d09810 */ /* 0x000fe20007ffe0ff */
[----:B------:R-:W-:Y:S05]  /*1ca0*/  BRA.DIV ~URZ, `(.L_x_757) ;  /* 0x000015427f007947 */ /* 0x000fea000b800000 */
[----:B------:R1:W2:Y:S02]  /*1cb0*/  SHFL.DOWN PT, R210, R217, 0x10, 0x1f ;  /* 0x0a001f00d9d27f89 */ /* 0x0002a400000e0000 */
.L_x_770:
        /* <DEDUP_REMOVED lines=18> */
.L_x_771:
        /* <DEDUP_REMOVED lines=25> */
[-CC-:B------:R-:W-:Y:S01]  /*1f70*/  FFMA.FTZ R197, R3, R208.reuse, R209.reuse ;  /* 0x000000d003c57223 */ /* 0x180fe200000100d1 */
[----:B------:R-:W-:Y:S01]  /*1f80*/  ISETP.NE.U32.AND P5, PT, RZ, c[0x0][0x258], PT ;  /* 0x00009600ff007a0c */ /* 0x000fe20003fa5070 */
[----:B------:R-:W-:Y:S01]  /*1f90*/  FADD.FTZ R199, R245, -R196 ;  /* 0x800000c4f5c77221 */ /* 0x000fe20000010000 */
[----:B------:R-:W-:Y:S01]  /*1fa0*/  ISETP.NE.AND.EX P1, PT, RZ, c[0x0][0x21c], PT, P1 ;  /* 0x00008700ff007a0c */ /* 0x000fe20003f25310 */
[-CC-:B------:R-:W-:Y:S01]  /*1fb0*/  FFMA.FTZ R196, R8, R208.reuse, R209.reuse ;  /* 0x000000d008c47223 */ /* 0x180fe200000100d1 */
[----:B------:R-:W-:Y:S01]  /*1fc0*/  ISETP.NE.AND.EX P5, PT, RZ, c[0x0][0x25c], PT, P5 ;  /* 0x00009700ff007a0c */ /* 0x000fe20003fa5350 */
[----:B------:R-:W-:Y:S01]  /*1fd0*/  FFMA.FTZ R201, R5, R208, R209 ;  /* 0x000000d005c97223 */ /* 0x000fe200000100d1 */
[----:B------:R-:W-:Y:S01]  /*1fe0*/  ISETP.NE.U32.AND P0, PT, RZ, c[0x0][0x250], PT ;  /* 0x00009400ff007a0c */ /* 0x000fe20003f05070 */
[----:B------:R-:W-:-:S02]  /*1ff0*/  FADD.FTZ R217, R239, -R196 ;  /* 0x800000c4efd97221 */ /* 0x000fc40000010000 */
        /* <DEDUP_REMOVED lines=9> */
[----:B-----5:R-:W-:Y:S02]  /*2090*/  FADD.FTZ R225, R235, -R198 ;  /* 0x800000c6ebe17221 */ /* 0x020fe40000010000 */
[----:B------:R-:W-:Y:S02]  /*20a0*/  FADD.FTZ R251, R232, -R211 ;  /* 0x800000d3e8fb7221 */ /* 0x000fe40000010000 */
[C---:B------:R-:W-:Y:S02]  /*20b0*/  FMUL.FTZ R218, R6.reuse, R219 ;  /* 0x000000db06da7220 */ /* 0x040fe40000410000 */
        /* <DEDUP_REMOVED lines=54> */
.L_x_760:
[----:B------:R-:W-:Y:S05]  /*2420*/  BSYNC B0 ;  /* 0x0000000000007941 */ /* 0x000fea0003800000 */
.L_x_759:
[----:B------:R-:W-:Y:S01]  /*2430*/  BSSY B0, `(.L_x_761) ;  /* 0x000004f000007945 */ /* 0x000fe20003800000 */
[----:B------:R-:W-:Y:S05]  /*2440*/  @!P3 BRA `(.L_x_762) ;  /* 0x000004d00000b947 */ /* 0x000fea0003800000 */
[-CC-:B0-----:R-:W-:Y:S01]  /*2450*/  FFMA.FTZ R196, R221, R208.reuse, R209.reuse ;  /* 0x000000d0ddc47223 */ /* 0x181fe200000100d1 */
        /* <DEDUP_REMOVED lines=76> */
.L_x_762:
[----:B------:R-:W-:Y:S05]  /*2920*/  BSYNC B0 ;  /* 0x0000000000007941 */ /* 0x000fea0003800000 */
.L_x_761:
[----:B------:R-:W-:Y:S01]  /*2930*/  BSSY B0, `(.L_x_763) ;  /* 0x000004e000007945 */ /* 0x000fe20003800000 */
[----:B------:R-:W-:Y:S05]  /*2940*/  @!P4 BRA `(.L_x_764) ;  /* 0x000004c00000c947 */ /* 0x000fea0003800000 */
[----:B------:R-:W-:Y:S01]  /*2950*/  ISETP.NE.U32.AND P0, PT, RZ, c[0x0][0x218], PT ;  /* 0x00008600ff007a0c */ /* 0x000fe20003f05070 */
[-CC-:B------:R-:W-:Y:S01]  /*2960*/  FFMA.FTZ R211, R204, R208.reuse, R209.reuse ;  /* 0x000000d0ccd37223 */ /* 0x180fe200000100d1 */
[----:B------:R-:W-:Y:S01]  /*2970*/  ISETP.NE.U32.AND P1, PT, RZ, c[0x0][0x258], PT ;  /* 0x00009600ff007a0c */ /* 0x000fe20003f25070 */
[-CC-:B0-----:R-:W-:Y:S01]  /*2980*/  FFMA.FTZ R197, R224, R208.reuse, R209.reuse ;  /* 0x000000d0e0c57223 */ /* 0x181fe200000100d1 */
        /* <DEDUP_REMOVED lines=14> */
[----:B-----5:R-:W-:Y:S02]  /*2a70*/  FADD.FTZ R225, R227, -R200 ;  /* 0x800000c8e3e17221 */ /* 0x020fe40000010000 */
[----:B------:R-:W-:Y:S02]  /*2a80*/  FADD.FTZ R251, R207, -R208 ;  /* 0x800000d0cffb7221 */ /* 0x000fe40000010000 */
[----:B------:R-:W-:-:S02]  /*2a90*/  FMUL.FTZ R218, R6, R209 ;  /* 0x000000d106da7220 */ /* 0x000fc40000410000 */
[C---:B------:R-:W-:Y:S02]  /*2aa0*/  FMUL.FTZ R211, R6.reuse, R197 ;  /* 0x000000c506d37220 */ /* 0x040fe40000410000 */
[C---:B------:R-:W-:Y:S02]  /*2ab0*/  FMUL.FTZ R208, R6.reuse, R199 ;  /* 0x000000c706d07220 */ /* 0x040fe40000410000 */
[C---:B------:R-:W-:Y:S01]  /*2ac0*/  FMUL.FTZ R217, R6.reuse, R201 ;  /* 0x000000c906d97220 */ /* 0x040fe20000410000 */
[----:B------:R-:W-:Y:S01]  /*2ad0*/  HFMA2.MMA R201, -RZ, RZ, 0, 9.5367431640625e-07 ;  /* 0x00000010ffc97435 */ /* 0x000fe200000001ff */
[C---:B------:R-:W-:Y:S01]  /*2ae0*/  FMUL.FTZ R210, R6.reuse, R203 ;  /* 0x000000cb06d27220 */ /* 0x040fe20000410000 */
[----:B------:R-:W-:Y:S01]  /*2af0*/  @P1 MOV R203, 0x20 ;  /* 0x0000002000cb1802 */ /* 0x000fe20000000f00 */
[C---:B------:R-:W-:Y:S02]  /*2b00*/  FMUL.FTZ R219, R6.reuse, R219 ;  /* 0x000000db06db7220 */ /* 0x040fe40000410000 */
        /* <DEDUP_REMOVED lines=48> */
.L_x_764:
[----:B------:R-:W-:Y:S05]  /*2e10*/  BSYNC B0 ;  /* 0x0000000000007941 */ /* 0x000fea0003800000 */
.L_x_763:
[----:B------:R-:W-:Y:S02]  /*2e20*/  IADD3 R0, R0, c[0x0][0x160], RZ ;  /* 0x0000580000007a10 */ /* 0x000fe40007ffe0ff */
[----:B------:R-:W-:Y:S02]  /*2e30*/  LOP3.LUT P1, RZ, R248, 0xff, RZ, 0xc0, !PT ;  /* 0x000000fff8ff7812 */ /* 0x000fe4000782c0ff */
[----:B------:R-:W-:Y:S02]  /*2e40*/  ISETP.GE.AND P0, PT, R0, c[0x0][0x164], PT ;  /* 0x0000590000007a0c */ /* 0x000fe40003f06270 */
[----:B------:R-:W-:-:S11]  /*2e50*/  SEL R248, RZ, 0x1, P1 ;  /* 0x00000001fff87807 */ /* 0x000fd60000800000 */
[----:B0----5:R-:W-:Y:S01]  /*2e60*/  @P0 CALL.REL.NOINC `(.L_x_750) ;  /* 0x0000001000000944 */ /* 0x021fe20003c00000 */
[----:B------:R-:W-:Y:S05]  /*2e70*/  BRA `(.L_x_765) ;  /* 0xffffd72000007947 */ /* 0x000fea000383ffff */
.L_x_750:
        /* <DEDUP_REMOVED lines=8> */
[----:B------:R-:W-:-:S05]  /*2f00*/  MOV R9, 0x20 ;  /* 0x0000002000097802 */ /* 0x000fca0000000f00 */
        /* <DEDUP_REMOVED lines=13> */
.L_x_767:
[----:B------:R-:W-:Y:S05]  /*2fe0*/  BSYNC B0 ;  /* 0x0000000000007941 */ /* 0x000fea0003800000 */
.L_x_766:
        /* <DEDUP_REMOVED lines=16> */
.L_x_769:
[----:B------:R-:W-:Y:S05]  /*30f0*/  BSYNC B0 ;  /* 0x0000000000007941 */ /* 0x000fea0003800000 */
.L_x_768:
[----:B------:R-:W-:Y:S05]  /*3100*/  @!P4 EXIT ;  /* 0x000000000000c94d */ /* 0x000fea0003800000 */
[----:B0-----:R-:W-:-:S05]  /*3110*/  MOV R9, 0x20 ;  /* 0x0000002000097802 */ /* 0x001fca0000000f00 */
        /* <DEDUP_REMOVED lines=13> */
.L_x_757:
[----:B------:R-:W-:Y:S01]  /*31f0*/  HFMA2.MMA R201, -RZ, RZ, 0, 9.5367431640625e-07 ;  /* 0x00000010ffc97435 */ /* 0x000fe200000001ff */
[----:B------:R-:W-:-:S02]  /*3200*/  MOV R202, R217 ;  /* 0x000000d900ca7202 */ /* 0x000fc40000000f00 */
[----:B------:R-:W-:Y:S02]  /*3210*/  MOV R200, 0x1f ;  /* 0x0000001f00c87802 */ /* 0x000fe40000000f00 */
[----:B------:R-:W-:Y:S02]  /*3220*/  MOV R199, 0xffffffff ;  /* 0xffffffff00c77802 */ /* 0x000fe40000000f00 */
[----:B------:R-:W-:Y:S02]  /*3230*/  MOV R196, 0x3250 ;  /* 0x0000325000c47802 */ /* 0x000fe40000000f00 */
[----:B0----5:R-:W-:Y:S05]  /*3240*/  CALL.REL.NOINC `($__internal_48_$__cuda_sm70_shflsync_down_p) ;  /* 0x0000046000007944 */ /* 0x021fea0003c00000 */
[----:B-1----:R-:W-:Y:S01]  /*3250*/  MOV R210, R199 ;  /* 0x000000c700d27202 */ /* 0x002fe20000000f00 */
[----:B0-----:R-:W-:Y:S05]  /*3260*/  BRA `(.L_x_770) ;  /* 0xffffea5000007947 */ /* 0x001fea000383ffff */
.L_x_758:
[----:B------:R-:W-:Y:S01]  /*3270*/  HFMA2.MMA R201, -RZ, RZ, 0, 9.5367431640625e-07 ;  /* 0x00000010ffc97435 */ /* 0x000fe200000001ff */
[----:B------:R-:W-:Y:S02]  /*3280*/  MOV R202, R218 ;  /* 0x000000da00ca7202 */ /* 0x000fe40000000f00 */
[----:B------:R-:W-:Y:S02]  /*3290*/  MOV R200, 0x1f ;  /* 0x0000001f00c87802 */ /* 0x000fe40000000f00 */
[----:B------:R-:W-:-:S02]  /*32a0*/  MOV R199, 0xffffffff ;  /* 0xffffffff00c77802 */ /* 0x000fc40000000f00 */
[----:B------:R-:W-:Y:S02]  /*32b0*/  MOV R196, 0x32d0 ;  /* 0x000032d000c47802 */ /* 0x000fe40000000f00 */
[----:B012--5:R-:W-:Y:S05]  /*32c0*/  CALL.REL.NOINC `($__internal_48_$__cuda_sm70_shflsync_down_p) ;  /* 0x000003e000007944 */ /* 0x027fea0003c00000 */
[----:B------:R-:W-:Y:S01]  /*32d0*/  FADD.FTZ R210, R210, R217 ;  /* 0x000000d9d2d27221 */ /* 0x000fe20000010000 */
[----:B0-----:R-:W-:Y:S01]  /*32e0*/  HFMA2.MMA R201, -RZ, RZ, 0, 4.76837158203125e-07 ;  /* 0x00000008ffc97435 */ /* 0x001fe200000001ff */
[----:B-1----:R-:W-:Y:S01]  /*32f0*/  FADD.FTZ R218, R218, R199 ;  /* 0x000000c7dada7221 */ /* 0x002fe20000010000 */
[----:B------:R-:W-:Y:S02]  /*3300*/  MOV R200, 0x1f ;  /* 0x0000001f00c87802 */ /* 0x000fe40000000f00 */
[----:B------:R-:W-:Y:S02]  /*3310*/  MOV R199, 0xffffffff ;  /* 0xffffffff00c77802 */ /* 0x000fe40000000f00 */
[----:B------:R-:W-:Y:S02]  /*3320*/  MOV R202, R210 ;  /* 0x000000d200ca7202 */ /* 0x000fe40000000f00 */
[----:B------:R-:W-:Y:S02]  /*3330*/  MOV R196, 0x3350 ;  /* 0x0000335000c47802 */ /* 0x000fe40000000f00 */
[----:B------:R-:W-:Y:S05]  /*3340*/  CALL.REL.NOINC `($__internal_48_$__cuda_sm70_shflsync_down_p) ;  /* 0x0000036000007944 */ /* 0x000fea0003c00000 */
[----:B0-----:R-:W-:Y:S01]  /*3350*/  HFMA2.MMA R201, -RZ, RZ, 0, 4.76837158203125e-07 ;  /* 0x00000008ffc97435 */ /* 0x001fe200000001ff */
[----:B-1----:R-:W-:-:S02]  /*3360*/  MOV R203, R199 ;  /* 0x000000c700cb7202 */ /* 0x002fc40000000f00 */
[----:B------:R-:W-:Y:S02]  /*3370*/  MOV R202, R218 ;  /* 0x000000da00ca7202 */ /* 0x000fe40000000f00 */
[----:B------:R-:W-:Y:S02]  /*3380*/  MOV R200, 0x1f ;  /* 0x0000001f00c87802 */ /* 0x000fe40000000f00 */
[----:B------:R-:W-:Y:S02]  /*3390*/  MOV R199, 0xffffffff ;  /* 0xffffffff00c77802 */ /* 0x000fe40000000f00 */
[----:B------:R-:W-:Y:S02]  /*33a0*/  MOV R196, 0x33c0 ;  /* 0x000033c000c47802 */ /* 0x000fe40000000f00 */
[----:B------:R-:W-:Y:S05]  /*33b0*/  CALL.REL.NOINC `($__internal_48_$__cuda_sm70_shflsync_down_p) ;  /* 0x000002f000007944 */ /* 0x000fea0003c00000 */
[----:B------:R-:W-:Y:S01]  /*33c0*/  FADD.FTZ R210, R203, R210 ;  /* 0x000000d2cbd27221 */ /* 0x000fe20000010000 */
[----:B0-----:R-:W-:Y:S01]  /*33d0*/  HFMA2.MMA R201, -RZ, RZ, 0, 2.384185791015625e-07 ;  /* 0x00000004ffc97435 */ /* 0x001fe200000001ff */
[----:B-1----:R-:W-:Y:S01]  /*33e0*/  FADD.FTZ R218, R218, R199 ;  /* 0x000000c7dada7221 */ /* 0x002fe20000010000 */
[----:B------:R-:W-:Y:S02]  /*33f0*/  MOV R200, 0x1f ;  /* 0x0000001f00c87802 */ /* 0x000fe40000000f00 */
[----:B------:R-:W-:-:S02]  /*3400*/  MOV R199, 0xffffffff ;  /* 0xffffffff00c77802 */ /* 0x000fc40000000f00 */
[----:B------:R-:W-:Y:S02]  /*3410*/  MOV R202, R210 ;  /* 0x000000d200ca7202 */ /* 0x000fe40000000f00 */
[----:B------:R-:W-:Y:S02]  /*3420*/  MOV R196, 0x3440 ;  /* 0x0000344000c47802 */ /* 0x000fe40000000f00 */
[----:B------:R-:W-:Y:S05]  /*3430*/  CALL.REL.NOINC `($__internal_48_$__cuda_sm70_shflsync_down_p) ;  /* 0x0000027000007944 */ /* 0x000fea0003c00000 */
[----:B0-----:R-:W-:Y:S01]  /*3440*/  HFMA2.MMA R201, -RZ, RZ, 0, 2.384185791015625e-07 ;  /* 0x00000004ffc97435 */ /* 0x001fe200000001ff */
[----:B-1----:R-:W-:Y:S02]  /*3450*/  MOV R203, R199 ;  /* 0x000000c700cb7202 */ /* 0x002fe40000000f00 */
[----:B------:R-:W-:Y:S02]  /*3460*/  MOV R202, R218 ;  /* 0x000000da00ca7202 */ /* 0x000fe40000000f00 */
[----:B------:R-:W-:Y:S02]  /*3470*/  MOV R200, 0x1f ;  /* 0x0000001f00c87802 */ /* 0x000fe40000000f00 */
[----:B------:R-:W-:Y:S02]  /*3480*/  MOV R199, 0xffffffff ;  /* 0xffffffff00c77802 */ /* 0x000fe40000000f00 */
[----:B------:R-:W-:-:S02]  /*3490*/  MOV R196, 0x34b0 ;  /* 0x000034b000c47802 */ /* 0x000fc40000000f00 */
[----:B------:R-:W-:Y:S05]  /*34a0*/  CALL.REL.NOINC `($__internal_48_$__cuda_sm70_shflsync_down_p) ;  /* 0x0000020000007944 */ /* 0x000fea0003c00000 */
[----:B------:R-:W-:Y:S01]  /*34b0*/  FADD.FTZ R210, R203, R210 ;  /* 0x000000d2cbd27221 */ /* 0x000fe20000010000 */
[----:B0-----:R-:W-:Y:S01]  /*34c0*/  HFMA2.MMA R201, -RZ, RZ, 0, 1.1920928955078125e-07 ;  /* 0x00000002ffc97435 */ /* 0x001fe200000001ff */
[----:B-1----:R-:W-:Y:S01]  /*34d0*/  FADD.FTZ R218, R218, R199 ;  /* 0x000000c7dada7221 */ /* 0x002fe20000010000 */
[----:B------:R-:W-:-:S02]  /*34e0*/  MOV R200, 0x1f ;  /* 0x0000001f00c87802 */ /* 0x000fc40000000f00 */
[----:B------:R-:W-:Y:S02]  /*34f0*/  MOV R199, 0xffffffff ;  /* 0xffffffff00c77802 */ /* 0x000fe40000000f00 */
[----:B------:R-:W-:Y:S02]  /*3500*/  MOV R202, R210 ;  /* 0x000000d200ca7202 */ /* 0x000fe40000000f00 */
[----:B------:R-:W-:Y:S02]  /*3510*/  MOV R196, 0x3530 ;  /* 0x0000353000c47802 */ /* 0x000fe40000000f00 */
[----:B------:R-:W-:Y:S05]  /*3520*/  CALL.REL.NOINC `($__internal_48_$__cuda_sm70_shflsync_down_p) ;  /* 0x0000018000007944 */ /* 0x000fea0003c00000 */
[----:B0-----:R-:W-:Y:S01]  /*3530*/  HFMA2.MMA R201, -RZ, RZ, 0, 1.1920928955078125e-07 ;  /* 0x00000002ffc97435 */ /* 0x001fe200000001ff */
[----:B-1----:R-:W-:Y:S02]  /*3540*/  MOV R203, R199 ;  /* 0x000000c700cb7202 */ /* 0x002fe40000000f00 */
[----:B------:R-:W-:Y:S02]  /*3550*/  MOV R202, R218 ;  /* 0x000000da00ca7202 */ /* 0x000fe40000000f00 */
[----:B------:R-:W-:Y:S02]  /*3560*/  MOV R200, 0x1f ;  /* 0x0000001f00c87802 */ /* 0x000fe40000000f00 */
[----:B------:R-:W-:-:S02]  /*3570*/  MOV R199, 0xffffffff ;  /* 0xffffffff00c77802 */ /* 0x000fc40000000f00 */
[----:B------:R-:W-:Y:S02]  /*3580*/  MOV R196, 0x35a0 ;  /* 0x000035a000c47802 */ /* 0x000fe40000000f00 */
[----:B------:R-:W-:Y:S05]  /*3590*/  CALL.REL.NOINC `($__internal_48_$__cuda_sm70_shflsync_down_p) ;  /* 0x0000011000007944 */ /* 0x000fea0003c00000 */
[----:B------:R-:W-:Y:S01]  /*35a0*/  FADD.FTZ R203, R203, R210 ;  /* 0x000000d2cbcb7221 */ /* 0x000fe20000010000 */
[----:B0-----:R-:W-:Y:S01]  /*35b0*/  HFMA2.MMA R201, -RZ, RZ, 0, 5.9604644775390625e-08 ;  /* 0x00000001ffc97435 */ /* 0x001fe200000001ff */
[----:B-1----:R-:W-:Y:S01]  /*35c0*/  FADD.FTZ R210, R218, R199 ;  /* 0x000000c7dad27221 */ /* 0x002fe20000010000 */
[----:B------:R-:W-:Y:S02]  /*35d0*/  MOV R200, 0x1f ;  /* 0x0000001f00c87802 */ /* 0x000fe40000000f00 */
[----:B------:R-:W-:Y:S02]  /*35e0*/  MOV R199, 0xffffffff ;  /* 0xffffffff00c77802 */ /* 0x000fe40000000f00 */
[----:B------:R-:W-:Y:S02]  /*35f0*/  MOV R202, R203 ;  /* 0x000000cb00ca7202 */ /* 0x000fe40000000f00 */
[----:B------:R-:W-:Y:S02]  /*3600*/  MOV R196, 0x3620 ;  /* 0x0000362000c47802 */ /* 0x000fe40000000f00 */
[----:B------:R-:W-:Y:S05]  /*3610*/  CALL.REL.NOINC `($__internal_48_$__cuda_sm70_shflsync_down_p) ;  /* 0x0000009000007944 */ /* 0x000fea0003c00000 */
[----:B0-----:R-:W-:Y:S01]  /*3620*/  HFMA2.MMA R201, -RZ, RZ, 0, 5.9604644775390625e-08 ;  /* 0x00000001ffc97435 */ /* 0x001fe200000001ff */
[----:B-1----:R-:W-:-:S02]  /*3630*/  MOV R218, R199 ;  /* 0x000000c700da7202 */ /* 0x002fc40000000f00 */
[----:B------:R-:W-:Y:S02]  /*3640*/  MOV R202, R210 ;  /* 0x000000d200ca7202 */ /* 0x000fe40000000f00 */
[----:B------:R-:W-:Y:S02]  /*3650*/  MOV R200, 0x1f ;  /* 0x0000001f00c87802 */ /* 0x000fe40000000f00 */
[----:B------:R-:W-:Y:S02]  /*3660*/  MOV R199, 0xffffffff ;  /* 0xffffffff00c77802 */ /* 0x000fe40000000f00 */
[----:B------:R-:W-:Y:S02]  /*3670*/  MOV R196, 0x3690 ;  /* 0x0000369000c47802 */ /* 0x000fe40000000f00 */
[----:B------:R-:W-:Y:S05]  /*3680*/  CALL.REL.NOINC `($__internal_48_$__cuda_sm70_shflsync_down_p) ;  /* 0x0000002000007944 */ /* 0x000fea0003c00000 */
[----:B-1----:R-:W-:Y:S01]  /*3690*/  MOV R197, R199 ;  /* 0x000000c700c57202 */ /* 0x002fe20000000f00 */
[----:B0-----:R-:W-:Y:S05]  /*36a0*/  BRA `(.L_x_771) ;  /* 0xffffe73000007947 */ /* 0x001fea000383ffff */
        .weak           $__internal_48_$__cuda_sm70_shflsync_down_p
        .type           $__internal_48_$__cuda_sm70_shflsync_down_p,@function
        .size           $__internal_48_$__cuda_sm70_shflsync_down_p,(.L_x_2066 - $__internal_48_$__cuda_sm70_shflsync_down_p)
$__internal_48_$__cuda_sm70_shflsync_down_p:
[----:B------:R-:W-:Y:S01]  /*36b0*/  HFMA2.MMA R197, -RZ, RZ, 0, 0 ;  /* 0x00000000ffc57435 */ /* 0x000fe200000001ff */
[----:B------:R-:W-:Y:S04]  /*36c0*/  WARPSYNC R199 ;  /* 0x000000c700007348 */ /* 0x000fe80003800000 */
[----:B------:R0:W1:Y:S01]  /*36d0*/  SHFL.DOWN PT, R199, R202, R201, R200 ;  /* 0x080000c9cac77389 */ /* 0x00006200000e00c8 */
[----:B------:R-:W-:Y:S05]  /*36e0*/  RET.REL.NODEC R196 `(_ZN10layer_norm31ln_parallel_residual_bwd_kernelINS_13Kernel_traitsIf13__nv_bfloat16fS2_fjLj3072ELj1ELj1ELj4ELj16ENS_18Kernel_traits_baseILj3072EfS2_fS2_fjLj128EEEEELb0ELb0ELb0EEEvNS_9BwdParamsE) ;  /* 0xffffc910c4007950 */ /* 0x000fea0003c3ffff */
.L_x_772:
        /* <DEDUP_REMOVED lines=9> */
.L_x_2066:


//--------------------- .text._ZN10layer_norm31ln_parallel_residual_bwd_kernelINS_13Kernel_traitsIf13__nv_bfloat16fS2_fjLj3072ELj1ELj1ELj4ELj16ENS_18Kernel_traits_baseILj3072EfS2_fS2_fjLj128EEEEELb0ELb0ELb1EEEvNS_9BwdParamsE --------------------------
	.section	.text._ZN10layer_norm31ln_parallel_residual_bwd_kernelINS_13Kernel_traitsIf13__nv_bfloat16fS2_fjLj3072ELj1ELj1ELj4ELj16ENS_18Kernel_traits_baseILj3072EfS2_fS2_fjLj128EEEEELb0ELb0ELb1EEEvNS_9BwdParamsE,"ax",@progbits
	.sectioninfo	@"SHI_REGISTERS=253"
	.align	128
        .global         _ZN10layer_norm31ln_parallel_residual_bwd_kernelINS_13Kernel_traitsIf13__nv_bfloat16fS2_fjLj3072ELj1ELj1ELj4ELj16ENS_18Kernel_traits_baseILj3072EfS2_fS2_fjLj128EEEEELb0ELb0ELb1EEEvNS_9BwdParamsE
        .type           _ZN10layer_norm31ln_parallel_residual_bwd_kernelINS_13Kernel_traitsIf13__nv_bfloat16fS2_fjLj3072ELj1ELj1ELj4ELj16ENS_18Kernel_traits_baseILj3072EfS2_fS2_fjLj128EEEEELb0ELb0ELb1EEEvNS_9BwdParamsE,@function
        .size           _ZN10layer_norm31ln_parallel_residual_bwd_kernelINS_13Kernel_traitsIf13__nv_bfloat16fS2_fjLj3072ELj1ELj1ELj4ELj16ENS_18Kernel_traits_baseILj3072EfS2_fS2_fjLj128EEEEELb0ELb0ELb1EEEvNS_9BwdParamsE,(.L_x_2067 - _ZN10layer_norm31ln_parallel_residual_bwd_kernelINS_13Kernel_traitsIf13__nv_bfloat16fS2_fjLj3072ELj1ELj1ELj4ELj16ENS_18Kernel_traits_baseILj3072EfS2_fS2_fjLj128EEEEELb0ELb0ELb1EEEvNS_9BwdParamsE)
        .other          _ZN10layer_norm31ln_parallel_residual_bwd_kernelINS_13Kernel_traitsIf13__nv_bfloat16fS2_fjLj3072ELj1ELj1ELj4ELj16ENS_18Kernel_traits_baseILj3072EfS2_fS2_fjLj128EEEEELb0ELb0ELb1EEEvNS_9BwdParamsE,@"STO_CUDA_ENTRY STV_DEFAULT"
_ZN10layer_norm31ln_parallel_residual_bwd_kernelINS_13Kernel_traitsIf13__nv_bfloat16fS2_fjLj3072ELj1ELj1ELj4ELj16ENS_18Kernel_traits_baseILj3072EfS2_fS2_fjLj128EEEEELb0ELb0ELb1EEEvNS_9BwdParamsE:
.text._ZN10layer_norm31ln_parallel_residual_bwd_kernelINS_13Kernel_traitsIf13__nv_bfloat16fS2_fjLj3072ELj1ELj1ELj4ELj16ENS_18Kernel_traits_baseILj3072EfS2_fS2_fjLj128EEEEELb0ELb0ELb1EEEvNS_9BwdParamsE:
        /* <DEDUP_REMOVED lines=56> */
.L_x_773:
[----:B------:R-:W-:-:S04]  /*0380*/  SHF.L.U32 R2, R0, 0x5, RZ ;  /* 0x0000000500027819 */ /* 0x000fc800000006ff */
[----:B------:R-:W-:-:S04]  /*0390*/  LOP3.LUT R2, R2, 0xfe0, RZ, 0xc0, !PT ;  /* 0x00000fe002027812 */ /* 0x000fc800078ec0ff */
[C---:B------:R-:W-:Y:S02]  /*03a0*/  IADD3 R6, P0, R2.reuse, c[0x0][0x1b0], RZ ;  /* 0x00006c0002067a10 */ /* 0x040fe40007f1e0ff */
[----:B------:R-:W-:Y:S02]  /*03b0*/  IADD3 R12, P1, R2, c[0x0][0x1b8], RZ ;  /* 0x00006e00020c7a10 */ /* 0x000fe40007f3e0ff */
[----:B------:R-:W-:Y:S02]  /*03c0*/  IADD3.X R7, RZ, c[0x0][0x1b4], RZ, P0, !PT ;  /* 0x00006d00ff077a10 */ /* 0x000fe400007fe4ff */
[----:B------:R-:W-:Y:S01]  /*03d0*/  IADD3.X R13, RZ, c[0x0][0x1bc], RZ, P1, !PT ;  /* 0x00006f00ff0d7a10 */ /* 0x000fe20000ffe4ff */
[----:B------:R-:W-:Y:S01]  /*03e0*/  HFMA2.MMA R230, -RZ, RZ, 0, 5.9604644775390625e-08 ;  /* 0x00000001ffe67435 */ /* 0x000fe200000001ff */
        /* <DEDUP_REMOVED lines=58> */
[----:B------:R-:W-:Y:S01]  /*0790*/  CS2R R178, SRZ ;  /* 0x0000000000b27805 */ /* 0x000fe2000001ff00 */
[----:B------:R-:W-:-:S02]  /*07a0*/  CS2R R180, SRZ ;  /* 0x0000000000b47805 */ /* 0x000fc4000001ff00 */
.L_x_778:
[----:B------:R-:W-:Y:S01]  /*07b0*/  IMAD R116, R231, c[0x0][0x168], RZ ;  /* 0x00005a00e7747a24 */ /* 0x000fe200078e02ff */
[----:B------:R-:W-:-:S02]  /*07c0*/  MOV R142, 0x4 ;  /* 0x00000004008e7802 */ /* 0x000fc40000000f00 */
[----:B------:R-:W-:Y:S02]  /*07d0*/  LOP3.LUT R118, R0, 0x7f, RZ, 0xc0, !PT ;  /* 0x0000007f00767812 */ /* 0x000fe400078ec0ff */
[----:B------:R-:W-:Y:S01]  /*07e0*/  SHF.R.S32.HI R117, RZ, 0x1f, R116 ;  /* 0x0000001fff757819 */ /* 0x000fe20000011474 */
[----:B------:R-:W-:Y:S01]  /*07f0*/  IMAD.WIDE R132, R231, R142, c[0x0][0x1a0] ;  /* 0x00006800e7847625 */ /* 0x000fe200078e028e */
        /* <DEDUP_REMOVED lines=35> */
[----:B-----5:R1:W5:Y:S03]  /*0a30*/  @P0 LDG.E.128 R80, [R240.64] ;  /* 0x00000004f0500981 */ /* 0x020366000c1e1d00 */
        /* <DEDUP_REMOVED lines=9> */
[--C-:B------:R-:W-:Y:S02]  /*0ad0*/  FADD.FTZ R118, R118, -R243.reuse ;  /* 0x800000f376767221 */ /* 0x100fe40000010000 */
[----:B0-----:R-:W-:Y:S02]  /*0ae0*/  FADD.FTZ R238, R117, -R243 ;  /* 0x800000f375ee7221 */ /* 0x001fe40000010000 */
[C---:B-1----:R-:W-:Y:S01]  /*0af0*/  FMUL.FTZ R240, R235.reuse, R116 ;  /* 0x00000074ebf07220 */ /* 0x042fe20000410000 */
[----:B------:R-:W-:Y:S01]  /*0b00*/  PRMT R237, RZ, 0x5410, R120 ;  /* 0x00005410ffed7816 */ /* 0x000fe20000000078 */
[----:B------:R-:W-:Y:S01]  /*0b10*/  FMUL.FTZ R242, R235, R118 ;  /* 0x00000076ebf27220 */ /* 0x000fe20000410000 */
[----:B------:R-:W-:Y:S02]  /*0b20*/  PRMT R117, RZ, 0x5410, R121 ;  /* 0x00005410ff757816 */ /* 0x000fe40000000079 */
[----:B------:R-:W-:Y:S01]  /*0b30*/  PRMT R239, RZ, 0x5410, R125 ;  /* 0x00005410ffef7816 */ /* 0x000fe2000000007d */
[----:B------:R-:W-:-:S02]  /*0b40*/  FADD.FTZ R226, R237, R226 ;  /* 0x000000e2ede27221 */ /* 0x000fc40000010000 */
[-C--:B------:R-:W-:Y:S02]  /*0b50*/  FFMA.FTZ R227, R240, R237.reuse, R227 ;  /* 0x000000edf0e37223 */ /* 0x080fe400000100e3 */
[----:B------:R-:W-:Y:S01]  /*0b60*/  FMUL.FTZ R116, R52, R237 ;  /* 0x000000ed34747220 */ /* 0x000fe20000410000 */
[----:B------:R-:W-:Y:S01]  /*0b70*/  PRMT R237, RZ, 0x5410, R124 ;  /* 0x00005410ffed7816 */ /* 0x000fe2000000007c */
[----:B------:R-:W-:Y:S02]  /*0b80*/  FADD.FTZ R218, R117, R218 ;  /* 0x000000da75da7221 */ /* 0x000fe40000010000 */
[-C--:B------:R-:W-:Y:S01]  /*0b90*/  FFMA.FTZ R219, R242, R117.reuse, R219 ;  /* 0x00000075f2db7223 */ /* 0x080fe200000100db */
[----:B------:R-:W-:Y:S01]  /*0ba0*/  PRMT R121, RZ, 0x7610, R121 ;  /* 0x00007610ff797816 */ /* 0x000fe20000000079 */
[----:B------:R-:W-:Y:S01]  /*0bb0*/  FADD.FTZ R244, R119, -R243 ;  /* 0x800000f377f47221 */ /* 0x000fe20000010000 */
[----:B------:R-:W-:Y:S01]  /*0bc0*/  PRMT R119, RZ, 0x5410, R122 ;  /* 0x00005410ff777816 */ /* 0x000fe2000000007a */
[----:B------:R-:W-:-:S02]  /*0bd0*/  FMUL.FTZ R117, R54, R117 ;  /* 0x0000007536757220 */ /* 0x000fc40000410000 */
[----:B------:R-:W-:Y:S02]  /*0be0*/  FADD.FTZ R128, -R243, R128 ;  /* 0x00000080f3807221 */ /* 0x000fe40000010100 */
[----:B------:R-:W-:Y:S02]  /*0bf0*/  FADD.FTZ R220, R239, R220 ;  /* 0x000000dcefdc7221 */ /* 0x000fe40000010000 */
[-C--:B------:R-:W-:Y:S01]  /*0c00*/  FFMA.FTZ R221, R242, R239.reuse, R221 ;  /* 0x000000eff2dd7223 */ /* 0x080fe200000100dd */
[----:B------:R-:W-:Y:S01]  /*0c10*/  PRMT R125, RZ, 0x7610, R125 ;  /* 0x00007610ff7d7816 */ /* 0x000fe2000000007d */
[----:B------:R-:W-:Y:S01]  /*0c20*/  FFMA.FTZ R239, R78, R239, R117 ;  /* 0x000000ef4eef7223 */ /* 0x000fe20000010075 */
[----:B------:R-:W-:Y:S01]  /*0c30*/  PRMT R117, RZ, 0x5410, R126 ;  /* 0x00005410ff757816 */ /* 0x000fe2000000007e */
[----:B------:R-:W-:Y:S01]  /*0c40*/  FFMA.FTZ R236, R76, R237, R116 ;  /* 0x000000ed4cec7223 */ /* 0x000fe20000010074 */
[----:B------:R-:W-:Y:S01]  /*0c50*/  PRMT R122, RZ, 0x7610, R122 ;  /* 0x00007610ff7a7816 */ /* 0x000fe2000000007a */
[----:B------:R-:W-:-:S02]  /*0c60*/  FMUL.FTZ R246, R235, R128 ;  /* 0x00000080ebf67220 */ /* 0x000fc40000410000 */
[----:B------:R-:W-:Y:S02]  /*0c70*/  FMUL.FTZ R116, R55, R121 ;  /* 0x0000007937747220 */ /* 0x000fe40000410000 */
[----:B------:R-:W-:Y:S02]  /*0c80*/  FMUL.FTZ R128, R48, R119 ;  /* 0x0000007730807220 */ /* 0x000fe40000410000 */
[C---:B------:R-:W-:Y:S01]  /*0c90*/  FADD.FTZ R248, -R243.reuse, R129 ;  /* 0x00000081f3f87221 */ /* 0x040fe20000010100 */
[----:B------:R-:W-:Y:S01]  /*0ca0*/  PRMT R126, RZ, 0x7610, R126 ;  /* 0x00007610ff7e7816 */ /* 0x000fe2000000007e */
[----:B------:R-:W-:Y:S02]  /*0cb0*/  FADD.FTZ R130, -R243, R130 ;  /* 0x00000082f3827221 */ /* 0x000fe40000010100 */
[----:B------:R-:W-:Y:S02]  /*0cc0*/  FFMA.FTZ R241, R79, R125, R116 ;  /* 0x0000007d4ff17223 */ /* 0x000fe40000010074 */
[----:B------:R-:W-:-:S02]  /*0cd0*/  FADD.FTZ R212, R117, R212 ;  /* 0x000000d475d47221 */ /* 0x000fc40000010000 */
[-C--:B------:R-:W-:Y:S02]  /*0ce0*/  FFMA.FTZ R213, R246, R117.reuse, R213 ;  /* 0x00000075f6d57223 */ /* 0x080fe400000100d5 */
[----:B------:R-:W-:Y:S01]  /*0cf0*/  FFMA.FTZ R128, R72, R117, R128 ;  /* 0x0000007548807223 */ /* 0x000fe20000010080 */
[----:B------:R-:W-:Y:S01]  /*0d00*/  PRMT R117, RZ, 0x5410, R123 ;  /* 0x00005410ff757816 */ /* 0x000fe2000000007b */
[----:B------:R-:W-:Y:S02]  /*0d10*/  FMUL.FTZ R248, R235, R248 ;  /* 0x000000f8ebf87220 */ /* 0x000fe40000410000 */
[----:B------:R-:W-:Y:S01]  /*0d20*/  FMUL.FTZ R116, R49, R122 ;  /* 0x0000007a31747220 */ /* 0x000fe20000410000 */
[----:B------:R-:W-:Y:S01]  /*0d30*/  PRMT R129, RZ, 0x5410, R127 ;  /* 0x00005410ff817816 */ /* 0x000fe2000000007f */
[----:B------:R-:W-:Y:S02]  /*0d40*/  FMUL.FTZ R130, R235, R130 ;  /* 0x00000082eb827220 */ /* 0x000fe40000410000 */
        /* <DEDUP_REMOVED lines=13> */
[C---:B------:R-:W-:Y:S02]  /*0e20*/  FMUL.FTZ R132, R235.reuse, R132 ;  /* 0x00000084eb847220 */ /* 0x040fe40000410000 */
        /* <DEDUP_REMOVED lines=15> */
[----:B------:R-:W-:Y:S02]  /*0f20*/  FMUL.FTZ R136, R235, R116 ;  /* 0x00000074eb887220 */ /* 0x000fe40000410000 */
[----:B------:R-:W-:-:S02]  /*0f30*/  FADD.FTZ R134, -R243, R134 ;  /* 0x00000086f3867221 */ /* 0x000fc40000010100 */
[-C--:B------:R-:W-:Y:S02]  /*0f40*/  FMUL.FTZ R116, R45, R117.reuse ;  /* 0x000000752d747220 */ /* 0x080fe40000410000 */
[----:B------:R-:W-:Y:S02]  /*0f50*/  FADD.FTZ R190, R117, R190 ;  /* 0x000000be75be7221 */ /* 0x000fe40000010000 */
[----:B------:R-:W-:Y:S01]  /*0f60*/  FFMA.FTZ R191, R136, R117, R191 ;  /* 0x0000007588bf7223 */ /* 0x000fe200000100bf */
        /* <DEDUP_REMOVED lines=8> */
[----:B------:R-:W-:Y:S01]  /*0ff0*/  FMUL.FTZ R117, R46, R117 ;  /* 0x000000752e757220 */ /* 0x000fe20000410000 */
[----:B------:R-:W-:Y:S01]  /*1000*/  PRMT R141, RZ, 0x7610, R141 ;  /* 0x00007610ff8d7816 */ /* 0x000fe2000000008d */
[----:B------:R-:W-:Y:S02]  /*1010*/  FADD.FTZ R192, R133, R192 ;  /* 0x000000c085c07221 */ /* 0x000fe40000010000 */
[----:B------:R-:W-:Y:S02]  /*1020*/  FFMA.FTZ R193, R136, R133, R193 ;  /* 0x0000008588c17223 */ /* 0x000fe400000100c1 */
[----:B------:R-:W-:Y:S02]  /*1030*/  FADD.FTZ R188, R135, R188 ;  /* 0x000000bc87bc7221 */ /* 0x000fe40000010000 */
[----:B------:R-:W-:Y:S02]  /*1040*/  FFMA.FTZ R189, R134, R135, R189 ;  /* 0x0000008786bd7223 */ /* 0x000fe400000100bd */
[----:B------:R-:W-:-:S02]  /*1050*/  FMUL.FTZ R140, R235, R140 ;  /* 0x0000008ceb8c7220 */ /* 0x000fc40000410000 */
[----:B------:R-:W-:Y:S02]  /*1060*/  FFMA.FTZ R133, R69, R133, R116 ;  /* 0x0000008545857223 */ /* 0x000fe40000010074 */
[----:B------:R-:W-:Y:S01]  /*1070*/  FFMA.FTZ R135, R70, R135, R117 ;  /* 0x0000008746877223 */ /* 0x000fe20000010075 */
[----:B------:R-:W-:Y:S01]  /*1080*/  PRMT R117, RZ, 0x5410, R138 ;  /* 0x00005410ff757816 */ /* 0x000fe2000000008a */
[-C--:B------:R-:W-:Y:S02]  /*1090*/  FMUL.FTZ R116, R47, R137.reuse ;  /* 0x000000892f747220 */ /* 0x080fe40000410000 */
[----:B------:R-:W-:Y:S02]  /*10a0*/  FADD.FTZ R144, -R243, R144 ;  /* 0x00000090f3907221 */ /* 0x000fe40000010100 */
        /* <DEDUP_REMOVED lines=11> */
[C---:B------:R-:W-:Y:S01]  /*1160*/  FADD.FTZ R116, -R243.reuse, R145 ;  /* 0x00000091f3747221 */ /* 0x040fe20000010100 */
[----:B------:R-:W-:Y:S01]  /*1170*/  PRMT R118, RZ, 0x7610, R138 ;  /* 0x00007610ff767816 */ /* 0x000fe2000000008a */
[----:B------:R-:W-:Y:S02]  /*1180*/  FADD.FTZ R146, -R243, R146 ;  /* 0x00000092f3927221 */ /* 0x000fe40000010100 */
[----:B------:R-:W-:Y:S01]  /*1190*/  FMUL.FTZ R145, R235, R116 ;  /* 0x00000074eb917220 */ /* 0x000fe20000410000 */
[----:B------:R-:W-:Y:S01]  /*11a0*/  PRMT R142, RZ, 0x7610, R142 ;  /* 0x00007610ff8e7816 */ /* 0x000fe2000000008e */
[----:B------:R-:W-:Y:S02]  /*11b0*/  FADD.FTZ R12, R117, R12 ;  /* 0x0000000c750c7221 */ /* 0x000fe40000010000 */
        /* <DEDUP_REMOVED lines=10> */
[----:B------:R-:W-:Y:S02]  /*1260*/  FADD.FTZ R170, R142, R170 ;  /* 0x000000aa8eaa7221 */ /* 0x000fe40000010000 */
[-C--:B------:R-:W-:Y:S02]  /*1270*/  FFMA.FTZ R182, R145, R142.reuse, R182 ;  /* 0x0000008e91b67223 */ /* 0x080fe400000100b6 */
[----:B------:R-:W-:Y:S01]  /*1280*/  FFMA.FTZ R138, R65, R142, R138 ;  /* 0x0000008e418a7223 */ /* 0x000fe2000001008a */
[----:B------:R-:W-:Y:S01]  /*1290*/  PRMT R142, RZ, 0x5410, R143 ;  /* 0x00005410ff8e7816 */ /* 0x000fe2000000008f */
[-C--:B------:R-:W-:Y:S02]  /*12a0*/  FMUL.FTZ R119, R42, R117.reuse ;  /* 0x000000752a777220 */ /* 0x080fe40000410000 */
[----:B------:R-:W-:Y:S02]  /*12b0*/  FADD.FTZ R10, R117, R10 ;  /* 0x0000000a750a7221 */ /* 0x000fe40000010000 */
[----:B------:R-:W-:Y:S01]  /*12c0*/  FFMA.FTZ R23, R146, R117, R23 ;  /* 0x0000007592177223 */ /* 0x000fe20000010017 */
[----:B------:R-:W-:Y:S01]  /*12d0*/  PRMT R117, RZ, 0x7610, R143 ;  /* 0x00007610ff757816 */ /* 0x000fe2000000008f */
[----:B------:R-:W-:-:S02]  /*12e0*/  FMUL.FTZ R143, R235, R116 ;  /* 0x00000074eb8f7220 */ /* 0x000fc40000410000 */
[----:B------:R-:W-:Y:S02]  /*12f0*/  FMUL.FTZ R116, R43, R118 ;  /* 0x000000762b747220 */ /* 0x000fe40000410000 */
[----:B----4-:R-:W-:Y:S02]  /*1300*/  FADD.FTZ R148, -R243, R148 ;  /* 0x00000094f3947221 */ /* 0x010fe40000010100 */
[----:B------:R-:W-:Y:S02]  /*1310*/  FADD.FTZ R168, R117, R168 ;  /* 0x000000a875a87221 */ /* 0x000fe40000010000 */
[-C--:B------:R-:W-:Y:S02]  /*1320*/  FFMA.FTZ R180, R143, R117.reuse, R180 ;  /* 0x000000758fb47223 */ /* 0x080fe400000100b4 */
[----:B------:R-:W-:Y:S01]  /*1330*/  FFMA.FTZ R139, R67, R117, R116 ;  /* 0x00000075438b7223 */ /* 0x000fe20000010074 */
[--C-:B------:R-:W-:Y:S01]  /*1340*/  PRMT R117, RZ, 0x5410, R152.reuse ;  /* 0x00005410ff757816 */ /* 0x100fe20000000098 */
        /* <DEDUP_REMOVED lines=9> */
[----:B------:R-:W-:Y:S02]  /*13e0*/  FMUL.FTZ R116, R37, R152 ;  /* 0x0000009825747220 */ /* 0x000fe40000410000 */
[----:B------:R-:W-:Y:S02]  /*13f0*/  FADD.FTZ R150, -R243, R150 ;  /* 0x00000096f3967221 */ /* 0x000fe40000010100 */
[----:B------:R-:W-:Y:S02]  /*1400*/  FADD.FTZ R165, R147, R165 ;  /* 0x000000a593a57221 */ /* 0x000fe40000010000 */
[----:B------:R-:W-:-:S02]  /*1410*/  FFMA.FTZ R177, R148, R147, R177 ;  /* 0x0000009394b17223 */ /* 0x000fc400000100b1 */
[----:B------:R-:W-:Y:S02]  /*1420*/  FADD.FTZ R166, R149, R166 ;  /* 0x000000a695a67221 */ /* 0x000fe40000010000 */
[----:B------:R-:W-:Y:S02]  /*1430*/  FFMA.FTZ R178, R245, R149, R178 ;  /* 0x00000095f5b27223 */ /* 0x000fe400000100b2 */
[----:B------:R-:W-:Y:S01]  /*1440*/  FFMA.FTZ R147, R60, R147, R117 ;  /* 0x000000933c937223 */ /* 0x000fe20000010075 */
[----:B------:R-:W-:Y:S01]  /*1450*/  PRMT R117, RZ, 0x5410, R153 ;  /* 0x00005410ff757816 */ /* 0x000fe20000000099 */
[----:B------:R-:W-:Y:S02]  /*1460*/  FFMA.FTZ R149, R61, R149, R116 ;  /* 0x000000953d957223 */ /* 0x000fe40000010074 */
[----:B------:R-:W-:Y:S02]  /*1470*/  FADD.FTZ R116, -R243, R151 ;  /* 0x00000097f3747221 */ /* 0x000fe40000010100 */
[C---:B------:R-:W-:Y:S01]  /*1480*/  FMUL.FTZ R150, R235.reuse, R150 ;  /* 0x00000096eb967220 */ /* 0x040fe20000410000 */
[----:B------:R-:W-:Y:S01]  /*1490*/  PRMT R247, RZ, 0x5410, R157 ;  /* 0x00005410fff77816 */ /* 0x000fe2000000009d */
[----:B------:R-:W-:Y:S01]  /*14a0*/  FMUL.FTZ R151, R235, R116 ;  /* 0x00000074eb977220 */ /* 0x000fe20000410000 */
[----:B------:R-:W-:Y:S01]  /*14b0*/  PRMT R116, RZ, 0x7610, R153 ;  /* 0x00007610ff747816 */ /* 0x000fe20000000099 */
[----:B------:R-:W-:-:S02]  /*14c0*/  FADD.FTZ R6, R117, R6 ;  /* 0x0000000675067221 */ /* 0x000fc40000010000 */
[-C--:B------:R-:W-:Y:S02]  /*14d0*/  FFMA.FTZ R19, R150, R117.reuse, R19 ;  /* 0x0000007596137223 */ /* 0x080fe40000010013 */
[----:B------:R-:W-:Y:S02]  /*14e0*/  FMUL.FTZ R117, R38, R117 ;  /* 0x0000007526757220 */ /* 0x000fe40000410000 */
[----:B------:R-:W-:Y:S02]  /*14f0*/  FADD.FTZ R9, R152, R9 ;  /* 0x0000000998097221 */ /* 0x000fe40000010000 */
[----:B------:R-:W-:Y:S01]  /*1500*/  FFMA.FTZ R22, R245, R152, R22 ;  /* 0x00000098f5167223 */ /* 0x000fe20000010016 */
[----:B------:R-:W-:Y:S01]  /*1510*/  PRMT R152, RZ, 0x7610, R157 ;  /* 0x00007610ff987816 */ /* 0x000fe2000000009d */
[----:B------:R-:W-:Y:S02]  /*1520*/  FADD.FTZ R31, R247, R31 ;  /* 0x0000001ff71f7221 */ /* 0x000fe40000010000 */
[----:B------:R-:W-:-:S02]  /*1530*/  FFMA.FTZ R175, R150, R247, R175 ;  /* 0x000000f796af7223 */ /* 0x000fc400000100af */
[----:B------:R-:W-:Y:S01]  /*1540*/  FFMA.FTZ R247, R62, R247, R117 ;  /* 0x000000f73ef77223 */ /* 0x000fe20000010075 */
[----:B------:R-:W-:Y:S01]  /*1550*/  PRMT R117, RZ, 0x5410, R154 ;  /* 0x00005410ff757816 */ /* 0x000fe2000000009a */
[----:B------:R-:W-:Y:S02]  /*1560*/  FADD.FTZ R7, R116, R7 ;  /* 0x0000000774077221 */ /* 0x000fe40000010000 */
[-C--:B------:R-:W-:Y:S02]  /*1570*/  FFMA.FTZ R20, R151, R116.reuse, R20 ;  /* 0x0000007497147223 */ /* 0x080fe40000010014 */
[----:B------:R-:W-:Y:S02]  /*1580*/  FMUL.FTZ R116, R39, R116 ;  /* 0x0000007427747220 */ /* 0x000fe40000410000 */
[----:B------:R-:W-:Y:S01]  /*1590*/  FADD.FTZ R156, -R243, R160 ;  /* 0x000000a0f39c7221 */ /* 0x000fe20000010100 */
[----:B------:R-:W-:Y:S01]  /*15a0*/  PRMT R153, RZ, 0x5410, R158 ;  /* 0x00005410ff997816 */ /* 0x000fe2000000009e */
[----:B------:R-:W-:-:S02]  /*15b0*/  FADD.FTZ R164, R152, R164 ;  /* 0x000000a498a47221 */ /* 0x000fc40000010000 */
[----:B------:R-:W-:Y:S01]  /*15c0*/  FFMA.FTZ R176, R151, R152, R176 ;  /* 0x0000009897b07223 */ /* 0x000fe200000100b0 */
[----:B------:R-:W-:Y:S01]  /*15d0*/  PRMT R154, RZ, 0x7610, R154 ;  /* 0x00007610ff9a7816 */ /* 0x000fe2000000009a */
[----:B------:R-:W-:Y:S02]  /*15e0*/  FADD.FTZ R11, R118, R11 ;  /* 0x0000000b760b7221 */ /* 0x000fe40000010000 */
[----:B------:R-:W-:Y:S02]  /*15f0*/  FFMA.FTZ R24, R143, R118, R24 ;  /* 0x000000768f187223 */ /* 0x000fe40000010018 */
[----:B------:R-:W-:Y:S02]  /*1600*/  FFMA.FTZ R152, R63, R152, R116 ;  /* 0x000000983f987223 */ /* 0x000fe40000010074 */
[----:B------:R-:W-:Y:S02]  /*1610*/  FMUL.FTZ R156, R235, R156 ;  /* 0x0000009ceb9c7220 */ /* 0x000fe40000410000 */
[----:B------:R-:W-:-:S02]  /*1620*/  FADD.FTZ R118, -R243, R161 ;  /* 0x000000a1f3767221 */ /* 0x000fc40000010100 */
[----:B------:R-:W-:Y:S01]  /*1630*/  FMUL.FTZ R116, R32, R117 ;  /* 0x0000007520747220 */ /* 0x000fe20000410000 */
[----:B------:R-:W-:Y:S01]  /*1640*/  PRMT R158, RZ, 0x7610, R158 ;  /* 0x00007610ff9e7816 */ /* 0x000fe2000000009e */
[----:B------:R-:W-:Y:S02]  /*1650*/  FADD.FTZ R29, R153, R29 ;  /* 0x0000001d991d7221 */ /* 0x000fe40000010000 */
[-C--:B------:R-:W-:Y:S02]  /*1660*/  FFMA.FTZ R173, R156, R153.reuse, R173 ;  /* 0x000000999cad7223 */ /* 0x080fe400000100ad */
[----:B------:R-:W-:Y:S02]  /*1670*/  FFMA.FTZ R153, R56, R153, R116 ;  /* 0x0000009938997223 */ /* 0x000fe40000010074 */
[----:B------:R-:W-:Y:S02]  /*1680*/  FADD.FTZ R4, R117, R4 ;  /* 0x0000000475047221 */ /* 0x000fe40000010000 */
[----:B------:R-:W-:Y:S01]  /*1690*/  FFMA.FTZ R17, R156, R117, R17 ;  /* 0x000000759c117223 */ /* 0x000fe20000010011 */
[----:B------:R-:W-:Y:S01]  /*16a0*/  PRMT R117, RZ, 0x5410, R155 ;  /* 0x00005410ff757816 */ /* 0x000fe2000000009b */
[----:B------:R-:W-:Y:S01]  /*16b0*/  FMUL.FTZ R157, R235, R118 ;  /* 0x00000076eb9d7220 */ /* 0x000fe20000410000 */
[----:B------:R-:W-:Y:S01]  /*16c0*/  PRMT R120, RZ, 0x7610, R120 ;  /* 0x00007610ff787816 */ /* 0x000fe20000000078 */
[----:B------:R-:W-:-:S02]  /*16d0*/  FADD.FTZ R162, -R243, R162 ;  /* 0x000000a2f3a27221 */ /* 0x000fc40000010100 */
[----:B------:R-:W-:Y:S01]  /*16e0*/  FMUL.FTZ R116, R33, R154 ;  /* 0x0000009a21747220 */ /* 0x000fe20000410000 */
[----:B------:R-:W-:Y:S01]  /*16f0*/  PRMT R161, RZ, 0x5410, R159 ;  /* 0x00005410ffa17816 */ /* 0x000fe2000000009f */
[----:B------:R-:W-:Y:S02]  /*1700*/  FMUL.FTZ R238, R235, R238 ;  /* 0x000000eeebee7220 */ /* 0x000fe40000410000 */
[----:B------:R-:W-:Y:S02]  /*1710*/  FADD.FTZ R30, R158, R30 ;  /* 0x0000001e9e1e7221 */ /* 0x000fe40000010000 */
[C---:B------:R-:W-:Y:S02]  /*1720*/  FFMA.FTZ R174, R157.reuse, R158, R174 ;  /* 0x0000009e9dae7223 */ /* 0x040fe400000100ae */
[----:B------:R-:W-:Y:S02]  /*1730*/  FADD.FTZ R5, R154, R5 ;  /* 0x000000059a057221 */ /* 0x000fe40000010000 */
[----:B------:R-:W-:-:S02]  /*1740*/  FFMA.FTZ R18, R157, R154, R18 ;  /* 0x0000009a9d127223 */ /* 0x000fc40000010012 */
[----:B------:R-:W-:Y:S02]  /*1750*/  FFMA.FTZ R158, R57, R158, R116 ;  /* 0x0000009e399e7223 */ /* 0x000fe40000010074 */
[----:B------:R-:W-:Y:S01]  /*1760*/  FMUL.FTZ R154, R235, R162 ;  /* 0x000000a2eb9a7220 */ /* 0x000fe20000410000 */
[----:B------:R-:W-:Y:S01]  /*1770*/  PRMT R118, RZ, 0x7610, R155 ;  /* 0x00007610ff767816 */ /* 0x000fe2000000009b */
[----:B------:R-:W-:Y:S02]  /*1780*/  FADD.FTZ R228, R237, R228 ;  /* 0x000000e4ede47221 */ /* 0x000fe40000010000 */
        /* <DEDUP_REMOVED lines=12> */
[----:B------:R-:W-:-:S02]  /*1850*/  FMUL.FTZ R155, R35, R118 ;  /* 0x00000076239b7220 */ /* 0x000fc40000410000 */
[----:B------:R-:W-:Y:S02]  /*1860*/  FADD.FTZ R28, R116, R28 ;  /* 0x0000001c741c7221 */ /* 0x000fe40000010000 */
[-C--:B------:R-:W-:Y:S02]  /*1870*/  FFMA.FTZ R172, R159, R116.reuse, R172 ;  /* 0x000000749fac7223 */ /* 0x080fe400000100ac */
[----:B------:R-:W-:Y:S02]  /*1880*/  FFMA.FTZ R155, R59, R116, R155 ;  /* 0x000000743b9b7223 */ /* 0x000fe4000001009b */
[----:B------:R-:W-:Y:S02]  /*1890*/  FFMA.FTZ R237, R77, R124, R237 ;  /* 0x0000007c4ded7223 */ /* 0x000fe400000100ed */
[----:B------:R-:W-:Y:S02]  /*18a0*/  FADD.FTZ R116, RZ, R236 ;  /* 0x000000ecff747221 */ /* 0x000fe40000010000 */
[----:B------:R-:W-:-:S02]  /*18b0*/  FADD.FTZ R3, R118, R3 ;  /* 0x0000000376037221 */ /* 0x000fc40000010000 */
[----:B------:R-:W-:Y:S02]  /*18c0*/  FFMA.FTZ R16, R159, R118, R16 ;  /* 0x000000769f107223 */ /* 0x000fe40000010010 */
[----:B------:R-:W-:Y:S02]  /*18d0*/  FADD.FTZ R118, R237, R116 ;  /* 0x00000074ed767221 */ /* 0x000fe40000010000 */
[----:B------:R-:W-:-:S04]  /*18e0*/  FFMA.FTZ R116, R240, R236, RZ ;  /* 0x000000ecf0747223 */ /* 0x000fc800000100ff */
[----:B------:R-:W-:Y:S02]  /*18f0*/  FFMA.FTZ R116, R238, R237, R116 ;  /* 0x000000edee747223 */ /* 0x000fe40000010074 */
[----:B------:R-:W-:Y:S02]  /*1900*/  FADD.FTZ R118, R239, R118 ;  /* 0x00000076ef767221 */ /* 0x000fe40000010000 */
[----:B------:R-:W-:Y:S02]  /*1910*/  FMUL.FTZ R244, R235, R244 ;  /* 0x000000f4ebf47220 */ /* 0x000fe40000410000 */
        /* <DEDUP_REMOVED lines=65> */
[----:B------:R-:W-:Y:S05]  /*1d30*/  BRA.DIV ~URZ, `(.L_x_775) ;  /* 0x000018727f007947 */ /* 0x000fea000b800000 */
[----:B------:R0:W1:Y:S02]  /*1d40*/  SHFL.DOWN PT, R124, R125, 0x10, 0x1f ;  /* 0x0a001f007d7c7f89 */ /* 0x00006400000e0000 */
.L_x_779:
        /* <DEDUP_REMOVED lines=18> */
.L_x_780:
        /* <DEDUP_REMOVED lines=68> */
[C---:B------:R-:W-:Y:S02]  /*22b0*/  FMUL.FTZ R149, R235.reuse, R236 ;  /* 0x000000eceb957220 */ /* 0x040fe40000410000 */
[C---:B------:R-:W-:Y:S02]  /*22c0*/  FMUL.FTZ R238, R235.reuse, R238 ;  /* 0x000000eeebee7220 */ /* 0x040fe40000410000 */
[C---:B------:R-:W-:Y:S02]  /*22d0*/  FMUL.FTZ R151, R235.reuse, R242 ;  /* 0x000000f2eb977220 */ /* 0x040fe40000410000 */
[C---:B------:R-:W-:Y:S02]  /*22e0*/  FMUL.FTZ R244, R235.reuse, R244 ;  /* 0x000000f4ebf47220 */ /* 0x040fe40000410000 */
[----:B------:R-:W-:-:S02]  /*22f0*/  FMUL.FTZ R153, R235, R122 ;  /* 0x0000007aeb997220 */ /* 0x000fc40000410000 */
[C---:B------:R-:W-:Y:S02]  /*2300*/  FMUL.FTZ R150, R235.reuse, R126 ;  /* 0x0000007eeb967220 */ /* 0x040fe40000410000 */
[C---:B------:R-:W-:Y:S02]  /*2310*/  FMUL.FTZ R155, R235.reuse, R124 ;  /* 0x0000007ceb9b7220 */ /* 0x040fe40000410000 */
[----:B------:R-:W-:Y:S02]  /*2320*/  FMUL.FTZ R250, R235, R250 ;  /* 0x000000faebfa7220 */ /* 0x000fe40000410000 */
[----:B------:R-:W-:Y:S01]  /*2330*/  FADD.FTZ R146, R131, -R132 ;  /* 0x8000008483927221 */ /* 0x000fe20000010000 */
[----:B------:R-:W-:Y:S01]  /*2340*/  HFMA2.MMA R132, -RZ, RZ, 0, 9.5367431640625e-07 ;  /* 0x00000010ff847435 */ /* 0x000fe200000001ff */
[----:B------:R-:W-:Y:S02]  /*2350*/  FADD.FTZ R134, R135, -R134 ;  /* 0x8000008687867221 */ /* 0x000fe40000010000 */
[----:B------:R-:W-:-:S02]  /*2360*/  FADD.FTZ R144, R137, -R144 ;  /* 0x8000009089907221 */ /* 0x000fc40000010000 */
[----:B------:R-:W-:Y:S02]  /*2370*/  FADD.FTZ R118, R139, -R118 ;  /* 0x800000768b767221 */ /* 0x000fe40000010000 */
[----:B-----5:R-:W-:Y:S02]  /*2380*/  @P2 FADD.FTZ R149, R80, R149 ;  /* 0x0000009550952221 */ /* 0x020fe40000010000 */
        /* <DEDUP_REMOVED lines=8> */
[----:B------:R-:W-:Y:S01]  /*2410*/  SEL R117, R238, R105, P3 ;  /* 0x00000069ee757207 */ /* 0x000fe20001800000 */
        /* <DEDUP_REMOVED lines=11> */
[----:B------:R-:W-:Y:S01]  /*24d0*/  F2FP.BF16.PACK_AB R125, R244, R151 ;  /* 0x00000097f47d723e */ /* 0x000fe200000010ff */
[C---:B------:R-:W-:Y:S01]  /*24e0*/  FMUL.FTZ R143, R235.reuse, R134 ;  /* 0x00000086eb8f7220 */ /* 0x040fe20000410000 */
[----:B------:R-:W-:Y:S01]  /*24f0*/  SEL R121, R150, R109, P3 ;  /* 0x0000006d96797207 */ /* 0x000fe20001800000 */
[C---:B------:R-:W-:Y:S01]  /*2500*/  FMUL.FTZ R145, R235.reuse, R144 ;  /* 0x00000090eb917220 */ /* 0x040fe20000410000 */
        /* <DEDUP_REMOVED lines=30> */
[----:B------:R-:W-:Y:S01]  /*26f0*/  @P1 PRMT R114, R114, 0x5410, R150 ;  /* 0x0000541072721816 */ /* 0x000fe20000000096 */
[----:B------:R-:W-:Y:S01]  /*2700*/  @P2 FADD.FTZ R143, R90, R143 ;  /* 0x0000008f5a8f2221 */ /* 0x000fe20000010000 */
[----:B------:R2:W-:Y:S01]  /*2710*/  STG.E.128 [R128.64], R124 ;  /* 0x0000007c80007986 */ /* 0x0005e2000c101d04 */
[----:B------:R-:W-:Y:S01]  /*2720*/  @P2 FADD.FTZ R146, R91, R146 ;  /* 0x000000925b922221 */ /* 0x000fe20000010000 */
[----:B------:R-:W-:Y:S01]  /*2730*/  @P1 PRMT R113, R113, 0x5410, R244 ;  /* 0x0000541071711816 */ /* 0x000fe200000000f4 */
[----:B------:R-:W-:Y:S01]  /*2740*/  @P2 FADD.FTZ R145, R92, R145 ;  /* 0x000000915c912221 */ /* 0x000fe20000010000 */
[----:B------:R-:W-:Y:S01]  /*2750*/  @P1 PRMT R112, R112, 0x5410, R238 ;  /* 0x0000541070701816 */ /* 0x000fe200000000ee */
[----:B------:R-:W-:Y:S01]  /*2760*/  @P2 FADD.FTZ R148, R93, R148 ;  /* 0x000000945d942221 */ /* 0x000fe20000010000 */
[----:B------:R-:W-:Y:S01]  /*2770*/  IADD3 R149, R233, 0x80, RZ ;  /* 0x00000080e9957810 */ /* 0x000fe20007ffe0ff */
[----:B------:R-:W-:-:S02]  /*2780*/  @P2 FADD.FTZ R147, R94, R147 ;  /* 0x000000935e932221 */ /* 0x000fc40000010000 */
        /* <DEDUP_REMOVED lines=12> */
[C---:B------:R-:W-:Y:S01]  /*2850*/  FMUL.FTZ R139, R235.reuse, R154 ;  /* 0x0000009aeb8b7220 */ /* 0x040fe20000410000 */
[----:B------:R-:W-:Y:S01]  /*2860*/  F2FP.BF16.PACK_AB R125, R146, R143 ;  /* 0x0000008f927d723e */ /* 0x000fe200000010ff */
[----:B------:R-:W-:Y:S01]  /*2870*/  FMUL.FTZ R140, R235, R246 ;  /* 0x000000f6eb8c7220 */ /* 0x000fe20000410000 */
[----:B------:R-:W-:Y:S01]  /*2880*/  @P0 MOV R235, 0x20 ;  /* 0x0000002000eb0802 */ /* 0x000fe20000000f00 */
[----:B------:R-:W-:Y:S01]  /*2890*/  @P1 IMAD.WIDE.U32 R130, R233, R132, c[0x0][0x250] ;  /* 0x00009400e9821625 */ /* 0x000fe200078e0084 */
[----:B------:R-:W-:-:S02]  /*28a0*/  F2FP.BF16.PACK_AB R124, R142, R141 ;  /* 0x0000008d8e7c723e */ /* 0x000fc400000010ff */
[----:B------:R-:W-:Y:S01]  /*28b0*/  @P1 F2FP.BF16.PACK_AB R147, RZ, R147 ;  /* 0x00000093ff93123e */ /* 0x000fe200000010ff */
[----:B------:R-:W-:Y:S01]  /*28c0*/  @P0 IMAD.WIDE.U32 R234, R234, R235, c[0x0][0x258] ;  /* 0x00009600eaea0625 */ /* 0x000fe200078e00eb */
[----:B------:R-:W-:Y:S01]  /*28d0*/  @P1 F2FP.BF16.PACK_AB R145, RZ, R145 ;  /* 0x00000091ff91123e */ /* 0x000fe200000010ff */
[----:B------:R0:W-:Y:S01]  /*28e0*/  @P1 STG.E.128 [R130.64], R112 ;  /* 0x0000007082001986 */ /* 0x0001e2000c101d04 */
[----:B------:R-:W-:Y:S01]  /*28f0*/  @P1 F2FP.BF16.PACK_AB R143, RZ, R143 ;  /* 0x0000008fff8f123e */ /* 0x000fe200000010ff */
[----:B------:R-:W-:Y:S01]  /*2900*/  IMAD.WIDE.U32 R128, R132, R149, c[0x0][0x248] ;  /* 0x0000920084807625 */ /* 0x000fe200078e0095 */
[----:B------:R-:W-:Y:S02]  /*2910*/  @P1 F2FP.BF16.PACK_AB R141, RZ, R141 ;  /* 0x0000008dff8d123e */ /* 0x000fe400000010ff */
        /* <DEDUP_REMOVED lines=19> */
[----:B------:R-:W-:Y:S01]  /*2a50*/  @P2 FADD.FTZ R138, R101, R138 ;  /* 0x0000008a658a2221 */ /* 0x000fe20000010000 */
[----:B------:R-:W-:Y:S01]  /*2a60*/  @P1 PRMT R113, R143, 0x7610, R113 ;  /* 0x000076108f711816 */ /* 0x000fe20000000071 */
[----:B------:R-:W-:Y:S01]  /*2a70*/  STG.E.128 [R128.64], R124 ;  /* 0x0000007c80007986 */ /* 0x000fe2000c101d04 */
[----:B------:R-:W-:-:S02]  /*2a80*/  @P1 PRMT R112, R141, 0x7610, R112 ;  /* 0x000076108d701816 */ /* 0x000fc40000000070 */
[----:B------:R-:W-:Y:S01]  /*2a90*/  @P1 PRMT R115, R115, 0x5410, R144 ;  /* 0x0000541073731816 */ /* 0x000fe20000000090 */
[----:B-1----:R-:W-:Y:S01]  /*2aa0*/  @P1 IMAD.WIDE.U32 R116, R132, R149, c[0x0][0x250] ;  /* 0x0000940084741625 */ /* 0x002fe200078e0095 */
[----:B------:R-:W-:Y:S02]  /*2ab0*/  @P1 PRMT R114, R114, 0x5410, R148 ;  /* 0x0000541072721816 */ /* 0x000fe40000000094 */
[----:B------:R-:W-:Y:S02]  /*2ac0*/  @P1 PRMT R113, R113, 0x5410, R146 ;  /* 0x0000541071711816 */ /* 0x000fe40000000092 */
[----:B------:R-:W-:Y:S02]  /*2ad0*/  @P1 PRMT R112, R112, 0x5410, R142 ;  /* 0x0000541070701816 */ /* 0x000fe4000000008e */
[----:B--2---:R-:W-:Y:S02]  /*2ae0*/  IADD3 R123, R233, 0x100, RZ ;  /* 0x00000100e97b7810 */ /* 0x004fe40007ffe0ff */
[----:B------:R-:W-:Y:S01]  /*2af0*/  @P0 MOV R233, 0x20 ;  /* 0x0000002000e90802 */ /* 0x000fe20000000f00 */
[----:B------:R0:W-:Y:S01]  /*2b00*/  @P1 STG.E.128 [R116.64], R112 ;  /* 0x0000007074001986 */ /* 0x0001e2000c101d04 */
[----:B------:R-:W-:Y:S01]  /*2b10*/  F2FP.BF16.PACK_AB R119, R140, R139 ;  /* 0x0000008b8c77723e */ /* 0x000fe200000010ff */
[----:B------:R-:W-:Y:S01]  /*2b20*/  IMAD.WIDE.U32 R120, R132, R123, c[0x0][0x248] ;  /* 0x0000920084787625 */ /* 0x000fe200078e007b */
[----:B------:R-:W-:-:S02]  /*2b30*/  SEL R104, R133, R104, P3 ;  /* 0x0000006885687207 */ /* 0x000fc40001800000 */
[----:B------:R-:W-:Y:S01]  /*2b40*/  SEL R106, R135, R106, P3 ;  /* 0x0000006a876a7207 */ /* 0x000fe20001800000 */
[----:B------:R-:W-:Y:S01]  /*2b50*/  @P0 IMAD.WIDE.U32 R232, R232, R233, c[0x0][0x258] ;  /* 0x00009600e8e80625 */ /* 0x000fe200078e00e9 */
[----:B------:R-:W-:Y:S02]  /*2b60*/  SEL R108, R137, R108, P3 ;  /* 0x0000006c896c7207 */ /* 0x000fe40001800000 */
[----:B------:R-:W-:Y:S02]  /*2b70*/  SEL R110, R139, R110, P3 ;  /* 0x0000006e8b6e7207 */ /* 0x000fe40001800000 */
[----:B------:R-:W-:Y:S02]  /*2b80*/  F2FP.BF16.PACK_AB R118, R138, R137 ;  /* 0x000000898a76723e */ /* 0x000fe400000010ff */
[----:B------:R-:W-:Y:S02]  /*2b90*/  @P1 F2FP.BF16.PACK_AB R139, RZ, R139 ;  /* 0x0000008bff8b123e */ /* 0x000fe400000010ff */
[----:B------:R-:W-:-:S02]  /*2ba0*/  @P1 F2FP.BF16.PACK_AB R137, RZ, R137 ;  /* 0x00000089ff89123e */ /* 0x000fc400000010ff */
[----:B------:R-:W-:Y:S02]  /*2bb0*/  SEL R105, R134, R105, P3 ;  /* 0x0000006986697207 */ /* 0x000fe40001800000 */
[----:B0-----:R-:W-:Y:S02]  /*2bc0*/  F2FP.BF16.PACK_AB R117, R136, R135 ;  /* 0x000000878875723e */ /* 0x001fe400000010ff */
[----:B------:R-:W-:Y:S02]  /*2bd0*/  F2FP.BF16.PACK_AB R116, R134, R133 ;  /* 0x000000858674723e */ /* 0x000fe400000010ff */
[----:B------:R-:W-:Y:S02]  /*2be0*/  @P1 F2FP.BF16.PACK_AB R135, RZ, R135 ;  /* 0x00000087ff87123e */ /* 0x000fe400000010ff */
[----:B------:R-:W-:Y:S02]  /*2bf0*/  @P1 F2FP.BF16.PACK_AB R133, RZ, R133 ;  /* 0x00000085ff85123e */ /* 0x000fe400000010ff */
[----:B------:R-:W-:-:S02]  /*2c00*/  SEL R107, R136, R107, P3 ;  /* 0x0000006b886b7207 */ /* 0x000fc40001800000 */
[----:B------:R-:W-:Y:S02]  /*2c10*/  SEL R109, R138, R109, P3 ;  /* 0x0000006d8a6d7207 */ /* 0x000fe40001800000 */
[----:B------:R-:W-:Y:S01]  /*2c20*/  SEL R111, R140, R111, P3 ;  /* 0x0000006f8c6f7207 */ /* 0x000fe20001800000 */
[----:B------:R-:W-:Y:S01]  /*2c30*/  @P0 STG.E.128 [R232.64], R104 ;  /* 0x00000068e8000986 */ /* 0x000fe2000c101d04 */
[----:B------:R-:W-:Y:S02]  /*2c40*/  @P1 F2FP.BF16.PACK_AB R140, RZ, R140 ;  /* 0x0000008cff8c123e */ /* 0x000fe400000010ff */
[----:B------:R-:W-:Y:S01]  /*2c50*/  @P1 F2FP.BF16.PACK_AB R138, RZ, R138 ;  /* 0x0000008aff8a123e */ /* 0x000fe200000010ff */
[----:B------:R-:W-:Y:S01]  /*2c60*/  @P0 STG.E.128 [R232.64+0x10], R108 ;  /* 0x0000106ce8000986 */ /* 0x000fe2000c101d04 */
        /* <DEDUP_REMOVED lines=11> */
[----:B------:R-:W-:Y:S01]  /*2d20*/  LOP3.LUT P0, RZ, R230, 0xff, RZ, 0xc0, !PT ;  /* 0x000000ffe6ff7812 */ /* 0x000fe2000780c0ff */
[----:B0-----:R-:W-:-:S03]  /*2d30*/  @P1 IMAD.WIDE.U32 R116, R132, R123, c[0x0][0x250] ;  /* 0x0000940084741625 */ /* 0x001fc600078e007b */
[----:B------:R-:W-:Y:S02]  /*2d40*/  SEL R230, RZ, 0x1, P0 ;  /* 0x00000001ffe67807 */ /* 0x000fe40000000000 */
[----:B------:R0:W-:Y:S02]  /*2d50*/  @P1 STG.E.128 [R116.64], R112 ;  /* 0x0000007074001986 */ /* 0x0001e4000c101d04 */
[----:B0-----:R-:W-:Y:S01]  /*2d60*/  @P4 CALL.REL.NOINC `(.L_x_777) ;  /* 0x0000001000004944 */ /* 0x001fe20003c00000 */
[----:B------:R-:W-:Y:S05]  /*2d70*/  BRA `(.L_x_778) ;  /* 0xffffda3000007947 */ /* 0x000fea000383ffff */
.L_x_777:
        /* <DEDUP_REMOVED lines=96> */
.L_x_774:
[----:B------:R-:W0:Y:S01]  /*3380*/  S2UR UR6, SR_CTAID.X ;  /* 0x00000000000679c3 */ /* 0x000e220000002500 */
[----:B------:R-:W-:Y:S01]  /*3390*/  HFMA2.MMA R9, -RZ, RZ, 0, 1.9073486328125e-06 ;  /* 0x00000020ff097435 */ /* 0x000fe200000001ff */
[C---:B------:R-:W-:Y:S02]  /*33a0*/  LOP3.LUT R3, R0.reuse, 0x7f, RZ, 0xc0, !PT ;  /* 0x0000007f00037812 */ /* 0x040fe400078ec0ff */
        /* <DEDUP_REMOVED lines=32> */
.L_x_775:
[----:B------:R-:W-:Y:S01]  /*35b0*/  HFMA2.MMA R122, -RZ, RZ, 0, 9.5367431640625e-07 ;  /* 0x00000010ff7a7435 */ /* 0x000fe200000001ff */
[----:B------:R-:W-:-:S02]  /*35c0*/  MOV R123, R125 ;  /* 0x0000007d007b7202 */ /* 0x000fc40000000f00 */
[----:B------:R-:W-:Y:S02]  /*35d0*/  MOV R121, 0x1f ;  /* 0x0000001f00797802 */ /* 0x000fe40000000f00 */
[----:B------:R-:W-:Y:S02]  /*35e0*/  MOV R120, 0xffffffff ;  /* 0xffffffff00787802 */ /* 0x000fe40000000f00 */
[----:B------:R-:W-:Y:S02]  /*35f0*/  MOV R116, 0x3610 ;  /* 0x0000361000747802 */ /* 0x000fe40000000f00 */
[----:B-----5:R-:W-:Y:S05]  /*3600*/  CALL.REL.NOINC `($__internal_49_$__cuda_sm70_shflsync_down_p) ;  /* 0x0000046000007944 */ /* 0x020fea0003c00000 */
[----:B-1----:R-:W-:Y:S01]  /*3610*/  MOV R124, R120 ;  /* 0x00000078007c7202 */ /* 0x002fe20000000f00 */
[----:B0-----:R-:W-:Y:S05]  /*3620*/  BRA `(.L_x_779) ;  /* 0xffffe72000007947 */ /* 0x001fea000383ffff */
.L_x_776:
[----:B------:R-:W-:Y:S01]  /*3630*/  HFMA2.MMA R122, -RZ, RZ, 0, 9.5367431640625e-07 ;  /* 0x00000010ff7a7435 */ /* 0x000fe200000001ff */
[----:B------:R-:W-:Y:S02]  /*3640*/  MOV R123, R119 ;  /* 0x00000077007b7202 */ /* 0x000fe40000000f00 */
[----:B------:R-:W-:Y:S02]  /*3650*/  MOV R121, 0x1f ;  /* 0x0000001f00797802 */ /* 0x000fe40000000f00 */
[----:B------:R-:W-:-:S02]  /*3660*/  MOV R120, 0xffffffff ;  /* 0xffffffff00787802 */ /* 0x000fc40000000f00 */
[----:B------:R-:W-:Y:S02]  /*3670*/  MOV R116, 0x3690 ;  /* 0x0000369000747802 */ /* 0x000fe40000000f00 */
[----:B01---5:R-:W-:Y:S05]  /*3680*/  CALL.REL.NOINC `($__internal_49_$__cuda_sm70_shflsync_down_p) ;  /* 0x000003e000007944 */ /* 0x023fea0003c00000 */
[----:B------:R-:W-:Y:S01]  /*3690*/  FADD.FTZ R124, R125, R124 ;  /* 0x0000007c7d7c7221 */ /* 0x000fe20000010000 */
[----:B0-----:R-:W-:Y:S01]  /*36a0*/  HFMA2.MMA R122, -RZ, RZ, 0, 4.76837158203125e-07 ;  /* 0x00000008ff7a7435 */ /* 0x001fe200000001ff */
[----:B-1----:R-:W-:Y:S01]  /*36b0*/  FADD.FTZ R125, R119, R120 ;  /* 0x00000078777d7221 */ /* 0x002fe20000010000 */
[----:B------:R-:W-:Y:S02]  /*36c0*/  MOV R121, 0x1f ;  /* 0x0000001f00797802 */ /* 0x000fe40000000f00 */
[----:B------:R-:W-:Y:S02]  /*36d0*/  MOV R120, 0xffffffff ;  /* 0xffffffff00787802 */ /* 0x000fe40000000f00 */
[----:B------:R-:W-:Y:S02]  /*36e0*/  MOV R123, R124 ;  /* 0x0000007c007b7202 */ /* 0x000fe40000000f00 */
[----:B------:R-:W-:Y:S02]  /*36f0*/  MOV R116, 0x3710 ;  /* 0x0000371000747802 */ /* 0x000fe40000000f00 */
[----:B------:R-:W-:Y:S05]  /*3700*/  CALL.REL.NOINC `($__internal_49_$__cuda_sm70_shflsync_down_p) ;  /* 0x0000036000007944 */ /* 0x000fea0003c00000 */
[----:B0-----:R-:W-:Y:S01]  /*3710*/  HFMA2.MMA R122, -RZ, RZ, 0, 4.76837158203125e-07 ;  /* 0x00000008ff7a7435 */ /* 0x001fe200000001ff */
[----:B-1----:R-:W-:-:S02]  /*3720*/  MOV R119, R120 ;  /* 0x0000007800777202 */ /* 0x002fc40000000f00 */
[----:B------:R-:W-:Y:S02]  /*3730*/  MOV R123, R125 ;  /* 0x0000007d007b7202 */ /* 0x000fe40000000f00 */
[----:B------:R-:W-:Y:S02]  /*3740*/  MOV R121, 0x1f ;  /* 0x0000001f00797802 */ /* 0x000fe40000000f00 */
[----:B------:R-:W-:Y:S02]  /*3750*/  MOV R120, 0xffffffff ;  /* 0xffffffff00787802 */ /* 0x000fe40000000f00 */
[----:B------:R-:W-:Y:S02]  /*3760*/  MOV R116, 0x3780 ;  /* 0x0000378000747802 */ /* 0x000fe40000000f00 */
[----:B------:R-:W-:Y:S05]  /*3770*/  CALL.REL.NOINC `($__internal_49_$__cuda_sm70_shflsync_down_p) ;  /* 0x000002f000007944 */ /* 0x000fea0003c00000 */
[----:B------:R-:W-:Y:S01]  /*3780*/  FADD.FTZ R124, R119, R124 ;  /* 0x0000007c777c7221 */ /* 0x000fe20000010000 */
[----:B0-----:R-:W-:Y:S01]  /*3790*/  HFMA2.MMA R122, -RZ, RZ, 0, 2.384185791015625e-07 ;  /* 0x00000004ff7a7435 */ /* 0x001fe200000001ff */
[----:B-1----:R-:W-:Y:S01]  /*37a0*/  FADD.FTZ R125, R125, R120 ;  /* 0x000000787d7d7221 */ /* 0x002fe20000010000 */
[----:B------:R-:W-:Y:S02]  /*37b0*/  MOV R121, 0x1f ;  /* 0x0000001f00797802 */ /* 0x000fe40000000f00 */
[----:B------:R-:W-:-:S02]  /*37c0*/  MOV R120, 0xffffffff ;  /* 0xffffffff00787802 */ /* 0x000fc40000000f00 */
[----:B------:R-:W-:Y:S02]  /*37d0*/  MOV R123, R124 ;  /* 0x0000007c007b7202 */ /* 0x000fe40000000f00 */
[----:B------:R-:W-:Y:S02]  /*37e0*/  MOV R116, 0x3800 ;  /* 0x0000380000747802 */ /* 0x000fe40000000f00 */
[----:B------:R-:W-:Y:S05]  /*37f0*/  CALL.REL.NOINC `($__internal_49_$__cuda_sm70_shflsync_down_p) ;  /* 0x0000027000007944 */ /* 0x000fea0003c00000 */
[----:B0-----:R-:W-:Y:S01]  /*3800*/  HFMA2.MMA R122, -RZ, RZ, 0, 2.384185791015625e-07 ;  /* 0x00000004ff7a7435 */ /* 0x001fe200000001ff */
[----:B-1----:R-:W-:Y:S02]  /*3810*/  MOV R119, R120 ;  /* 0x0000007800777202 */ /* 0x002fe40000000f00 */
[----:B------:R-:W-:Y:S02]  /*3820*/  MOV R123, R125 ;  /* 0x0000007d007b7202 */ /* 0x000fe40000000f00 */
[----:B------:R-:W-:Y:S02]  /*3830*/  MOV R121, 0x1f ;  /* 0x0000001f00797802 */ /* 0x000fe40000000f00 */
[----:B------:R-:W-:Y:S02]  /*3840*/  MOV R120, 0xffffffff ;  /* 0xffffffff00787802 */ /* 0x000fe40000000f00 */
[----:B------:R-:W-:-:S02]  /*3850*/  MOV R116, 0x3870 ;  /* 0x0000387000747802 */ /* 0x000fc40000000f00 */
[----:B------:R-:W-:Y:S05]  /*3860*/  CALL.REL.NOINC `($__internal_49_$__cuda_sm70_shflsync_down_p) ;  /* 0x0000020000007944 */ /* 0x000fea0003c00000 */
[----:B------:R-:W-:Y:S01]  /*3870*/  FADD.FTZ R124, R119, R124 ;  /* 0x0000007c777c7221 */ /* 0x000fe20000010000 */
[----:B0-----:R-:W-:Y:S01]  /*3880*/  HFMA2.MMA R122, -RZ, RZ, 0, 1.1920928955078125e-07 ;  /* 0x00000002ff7a7435 */ /* 0x001fe200000001ff */
[----:B-1----:R-:W-:Y:S01]  /*3890*/  FADD.FTZ R125, R125, R120 ;  /* 0x000000787d7d7221 */ /* 0x002fe20000010000 */
[----:B------:R-:W-:-:S02]  /*38a0*/  MOV R121, 0x1f ;  /* 0x0000001f00797802 */ /* 0x000fc40000000f00 */
[----:B------:R-:W-:Y:S02]  /*38b0*/  MOV R120, 0xffffffff ;  /* 0xffffffff00787802 */ /* 0x000fe40000000f00 */
[----:B------:R-:W-:Y:S02]  /*38c0*/  MOV R123, R124 ;  /* 0x0000007c007b7202 */ /* 0x000fe40000000f00 */
[----:B------:R-:W-:Y:S02]  /*38d0*/  MOV R116, 0x38f0 ;  /* 0x000038f000747802 */ /* 0x000fe40000000f00 */
[----:B------:R-:W-:Y:S05]  /*38e0*/  CALL.REL.NOINC `($__internal_49_$__cuda_sm70_shflsync_down_p) ;  /* 0x0000018000007944 */ /* 0x000fea0003c00000 */
[----:B0-----:R-:W-:Y:S01]  /*38f0*/  HFMA2.MMA R122, -RZ, RZ, 0, 1.1920928955078125e-07 ;  /* 0x00000002ff7a7435 */ /* 0x001fe200000001ff */
[----:B-1----:R-:W-:Y:S02]  /*3900*/  MOV R119, R120 ;  /* 0x0000007800777202 */ /* 0x002fe40000000f00 */
[----:B------:R-:W-:Y:S02]  /*3910*/  MOV R123, R125 ;  /* 0x0000007d007b7202 */ /* 0x000fe40000000f00 */
[----:B------:R-:W-:Y:S02]  /*3920*/  MOV R121, 0x1f ;  /* 0x0000001f00797802 */ /* 0x000fe40000000f00 */
[----:B------:R-:W-:-:S02]  /*3930*/  MOV R120, 0xffffffff ;  /* 0xffffffff00787802 */ /* 0x000fc40000000f00 */
[----:B------:R-:W-:Y:S02]  /*3940*/  MOV R116, 0x3960 ;  /* 0x0000396000747802 */ /* 0x000fe40000000f00 */
[----:B------:R-:W-:Y:S05]  /*3950*/  CALL.REL.NOINC `($__internal_49_$__cuda_sm70_shflsync_down_p) ;  /* 0x0000011000007944 */ /* 0x000fea0003c00000 */
[----:B------:R-:W-:Y:S01]  /*3960*/  FADD.FTZ R124, R119, R124 ;  /* 0x0000007c777c7221 */ /* 0x000fe20000010000 */
[----:B0-----:R-:W-:Y:S01]  /*3970*/  HFMA2.MMA R122, -RZ, RZ, 0, 5.9604644775390625e-08 ;  /* 0x00000001ff7a7435 */ /* 0x001fe200000001ff */
[----:B-1----:R-:W-:Y:S01]  /*3980*/  FADD.FTZ R125, R125, R120 ;  /* 0x000000787d7d7221 */ /* 0x002fe20000010000 */
[----:B------:R-:W-:Y:S02]  /*3990*/  MOV R121, 0x1f ;  /* 0x0000001f00797802 */ /* 0x000fe40000000f00 */
[----:B------:R-:W-:Y:S02]  /*39a0*/  MOV R120, 0xffffffff ;  /* 0xffffffff00787802 */ /* 0x000fe40000000f00 */
[----:B------:R-:W-:Y:S02]  /*39b0*/  MOV R123, R124 ;  /* 0x0000007c007b7202 */ /* 0x000fe40000000f00 */
[----:B------:R-:W-:Y:S02]  /*39c0*/  MOV R116, 0x39e0 ;  /* 0x000039e000747802 */ /* 0x000fe40000000f00 */
[----:B------:R-:W-:Y:S05]  /*39d0*/  CALL.REL.NOINC `($__internal_49_$__cuda_sm70_shflsync_down_p) ;  /* 0x0000009000007944 */ /* 0x000fea0003c00000 */
[----:B0-----:R-:W-:Y:S01]  /*39e0*/  HFMA2.MMA R122, -RZ, RZ, 0, 5.9604644775390625e-08 ;  /* 0x00000001ff7a7435 */ /* 0x001fe200000001ff */
[----:B-1----:R-:W-:-:S02]  /*39f0*/  MOV R119, R120 ;  /* 0x0000007800777202 */ /* 0x002fc40000000f00 */
[----:B------:R-:W-:Y:S02]  /*3a00*/  MOV R123, R125 ;  /* 0x0000007d007b7202 */ /* 0x000fe40000000f00 */
[----:B------:R-:W-:Y:S02]  /*3a10*/  MOV R121, 0x1f ;  /* 0x0000001f00797802 */ /* 0x000fe40000000f00 */
[----:B------:R-:W-:Y:S02]  /*3a20*/  MOV R120, 0xffffffff ;  /* 0xffffffff00787802 */ /* 0x000fe40000000f00 */
[----:B------:R-:W-:Y:S02]  /*3a30*/  MOV R116, 0x3a50 ;  /* 0x00003a5000747802 */ /* 0x000fe40000000f00 */
[----:B------:R-:W-:Y:S05]  /*3a40*/  CALL.REL.NOINC `($__internal_49_$__cuda_sm70_shflsync_down_p) ;  /* 0x0000002000007944 */ /* 0x000fea0003c00000 */
[----:B-1----:R-:W-:Y:S01]  /*3a50*/  MOV R116, R120 ;  /* 0x0000007800747202 */ /* 0x002fe20000000f00 */
[----:B0-----:R-:W-:Y:S05]  /*3a60*/  BRA `(.L_x_780) ;  /* 0xffffe40000007947 */ /* 0x001fea000383ffff */
        .weak           $__internal_49_$__cuda_sm70_shflsync_down_p
        .type           $__internal_49_$__cuda_sm70_shflsync_down_p,@function
        .size           $__internal_49_$__cuda_sm70_shflsync_down_p,(.L_x_2067 - $__internal_49_$__cuda_sm70_shflsync_down_p)
$__internal_49_$__cuda_sm70_shflsync_down_p:
[----:B------:R-:W-:Y:S01]  /*3a70*/  HFMA2.MMA R117, -RZ, RZ, 0, 0 ;  /* 0x00000000ff757435 */ /* 0x000fe200000001ff */
[----:B------:R-:W-:Y:S04]  /*3a80*/  WARPSYNC R120 ;  /* 0x0000007800007348 */ /* 0x000fe80003800000 */
[----:B------:R0:W1:Y:S01]  /*3a90*/  SHFL.DOWN PT, R120, R123, R122, R121 ;  /* 0x0800007a7b787389 */ /* 0x00006200000e0079 */
[----:B------:R-:W-:Y:S05]  /*3aa0*/  RET.REL.NODEC R116 `(_ZN10layer_norm31ln_parallel_residual_bwd_kernelINS_13Kernel_traitsIf13__nv_bfloat16fS2_fjLj3072ELj1ELj1ELj4ELj16ENS_18Kernel_traits_baseILj3072EfS2_fS2_fjLj128EEEEELb0ELb0ELb1EEEvNS_9BwdParamsE) ;  /* 0xffffc55074007950 */ /* 0x000fea0003c3ffff */
.L_x_781:
        /* <DEDUP_REMOVED lines=13> */
.L_x_2067:


//--------------------- .text._ZN10layer_norm31ln_parallel_residual_bwd_kernelINS_13Kernel_traitsIf13__nv_bfloat16fS2_fjLj3072ELj1ELj1ELj4ELj16ENS_18Kernel_traits_baseILj3072EfS2_fS2_fjLj128EEEEELb0ELb1ELb0EEEvNS_9BwdParamsE --------------------------
	.section	.text._ZN10layer_norm31ln_parallel_residual_bwd_kernelINS_13Kernel_traitsIf13__nv_bfloat16fS2_fjLj3072ELj1ELj1ELj4ELj16ENS_18Kernel_traits_baseILj3072EfS2_fS2_fjLj128EEEEELb0ELb1ELb0EEEvNS_9BwdParamsE,"ax",@progbits
	.sectioninfo	@"SHI_REGISTERS=185"
	.align	128
        .global         _ZN10layer_norm31ln_parallel_residual_bwd_kernelINS_13Kernel_traitsIf13__nv_bfloat16fS2_fjLj3072ELj1ELj1ELj4ELj16ENS_18Kernel_traits_baseILj3072EfS2_fS2_fjLj128EEEEELb0ELb1ELb0EEEvNS_9BwdParamsE
        .type           _ZN10layer_norm31ln_parallel_residual_bwd_kernelINS_13Kernel_traitsIf13__nv_bfloat16fS2_fjLj3072ELj1ELj1ELj4ELj16ENS_18Kernel_traits_baseILj3072EfS2_fS2_fjLj128EEEEELb0ELb1ELb0EEEvNS_9BwdParamsE,@function
        .size           _ZN10layer_norm31ln_parallel_residual_bwd_kernelINS_13Kernel_traitsIf13__nv_bfloat16fS2_fjLj3072ELj1ELj1ELj4ELj16ENS_18Kernel_traits_baseILj3072EfS2_fS2_fjLj128EEEEELb0ELb1ELb0EEEvNS_9BwdParamsE,(.L_x_2068 - _ZN10layer_norm31ln_parallel_residual_bwd_kernelINS_13Kernel_traitsIf13__nv_bfloat16fS2_fjLj3072ELj1ELj1ELj4ELj16ENS_18Kernel_traits_baseILj3072EfS2_fS2_fjLj128EEEEELb0ELb1ELb0EEEvNS_9BwdParamsE)
        .other          _ZN10layer_norm31ln_parallel_residual_bwd_kernelINS_13Kernel_traitsIf13__nv_bfloat16fS2_fjLj3072ELj1ELj1ELj4ELj16ENS_18Kernel_traits_baseILj3072EfS2_fS2_fjLj128EEEEELb0ELb1ELb0EEEvNS_9BwdParamsE,@"STO_CUDA_ENTRY STV_DEFAULT"
_ZN10layer_norm31ln_parallel_residual_bwd_kernelINS_13Kernel_traitsIf13__nv_bfloat16fS2_fjLj3072ELj1ELj1ELj4ELj16ENS_18Kernel_traits_baseILj3072EfS2_fS2_fjLj128EEEEELb0ELb1ELb0EEEvNS_9BwdParamsE:
.text._ZN10layer_norm31ln_parallel_residual_bwd_kernelINS_13Kernel_traitsIf13__nv_bfloat16fS2_fjLj3072ELj1ELj1ELj4ELj16ENS_18Kernel_traits_baseILj3072EfS2_fS2_fjLj128EEEEELb0ELb1ELb0EEEvNS_9BwdParamsE:
        /* <DEDUP_REMOVED lines=54> */
[----:B0-----:R-:W-:Y:S01]  /*0360*/  HFMA2.MMA R2, -RZ, RZ, 0, 5.9604644775390625e-08 ;  /* 0x00000001ff027435 */ /* 0x001fe200000001ff */
[----:B------:R-:W-:-:S02]  /*0370*/  MOV R57, RZ ;  /* 0x000000ff00397202 */ /* 0x000fc40000000f00 */
.L_x_797:
[----:B------:R-:W-:-:S05]  /*0380*/  MOV R115, 0x4 ;  /* 0x0000000400737802 */ /* 0x000fca0000000f00 */
[----:B------:R-:W-:-:S04]  /*0390*/  IMAD.WIDE R112, R0, R115, c[0x0][0x1a0] ;  /* 0x0000680000707625 */ /* 0x000fc800078e0273 */
[C---:B------:R-:W-:Y:S02]  /*03a0*/  IMAD.WIDE R114, R0.reuse, R115, c[0x0][0x1a8] ;  /* 0x00006a0000727625 */ /* 0x040fe400078e0273 */
[----:B------:R-:W2:Y:S04]  /*03b0*/  LDG.E R112, [R112.64] ;  /* 0x0000000470707981 */ /* 0x000ea8000c1e1900 */
[----:B-----5:R0:W5:Y:S01]  /*03c0*/  LDG.E R124, [R114.64] ;  /* 0x00000004727c7981 */ /* 0x020162000c1e1900 */
[----:B------:R-:W-:Y:S01]  /*03d0*/  IMAD R3, R0, c[0x0][0x168], RZ ;  /* 0x00005a0000037a24 */ /* 0x000fe200078e02ff */
[----:B------:R-:W-:Y:S01]  /*03e0*/  ULDC.U8 UR6, c[0x0][0x1f0] ;  /* 0x00007c0000067ab9 */ /* 0x000fe20000000000 */
[----:B------:R-:W-:Y:S01]  /*03f0*/  SHF.R.U32.HI R173, RZ, 0x5, R178 ;  /* 0x00000005ffad7819 */ /* 0x000fe200000116b2 */
[----:B------:R-:W-:Y:S01]  /*0400*/  BSSY B0, `(.L_x_783) ;  /* 0x000005b000007945 */ /* 0x000fe20003800000 */
[----:B------:R-:W-:Y:S01]  /*0410*/  ISETP.NE.AND P0, PT, RZ, UR6, PT ;  /* 0x00000006ff007c0c */ /* 0x000fe2000bf05270 */
[----:B------:R-:W-:Y:S01]  /*0420*/  CS2R R176, SRZ ;  /* 0x0000000000b07805 */ /* 0x000fe2000001ff00 */
[----:B------:R-:W-:-:S02]  /*0430*/  SHF.R.S32.HI R116, RZ, 0x1f, R3 ;  /* 0x0000001fff747819 */ /* 0x000fc40000011403 */
[----:B------:R-:W-:Y:S02]  /*0440*/  LOP3.LUT P1, RZ, R178, 0x1f, RZ, 0xc0, !PT ;  /* 0x0000001fb2ff7812 */ /* 0x000fe4000782c0ff */
        /* <DEDUP_REMOVED lines=13> */
[----:B------:R-:W3:Y:S04]  /*0520*/  LDG.E.128 R112, [R132.64+0x10] ;  /* 0x0000100484707981 */ /* 0x000ee8000c1e1d00 */
        /* <DEDUP_REMOVED lines=8> */
[----:B------:R-:W-:Y:S01]  /*05b0*/  FADD.FTZ R125, -R175, R116 ;  /* 0x00000074af7d7221 */ /* 0x000fe20000010100 */
[----:B----4-:R-:W-:-:S03]  /*05c0*/  PRMT R117, RZ, 0x5410, R120 ;  /* 0x00005410ff757816 */ /* 0x010fc60000000078 */
[----:B-----5:R-:W-:Y:S01]  /*05d0*/  FMUL.FTZ R125, R124, R125 ;  /* 0x0000007d7c7d7220 */ /* 0x020fe20000410000 */
[----:B------:R-:W-:Y:S01]  /*05e0*/  PRMT R120, RZ, 0x7610, R120 ;  /* 0x00007610ff787816 */ /* 0x000fe20000000078 */
[C---:B------:R-:W-:Y:S02]  /*05f0*/  FADD.FTZ R137, -R175.reuse, R118 ;  /* 0x00000076af897221 */ /* 0x040fe40000010100 */
[----:B------:R-:W-:Y:S01]  /*0600*/  FMUL.FTZ R128, R80, R117 ;  /* 0x0000007550807220 */ /* 0x000fe20000410000 */
[----:B------:R-:W-:Y:S01]  /*0610*/  PRMT R116, RZ, 0x7610, R121 ;  /* 0x00007610ff747816 */ /* 0x000fe20000000079 */
[C---:B------:R-:W-:Y:S01]  /*0620*/  FADD.FTZ R139, -R175.reuse, R119 ;  /* 0x00000077af8b7221 */ /* 0x040fe20000010100 */
[----:B------:R-:W-:Y:S01]  /*0630*/  PRMT R119, RZ, 0x5410, R121 ;  /* 0x00005410ff777816 */ /* 0x000fe20000000079 */
[C---:B---3--:R-:W-:Y:S01]  /*0640*/  FADD.FTZ R121, -R175.reuse, R112 ;  /* 0x00000070af797221 */ /* 0x048fe20000010100 */
[--C-:B------:R-:W-:Y:S02]  /*0650*/  PRMT R179, RZ, 0x5410, R123.reuse ;  /* 0x00005410ffb37816 */ /* 0x100fe4000000007b */
[----:B------:R-:W-:Y:S01]  /*0660*/  PRMT R118, RZ, 0x7610, R123 ;  /* 0x00007610ff767816 */ /* 0x000fe2000000007b */
[----:B------:R-:W-:-:S02]  /*0670*/  FADD.FTZ R123, -R175, R113 ;  /* 0x00000071af7b7221 */ /* 0x000fc40000010100 */
[C---:B------:R-:W-:Y:S02]  /*0680*/  FMUL.FTZ R126, R124.reuse, R135 ;  /* 0x000000877c7e7220 */ /* 0x040fe40000410000 */
[----:B------:R-:W-:Y:S02]  /*0690*/  FMUL.FTZ R133, R81, R120 ;  /* 0x0000007851857220 */ /* 0x000fe40000410000 */
[----:B------:R-:W-:Y:S02]  /*06a0*/  FADD.FTZ R112, RZ, R128 ;  /* 0x00000080ff707221 */ /* 0x000fe40000010000 */
[----:B------:R-:W-:Y:S02]  /*06b0*/  FFMA.FTZ R113, R125, R128, RZ ;  /* 0x000000807d717223 */ /* 0x000fe400000100ff */
[----:B------:R-:W-:Y:S02]  /*06c0*/  FADD.FTZ R181, -R175, R115 ;  /* 0x00000073afb57221 */ /* 0x000fe40000010100 */
[----:B0-----:R-:W-:-:S02]  /*06d0*/  FMUL.FTZ R131, R124, R137 ;  /* 0x000000897c837220 */ /* 0x001fc40000410000 */
[----:B------:R-:W-:Y:S02]  /*06e0*/  FMUL.FTZ R132, R82, R119 ;  /* 0x0000007752847220 */ /* 0x000fe40000410000 */
[----:B------:R-:W-:Y:S02]  /*06f0*/  FADD.FTZ R115, R112, R133 ;  /* 0x0000008570737221 */ /* 0x000fe40000010000 */
[----:B------:R-:W-:Y:S01]  /*0700*/  FFMA.FTZ R113, R126, R133, R113 ;  /* 0x000000857e717223 */ /* 0x000fe20000010071 */
[----:B------:R-:W-:Y:S01]  /*0710*/  PRMT R141, RZ, 0x5410, R122 ;  /* 0x00005410ff8d7816 */ /* 0x000fe2000000007a */
        /* <DEDUP_REMOVED lines=9> */
[----:B------:R-:W-:-:S02]  /*07b0*/  FADD.FTZ R177, -R175, R114 ;  /* 0x00000072afb17221 */ /* 0x000fc40000010100 */
[----:B------:R-:W-:Y:S02]  /*07c0*/  FMUL.FTZ R136, R124, R123 ;  /* 0x0000007b7c887220 */ /* 0x000fe40000410000 */
[----:B------:R-:W-:Y:S02]  /*07d0*/  FMUL.FTZ R139, R77, R122 ;  /* 0x0000007a4d8b7220 */ /* 0x000fe40000410000 */
[----:B------:R-:W-:Y:S02]  /*07e0*/  FADD.FTZ R112, R115, R134 ;  /* 0x0000008673707221 */ /* 0x000fe40000010000 */
[C---:B------:R-:W-:Y:S02]  /*07f0*/  FFMA.FTZ R113, R137.reuse, R134, R113 ;  /* 0x0000008689717223 */ /* 0x040fe40000010071 */
        /* <DEDUP_REMOVED lines=9> */
[C---:B------:R-:W-:Y:S02]  /*0890*/  FFMA.FTZ R113, R141.reuse, R138, R113 ;  /* 0x0000008a8d717223 */ /* 0x040fe40000010071 */
[----:B------:R-:W-:Y:S02]  /*08a0*/  FADD.FTZ R30, R30, R179 ;  /* 0x000000b31e1e7221 */ /* 0x000fe40000010000 */
[----:B------:R-:W-:Y:S01]  /*08b0*/  FFMA.FTZ R54, R141, R179, R54 ;  /* 0x000000b38d367223 */ /* 0x000fe20000010036 */
[----:B------:R-:W-:Y:S01]  /*08c0*/  IADD3 R179, R3, 0x80, RZ ;  /* 0x0000008003b37810 */ /* 0x000fe20007ffe0ff */
        /* <DEDUP_REMOVED lines=14> */
.L_x_784:
[----:B0-----:R-:W-:Y:S05]  /*09b0*/  BSYNC B0 ;  /* 0x0000000000007941 */ /* 0x001fea0003800000 */
.L_x_783:
[----:B------:R-:W-:Y:S01]  /*09c0*/  BSSY B0, `(.L_x_785) ;  /* 0x0000050000007945 */ /* 0x000fe20003800000 */
[----:B------:R-:W-:Y:S05]  /*09d0*/  @!P3 BRA `(.L_x_786) ;  /* 0x000004e00000b947 */ /* 0x000fea0003800000 */
[----:B------:R-:W-:Y:S02]  /*09e0*/  MOV R120, 0x10 ;  /* 0x0000001000787802 */ /* 0x000fe40000000f00 */
[----:B------:R-:W-:-:S03]  /*09f0*/  LEA R146, P0, R179, c[0x0][0x188], 0x5 ;  /* 0x00006200b3927a11 */ /* 0x000fc600078028ff */
[C---:B------:R-:W-:Y:S01]  /*0a00*/  IMAD.WIDE.U32 R120, R179.reuse, R120, c[0x0][0x208] ;  /* 0x00008200b3787625 */ /* 0x040fe200078e0078 */
[----:B------:R-:W-:-:S05]  /*0a10*/  LEA.HI.X R147, R179, c[0x0][0x18c], RZ, 0x5, P0 ;  /* 0x00006300b3937a11 */ /* 0x000fca00000f2cff */
        /* <DEDUP_REMOVED lines=13> */
[C---:B------:R-:W-:Y:S01]  /*0af0*/  FADD.FTZ R151, -R175.reuse, R119 ;  /* 0x00000077af977221 */ /* 0x040fe20000010100 */
[----:B------:R-:W-:Y:S01]  /*0b00*/  PRMT R120, RZ, 0x7610, R120 ;  /* 0x00007610ff787816 */ /* 0x000fe20000000078 */
[----:B-----5:R-:W-:Y:S01]  /*0b10*/  FMUL.FTZ R127, R124, R127 ;  /* 0x0000007f7c7f7220 */ /* 0x020fe20000410000 */
[--C-:B------:R-:W-:Y:S01]  /*0b20*/  PRMT R119, RZ, 0x5410, R121.reuse ;  /* 0x00005410ff777816 */ /* 0x100fe20000000079 */
[----:B0-----:R-:W-:Y:S01]  /*0b30*/  FMUL.FTZ R146, R72, R117 ;  /* 0x0000007548927220 */ /* 0x001fe20000410000 */
[----:B------:R-:W-:Y:S01]  /*0b40*/  PRMT R116, RZ, 0x7610, R121 ;  /* 0x00007610ff747816 */ /* 0x000fe20000000079 */
[C---:B----4-:R-:W-:Y:S01]  /*0b50*/  FADD.FTZ R121, -R175.reuse, R112 ;  /* 0x00000070af797221 */ /* 0x050fe20000010100 */
[--C-:B------:R-:W-:Y:S01]  /*0b60*/  PRMT R153, RZ, 0x5410, R122.reuse ;  /* 0x00005410ff997816 */ /* 0x100fe2000000007a */
[C---:B------:R-:W-:Y:S01]  /*0b70*/  FADD.FTZ R113, -R175.reuse, R113 ;  /* 0x00000071af717221 */ /* 0x040fe20000010100 */
[----:B------:R-:W-:Y:S01]  /*0b80*/  PRMT R122, RZ, 0x7610, R122 ;  /* 0x00007610ff7a7816 */ /* 0x000fe2000000007a */
[----:B------:R-:W-:Y:S01]  /*0b90*/  FADD.FTZ R149, -R175, R118 ;  /* 0x00000076af957221 */ /* 0x000fe20000010100 */
[--C-:B------:R-:W-:Y:S01]  /*0ba0*/  PRMT R155, RZ, 0x5410, R123.reuse ;  /* 0x00005410ff9b7816 */ /* 0x100fe2000000007b */
[----:B-1----:R-:W-:Y:S01]  /*0bb0*/  FMUL.FTZ R144, R124, R143 ;  /* 0x0000008f7c907220 */ /* 0x002fe20000410000 */
[----:B------:R-:W-:Y:S01]  /*0bc0*/  PRMT R118, RZ, 0x7610, R123 ;  /* 0x00007610ff767816 */ /* 0x000fe2000000007b */
        /* <DEDUP_REMOVED lines=8> */
[C---:B------:R-:W-:Y:S02]  /*0c50*/  FMUL.FTZ R148, R124.reuse, R151 ;  /* 0x000000977c947220 */ /* 0x040fe40000410000 */
[----:B------:R-:W-:Y:S02]  /*0c60*/  FMUL.FTZ R147, R75, R116 ;  /* 0x000000744b937220 */ /* 0x000fe40000410000 */
[----:B------:R-:W-:Y:S02]  /*0c70*/  FADD.FTZ R112, R113, R150 ;  /* 0x0000009671707221 */ /* 0x000fe40000010000 */
[----:B------:R-:W-:Y:S02]  /*0c80*/  FFMA.FTZ R176, R143, R150, R176 ;  /* 0x000000968fb07223 */ /* 0x000fe400000100b0 */
[----:B------:R-:W-:-:S02]  /*0c90*/  FMUL.FTZ R149, R124, R121 ;  /* 0x000000797c957220 */ /* 0x000fc40000410000 */
[----:B------:R-:W-:Y:S02]  /*0ca0*/  FMUL.FTZ R152, R68, R153 ;  /* 0x0000009944987220 */ /* 0x000fe40000410000 */
[----:B------:R-:W-:Y:S02]  /*0cb0*/  FADD.FTZ R113, R112, R147 ;  /* 0x0000009370717221 */ /* 0x000fe40000010000 */
[----:B------:R-:W-:Y:S02]  /*0cc0*/  FFMA.FTZ R176, R148, R147, R176 ;  /* 0x0000009394b07223 */ /* 0x000fe400000100b0 */
[----:B------:R-:W-:Y:S02]  /*0cd0*/  FADD.FTZ R123, -R175, R114 ;  /* 0x00000072af7b7221 */ /* 0x000fe40000010100 */
[----:B------:R-:W-:Y:S02]  /*0ce0*/  FMUL.FTZ R151, R69, R122 ;  /* 0x0000007a45977220 */ /* 0x000fe40000410000 */
[----:B------:R-:W-:-:S02]  /*0cf0*/  FADD.FTZ R112, R113, R152 ;  /* 0x0000009871707221 */ /* 0x000fc40000010000 */
[C---:B------:R-:W-:Y:S02]  /*0d00*/  FFMA.FTZ R176, R149.reuse, R152, R176 ;  /* 0x0000009895b07223 */ /* 0x040fe400000100b0 */
[----:B------:R-:W-:Y:S02]  /*0d10*/  FADD.FTZ R20, R20, R153 ;  /* 0x0000009914147221 */ /* 0x000fe40000010000 */
[----:B------:R-:W-:Y:S02]  /*0d20*/  FFMA.FTZ R44, R149, R153, R44 ;  /* 0x00000099952c7223 */ /* 0x000fe4000001002c */
[----:B------:R-:W-:Y:S02]  /*0d30*/  FMUL.FTZ R153, R124, R123 ;  /* 0x0000007b7c997220 */ /* 0x000fe40000410000 */
[----:B------:R-:W-:Y:S02]  /*0d40*/  FADD.FTZ R115, -R175, R115 ;  /* 0x00000073af737221 */ /* 0x000fe40000010100 */
        /* <DEDUP_REMOVED lines=23> */
.L_x_786:
[----:B------:R-:W-:Y:S05]  /*0ec0*/  BSYNC B0 ;  /* 0x0000000000007941 */ /* 0x000fea0003800000 */
.L_x_785:
        /* <DEDUP_REMOVED lines=17> */
[C---:B------:R-:W-:Y:S01]  /*0fe0*/  FADD.FTZ R159, -R175.reuse, R118 ;  /* 0x00000076af9f7221 */ /* 0x040fe20000010100 */
[--C-:B----4-:R-:W-:Y:S01]  /*0ff0*/  PRMT R117, RZ, 0x5410, R120.reuse ;  /* 0x00005410ff757816 */ /* 0x110fe20000000078 */
[----:B-----5:R-:W-:Y:S01]  /*1000*/  FMUL.FTZ R129, R124, R129 ;  /* 0x000000817c817220 */ /* 0x020fe20000410000 */
[----:B------:R-:W-:Y:S01]  /*1010*/  PRMT R120, RZ, 0x7610, R120 ;  /* 0x00007610ff787816 */ /* 0x000fe20000000078 */
[----:B------:R-:W-:-:S02]  /*1020*/  FADD.FTZ R165, -R175, R119 ;  /* 0x00000077afa57221 */ /* 0x000fc40000010100 */
[----:B0-----:R-:W-:Y:S01]  /*1030*/  FMUL.FTZ R162, R64, R117 ;  /* 0x0000007540a27220 */ /* 0x001fe20000410000 */
[----:B------:R-:W-:Y:S01]  /*1040*/  PRMT R119, RZ, 0x5410, R121 ;  /* 0x00005410ff777816 */ /* 0x000fe20000000079 */
[C---:B-1----:R-:W-:Y:S02]  /*1050*/  FMUL.FTZ R160, R124.reuse, R157 ;  /* 0x0000009d7ca07220 */ /* 0x042fe40000410000 */
[----:B---3--:R-:W-:Y:S02]  /*1060*/  FADD.FTZ R163, -R175, R112 ;  /* 0x00000070afa37221 */ /* 0x008fe40000010100 */
[----:B------:R-:W-:Y:S02]  /*1070*/  FMUL.FTZ R157, R124, R159 ;  /* 0x0000009f7c9d7220 */ /* 0x000fe40000410000 */
[----:B------:R-:W-:Y:S02]  /*1080*/  FMUL.FTZ R159, R65, R120 ;  /* 0x00000078419f7220 */ /* 0x000fe40000410000 */
[----:B------:R-:W-:-:S02]  /*1090*/  FADD.FTZ R112, R177, R162 ;  /* 0x000000a2b1707221 */ /* 0x000fc40000010000 */
[----:B------:R-:W-:Y:S01]  /*10a0*/  FFMA.FTZ R176, R129, R162, R176 ;  /* 0x000000a281b07223 */ /* 0x000fe200000100b0 */
[--C-:B------:R-:W-:Y:S02]  /*10b0*/  PRMT R169, RZ, 0x5410, R123.reuse ;  /* 0x00005410ffa97816 */ /* 0x100fe4000000007b */
[----:B------:R-:W-:Y:S01]  /*10c0*/  PRMT R118, RZ, 0x7610, R123 ;  /* 0x00007610ff767816 */ /* 0x000fe2000000007b */
[----:B------:R-:W-:Y:S01]  /*10d0*/  FADD.FTZ R123, -R175, R113 ;  /* 0x00000071af7b7221 */ /* 0x000fe20000010100 */
[----:B------:R-:W-:Y:S01]  /*10e0*/  PRMT R116, RZ, 0x7610, R121 ;  /* 0x00007610ff747816 */ /* 0x000fe20000000079 */
[----:B------:R-:W-:Y:S02]  /*10f0*/  FMUL.FTZ R166, R66, R119 ;  /* 0x0000007742a67220 */ /* 0x000fe40000410000 */
        /* <DEDUP_REMOVED lines=8> */
[----:B------:R-:W-:Y:S02]  /*1180*/  FMUL.FTZ R163, R124, R163 ;  /* 0x000000a37ca37220 */ /* 0x000fe40000410000 */
[----:B------:R-:W-:Y:S02]  /*1190*/  FMUL.FTZ R168, R60, R121 ;  /* 0x000000793ca87220 */ /* 0x000fe40000410000 */
[----:B------:R-:W-:-:S02]  /*11a0*/  FADD.FTZ R113, R112, R161 ;  /* 0x000000a170717221 */ /* 0x000fc40000010000 */
[----:B------:R-:W-:Y:S02]  /*11b0*/  FFMA.FTZ R176, R164, R161, R176 ;  /* 0x000000a1a4b07223 */ /* 0x000fe400000100b0 */
[----:B------:R-:W-:Y:S02]  /*11c0*/  FADD.FTZ R167, -R175, R114 ;  /* 0x00000072afa77221 */ /* 0x000fe40000010100 */
[----:B------:R-:W-:Y:S02]  /*11d0*/  FMUL.FTZ R170, R124, R123 ;  /* 0x0000007b7caa7220 */ /* 0x000fe40000410000 */
[----:B------:R-:W-:Y:S02]  /*11e0*/  FMUL.FTZ R165, R61, R122 ;  /* 0x0000007a3da57220 */ /* 0x000fe40000410000 */
[----:B------:R-:W-:Y:S02]  /*11f0*/  FADD.FTZ R112, R113, R168 ;  /* 0x000000a871707221 */ /* 0x000fe40000010000 */
[----:B------:R-:W-:-:S02]  /*1200*/  FFMA.FTZ R176, R163, R168, R176 ;  /* 0x000000a8a3b07223 */ /* 0x000fc400000100b0 */
[----:B------:R-:W-:Y:S02]  /*1210*/  FMUL.FTZ R167, R124, R167 ;  /* 0x000000a77ca77220 */ /* 0x000fe40000410000 */
[----:B------:R-:W-:Y:S02]  /*1220*/  FADD.FTZ R115, -R175, R115 ;  /* 0x00000073af737221 */ /* 0x000fe40000010100 */
        /* <DEDUP_REMOVED lines=25> */
.L_x_788:
[----:B------:R-:W-:Y:S05]  /*13c0*/  BSYNC B0 ;  /* 0x0000000000007941 */ /* 0x000fea0003800000 */
.L_x_787:
[----:B------:R-:W-:Y:S01]  /*13d0*/  @!P5 IADD3 R171, R171, 0x4, RZ ;  /* 0x00000004ababd810 */ /* 0x000fe20007ffe0ff */
[----:B------:R-:W-:Y:S05]  /*13e0*/  BRA.DIV ~URZ, `(.L_x_789) ;  /* 0x000013d27f007947 */ /* 0x000fea000b800000 */
[----:B------:R0:W1:Y:S02]  /*13f0*/  SHFL.DOWN PT, R114, R177, 0x10, 0x1f ;  /* 0x0a001f00b1727f89 */ /* 0x00006400000e0000 */
.L_x_798:
        /* <DEDUP_REMOVED lines=18> */
.L_x_799:
        /* <DEDUP_REMOVED lines=101> */
.L_x_792:
[----:B------:R-:W-:Y:S05]  /*1b70*/  BSYNC B0 ;  /* 0x0000000000007941 */ /* 0x000fea0003800000 */
.L_x_791:
        /* <DEDUP_REMOVED lines=79> */
.L_x_794:
[----:B------:R-:W-:Y:S05]  /*2070*/  BSYNC B0 ;  /* 0x0000000000007941 */ /* 0x000fea0003800000 */
.L_x_793:
        /* <DEDUP_REMOVED lines=10> */
[----:B------:R-:W-:Y:S01]  /*2120*/  ISETP.NE.U32.AND P0, PT, RZ, c[0x0][0x250], PT ;  /* 0x00009400ff007a0c */ /* 0x000fe20003f05070 */
[-CC-:B------:R-:W-:Y:S01]  /*2130*/  FFMA.FTZ R121, R163, R118.reuse, R119.reuse ;  /* 0x00000076a3797223 */ /* 0x180fe20000010077 */
[----:B------:R-:W-:Y:S01]  /*2140*/  HFMA2.MMA R180, -RZ, RZ, 0, 9.5367431640625e-07 ;  /* 0x00000010ffb47435 */ /* 0x000fe200000001ff */
[-CC-:B------:R-:W-:Y:S01]  /*2150*/  FFMA.FTZ R116, R170, R118.reuse, R119.reuse ;  /* 0x00000076aa747223 */ /* 0x180fe20000010077 */
[----:B------:R-:W-:Y:S01]  /*2160*/  ISETP.NE.AND.EX P0, PT, RZ, c[0x0][0x254], PT, P0 ;  /* 0x00009500ff007a0c */ /* 0x000fe20003f05300 */
[----:B------:R-:W-:-:S02]  /*2170*/  FFMA.FTZ R123, R167, R118, R119 ;  /* 0x00000076a77b7223 */ /* 0x000fc40000010077 */
[----:B------:R-:W-:Y:S02]  /*2180*/  FFMA.FTZ R118, R174, R118, R119 ;  /* 0x00000076ae767223 */ /* 0x000fe40000010077 */
        /* <DEDUP_REMOVED lines=9> */
[C---:B-----5:R-:W-:Y:S02]  /*2220*/  FMUL.FTZ R121, R124.reuse, R113 ;  /* 0x000000717c797220 */ /* 0x060fe40000410000 */
[C---:B------:R-:W-:Y:S02]  /*2230*/  FMUL.FTZ R120, R124.reuse, R115 ;  /* 0x000000737c787220 */ /* 0x040fe40000410000 */
[----:B------:R-:W-:-:S02]  /*2240*/  FMUL.FTZ R123, R124, R117 ;  /* 0x000000757c7b7220 */ /* 0x000fc40000410000 */
[C---:B------:R-:W-:Y:S02]  /*2250*/  FMUL.FTZ R122, R124.reuse, R119 ;  /* 0x000000777c7a7220 */ /* 0x040fe40000410000 */
[C---:B------:R-:W-:Y:S02]  /*2260*/  FMUL.FTZ R171, R124.reuse, R171 ;  /* 0x000000ab7cab7220 */ /* 0x040fe40000410000 */
[C---:B------:R-:W-:Y:S02]  /*2270*/  FMUL.FTZ R176, R124.reuse, R173 ;  /* 0x000000ad7cb07220 */ /* 0x040fe40000410000 */
[C---:B------:R-:W-:Y:S02]  /*2280*/  FMUL.FTZ R175, R124.reuse, R175 ;  /* 0x000000af7caf7220 */ /* 0x040fe40000410000 */
[----:B------:R-:W-:Y:S02]  /*2290*/  FMUL.FTZ R124, R124, R177 ;  /* 0x000000b17c7c7220 */ /* 0x000fe40000410000 */
[----:B------:R-:W-:-:S02]  /*22a0*/  @P1 FADD.FTZ R121, R92, R121 ;  /* 0x000000795c791221 */ /* 0x000fc40000010000 */
        /* <DEDUP_REMOVED lines=43> */
.L_x_796:
[----:B------:R-:W-:Y:S05]  /*2560*/  BSYNC B0 ;  /* 0x0000000000007941 */ /* 0x000fea0003800000 */
.L_x_795:
[----:B------:R-:W-:Y:S02]  /*2570*/  IADD3 R0, R0, c[0x0][0x160], RZ ;  /* 0x0000580000007a10 */ /* 0x000fe40007ffe0ff */
[----:B------:R-:W-:Y:S02]  /*2580*/  LOP3.LUT P1, RZ, R2, 0xff, RZ, 0xc0, !PT ;  /* 0x000000ff02ff7812 */ /* 0x000fe4000782c0ff */
[----:B------:R-:W-:Y:S02]  /*2590*/  ISETP.GE.AND P0, PT, R0, c[0x0][0x164], PT ;  /* 0x0000590000007a0c */ /* 0x000fe40003f06270 */
[----:B------:R-:W-:-:S11]  /*25a0*/  SEL R2, RZ, 0x1, P1 ;  /* 0x00000001ff027807 */ /* 0x000fd60000800000 */
[----:B-1---5:R-:W-:Y:S01]  /*25b0*/  @P0 CALL.REL.NOINC `(.L_x_782) ;  /* 0x0000001000000944 */ /* 0x022fe20003c00000 */
[----:B------:R-:W-:Y:S05]  /*25c0*/  BRA `(.L_x_797) ;  /* 0xffffddb000007947 */ /* 0x000fea000383ffff */
.L_x_782:
[----:B0-----:R-:W0:Y:S01]  /*25d0*/  S2UR UR6, SR_CTAID.X ;  /* 0x00000000000679c3 */ /* 0x001e220000002500 */
[----:B------:R-:W0:Y:S01]  /*25e0*/  S2R R2, SR_TID.X ;  /* 0x0000000000027919 */ /* 0x000e220000002100 */
[----:B------:R-:W-:Y:S02]  /*25f0*/  @P2 MOV R5, 0x20 ;  /* 0x0000002000052802 */ /* 0x000fe40000000f00 */
        /* <DEDUP_REMOVED lines=28> */
.L_x_789:
[----:B------:R-:W-:Y:S01]  /*27c0*/  HFMA2.MMA R120, -RZ, RZ, 0, 9.5367431640625e-07 ;  /* 0x00000010ff787435 */ /* 0x000fe200000001ff */
[----:B------:R-:W-:-:S02]  /*27d0*/  MOV R115, R177 ;  /* 0x000000b100737202 */ /* 0x000fc40000000f00 */
[----:B------:R-:W-:Y:S02]  /*27e0*/  MOV R117, 0x1f ;  /* 0x0000001f00757802 */ /* 0x000fe40000000f00 */
[----:B------:R-:W-:Y:S02]  /*27f0*/  MOV R122, 0xffffffff ;  /* 0xffffffff007a7802 */ /* 0x000fe40000000f00 */
[----:B------:R-:W-:Y:S02]  /*2800*/  MOV R112, 0x2820 ;  /* 0x0000282000707802 */ /* 0x000fe40000000f00 */
[----:B-----5:R-:W-:Y:S05]  /*2810*/  CALL.REL.NOINC `($__internal_50_$__cuda_sm70_shflsync_down_p) ;  /* 0x0000046000007944 */ /* 0x020fea0003c00000 */
[----:B-1----:R-:W-:Y:S01]  /*2820*/  MOV R114, R115 ;  /* 0x0000007300727202 */ /* 0x002fe20000000f00 */
[----:B0-----:R-:W-:Y:S05]  /*2830*/  BRA `(.L_x_798) ;  /* 0xffffebc000007947 */ /* 0x001fea000383ffff */
.L_x_790:
[----:B------:R-:W-:Y:S01]  /*2840*/  HFMA2.MMA R120, -RZ, RZ, 0, 9.5367431640625e-07 ;  /* 0x00000010ff787435 */ /* 0x000fe200000001ff */
[----:B------:R-:W-:Y:S02]  /*2850*/  MOV R115, R176 ;  /* 0x000000b000737202 */ /* 0x000fe40000000f00 */
[----:B------:R-:W-:Y:S02]  /*2860*/  MOV R117, 0x1f ;  /* 0x0000001f00757802 */ /* 0x000fe40000000f00 */
[----:B------:R-:W-:-:S02]  /*2870*/  MOV R122, 0xffffffff ;  /* 0xffffffff007a7802 */ /* 0x000fc40000000f00 */
[----:B------:R-:W-:Y:S02]  /*2880*/  MOV R112, 0x28a0 ;  /* 0x000028a000707802 */ /* 0x000fe40000000f00 */
[----:B01---5:R-:W-:Y:S05]  /*2890*/  CALL.REL.NOINC `($__internal_50_$__cuda_sm70_shflsync_down_p) ;  /* 0x000003e000007944 */ /* 0x023fea0003c00000 */
[----:B------:R-:W-:Y:S01]  /*28a0*/  FADD.FTZ R177, R114, R177 ;  /* 0x000000b172b17221 */ /* 0x000fe20000010000 */
[----:B0-----:R-:W-:Y:S01]  /*28b0*/  HFMA2.MMA R120, -RZ, RZ, 0, 4.76837158203125e-07 ;  /* 0x00000008ff787435 */ /* 0x001fe200000001ff */
[----:B-1----:R-:W-:Y:S01]  /*28c0*/  FADD.FTZ R176, R176, R115 ;  /* 0x00000073b0b07221 */ /* 0x002fe20000010000 */
[----:B------:R-:W-:Y:S02]  /*28d0*/  MOV R117, 0x1f ;  /* 0x0000001f00757802 */ /* 0x000fe40000000f00 */
[----:B------:R-:W-:Y:S02]  /*28e0*/  MOV R122, 0xffffffff ;  /* 0xffffffff007a7802 */ /* 0x000fe40000000f00 */
[----:B------:R-:W-:Y:S02]  /*28f0*/  MOV R115, R177 ;  /* 0x000000b100737202 */ /* 0x000fe40000000f00 */
[----:B------:R-:W-:Y:S02]  /*2900*/  MOV R112, 0x2920 ;  /* 0x0000292000707802 */ /* 0x000fe40000000f00 */
[----:B------:R-:W-:Y:S05]  /*2910*/  CALL.REL.NOINC `($__internal_50_$__cuda_sm70_shflsync_down_p) ;  /* 0x0000036000007944 */ /* 0x000fea0003c00000 */
[----:B0-----:R-:W-:Y:S01]  /*2920*/  HFMA2.MMA R120, -RZ, RZ, 0, 4.76837158203125e-07 ;  /* 0x00000008ff787435 */ /* 0x001fe200000001ff */
[----:B-1----:R-:W-:-:S02]  /*2930*/  MOV R114, R115 ;  /* 0x0000007300727202 */ /* 0x002fc40000000f00 */
[----:B------:R-:W-:Y:S02]  /*2940*/  MOV R115, R176 ;  /* 0x000000b000737202 */ /* 0x000fe40000000f00 */
[----:B------:R-:W-:Y:S02]  /*2950*/  MOV R117, 0x1f ;  /* 0x0000001f00757802 */ /* 0x000fe40000000f00 */
[----:B------:R-:W-:Y:S02]  /*2960*/  MOV R122, 0xffffffff ;  /* 0xffffffff007a7802 */ /* 0x000fe40000000f00 */
[----:B------:R-:W-:Y:S02]  /*2970*/  MOV R112, 0x2990 ;  /* 0x0000299000707802 */ /* 0x000fe40000000f00 */
[----:B------:R-:W-:Y:S05]  /*2980*/  CALL.REL.NOINC `($__internal_50_$__cuda_sm70_shflsync_down_p) ;  /* 0x000002f000007944 */ /* 0x000fea0003c00000 */
[----:B------:R-:W-:Y:S01]  /*2990*/  FADD.FTZ R177, R114, R177 ;  /* 0x000000b172b17221 */ /* 0x000fe20000010000 */
[----:B0-----:R-:W-:Y:S01]  /*29a0*/  HFMA2.MMA R120, -RZ, RZ, 0, 2.384185791015625e-07 ;  /* 0x00000004ff787435 */ /* 0x001fe200000001ff */
[----:B-1----:R-:W-:Y:S01]  /*29b0*/  FADD.FTZ R176, R176, R115 ;  /* 0x00000073b0b07221 */ /* 0x002fe20000010000 */
[----:B------:R-:W-:Y:S02]  /*29c0*/  MOV R117, 0x1f ;  /* 0x0000001f00757802 */ /* 0x000fe40000000f00 */
[----:B------:R-:W-:-:S02]  /*29d0*/  MOV R122, 0xffffffff ;  /* 0xffffffff007a7802 */ /* 0x000fc40000000f00 */
[----:B------:R-:W-:Y:S02]  /*29e0*/  MOV R115, R177 ;  /* 0x000000b100737202 */ /* 0x000fe40000000f00 */
[----:B------:R-:W-:Y:S02]  /*29f0*/  MOV R112, 0x2a10 ;  /* 0x00002a1000707802 */ /* 0x000fe40000000f00 */
[----:B------:R-:W-:Y:S05]  /*2a00*/  CALL.REL.NOINC `($__internal_50_$__cuda_sm70_shflsync_down_p) ;  /* 0x0000027000007944 */ /* 0x000fea0003c00000 */
[----:B0-----:R-:W-:Y:S01]  /*2a10*/  HFMA2.MMA R120, -RZ, RZ, 0, 2.384185791015625e-07 ;  /* 0x00000004ff787435 */ /* 0x001fe200000001ff */
[----:B-1----:R-:W-:Y:S02]  /*2a20*/  MOV R114, R115 ;  /* 0x0000007300727202 */ /* 0x002fe40000000f00 */
[----:B------:R-:W-:Y:S02]  /*2a30*/  MOV R115, R176 ;  /* 0x000000b000737202 */ /* 0x000fe40000000f00 */
[----:B------:R-:W-:Y:S02]  /*2a40*/  MOV R117, 0x1f ;  /* 0x0000001f00757802 */ /* 0x000fe40000000f00 */
[----:B------:R-:W-:Y:S02]  /*2a50*/  MOV R122, 0xffffffff ;  /* 0xffffffff007a7802 */ /* 0x000fe40000000f00 */
[----:B------:R-:W-:-:S02]  /*2a60*/  MOV R112, 0x2a80 ;  /* 0x00002a8000707802 */ /* 0x000fc40000000f00 */
[----:B------:R-:W-:Y:S05]  /*2a70*/  CALL.REL.NOINC `($__internal_50_$__cuda_sm70_shflsync_down_p) ;  /* 0x0000020000007944 */ /* 0x000fea0003c00000 */
[----:B------:R-:W-:Y:S01]  /*2a80*/  FADD.FTZ R177, R114, R177 ;  /* 0x000000b172b17221 */ /* 0x000fe20000010000 */
[----:B0-----:R-:W-:Y:S01]  /*2a90*/  HFMA2.MMA R120, -RZ, RZ, 0, 1.1920928955078125e-07 ;  /* 0x00000002ff787435 */ /* 0x001fe200000001ff */
[----:B-1----:R-:W-:Y:S01]  /*2aa0*/  FADD.FTZ R118, R176, R115 ;  /* 0x00000073b0767221 */ /* 0x002fe20000010000 */
[----:B------:R-:W-:-:S02]  /*2ab0*/  MOV R117, 0x1f ;  /* 0x0000001f00757802 */ /* 0x000fc40000000f00 */
[----:B------:R-:W-:Y:S02]  /*2ac0*/  MOV R122, 0xffffffff ;  /* 0xffffffff007a7802 */ /* 0x000fe40000000f00 */
[----:B------:R-:W-:Y:S02]  /*2ad0*/  MOV R115, R177 ;  /* 0x000000b100737202 */ /* 0x000fe40000000f00 */
[----:B------:R-:W-:Y:S02]  /*2ae0*/  MOV R112, 0x2b00 ;  /* 0x00002b0000707802 */ /* 0x000fe40000000f00 */
[----:B------:R-:W-:Y:S05]  /*2af0*/  CALL.REL.NOINC `($__internal_50_$__cuda_sm70_shflsync_down_p) ;  /* 0x0000018000007944 */ /* 0x000fea0003c00000 */
[----:B0-----:R-:W-:Y:S01]  /*2b00*/  HFMA2.MMA R120, -RZ, RZ, 0, 1.1920928955078125e-07 ;  /* 0x00000002ff787435 */ /* 0x001fe200000001ff */
[----:B-1----:R-:W-:Y:S02]  /*2b10*/  MOV R114, R115 ;  /* 0x0000007300727202 */ /* 0x002fe40000000f00 */
[----:B------:R-:W-:Y:S02]  /*2b20*/  MOV R115, R118 ;  /* 0x0000007600737202 */ /* 0x000fe40000000f00 */
[----:B------:R-:W-:Y:S02]  /*2b30*/  MOV R117, 0x1f ;  /* 0x0000001f00757802 */ /* 0x000fe40000000f00 */
[----:B------:R-:W-:-:S02]  /*2b40*/  MOV R122, 0xffffffff ;  /* 0xffffffff007a7802 */ /* 0x000fc40000000f00 */
[----:B------:R-:W-:Y:S02]  /*2b50*/  MOV R112, 0x2b70 ;  /* 0x00002b7000707802 */ /* 0x000fe40000000f00 */
[----:B------:R-:W-:Y:S05]  /*2b60*/  CALL.REL.NOINC `($__internal_50_$__cuda_sm70_shflsync_down_p) ;  /* 0x0000011000007944 */ /* 0x000fea0003c00000 */
[----:B------:R-:W-:Y:S01]  /*2b70*/  FADD.FTZ R116, R114, R177 ;  /* 0x000000b172747221 */ /* 0x000fe20000010000 */
[----:B0-----:R-:W-:Y:S01]  /*2b80*/  HFMA2.MMA R120, -RZ, RZ, 0, 5.9604644775390625e-08 ;  /* 0x00000001ff787435 */ /* 0x001fe200000001ff */
[----:B-1----:R-:W-:Y:S01]  /*2b90*/  FADD.FTZ R118, R118, R115 ;  /* 0x0000007376767221 */ /* 0x002fe20000010000 */
[----:B------:R-:W-:Y:S02]  /*2ba0*/  MOV R117, 0x1f ;  /* 0x0000001f00757802 */ /* 0x000fe40000000f00 */
[----:B------:R-:W-:Y:S02]  /*2bb0*/  MOV R122, 0xffffffff ;  /* 0xffffffff007a7802 */ /* 0x000fe40000000f00 */
[----:B------:R-:W-:Y:S02]  /*2bc0*/  MOV R115, R116 ;  /* 0x0000007400737202 */ /* 0x000fe40000000f00 */
[----:B------:R-:W-:Y:S02]  /*2bd0*/  MOV R112, 0x2bf0 ;  /* 0x00002bf000707802 */ /* 0x000fe40000000f00 */
[----:B------:R-:W-:Y:S05]  /*2be0*/  CALL.REL.NOINC `($__internal_50_$__cuda_sm70_shflsync_down_p) ;  /* 0x0000009000007944 */ /* 0x000fea0003c00000 */
[----:B0-----:R-:W-:Y:S01]  /*2bf0*/  HFMA2.MMA R120, -RZ, RZ, 0, 5.9604644775390625e-08 ;  /* 0x00000001ff787435 */ /* 0x001fe200000001ff */
[----:B-1----:R-:W-:-:S02]  /*2c00*/  MOV R119, R115 ;  /* 0x0000007300777202 */ /* 0x002fc40000000f00 */
[----:B------:R-:W-:Y:S02]  /*2c10*/  MOV R115, R118 ;  /* 0x0000007600737202 */ /* 0x000fe40000000f00 */
[----:B------:R-:W-:Y:S02]  /*2c20*/  MOV R117, 0x1f ;  /* 0x0000001f00757802 */ /* 0x000fe40000000f00 */
[----:B------:R-:W-:Y:S02]  /*2c30*/  MOV R122, 0xffffffff ;  /* 0xffffffff007a7802 */ /* 0x000fe40000000f00 */
[----:B------:R-:W-:Y:S02]  /*2c40*/  MOV R112, 0x2c60 ;  /* 0x00002c6000707802 */ /* 0x000fe40000000f00 */
[----:B------:R-:W-:Y:S05]  /*2c50*/  CALL.REL.NOINC `($__internal_50_$__cuda_sm70_shflsync_down_p) ;  /* 0x0000002000007944 */ /* 0x000fea0003c00000 */
[----:B-1----:R-:W-:Y:S01]  /*2c60*/  MOV R113, R115 ;  /* 0x0000007300717202 */ /* 0x002fe20000000f00 */
[----:B0-----:R-:W-:Y:S05]  /*2c70*/  BRA `(.L_x_799) ;  /* 0xffffe8a000007947 */ /* 0x001fea000383ffff */
        .weak           $__internal_50_$__cuda_sm70_shflsync_down_p
        .type           $__internal_50_$__cuda_sm70_shflsync_down_p,@function
        .size           $__internal_50_$__cuda_sm70_shflsync_down_p,(.L_x_2068 - $__internal_50_$__cuda_sm70_shflsync_down_p)
$__internal_50_$__cuda_sm70_shflsync_down_p:
[----:B------:R-:W-:Y:S01]  /*2c80*/  HFMA2.MMA R113, -RZ, RZ, 0, 0 ;  /* 0x00000000ff717435 */ /* 0x000fe200000001ff */
[----:B------:R-:W-:Y:S04]  /*2c90*/  WARPSYNC R122 ;  /* 0x0000007a00007348 */ /* 0x000fe80003800000 */
[----:B------:R0:W1:Y:S01]  /*2ca0*/  SHFL.DOWN PT, R115, R115, R120, R117 ;  /* 0x0800007873737389 */ /* 0x00006200000e0075 */
[----:B------:R-:W-:Y:S05]  /*2cb0*/  RET.REL.NODEC R112 `(_ZN10layer_norm31ln_parallel_residual_bwd_kernelINS_13Kernel_traitsIf13__nv_bfloat16fS2_fjLj3072ELj1ELj1ELj4ELj16ENS_18Kernel_traits_baseILj3072EfS2_fS2_fjLj128EEEEELb0ELb1ELb0EEEvNS_9BwdParamsE) ;  /* 0xffffd34070007950 */ /* 0x000fea0003c3ffff */
.L_x_800:
        /* <DEDUP_REMOVED lines=12> */
.L_x_2068:


//--------------------- .text._ZN10layer_norm31ln_parallel_residual_bwd_kernelINS_13Kernel_traitsIf13__nv_bfloat16fS2_fjLj3072ELj1ELj1ELj4ELj16ENS_18Kernel_traits_baseILj3072EfS2_fS2_fjLj128EEEEELb0ELb1ELb1EEEvNS_9BwdParamsE --------------------------
	.section	.text._ZN10layer_norm31ln_parallel_residual_bwd_kernelINS_13Kernel_traitsIf13__nv_bfloat16fS2_fjLj3072ELj1ELj1ELj4ELj16ENS_18Kernel_traits_baseILj3072EfS2_fS2_fjLj128EEEEELb0ELb1ELb1EEEvNS_9BwdParamsE,"ax",@progbits
	.sectioninfo	@"SHI_REGISTERS=217"
	.align	128
        .global         _ZN10layer_norm31ln_parallel_residual_bwd_kernelINS_13Kernel_traitsIf13__nv_bfloat16fS2_fjLj3072ELj1ELj1ELj4ELj16ENS_18Kernel_traits_baseILj3072EfS2_fS2_fjLj128EEEEELb0ELb1ELb1EEEvNS_9BwdParamsE
        .type           _ZN10layer_norm31ln_parallel_residual_bwd_kernelINS_13Kernel_traitsIf13__nv_bfloat16fS2_fjLj3072ELj1ELj1ELj4ELj16ENS_18Kernel_traits_baseILj3072EfS2_fS2_fjLj128EEEEELb0ELb1ELb1EEEvNS_9BwdParamsE,@function
        .size           _ZN10layer_norm31ln_parallel_residual_bwd_kernelINS_13Kernel_traitsIf13__nv_bfloat16fS2_fjLj3072ELj1ELj1ELj4ELj16ENS_18Kernel_traits_baseILj3072EfS2_fS2_fjLj128EEEEELb0ELb1ELb1EEEvNS_9BwdParamsE,(.L_x_2069 - _ZN10layer_norm31ln_parallel_residual_bwd_kernelINS_13Kernel_traitsIf13__nv_bfloat16fS2_fjLj3072ELj1ELj1ELj4ELj16ENS_18Kernel_traits_baseILj3072EfS2_fS2_fjLj128EEEEELb0ELb1ELb1EEEvNS_9BwdParamsE)
        .other          _ZN10layer_norm31ln_parallel_residual_bwd_kernelINS_13Kernel_traitsIf13__nv_bfloat16fS2_fjLj3072ELj1ELj1ELj4ELj16ENS_18Kernel_traits_baseILj3072EfS2_fS2_fjLj128EEEEELb0ELb1ELb1EEEvNS_9BwdParamsE,@"STO_CUDA_ENTRY STV_DEFAULT"
_ZN10layer_norm31ln_parallel_residual_bwd_kernelINS_13Kernel_traitsIf13__nv_bfloat16fS2_fjLj3072ELj1ELj1ELj4ELj16ENS_18Kernel_traits_baseILj3072EfS2_fS2_fjLj128EEEEELb0ELb1ELb1EEEvNS_9BwdParamsE:
.text._ZN10layer_norm31ln_parallel_residual_bwd_kernelINS_13Kernel_traitsIf13__nv_bfloat16fS2_fjLj3072ELj1ELj1ELj4ELj16ENS_18Kernel_traits_baseILj3072EfS2_fS2_fjLj128EEEEELb0ELb1ELb1EEEvNS_9BwdParamsE:
        /* <DEDUP_REMOVED lines=32> */
.L_x_801:
[----:B------:R-:W-:-:S04]  /*0200*/  SHF.L.U32 R2, R0, 0x5, RZ ;  /* 0x0000000500027819 */ /* 0x000fc800000006ff */
[----:B------:R-:W-:-:S04]  /*0210*/  LOP3.LUT R2, R2, 0xfe0, RZ, 0xc0, !PT ;  /* 0x00000fe002027812 */ /* 0x000fc800078ec0ff */
[----:B------:R-:W-:-:S04]  /*0220*/  IADD3 R2, P0, R2, c[0x0][0x1b0], RZ ;  /* 0x00006c0002027a10 */ /* 0x000fc80007f1e0ff */
[----:B------:R-:W-:-:S05]  /*0230*/  IADD3.X R3, RZ, c[0x0][0x1b4], RZ, P0, !PT ;  /* 0x00006d00ff037a10 */ /* 0x000fca00007fe4ff */
[----:B------:R0:W5:Y:S04]  /*0240*/  LDG.E.128 R24, [R2.64] ;  /* 0x0000000402187981 */ /* 0x000168000c1e1d00 */
[----:B------:R0:W5:Y:S04]  /*0250*/  LDG.E.128 R20, [R2.64+0x10] ;  /* 0x0000100402147981 */ /* 0x000168000c1e1d00 */
[----:B------:R0:W5:Y:S04]  /*0260*/  LDG.E.128 R16, [R2.64+0x1000] ;  /* 0x0010000402107981 */ /* 0x000168000c1e1d00 */
[----:B------:R0:W5:Y:S04]  /*0270*/  LDG.E.128 R12, [R2.64+0x1010] ;  /* 0x00101004020c7981 */ /* 0x000168000c1e1d00 */
[----:B------:R0:W5:Y:S04]  /*0280*/  LDG.E.128 R8, [R2.64+0x2000] ;  /* 0x0020000402087981 */ /* 0x000168000c1e1d00 */
[----:B------:R0:W5:Y:S01]  /*0290*/  LDG.E.128 R4, [R2.64+0x2010] ;  /* 0x0020100402047981 */ /* 0x000162000c1e1d00 */
        /* <DEDUP_REMOVED lines=26> */
.L_x_806:
[----:B------:R-:W-:Y:S01]  /*0440*/  IMAD R2, R146, c[0x0][0x168], RZ ;  /* 0x00005a0092027a24 */ /* 0x000fe200078e02ff */
[----:B------:R-:W-:-:S02]  /*0450*/  MOV R153, 0x4 ;  /* 0x0000000400997802 */ /* 0x000fc40000000f00 */
[----:B------:R-:W-:Y:S02]  /*0460*/  LOP3.LUT R65, R0, 0x7f, RZ, 0xc0, !PT ;  /* 0x0000007f00417812 */ /* 0x000fe400078ec0ff */
[----:B------:R-:W-:Y:S02]  /*0470*/  SHF.R.S32.HI R3, RZ, 0x1f, R2 ;  /* 0x0000001fff037819 */ /* 0x000fe40000011402 */
[----:B------:R-:W-:Y:S02]  /*0480*/  MOV R163, 0x20 ;  /* 0x0000002000a37802 */ /* 0x000fe40000000f00 */
[----:B------:R-:W-:Y:S01]  /*0490*/  LEA.HI R150, R3, R2, RZ, 0x3 ;  /* 0x0000000203967211 */ /* 0x000fe200078f18ff */
[----:B------:R-:W-:Y:S01]  /*04a0*/  IMAD.WIDE R2, R146, R153, c[0x0][0x1a0] ;  /* 0x0000680092027625 */ /* 0x000fe200078e0299 */
[----:B------:R-:W-:Y:S02]  /*04b0*/  MOV R93, 0x10 ;  /* 0x00000010005d7802 */ /* 0x000fe40000000f00 */
[----:B------:R-:W-:-:S02]  /*04c0*/  LEA.HI.SX32 R150, R150, R65, 0x1d ;  /* 0x0000004196967211 */ /* 0x000fc400078feaff */
        /* <DEDUP_REMOVED lines=8> */
[----:B------:R-:W4:Y:S04]  /*0550*/  LDG.E.128 R68, [R68.64] ;  /* 0x0000000444447981 */ /* 0x000f28000c1e1d00 */
[----:B------:R0:W4:Y:S04]  /*0560*/  LDG.E.128 R76, [R158.64] ;  /* 0x000000049e4c7981 */ /* 0x000128000c1e1d00 */
[----:B------:R-:W4:Y:S01]  /*0570*/  LDG.E R153, [R2.64] ;  /* 0x0000000402997981 */ /* 0x000f22000c1e1900 */
[----:B------:R-:W-:Y:S01]  /*0580*/  IMAD.WIDE.U32 R80, R152, R93, c[0x0][0x208] ;  /* 0x0000820098507625 */ /* 0x000fe200078e005d */
[----:B------:R-:W-:-:S02]  /*0590*/  IADD3 R151, R150, 0x100, RZ ;  /* 0x0000010096977810 */ /* 0x000fc40007ffe0ff */
[----:B------:R0:W4:Y:S04]  /*05a0*/  LDG.E.128 R84, [R158.64+0x10] ;  /* 0x000010049e547981 */ /* 0x000128000c1e1d00 */
[----:B------:R-:W4:Y:S01]  /*05b0*/  LDG.E.128 R80, [R80.64] ;  /* 0x0000000450507981 */ /* 0x000f22000c1e1d00 */
[----:B------:R-:W-:-:S04]  /*05c0*/  IMAD.WIDE.U32 R160, R151, R163, c[0x0][0x188] ;  /* 0x0000620097a07625 */ /* 0x000fc800078e00a3 */
[----:B------:R-:W-:Y:S01]  /*05d0*/  IMAD.WIDE.U32 R92, R151, R93, c[0x0][0x208] ;  /* 0x00008200975c7625 */ /* 0x000fe200078e005d */
[----:B------:R0:W4:Y:S04]  /*05e0*/  LDG.E.128 R88, [R160.64] ;  /* 0x00000004a0587981 */ /* 0x000128000c1e1d00 */
[----:B------:R0:W4:Y:S04]  /*05f0*/  LDG.E.128 R96, [R160.64+0x10] ;  /* 0x00001004a0607981 */ /* 0x000128000c1e1d00 */
[----:B------:R-:W4:Y:S01]  /*0600*/  LDG.E.128 R92, [R92.64] ;  /* 0x000000045c5c7981 */ /* 0x000f22000c1e1d00 */
[----:B------:R-:W-:-:S04]  /*0610*/  ISETP.NE.U32.AND P0, PT, RZ, c[0x0][0x218], PT ;  /* 0x00008600ff007a0c */ /* 0x000fc80003f05070 */
[----:B------:R-:W-:Y:S01]  /*0620*/  ISETP.NE.AND.EX P0, PT, RZ, c[0x0][0x21c], PT, P0 ;  /* 0x00008700ff007a0c */ /* 0x000fe20003f05300 */
[----:B------:R-:W-:-:S12]  /*0630*/  ULDC.U8 UR6, c[0x0][0x1f0] ;  /* 0x00007c0000067ab9 */ /* 0x000fd80000000000 */
[----:B-1----:R-:W-:-:S04]  /*0640*/  @P0 IMAD.WIDE.U32 R154, R150, R163, c[0x0][0x218] ;  /* 0x00008600969a0625 */ /* 0x002fc800078e00a3 */
        /* <DEDUP_REMOVED lines=15> */
[C---:B----4-:R-:W-:Y:S01]  /*0740*/  FADD.FTZ R156, -R171.reuse, R73 ;  /* 0x00000049ab9c7221 */ /* 0x050fe20000010100 */
[----:B------:R-:W-:Y:S02]  /*0750*/  PRMT R65, RZ, 0x5410, R68 ;  /* 0x00005410ff417816 */ /* 0x000fe40000000044 */
[--C-:B-1----:R-:W-:Y:S02]  /*0760*/  PRMT R155, RZ, 0x5410, R70.reuse ;  /* 0x00005410ff9b7816 */ /* 0x102fe40000000046 */
[----:B0-----:R-:W-:Y:S01]  /*0770*/  PRMT R158, RZ, 0x7610, R70 ;  /* 0x00007610ff9e7816 */ /* 0x001fe20000000046 */
[C---:B------:R-:W-:Y:S01]  /*0780*/  FADD.FTZ R70, -R171.reuse, R72 ;  /* 0x00000048ab467221 */ /* 0x040fe20000010100 */
[----:B------:R-:W-:Y:S01]  /*0790*/  PRMT R68, RZ, 0x7610, R68 ;  /* 0x00007610ff447816 */ /* 0x000fe20000000044 */
[----:B------:R-:W-:-:S02]  /*07a0*/  FADD.FTZ R178, -R171, R78 ;  /* 0x0000004eabb27221 */ /* 0x000fc40000010100 */
[C---:B------:R-:W-:Y:S02]  /*07b0*/  FMUL.FTZ R73, R153.reuse, R160 ;  /* 0x000000a099497220 */ /* 0x040fe40000410000 */
[----:B------:R-:W-:Y:S02]  /*07c0*/  FMUL.FTZ R72, R153, R162 ;  /* 0x000000a299487220 */ /* 0x000fe40000410000 */
[----:B------:R-:W-:Y:S02]  /*07d0*/  FMUL.FTZ R78, R24, R65 ;  /* 0x00000041184e7220 */ /* 0x000fe40000410000 */
[C---:B------:R-:W-:Y:S01]  /*07e0*/  FADD.FTZ R154, -R171.reuse, R67 ;  /* 0x00000043ab9a7221 */ /* 0x040fe20000010100 */
[----:B------:R-:W-:Y:S01]  /*07f0*/  PRMT R67, RZ, 0x5410, R69 ;  /* 0x00005410ff437816 */ /* 0x000fe20000000045 */
[----:B------:R-:W-:Y:S02]  /*0800*/  FADD.FTZ R174, -R171, R77 ;  /* 0x0000004dabae7221 */ /* 0x000fe40000010100 */
[----:B------:R-:W-:-:S02]  /*0810*/  FADD.FTZ R147, R65, R147 ;  /* 0x0000009341937221 */ /* 0x000fc40000010000 */
[----:B------:R-:W-:Y:S02]  /*0820*/  FFMA.FTZ R148, R73, R65, R148 ;  /* 0x0000004149947223 */ /* 0x000fe40000010094 */
[----:B------:R-:W-:Y:S02]  /*0830*/  FADD.FTZ R144, R68, R144 ;  /* 0x0000009044907221 */ /* 0x000fe40000010000 */
[-C--:B------:R-:W-:Y:S02]  /*0840*/  FFMA.FTZ R145, R72, R68.reuse, R145 ;  /* 0x0000004448917223 */ /* 0x080fe40000010091 */
[----:B------:R-:W-:Y:S02]  /*0850*/  FMUL.FTZ R77, R25, R68 ;  /* 0x00000044194d7220 */ /* 0x000fe40000410000 */
[----:B------:R-:W-:Y:S02]  /*0860*/  FADD.FTZ R164, -R171, R66 ;  /* 0x00000042aba47221 */ /* 0x000fe40000010100 */
[----:B------:R-:W-:-:S02]  /*0870*/  FADD.FTZ R68, RZ, R78 ;  /* 0x0000004eff447221 */ /* 0x000fc40000010000 */
[----:B------:R-:W-:Y:S01]  /*0880*/  FFMA.FTZ R65, R73, R78, RZ ;  /* 0x0000004e49417223 */ /* 0x000fe200000100ff */
[----:B------:R-:W-:Y:S01]  /*0890*/  PRMT R69, RZ, 0x7610, R69 ;  /* 0x00007610ff457816 */ /* 0x000fe20000000045 */
[C---:B------:R-:W-:Y:S02]  /*08a0*/  FADD.FTZ R166, -R171.reuse, R74 ;  /* 0x0000004aaba67221 */ /* 0x040fe40000010100 */
[----:B------:R-:W-:Y:S02]  /*08b0*/  FADD.FTZ R180, -R171, R79 ;  /* 0x0000004fabb47221 */ /* 0x000fe40000010100 */
[----:B------:R-:W-:Y:S02]  /*08c0*/  FMUL.FTZ R74, R153, R164 ;  /* 0x000000a4994a7220 */ /* 0x000fe40000410000 */
[----:B------:R-:W-:Y:S02]  /*08d0*/  FMUL.FTZ R79, R26, R67 ;  /* 0x000000431a4f7220 */ /* 0x000fe40000410000 */
[----:B------:R-:W-:-:S02]  /*08e0*/  FADD.FTZ R68, R68, R77 ;  /* 0x0000004d44447221 */ /* 0x000fc40000010000 */
[----:B------:R-:W-:Y:S01]  /*08f0*/  FFMA.FTZ R65, R72, R77, R65 ;  /* 0x0000004d48417223 */ /* 0x000fe20000010041 */
[--C-:B------:R-:W-:Y:S01]  /*0900*/  PRMT R163, RZ, 0x5410, R83.reuse ;  /* 0x00005410ffa37816 */ /* 0x100fe20000000053 */
[----:B------:R-:W-:Y:S01]  /*0910*/  FADD.FTZ R172, -R171, R76 ;  /* 0x0000004cabac7221 */ /* 0x000fe20000010100 */
[----:B------:R-:W-:Y:S01]  /*0920*/  PRMT R194, RZ, 0x7610, R83 ;  /* 0x00007610ffc27816 */ /* 0x000fe20000000053 */
[----:B------:R-:W-:Y:S02]  /*0930*/  FMUL.FTZ R76, R153, R154 ;  /* 0x0000009a994c7220 */ /* 0x000fe40000410000 */
[----:B------:R-:W-:Y:S02]  /*0940*/  FMUL.FTZ R83, R27, R69 ;  /* 0x000000451b537220 */ /* 0x000fe40000410000 */
[----:B------:R-:W-:Y:S02]  /*0950*/  FADD.FTZ R68, R68, R79 ;  /* 0x0000004f44447221 */ /* 0x000fe40000010000 */
[C---:B------:R-:W-:Y:S01]  /*0960*/  FFMA.FTZ R65, R74.reuse, R79, R65 ;  /* 0x0000004f4a417223 */ /* 0x040fe20000010041 */
[--C-:B------:R-:W-:Y:S01]  /*0970*/  PRMT R159, RZ, 0x5410, R81.reuse ;  /* 0x00005410ff9f7816 */ /* 0x100fe20000000051 */
[----:B------:R-:W-:Y:S01]  /*0980*/  FADD.FTZ R142, R67, R142 ;  /* 0x0000008e438e7221 */ /* 0x000fe20000010000 */
[----:B------:R-:W-:Y:S01]  /*0990*/  PRMT R182, RZ, 0x7610, R81 ;  /* 0x00007610ffb67816 */ /* 0x000fe20000000051 */
[----:B------:R-:W-:Y:S01]  /*09a0*/  FFMA.FTZ R143, R74, R67, R143 ;  /* 0x000000434a8f7223 */ /* 0x000fe2000001008f */
[--C-:B------:R-:W-:Y:S01]  /*09b0*/  PRMT R161, RZ, 0x5410, R82.reuse ;  /* 0x00005410ffa17816 */ /* 0x100fe20000000052 */
        /* <DEDUP_REMOVED lines=12> */
[----:B------:R-:W-:-:S02]  /*0a80*/  FMUL.FTZ R80, R153, R156 ;  /* 0x0000009c99507220 */ /* 0x000fc40000410000 */
[----:B------:R-:W-:Y:S02]  /*0a90*/  FFMA.FTZ R65, R81, R82, R65 ;  /* 0x0000005251417223 */ /* 0x000fe40000010041 */
[C---:B------:R-:W-:Y:S02]  /*0aa0*/  FADD.FTZ R186, -R171.reuse, R85 ;  /* 0x00000055abba7221 */ /* 0x040fe40000010100 */
[C---:B------:R-:W-:Y:S02]  /*0ab0*/  FADD.FTZ R190, -R171.reuse, R86 ;  /* 0x00000056abbe7221 */ /* 0x040fe40000010100 */
[----:B------:R-:W-:Y:S02]  /*0ac0*/  FADD.FTZ R168, -R171, R75 ;  /* 0x0000004baba87221 */ /* 0x000fe40000010100 */
[----:B------:R-:W-:Y:S02]  /*0ad0*/  FMUL.FTZ R85, R153, R166 ;  /* 0x000000a699557220 */ /* 0x000fe40000410000 */
[----:B------:R-:W-:-:S02]  /*0ae0*/  FMUL.FTZ R86, R22, R157 ;  /* 0x0000009d16567220 */ /* 0x000fc40000410000 */
[----:B------:R-:W-:Y:S02]  /*0af0*/  FADD.FTZ R67, R68, R87 ;  /* 0x0000005744437221 */ /* 0x000fe40000010000 */
[----:B------:R-:W-:Y:S02]  /*0b00*/  FFMA.FTZ R65, R80, R87, R65 ;  /* 0x0000005750417223 */ /* 0x000fe40000010041 */
[C---:B------:R-:W-:Y:S02]  /*0b10*/  FADD.FTZ R184, -R171.reuse, R84 ;  /* 0x00000054abb87221 */ /* 0x040fe40000010100 */
[----:B------:R-:W-:Y:S02]  /*0b20*/  FADD.FTZ R198, -R171, R89 ;  /* 0x00000059abc67221 */ /* 0x000fe40000010100 */
        /* <DEDUP_REMOVED lines=17> */
[----:B------:R-:W-:Y:S01]  /*0c40*/  FFMA.FTZ R65, R91, R92, R65 ;  /* 0x0000005c5b417223 */ /* 0x000fe20000010041 */
[----:B------:R-:W-:Y:S01]  /*0c50*/  PRMT R167, RZ, 0x5410, R93 ;  /* 0x00005410ffa77816 */ /* 0x000fe2000000005d */
[----:B------:R-:W-:Y:S01]  /*0c60*/  FADD.FTZ R67, R68, R95 ;  /* 0x0000005f44437221 */ /* 0x000fe20000010000 */
[----:B------:R-:W-:Y:S01]  /*0c70*/  PRMT R206, RZ, 0x7610, R93 ;  /* 0x00007610ffce7816 */ /* 0x000fe2000000005d */
[----:B------:R-:W-:Y:S01]  /*0c80*/  FMUL.FTZ R93, R153, R178 ;  /* 0x000000b2995d7220 */ /* 0x000fe20000410000 */
[--C-:B------:R-:W-:Y:S01]  /*0c90*/  PRMT R169, RZ, 0x5410, R94.reuse ;  /* 0x00005410ffa97816 */ /* 0x100fe2000000005e */
[----:B------:R-:W-:Y:S01]  /*0ca0*/  FFMA.FTZ R65, R88, R95, R65 ;  /* 0x0000005f58417223 */ /* 0x000fe20000010041 */
[----:B------:R-:W-:Y:S01]  /*0cb0*/  PRMT R212, RZ, 0x7610, R94 ;  /* 0x00007610ffd47816 */ /* 0x000fe2000000005e */
[----:B------:R-:W-:-:S02]  /*0cc0*/  FMUL.FTZ R94, R18, R159 ;  /* 0x0000009f125e7220 */ /* 0x000fc40000410000 */
[C---:B------:R-:W-:Y:S02]  /*0cd0*/  FADD.FTZ R202, -R171.reuse, R90 ;  /* 0x0000005aabca7221 */ /* 0x040fe40000010100 */
[----:B------:R-:W-:Y:S02]  /*0ce0*/  FADD.FTZ R66, -R171, R99 ;  /* 0x00000063ab427221 */ /* 0x000fe40000010100 */
[----:B------:R-:W-:Y:S02]  /*0cf0*/  FMUL.FTZ R90, R153, R180 ;  /* 0x000000b4995a7220 */ /* 0x000fe40000410000 */
[----:B------:R-:W-:Y:S02]  /*0d00*/  FMUL.FTZ R99, R19, R182 ;  /* 0x000000b613637220 */ /* 0x000fe40000410000 */
[----:B------:R-:W-:Y:S02]  /*0d10*/  FADD.FTZ R68, R67, R94 ;  /* 0x0000005e43447221 */ /* 0x000fe40000010000 */
[----:B------:R-:W-:-:S02]  /*0d20*/  FFMA.FTZ R65, R93, R94, R65 ;  /* 0x0000005e5d417223 */ /* 0x000fc40000010041 */
[C---:B------:R-:W-:Y:S02]  /*0d30*/  FADD.FTZ R208, -R171.reuse, R96 ;  /* 0x00000060abd07221 */ /* 0x040fe40000010100 */
[----:B------:R-:W-:Y:S02]  /*0d40*/  FADD.FTZ R210, -R171, R97 ;  /* 0x00000061abd27221 */ /* 0x000fe40000010100 */
[----:B------:R-:W-:Y:S02]  /*0d50*/  FMUL.FTZ R97, R153, R184 ;  /* 0x000000b899617220 */ /* 0x000fe40000410000 */
[----:B------:R-:W-:Y:S02]  /*0d60*/  FMUL.FTZ R96, R12, R161 ;  /* 0x000000a10c607220 */ /* 0x000fe40000410000 */
[----:B------:R-:W-:Y:S02]  /*0d70*/  FADD.FTZ R67, R68, R99 ;  /* 0x0000006344437221 */ /* 0x000fe40000010000 */
[----:B------:R-:W-:-:S02]  /*0d80*/  FFMA.FTZ R65, R90, R99, R65 ;  /* 0x000000635a417223 */ /* 0x000fc40000010041 */
        /* <DEDUP_REMOVED lines=55> */
[----:B------:R-:W-:Y:S02]  /*1100*/  FFMA.FTZ R122, R171, R169, R122 ;  /* 0x000000a9ab7a7223 */ /* 0x000fe4000001007a */
[----:B------:R-:W-:Y:S02]  /*1110*/  FMUL.FTZ R174, R153, R214 ;  /* 0x000000d699ae7220 */ /* 0x000fe40000410000 */
[----:B------:R-:W-:Y:S02]  /*1120*/  FMUL.FTZ R169, R6, R3 ;  /* 0x0000000306a97220 */ /* 0x000fe40000410000 */
[----:B------:R-:W-:Y:S02]  /*1130*/  FADD.FTZ R68, R67, R168 ;  /* 0x000000a843447221 */ /* 0x000fe40000010000 */
[----:B------:R-:W-:Y:S01]  /*1140*/  FFMA.FTZ R65, R172, R168, R65 ;  /* 0x000000a8ac417223 */ /* 0x000fe20000010041 */
[----:B------:R-:W-:Y:S01]  /*1150*/  LOP3.LUT R75, R64, 0x7fffffc, RZ, 0xc0, !PT ;  /* 0x07fffffc404b7812 */ /* 0x000fe200078ec0ff */
[----:B------:R-:W-:-:S02]  /*1160*/  FADD.FTZ R117, R170, R117 ;  /* 0x00000075aa757221 */ /* 0x000fc40000010000 */
[----:B------:R-:W-:Y:S02]  /*1170*/  FFMA.FTZ R137, R84, R170, R137 ;  /* 0x000000aa54897223 */ /* 0x000fe40000010089 */
[----:B------:R-:W-:Y:S02]  /*1180*/  FADD.FTZ R100, R3, R100 ;  /* 0x0000006403647221 */ /* 0x000fe40000010000 */
[----:B------:R-:W-:Y:S02]  /*1190*/  FFMA.FTZ R120, R174, R3, R120 ;  /* 0x00000003ae787223 */ /* 0x000fe40000010078 */
[----:B------:R-:W-:Y:S02]  /*11a0*/  FMUL.FTZ R173, R153, R66 ;  /* 0x0000004299ad7220 */ /* 0x000fe40000410000 */
[----:B------:R-:W-:Y:S02]  /*11b0*/  FMUL.FTZ R170, R7, R2 ;  /* 0x0000000207aa7220 */ /* 0x000fe40000410000 */
[----:B------:R-:W-:-:S02]  /*11c0*/  FADD.FTZ R3, R68, R169 ;  /* 0x000000a944037221 */ /* 0x000fc40000010000 */
[----:B------:R-:W-:Y:S01]  /*11d0*/  FFMA.FTZ R65, R174, R169, R65 ;  /* 0x000000a9ae417223 */ /* 0x000fe20000010041 */
[----:B------:R-:W-:Y:S01]  /*11e0*/  LOP3.LUT P0, RZ, R0, 0x1f, RZ, 0xc0, !PT ;  /* 0x0000001f00ff7812 */ /* 0x000fe2000780c0ff */
[----:B------:R-:W-:Y:S01]  /*11f0*/  FADD.FTZ R140, R69, R140 ;  /* 0x0000008c458c7221 */ /* 0x000fe20000010000 */
[----:B------:R-:W-:Y:S01]  /*1200*/  @!P1 IADD3 R75, R75, 0x4, RZ ;  /* 0x000000044b4b9810 */ /* 0x000fe20007ffe0ff */
        /* <DEDUP_REMOVED lines=23> */
.L_x_807:
        /* <DEDUP_REMOVED lines=18> */
.L_x_808:
        /* <DEDUP_REMOVED lines=37> */
[----:B------:R-:W-:Y:S02]  /*16f0*/  FFMA.FTZ R84, R84, R65, R70 ;  /* 0x0000004154547223 */ /* 0x000fe40000010046 */
[----:B------:R-:W-:Y:S02]  /*1700*/  FADD.FTZ R78, R78, -R73 ;  /* 0x800000494e4e7221 */ /* 0x000fe40000010000 */
[----:B------:R-:W-:Y:S02]  /*1710*/  FADD.FTZ R82, R82, -R81 ;  /* 0x8000005152527221 */ /* 0x000fe40000010000 */
[----:B------:R-:W-:Y:S01]  /*1720*/  FADD.FTZ R72, R77, -R72 ;  /* 0x800000484d487221 */ /* 0x000fe20000010000 */
[----:B------:R-:W-:Y:S01]  /*1730*/  @P0 MOV R77, 0x20 ;  /* 0x00000020004d0802 */ /* 0x000fe20000000f00 */
[----:B------:R-:W-:-:S02]  /*1740*/  FADD.FTZ R74, R79, -R74 ;  /* 0x8000004a4f4a7221 */ /* 0x000fc40000010000 */
[----:B------:R-:W-:Y:S02]  /*1750*/  FADD.FTZ R64, R83, -R76 ;  /* 0x8000004c53407221 */ /* 0x000fe40000010000 */
[----:B------:R-:W-:Y:S02]  /*1760*/  FADD.FTZ R66, R87, -R80 ;  /* 0x8000005057427221 */ /* 0x000fe40000010000 */
[----:B------:R-:W-:Y:S02]  /*1770*/  FADD.FTZ R86, R86, -R85 ;  /* 0x8000005556567221 */ /* 0x000fe40000010000 */
[----:B------:R-:W-:Y:S02]  /*1780*/  FADD.FTZ R84, R89, -R84 ;  /* 0x8000005459547221 */ /* 0x000fe40000010000 */
[----:B------:R-:W-:Y:S02]  /*1790*/  FFMA.FTZ R157, R157, R65, R70 ;  /* 0x000000419d9d7223 */ /* 0x000fe40000010046 */
[----:B------:R-:W-:-:S02]  /*17a0*/  FMUL.FTZ R79, R153, R78 ;  /* 0x0000004e994f7220 */ /* 0x000fc40000410000 */
[C---:B------:R-:W-:Y:S02]  /*17b0*/  FMUL.FTZ R83, R153.reuse, R82 ;  /* 0x0000005299537220 */ /* 0x040fe40000410000 */
[C---:B------:R-:W-:Y:S02]  /*17c0*/  FMUL.FTZ R78, R153.reuse, R72 ;  /* 0x00000048994e7220 */ /* 0x040fe40000410000 */
[C---:B------:R-:W-:Y:S02]  /*17d0*/  FMUL.FTZ R81, R153.reuse, R74 ;  /* 0x0000004a99517220 */ /* 0x040fe40000410000 */
[C---:B------:R-:W-:Y:S02]  /*17e0*/  FMUL.FTZ R80, R153.reuse, R64 ;  /* 0x0000004099507220 */ /* 0x040fe40000410000 */
[C---:B------:R-:W-:Y:S02]  /*17f0*/  FMUL.FTZ R82, R153.reuse, R66 ;  /* 0x0000004299527220 */ /* 0x040fe40000410000 */
[C---:B------:R-:W-:Y:S01]  /*1800*/  FMUL.FTZ R85, R153.reuse, R86 ;  /* 0x0000005699557220 */ /* 0x040fe20000410000 */
[----:B------:R-:W-:Y:S01]  /*1810*/  IADD3 R86, R150, 0x80, RZ ;  /* 0x0000008096567810 */ /* 0x000fe20007ffe0ff */
[----:B------:R-:W-:-:S02]  /*1820*/  FMUL.FTZ R84, R153, R84 ;  /* 0x0000005499547220 */ /* 0x000fc40000410000 */
[----:B------:R-:W-:Y:S01]  /*1830*/  FADD.FTZ R154, R154, -R157 ;  /* 0x8000009d9a9a7221 */ /* 0x000fe20000010000 */
[----:B------:R-:W-:Y:S01]  /*1840*/  HFMA2.MMA R157, -RZ, RZ, 0, 9.5367431640625e-07 ;  /* 0x00000010ff9d7435 */ /* 0x000fe200000001ff */
[-CC-:B------:R-:W-:Y:S02]  /*1850*/  FFMA.FTZ R91, R91, R65.reuse, R70.reuse ;  /* 0x000000415b5b7223 */ /* 0x180fe40000010046 */
[-CC-:B------:R-:W-:Y:S02]  /*1860*/  FFMA.FTZ R88, R88, R65.reuse, R70.reuse ;  /* 0x0000004158587223 */ /* 0x180fe40000010046 */
[-CC-:B------:R-:W-:Y:S02]  /*1870*/  FFMA.FTZ R93, R93, R65.reuse, R70.reuse ;  /* 0x000000415d5d7223 */ /* 0x180fe40000010046 */
[-CC-:B------:R-:W-:Y:S02]  /*1880*/  FFMA.FTZ R90, R90, R65.reuse, R70.reuse ;  /* 0x000000415a5a7223 */ /* 0x180fe40000010046 */
[----:B------:R-:W-:-:S02]  /*1890*/  FFMA.FTZ R97, R97, R65, R70 ;  /* 0x0000004161617223 */ /* 0x000fc40000010046 */
[-CC-:B------:R-:W-:Y:S02]  /*18a0*/  FFMA.FTZ R98, R98, R65.reuse, R70.reuse ;  /* 0x0000004162627223 */ /* 0x180fe40000010046 */
[----:B------:R-:W-:Y:S02]  /*18b0*/  FFMA.FTZ R156, R156, R65, R70 ;  /* 0x000000419c9c7223 */ /* 0x000fe40000010046 */
[----:B-----5:R-:W-:Y:S02]  /*18c0*/  @P2 FADD.FTZ R79, R28, R79 ;  /* 0x0000004f1c4f2221 */ /* 0x020fe40000010000 */
        /* <DEDUP_REMOVED lines=12> */
[-C--:B------:R-:W-:Y:S01]  /*1990*/  F2FP.BF16.PACK_AB R74, R82, R83.reuse ;  /* 0x00000053524a723e */ /* 0x080fe200000010ff */
[----:B------:R-:W-:Y:S01]  /*19a0*/  FADD.FTZ R92, R92, -R91 ;  /* 0x8000005b5c5c7221 */ /* 0x000fe20000010000 */
[----:B------:R-:W-:Y:S01]  /*19b0*/  @P1 F2FP.BF16.PACK_AB R83, RZ, R83 ;  /* 0x00000053ff53123e */ /* 0x000fe200000010ff */
[----:B------:R-:W-:Y:S01]  /*19c0*/  FADD.FTZ R88, R95, -R88 ;  /* 0x800000585f587221 */ /* 0x000fe20000010000 */
[----:B------:R-:W-:Y:S01]  /*19d0*/  F2FP.BF16.PACK_AB R75, R84, R85 ;  /* 0x00000055544b723e */ /* 0x000fe200000010ff */
[----:B------:R-:W-:Y:S01]  /*19e0*/  FADD.FTZ R94, R94, -R93 ;  /* 0x8000005d5e5e7221 */ /* 0x000fe20000010000 */
[----:B------:R-:W-:Y:S01]  /*19f0*/  @P1 F2FP.BF16.PACK_AB R81, RZ, R81 ;  /* 0x00000051ff51123e */ /* 0x000fe200000010ff */
[----:B------:R-:W-:Y:S01]  /*1a00*/  FADD.FTZ R90, R99, -R90 ;  /* 0x8000005a635a7221 */ /* 0x000fe20000010000 */
[----:B------:R-:W-:Y:S01]  /*1a10*/  @P1 F2FP.BF16.PACK_AB R79, RZ, R79 ;  /* 0x0000004fff4f123e */ /* 0x000fe200000010ff */
[----:B------:R-:W-:Y:S01]  /*1a20*/  FADD.FTZ R96, R96, -R97 ;  /* 0x8000006160607221 */ /* 0x000fe20000010000 */
[----:B------:R-:W-:Y:S01]  /*1a30*/  SEL R67, R80, R55, P3 ;  /* 0x0000003750437207 */ /* 0x000fe20001800000 */
[----:B------:R-:W-:Y:S01]  /*1a40*/  FADD.FTZ R98, R155, -R98 ;  /* 0x800000629b627221 */ /* 0x000fe20000010000 */
[----:B------:R-:W-:Y:S01]  /*1a50*/  SEL R69, R82, R57, P3 ;  /* 0x0000003952457207 */ /* 0x000fe20001800000 */
[----:B------:R-:W-:Y:S01]  /*1a60*/  FADD.FTZ R156, R159, -R156 ;  /* 0x8000009c9f9c7221 */ /* 0x000fe20000010000 */
[----:B------:R-:W-:Y:S01]  /*1a70*/  SEL R71, R84, R59, P3 ;  /* 0x0000003b54477207 */ /* 0x000fe20001800000 */
[-CC-:B------:R-:W-:Y:S01]  /*1a80*/  FFMA.FTZ R3, R172, R65.reuse, R70.reuse ;  /* 0x00000041ac037223 */ /* 0x180fe20000010046 */
[----:B------:R-:W-:Y:S01]  /*1a90*/  @P1 F2FP.BF16.PACK_AB R84, RZ, R84 ;  /* 0x00000054ff54123e */ /* 0x000fe200000010ff */
[-CC-:B------:R-:W-:Y:S01]  /*1aa0*/  FFMA.FTZ R161, R161, R65.reuse, R70.reuse ;  /* 0x00000041a1a17223 */ /* 0x180fe20000010046 */
[----:B------:R-:W-:Y:S01]  /*1ab0*/  @P1 F2FP.BF16.PACK_AB R82, RZ, R82 ;  /* 0x00000052ff52123e */ /* 0x000fe200000010ff */
[-CC-:B------:R-:W-:Y:S01]  /*1ac0*/  FFMA.FTZ R158, R158, R65.reuse, R70.reuse ;  /* 0x000000419e9e7223 */ /* 0x180fe20000010046 */
[----:B------:R-:W-:Y:S01]  /*1ad0*/  @P1 F2FP.BF16.PACK_AB R80, RZ, R80 ;  /* 0x00000050ff50123e */ /* 0x000fe200000010ff */
[-C--:B------:R-:W-:Y:S01]  /*1ae0*/  FFMA.FTZ R163, R163, R65.reuse, R70 ;  /* 0x00000041a3a37223 */ /* 0x080fe20000010046 */
[----:B------:R-:W-:Y:S01]  /*1af0*/  @P1 PRMT R62, R83, 0x7610, R62 ;  /* 0x00007610533e1816 */ /* 0x000fe2000000003e */
[-CC-:B------:R-:W-:Y:S01]  /*1b00*/  FFMA.FTZ R160, R160, R65.reuse, R70.reuse ;  /* 0x00000041a0a07223 */ /* 0x180fe20000010046 */
[----:B------:R-:W-:Y:S01]  /*1b10*/  @P1 PRMT R61, R81, 0x7610, R61 ;  /* 0x00007610513d1816 */ /* 0x000fe2000000003d */
[-C--:B------:R-:W-:Y:S01]  /*1b20*/  FFMA.FTZ R171, R171, R65.reuse, R70 ;  /* 0x00000041abab7223 */ /* 0x080fe20000010046 */
[----:B------:R-:W-:Y:S01]  /*1b30*/  @P1 PRMT R60, R79, 0x7610, R60 ;  /* 0x000076104f3c1816 */ /* 0x000fe2000000003c */
[-C--:B------:R-:W-:Y:S01]  /*1b40*/  FFMA.FTZ R174, R174, R65.reuse, R70 ;  /* 0x00000041aeae7223 */ /* 0x080fe20000010046 */
[----:B------:R-:W-:Y:S01]  /*1b50*/  @P1 PRMT R62, R62, 0x5410, R82 ;  /* 0x000054103e3e1816 */ /* 0x000fe20000000052 */
[----:B------:R-:W-:Y:S01]  /*1b60*/  FFMA.FTZ R173, R173, R65, R70 ;  /* 0x00000041adad7223 */ /* 0x000fe20000010046 */
[----:B------:R-:W-:Y:S01]  /*1b70*/  SEL R70, R85, R58, P3 ;  /* 0x0000003a55467207 */ /* 0x000fe20001800000 */
        /* <DEDUP_REMOVED lines=12> */
[C---:B------:R-:W-:Y:S01]  /*1c40*/  FMUL.FTZ R93, R153.reuse, R154 ;  /* 0x0000009a995d7220 */ /* 0x040fe20000410000 */
[----:B------:R-:W-:Y:S01]  /*1c50*/  @P1 PRMT R60, R60, 0x5410, R78 ;  /* 0x000054103c3c1816 */ /* 0x000fe2000000004e */
[----:B------:R-:W-:-:S02]  /*1c60*/  FMUL.FTZ R156, R153, R156 ;  /* 0x0000009c999c7220 */ /* 0x000fc40000410000 */
[----:B------:R-:W-:Y:S02]  /*1c70*/  FADD.FTZ R168, R168, -R3 ;  /* 0x80000003a8a87221 */ /* 0x000fe40000010000 */
[----:B------:R-:W-:-:S04]  /*1c80*/  @P0 IMAD.WIDE.U32 R76, R150, R77, c[0x0][0x258] ;  /* 0x00009600964c0625 */ /* 0x000fc800078e004d */
[----:B------:R-:W-:Y:S01]  /*1c90*/  IMAD.WIDE.U32 R2, R150, R157, c[0x0][0x248] ;  /* 0x0000920096027625 */ /* 0x000fe200078e009d */
[----:B------:R0:W-:Y:S03]  /*1ca0*/  @P0 STG.E.128 [R76.64], R64 ;  /* 0x000000404c000986 */ /* 0x0001e6000c101d04 */
[----:B------:R-:W-:Y:S01]  /*1cb0*/  FADD.FTZ R162, R162, -R161 ;  /* 0x800000a1a2a27221 */ /* 0x000fe20000010000 */
[----:B------:R-:W-:Y:S01]  /*1cc0*/  @P0 STG.E.128 [R76.64+0x10], R68 ;  /* 0x000010444c000986 */ /* 0x000fe2000c101d04 */
[----:B------:R-:W-:Y:S02]  /*1cd0*/  FADD.FTZ R158, R165, -R158 ;  /* 0x8000009ea59e7221 */ /* 0x000fe40000010000 */
[----:B------:R-:W-:Y:S01]  /*1ce0*/  FADD.FTZ R164, R164, -R163 ;  /* 0x800000a3a4a47221 */ /* 0x000fe20000010000 */
[----:B------:R1:W-:Y:S01]  /*1cf0*/  STG.E.128 [R2.64], R72 ;  /* 0x0000004802007986 */ /* 0x0003e2000c101d04 */
[----:B------:R-:W-:-:S02]  /*1d00*/  FADD.FTZ R160, R167, -R160 ;  /* 0x800000a0a7a07221 */ /* 0x000fc40000010000 */
[----:B------:R-:W-:Y:S02]  /*1d10*/  FADD.FTZ R166, R166, -R171 ;  /* 0x800000aba6a67221 */ /* 0x000fe40000010000 */
        /* <DEDUP_REMOVED lines=105> */
.L_x_805:
        /* <DEDUP_REMOVED lines=47> */
.L_x_802:
        /* <DEDUP_REMOVED lines=21> */
.L_x_803:
[----:B------:R-:W-:Y:S01]  /*27f0*/  HFMA2.MMA R71, -RZ, RZ, 0, 9.5367431640625e-07 ;  /* 0x00000010ff477435 */ /* 0x000fe200000001ff */
[----:B------:R-:W-:-:S02]  /*2800*/  MOV R66, R70 ;  /* 0x0000004600427202 */ /* 0x000fc40000000f00 */
[----:B------:R-:W-:Y:S02]  /*2810*/  MOV R68, 0x1f ;  /* 0x0000001f00447802 */ /* 0x000fe40000000f00 */
[----:B------:R-:W-:Y:S02]  /*2820*/  MOV R175, 0xffffffff ;  /* 0xffffffff00af7802 */ /* 0x000fe40000000f00 */
[----:B------:R-:W-:Y:S02]  /*2830*/  MOV R2, 0x2850 ;  /* 0x0000285000027802 */ /* 0x000fe40000000f00 */
[----:B-----5:R-:W-:Y:S05]  /*2840*/  CALL.REL.NOINC `($__internal_51_$__cuda_sm70_shflsync_down_p) ;  /* 0x0000046000007944 */ /* 0x020fea0003c00000 */
[----:B-1----:R-:W-:Y:S01]  /*2850*/  MOV R65, R66 ;  /* 0x0000004200417202 */ /* 0x002fe20000000f00 */
[----:B0-----:R-:W-:Y:S05]  /*2860*/  BRA `(.L_x_807) ;  /* 0xffffeb1000007947 */ /* 0x001fea000383ffff */
.L_x_804:
[----:B------:R-:W-:Y:S01]  /*2870*/  HFMA2.MMA R71, -RZ, RZ, 0, 9.5367431640625e-07 ;  /* 0x00000010ff477435 */ /* 0x000fe200000001ff */
[----:B------:R-:W-:Y:S02]  /*2880*/  MOV R66, R67 ;  /* 0x0000004300427202 */ /* 0x000fe40000000f00 */
[----:B------:R-:W-:Y:S02]  /*2890*/  MOV R68, 0x1f ;  /* 0x0000001f00447802 */ /* 0x000fe40000000f00 */
[----:B------:R-:W-:-:S02]  /*28a0*/  MOV R175, 0xffffffff ;  /* 0xffffffff00af7802 */ /* 0x000fc40000000f00 */
[----:B------:R-:W-:Y:S02]  /*28b0*/  MOV R2, 0x28d0 ;  /* 0x000028d000027802 */ /* 0x000fe40000000f00 */
[----:B01---5:R-:W-:Y:S05]  /*28c0*/  CALL.REL.NOINC `($__internal_51_$__cuda_sm70_shflsync_down_p) ;  /* 0x000003e000007944 */ /* 0x023fea0003c00000 */
[----:B------:R-:W-:Y:S01]  /*28d0*/  FADD.FTZ R70, R70, R65 ;  /* 0x0000004146467221 */ /* 0x000fe20000010000 */
[----:B0-----:R-:W-:Y:S01]  /*28e0*/  HFMA2.MMA R71, -RZ, RZ, 0, 4.76837158203125e-07 ;  /* 0x00000008ff477435 */ /* 0x001fe200000001ff */
[----:B-1----:R-:W-:Y:S01]  /*28f0*/  FADD.FTZ R67, R67, R66 ;  /* 0x0000004243437221 */ /* 0x002fe20000010000 */
[----:B------:R-:W-:Y:S02]  /*2900*/  MOV R68, 0x1f ;  /* 0x0000001f00447802 */ /* 0x000fe40000000f00 */
[----:B------:R-:W-:Y:S02]  /*2910*/  MOV R175, 0xffffffff ;  /* 0xffffffff00af7802 */ /* 0x000fe40000000f00 */
[----:B------:R-:W-:Y:S02]  /*2920*/  MOV R66, R70 ;  /* 0x0000004600427202 */ /* 0x000fe40000000f00 */
[----:B------:R-:W-:Y:S02]  /*2930*/  MOV R2, 0x2950 ;  /* 0x0000295000027802 */ /* 0x000fe40000000f00 */
[----:B------:R-:W-:Y:S05]  /*2940*/  CALL.REL.NOINC `($__internal_51_$__cuda_sm70_shflsync_down_p) ;  /* 0x0000036000007944 */ /* 0x000fea0003c00000 */
[----:B0-----:R-:W-:Y:S01]  /*2950*/  HFMA2.MMA R71, -RZ, RZ, 0, 4.76837158203125e-07 ;  /* 0x00000008ff477435 */ /* 0x001fe200000001ff */
[----:B-1----:R-:W-:-:S02]  /*2960*/  MOV R65, R66 ;  /* 0x0000004200417202 */ /* 0x002fc40000000f00 */
[----:B------:R-:W-:Y:S02]  /*2970*/  MOV R66, R67 ;  /* 0x0000004300427202 */ /* 0x000fe40000000f00 */
[----:B------:R-:W-:Y:S02]  /*2980*/  MOV R68, 0x1f ;  /* 0x0000001f00447802 */ /* 0x000fe40000000f00 */
[----:B------:R-:W-:Y:S02]  /*2990*/  MOV R175, 0xffffffff ;  /* 0xffffffff00af7802 */ /* 0x000fe40000000f00 */
[----:B------:R-:W-:Y:S02]  /*29a0*/  MOV R2, 0x29c0 ;  /* 0x000029c000027802 */ /* 0x000fe40000000f00 */
[----:B------:R-:W-:Y:S05]  /*29b0*/  CALL.REL.NOINC `($__internal_51_$__cuda_sm70_shflsync_down_p) ;  /* 0x000002f000007944 */ /* 0x000fea0003c00000 */
[----:B------:R-:W-:Y:S01]  /*29c0*/  FADD.FTZ R70, R65, R70 ;  /* 0x0000004641467221 */ /* 0x000fe20000010000 */
[----:B0-----:R-:W-:Y:S01]  /*29d0*/  HFMA2.MMA R71, -RZ, RZ, 0, 2.384185791015625e-07 ;  /* 0x00000004ff477435 */ /* 0x001fe200000001ff */
[----:B-1----:R-:W-:Y:S01]  /*29e0*/  FADD.FTZ R67, R67, R66 ;  /* 0x0000004243437221 */ /* 0x002fe20000010000 */
[----:B------:R-:W-:Y:S02]  /*29f0*/  MOV R68, 0x1f ;  /* 0x0000001f00447802 */ /* 0x000fe40000000f00 */
[----:B------:R-:W-:-:S02]  /*2a00*/  MOV R175, 0xffffffff ;  /* 0xffffffff00af7802 */ /* 0x000fc40000000f00 */
[----:B------:R-:W-:Y:S02]  /*2a10*/  MOV R66, R70 ;  /* 0x0000004600427202 */ /* 0x000fe40000000f00 */
[----:B------:R-:W-:Y:S02]  /*2a20*/  MOV R2, 0x2a40 ;  /* 0x00002a4000027802 */ /* 0x000fe40000000f00 */
[----:B------:R-:W-:Y:S05]  /*2a30*/  CALL.REL.NOINC `($__internal_51_$__cuda_sm70_shflsync_down_p) ;  /* 0x0000027000007944 */ /* 0x000fea0003c00000 */
[----:B0-----:R-:W-:Y:S01]  /*2a40*/  HFMA2.MMA R71, -RZ, RZ, 0, 2.384185791015625e-07 ;  /* 0x00000004ff477435 */ /* 0x001fe200000001ff */
[----:B-1----:R-:W-:Y:S02]  /*2a50*/  MOV R65, R66 ;  /* 0x0000004200417202 */ /* 0x002fe40000000f00 */
[----:B------:R-:W-:Y:S02]  /*2a60*/  MOV R66, R67 ;  /* 0x0000004300427202 */ /* 0x000fe40000000f00 */
[----:B------:R-:W-:Y:S02]  /*2a70*/  MOV R68, 0x1f ;  /* 0x0000001f00447802 */ /* 0x000fe40000000f00 */
[----:B------:R-:W-:Y:S02]  /*2a80*/  MOV R175, 0xffffffff ;  /* 0xffffffff00af7802 */ /* 0x000fe40000000f00 */
[----:B------:R-:W-:-:S02]  /*2a90*/  MOV R2, 0x2ab0 ;  /* 0x00002ab000027802 */ /* 0x000fc40000000f00 */
[----:B------:R-:W-:Y:S05]  /*2aa0*/  CALL.REL.NOINC `($__internal_51_$__cuda_sm70_shflsync_down_p) ;  /* 0x0000020000007944 */ /* 0x000fea0003c00000 */
[----:B------:R-:W-:Y:S01]  /*2ab0*/  FADD.FTZ R70, R65, R70 ;  /* 0x0000004641467221 */ /* 0x000fe20000010000 */
[----:B0-----:R-:W-:Y:S01]  /*2ac0*/  HFMA2.MMA R71, -RZ, RZ, 0, 1.1920928955078125e-07 ;  /* 0x00000002ff477435 */ /* 0x001fe200000001ff */
[----:B-1----:R-:W-:Y:S01]  /*2ad0*/  FADD.FTZ R69, R67, R66 ;  /* 0x0000004243457221 */ /* 0x002fe20000010000 */
[----:B------:R-:W-:-:S02]  /*2ae0*/  MOV R68, 0x1f ;  /* 0x0000001f00447802 */ /* 0x000fc40000000f00 */
[----:B------:R-:W-:Y:S02]  /*2af0*/  MOV R175, 0xffffffff ;  /* 0xffffffff00af7802 */ /* 0x000fe40000000f00 */
[----:B------:R-:W-:Y:S02]  /*2b00*/  MOV R66, R70 ;  /* 0x0000004600427202 */ /* 0x000fe40000000f00 */
[----:B------:R-:W-:Y:S02]  /*2b10*/  MOV R2, 0x2b30 ;  /* 0x00002b3000027802 */ /* 0x000fe40000000f00 */
[----:B------:R-:W-:Y:S05]  /*2b20*/  CALL.REL.NOINC `($__internal_51_$__cuda_sm70_shflsync_down_p) ;  /* 0x0000018000007944 */ /* 0x000fea0003c00000 */
[----:B0-----:R-:W-:Y:S01]  /*2b30*/  HFMA2.MMA R71, -RZ, RZ, 0, 1.1920928955078125e-07 ;  /* 0x00000002ff477435 */ /* 0x001fe200000001ff */
[----:B-1----:R-:W-:Y:S02]  /*2b40*/  MOV R65, R66 ;  /* 0x0000004200417202 */ /* 0x002fe40000000f00 */
[----:B------:R-:W-:Y:S02]  /*2b50*/  MOV R66, R69 ;  /* 0x0000004500427202 */ /* 0x000fe40000000f00 */
[----:B------:R-:W-:Y:S02]  /*2b60*/  MOV R68, 0x1f ;  /* 0x0000001f00447802 */ /* 0x000fe40000000f00 */
[----:B------:R-:W-:-:S02]  /*2b70*/  MOV R175, 0xffffffff ;  /* 0xffffffff00af7802 */ /* 0x000fc40000000f00 */
[----:B------:R-:W-:Y:S02]  /*2b80*/  MOV R2, 0x2ba0 ;  /* 0x00002ba000027802 */ /* 0x000fe40000000f00 */
[----:B------:R-:W-:Y:S05]  /*2b90*/  CALL.REL.NOINC `($__internal_51_$__cuda_sm70_shflsync_down_p) ;  /* 0x0000011000007944 */ /* 0x000fea0003c00000 */
[----:B------:R-:W-:Y:S01]  /*2ba0*/  FADD.FTZ R67, R65, R70 ;  /* 0x0000004641437221 */ /* 0x000fe20000010000 */
[----:B0-----:R-:W-:Y:S01]  /*2bb0*/  HFMA2.MMA R71, -RZ, RZ, 0, 5.9604644775390625e-08 ;  /* 0x00000001ff477435 */ /* 0x001fe200000001ff */
[----:B-1----:R-:W-:Y:S01]  /*2bc0*/  FADD.FTZ R69, R69, R66 ;  /* 0x0000004245457221 */ /* 0x002fe20000010000 */
[----:B------:R-:W-:Y:S02]  /*2bd0*/  MOV R68, 0x1f ;  /* 0x0000001f00447802 */ /* 0x000fe40000000f00 */
[----:B------:R-:W-:Y:S02]  /*2be0*/  MOV R175, 0xffffffff ;  /* 0xffffffff00af7802 */ /* 0x000fe40000000f00 */
[----:B------:R-:W-:Y:S02]  /*2bf0*/  MOV R66, R67 ;  /* 0x0000004300427202 */ /* 0x000fe40000000f00 */
[----:B------:R-:W-:Y:S02]  /*2c00*/  MOV R2, 0x2c20 ;  /* 0x00002c2000027802 */ /* 0x000fe40000000f00 */
[----:B------:R-:W-:Y:S05]  /*2c10*/  CALL.REL.NOINC `($__internal_51_$__cuda_sm70_shflsync_down_p) ;  /* 0x0000009000007944 */ /* 0x000fea0003c00000 */
[----:B0-----:R-:W-:Y:S01]  /*2c20*/  HFMA2.MMA R71, -RZ, RZ, 0, 5.9604644775390625e-08 ;  /* 0x00000001ff477435 */ /* 0x001fe200000001ff */
[----:B-1----:R-:W-:-:S02]  /*2c30*/  MOV R70, R66 ;  /* 0x0000004200467202 */ /* 0x002fc40000000f00 */
[----:B------:R-:W-:Y:S02]  /*2c40*/  MOV R66, R69 ;  /* 0x0000004500427202 */ /* 0x000fe40000000f00 */
[----:B------:R-:W-:Y:S02]  /*2c50*/  MOV R68, 0x1f ;  /* 0x0000001f00447802 */ /* 0x000fe40000000f00 */
[----:B------:R-:W-:Y:S02]  /*2c60*/  MOV R175, 0xffffffff ;  /* 0xffffffff00af7802 */ /* 0x000fe40000000f00 */
[----:B------:R-:W-:Y:S02]  /*2c70*/  MOV R2, 0x2c90 ;  /* 0x00002c9000027802 */ /* 0x000fe40000000f00 */
[----:B------:R-:W-:Y:S05]  /*2c80*/  CALL.REL.NOINC `($__internal_51_$__cuda_sm70_shflsync_down_p) ;  /* 0x0000002000007944 */ /* 0x000fea0003c00000 */
[----:B-1----:R-:W-:Y:S01]  /*2c90*/  MOV R2, R66 ;  /* 0x0000004200027202 */ /* 0x002fe20000000f00 */
[----:B0-----:R-:W-:Y:S05]  /*2ca0*/  BRA `(.L_x_808) ;  /* 0xffffe7f000007947 */ /* 0x001fea000383ffff */
        .weak           $__internal_51_$__cuda_sm70_shflsync_down_p
        .type           $__internal_51_$__cuda_sm70_shflsync_down_p,@function
        .size           $__internal_51_$__cuda_sm70_shflsync_down_p,(.L_x_2069 - $__internal_51_$__cuda_sm70_shflsync_down_p)
$__internal_51_$__cuda_sm70_shflsync_down_p:
[----:B------:R-:W-:Y:S01]  /*2cb0*/  HFMA2.MMA R3, -RZ, RZ, 0, 0 ;  /* 0x00000000ff037435 */ /* 0x000fe200000001ff */
[----:B------:R-:W-:Y:S04]  /*2cc0*/  WARPSYNC R175 ;  /* 0x000000af00007348 */ /* 0x000fe80003800000 */
[----:B------:R0:W1:Y:S01]  /*2cd0*/  SHFL.DOWN PT, R66, R66, R71, R68 ;  /* 0x0800004742427389 */ /* 0x00006200000e0044 */
[----:B------:R-:W-:Y:S05]  /*2ce0*/  RET.REL.NODEC R2 `(_ZN10layer_norm31ln_parallel_residual_bwd_kernelINS_13Kernel_traitsIf13__nv_bfloat16fS2_fjLj3072ELj1ELj1ELj4ELj16ENS_18Kernel_traits_baseILj3072EfS2_fS2_fjLj128EEEEELb0ELb1ELb1EEEvNS_9BwdParamsE) ;  /* 0xffffd31002007950 */ /* 0x000fea0003c3ffff */
.L_x_809:
        /* <DEDUP_REMOVED lines=9> */
.L_x_2069:


//--------------------- .text._ZN10layer_norm31ln_parallel_residual_bwd_kernelINS_13Kernel_traitsIf13__nv_bfloat16fS2_fjLj3072ELj1ELj1ELj4ELj16ENS_18Kernel_traits_baseILj3072EfS2_fS2_fjLj128EEEEELb1ELb0ELb0EEEvNS_9BwdParamsE --------------------------
	.section	.text._ZN10layer_norm31ln_parallel_residual_bwd_kernelINS_13Kernel_traitsIf13__nv_bfloat16fS2_fjLj3072ELj1ELj1ELj4ELj16ENS_18Kernel_traits_baseILj3072EfS2_fS2_fjLj128EEEEELb1ELb0ELb0EEEvNS_9BwdParamsE,"ax",@progbits
	.sectioninfo	@"SHI_REGISTERS=255"
	.align	128
        .global         _ZN10layer_norm31ln_parallel_residual_bwd_kernelINS_13Kernel_traitsIf13__nv_bfloat16fS2_fjLj3072ELj1ELj1ELj4ELj16ENS_18Kernel_traits_baseILj3072EfS2_fS2_fjLj128EEEEELb1ELb0ELb0EEEvNS_9BwdParamsE
        .type           _ZN10layer_norm31ln_parallel_residual_bwd_kernelINS_13Kernel_traitsIf13__nv_bfloat16fS2_fjLj3072ELj1ELj1ELj4ELj16ENS_18Kernel_traits_baseILj3072EfS2_fS2_fjLj128EEEEELb1ELb0ELb0EEEvNS_9BwdParamsE,@function
        .size           _ZN10layer_norm31ln_parallel_residual_bwd_kernelINS_13Kernel_traitsIf13__nv_bfloat16fS2_fjLj3072ELj1ELj1ELj4ELj16ENS_18Kernel_traits_baseILj3072EfS2_fS2_fjLj128EEEEELb1ELb0ELb0EEEvNS_9BwdParamsE,(.L_x_2070 - _ZN10layer_norm31ln_parallel_residual_bwd_kernelINS_13Kernel_traitsIf13__nv_bfloat16fS2_fjLj3072ELj1ELj1ELj4ELj16ENS_18Kernel_traits_baseILj3072EfS2_fS2_fjLj128EEEEELb1ELb0ELb0EEEvNS_9BwdParamsE)
        .other          _ZN10layer_norm31ln_parallel_residual_bwd_kernelINS_13Kernel_traitsIf13__nv_bfloat16fS2_fjLj3072ELj1ELj1ELj4ELj16ENS_18Kernel_traits_baseILj3072EfS2_fS2_fjLj128EEEEELb1ELb0ELb0EEEvNS_9BwdParamsE,@"STO_CUDA_ENTRY STV_DEFAULT"
_ZN10layer_norm31ln_parallel_residual_bwd_kernelINS_13Kernel_traitsIf13__nv_bfloat16fS2_fjLj3072ELj1ELj1ELj4ELj16ENS_18Kernel_traits_baseILj3072EfS2_fS2_fjLj128EEEEELb1ELb0ELb0EEEvNS_9BwdParamsE:
.text._ZN10layer_norm31ln_parallel_residual_bwd_kernelINS_13Kernel_traitsIf13__nv_bfloat16fS2_fjLj3072ELj1ELj1ELj4ELj16ENS_18Kernel_traits_baseILj3072EfS2_fS2_fjLj128EEEEELb1ELb0ELb0EEEvNS_9BwdParamsE:
[----:B------:R-:W-:Y:S02]  /*0000*/  MOV R1, c[0x0][0x28] ;  /* 0x00000a0000017a02 */ /* 0x000fe40000000f00 */
[----:B------:R-:W0:Y:S01]  /*0010*/  S2R R14, SR_TID.X ;  /* 0x00000000000e7919 */ /* 0x000e220000002100 */
[----:B------:R-:W-:Y:S01]  /*0020*/  MOV R0, c[0x0][0x168] ;  /* 0x00005a0000007a02 */ /* 0x000fe20000000f00 */
[----:B------:R-:W-:Y:S01]  /*0030*/  ULDC.64 UR4, c[0x0][0x118] ;  /* 0x0000460000047ab9 */ /* 0x000fe20000000a00 */
[----:B------:R-:W-:Y:S02]  /*0040*/  IADD3 R1, R1, -0x30, RZ ;  /* 0xffffffd001017810 */ /* 0x000fe40007ffe0ff */
        /* <DEDUP_REMOVED lines=9> */
[----:B------:R-:W-:Y:S01]  /*00e0*/  @P1 MOV R13, 0x20 ;  /* 0x00000020000d1802 */ /* 0x000fe20000000f00 */
[----:B------:R-:W0:Y:S01]  /*00f0*/  S2UR UR6, SR_CTAID.X ;  /* 0x00000000000679c3 */ /* 0x000e220000002500 */
        /* <DEDUP_REMOVED lines=8> */
[----:B------:R1:W5:Y:S01]  /*0180*/  @P0 LDG.E.128 R56, [R4.64] ;  /* 0x0000000404380981 */ /* 0x000362000c1e1d00 */
[----:B------:R-:W-:-:S03]  /*0190*/  @P1 IADD3 R8, R8, 0x80, RZ ;  /* 0x0000008008081810 */ /* 0x000fc60007ffe0ff */
[----:B------:R1:W5:Y:S04]  /*01a0*/  @P0 LDG.E.128 R60, [R4.64+0x10] ;  /* 0x00001004043c0981 */ /* 0x000368000c1e1d00 */
[----:B------:R1:W5:Y:S04]  /*01b0*/  @P1 LDG.E.128 R64, [R10.64] ;  /* 0x000000040a401981 */ /* 0x000368000c1e1d00 */
[----:B------:R1:W5:Y:S04]  /*01c0*/  @P1 LDG.E.128 R68, [R10.64+0x10] ;  /* 0x000010040a441981 */ /* 0x000368000c1e1d00 */
[----:B------:R1:W5:Y:S04]  /*01d0*/  @P1 LDG.E.128 R72, [R12.64] ;  /* 0x000000040c481981 */ /* 0x000368000c1e1d00 */
[----:B------:R1:W5:Y:S01]  /*01e0*/  @P1 LDG.E.128 R76, [R12.64+0x10] ;  /* 0x000010040c4c1981 */ /* 0x000362000c1e1d00 */
[----:B------:R-:W-:Y:S01]  /*01f0*/  @P2 IMAD.WIDE.U32 R6, R8, R9, c[0x0][0x1b0] ;  /* 0x00006c0008062625 */ /* 0x000fe200078e0009 */
[----:B0-----:R-:W-:-:S03]  /*0200*/  LEA.HI R0, R14, UR6, RZ, 0x19 ;  /* 0x000000060e007c11 */ /* 0x001fc6000f8fc8ff */
[----:B------:R-:W-:Y:S01]  /*0210*/  @P2 IMAD.WIDE.U32 R8, R8, R9, c[0x0][0x1b8] ;  /* 0x00006e0008082625 */ /* 0x000fe200078e0009 */
[----:B------:R1:W5:Y:S04]  /*0220*/  @P2 LDG.E.128 R80, [R6.64] ;  /* 0x0000000406502981 */ /* 0x000368000c1e1d00 */
[----:B------:R1:W5:Y:S04]  /*0230*/  @P2 LDG.E.128 R84, [R6.64+0x10] ;  /* 0x0000100406542981 */ /* 0x000368000c1e1d00 */
[----:B------:R1:W5:Y:S04]  /*0240*/  @P2 LDG.E.128 R88, [R8.64] ;  /* 0x0000000408582981 */ /* 0x000368000c1e1d00 */
[----:B------:R1:W5:Y:S01]  /*0250*/  @P2 LDG.E.128 R92, [R8.64+0x10] ;  /* 0x00001004085c2981 */ /* 0x000362000c1e1d00 */
        /* <DEDUP_REMOVED lines=50> */
[----:B-1----:R-:W-:Y:S01]  /*0580*/  IMAD.MOV.U32 R2, RZ, RZ, 0x1 ;  /* 0x00000001ff027424 */ /* 0x002fe200078e00ff */
[----:B------:R-:W-:-:S04]  /*0590*/  HFMA2.MMA R97, -RZ, RZ, 0, 0 ;  /* 0x00000000ff617435 */ /* 0x000fc800000001ff */
[----:B------:R0:W-:Y:S04]  /*05a0*/  STL.S16 [R1+0x2c], R2 ;  /* 0x00002c0201007387 */ /* 0x0001e80000100600 */
.L_x_825:
[----:B------:R-:W-:-:S05]  /*05b0*/  MOV R3, 0x4 ;  /* 0x0000000400037802 */ /* 0x000fca0000000f00 */
[CC--:B------:R-:W-:Y:S01]  /*05c0*/  IMAD.WIDE R204, R0.reuse, R3.reuse, c[0x0][0x1a0] ;  /* 0x0000680000cc7625 */ /* 0x0c0fe200078e0203 */
[----:B------:R-:W1:Y:S03]  /*05d0*/  S2R R208, SR_TID.X ;  /* 0x0000000000d07919 */ /* 0x000e660000002100 */
[C---:B------:R-:W-:Y:S01]  /*05e0*/  IMAD R206, R0.reuse, c[0x0][0x168], RZ ;  /* 0x00005a0000ce7a24 */ /* 0x040fe200078e02ff */
[----:B-----5:R2:W5:Y:S01]  /*05f0*/  LDG.E R239, [R204.64] ;  /* 0x00000004ccef7981 */ /* 0x020562000c1e1900 */
[----:B0-----:R-:W-:-:S03]  /*0600*/  IMAD.WIDE R2, R0, R3, c[0x0][0x1a8] ;  /* 0x00006a0000027625 */ /* 0x001fc600078e0203 */
[----:B------:R-:W-:Y:S01]  /*0610*/  SHF.R.S32.HI R207, RZ, 0x1f, R206 ;  /* 0x0000001fffcf7819 */ /* 0x000fe200000114ce */
[----:B------:R-:W-:Y:S02]  /*0620*/  BSSY B0, `(.L_x_811) ;  /* 0x000008a000007945 */ /* 0x000fe40003800000 */
[----:B------:R0:W5:Y:S01]  /*0630*/  LDG.E R2, [R2.64] ;  /* 0x0000000402027981 */ /* 0x000162000c1e1900 */
[----:B------:R-:W-:Y:S02]  /*0640*/  LEA.HI R207, R207, R206, RZ, 0x3 ;  /* 0x000000cecfcf7211 */ /* 0x000fe400078f18ff */
[----:B------:R-:W-:Y:S02]  /*0650*/  MOV R236, RZ ;  /* 0x000000ff00ec7202 */ /* 0x000fe40000000f00 */
[----:B------:R-:W-:Y:S02]  /*0660*/  MOV R235, RZ ;  /* 0x000000ff00eb7202 */ /* 0x000fe40000000f00 */
[----:B-1----:R-:W-:-:S04]  /*0670*/  LOP3.LUT R206, R208, 0x7f, RZ, 0xc0, !PT ;  /* 0x0000007fd0ce7812 */ /* 0x002fc800078ec0ff */
[----:B0-----:R-:W-:-:S04]  /*0680*/  LEA.HI.SX32 R3, R207, R206, 0x1d ;  /* 0x000000cecf037211 */ /* 0x001fc800078feaff */
[----:B------:R-:W-:Y:S01]  /*0690*/  MOV R234, R3 ;  /* 0x0000000300ea7202 */ /* 0x000fe20000000f00 */
[----:B------:R-:W-:Y:S05]  /*06a0*/  @!P0 BRA `(.L_x_812) ;  /* 0x0000081000008947 */ /* 0x000fea0003800000 */
[----:B--2---:R-:W-:Y:S01]  /*06b0*/  IMAD.MOV.U32 R208, RZ, RZ, 0x10 ;  /* 0x00000010ffd07424 */ /* 0x004fe200078e00ff */
[----:B------:R-:W-:-:S03]  /*06c0*/  LEA R216, P2, R3, c[0x0][0x188], 0x5 ;  /* 0x0000620003d87a11 */ /* 0x000fc600078428ff */
[C---:B------:R-:W-:Y:S01]  /*06d0*/  IMAD.WIDE.U32 R204, R3.reuse, R208, c[0x0][0x210] ;  /* 0x0000840003cc7625 */ /* 0x040fe200078e00d0 */
[----:B------:R-:W-:-:S03]  /*06e0*/  LEA.HI.X R217, R3, c[0x0][0x18c], RZ, 0x5, P2 ;  /* 0x0000630003d97a11 */ /* 0x000fc600010f2cff */
[----:B------:R-:W-:Y:S02]  /*06f0*/  IMAD.WIDE.U32 R208, R3, R208, c[0x0][0x208] ;  /* 0x0000820003d07625 */ /* 0x000fe400078e00d0 */
[----:B------:R-:W2:Y:S04]  /*0700*/  LDG.E.128 R204, [R204.64] ;  /* 0x00000004cccc7981 */ /* 0x000ea8000c1e1d00 */
[----:B------:R0:W3:Y:S04]  /*0710*/  LDG.E.128 R212, [R216.64] ;  /* 0x00000004d8d47981 */ /* 0x0000e8000c1e1d00 */
[----:B------:R-:W4:Y:S04]  /*0720*/  LDG.E.128 R208, [R208.64] ;  /* 0x00000004d0d07981 */ /* 0x000f28000c1e1d00 */
[----:B0-----:R-:W4:Y:S01]  /*0730*/  LDG.E.128 R216, [R216.64+0x10] ;  /* 0x00001004d8d87981 */ /* 0x001f22000c1e1d00 */
[----:B------:R-:W-:-:S04]  /*0740*/  ISETP.NE.U32.AND P3, PT, RZ, c[0x0][0x250], PT ;  /* 0x00009400ff007a0c */ /* 0x000fc80003f65070 */
[----:B------:R-:W-:Y:S02]  /*0750*/  ISETP.NE.AND.EX P3, PT, RZ, c[0x0][0x254], PT, P3 ;  /* 0x00009500ff007a0c */ /* 0x000fe40003f65330 */
[----:B------:R-:W-:Y:S02]  /*0760*/  ISETP.NE.U32.AND P2, PT, RZ, c[0x0][0x218], PT ;  /* 0x00008600ff007a0c */ /* 0x000fe40003f45070 */
[C---:B------:R-:W-:Y:S02]  /*0770*/  SHF.L.U32 R18, R3.reuse, 0x3, RZ ;  /* 0x0000000303127819 */ /* 0x040fe400000006ff */
[----:B------:R-:W-:Y:S02]  /*0780*/  ISETP.NE.AND.EX P2, PT, RZ, c[0x0][0x21c], PT, P2 ;  /* 0x00008700ff007a0c */ /* 0x000fe40003f45320 */
        /* <DEDUP_REMOVED lines=14> */
[----:B--2---:R-:W-:-:S03]  /*0870*/  PRMT R225, RZ, 0x5410, R204 ;  /* 0x00005410ffe17816 */ /* 0x004fc600000000cc */
[----:B---3--:R-:W-:Y:S01]  /*0880*/  FADD.FTZ R212, R212, -R8 ;  /* 0x80000008d4d47221 */ /* 0x008fe20000010000 */
[----:B------:R-:W-:Y:S01]  /*0890*/  PRMT R204, RZ, 0x7610, R204 ;  /* 0x00007610ffcc7816 */ /* 0x000fe200000000cc */
[----:B------:R-:W-:Y:S02]  /*08a0*/  FMUL.FTZ R242, R56, R225 ;  /* 0x000000e138f27220 */ /* 0x000fe40000410000 */
[----:B------:R-:W-:Y:S02]  /*08b0*/  FMUL.FTZ R227, R2, R212 ;  /* 0x000000d402e37220 */ /* 0x000fe40000410000 */
[--C-:B------:R-:W-:Y:S02]  /*08c0*/  FADD.FTZ R213, R213, -R8.reuse ;  /* 0x80000008d5d57221 */ /* 0x100fe40000010000 */
[----:B----4-:R-:W-:Y:S01]  /*08d0*/  FADD.FTZ R9, R217, -R8 ;  /* 0x80000008d9097221 */ /* 0x010fe20000010000 */
[----:B------:R-:W-:Y:S01]  /*08e0*/  PRMT R217, RZ, 0x5410, R208 ;  /* 0x00005410ffd97816 */ /* 0x000fe200000000d0 */
[----:B------:R-:W-:Y:S01]  /*08f0*/  FADD.FTZ R214, R214, -R8 ;  /* 0x80000008d6d67221 */ /* 0x000fe20000010000 */
[----:B------:R-:W-:Y:S01]  /*0900*/  PRMT R208, RZ, 0x7610, R208 ;  /* 0x00007610ffd07816 */ /* 0x000fe200000000d0 */
[----:B------:R-:W-:-:S02]  /*0910*/  FADD.FTZ R215, R215, -R8 ;  /* 0x80000008d7d77221 */ /* 0x000fc40000010000 */
[--C-:B------:R-:W-:Y:S02]  /*0920*/  FADD.FTZ R216, R216, -R8.reuse ;  /* 0x80000008d8d87221 */ /* 0x100fe40000010000 */
[--C-:B------:R-:W-:Y:S02]  /*0930*/  FADD.FTZ R218, R218, -R8.reuse ;  /* 0x80000008dada7221 */ /* 0x100fe40000010000 */
[----:B------:R-:W-:Y:S02]  /*0940*/  FADD.FTZ R219, R219, -R8 ;  /* 0x80000008dbdb7221 */ /* 0x000fe40000010000 */
[----:B------:R-:W-:Y:S02]  /*0950*/  FADD.FTZ R116, R116, R217 ;  /* 0x000000d974747221 */ /* 0x000fe40000010000 */
[-C--:B------:R-:W-:Y:S02]  /*0960*/  FFMA.FTZ R96, R227, R217.reuse, R96 ;  /* 0x000000d9e3607223 */ /* 0x080fe40000010060 */
[----:B------:R-:W-:Y:S01]  /*0970*/  FFMA.FTZ R242, R48, R217, R242 ;  /* 0x000000d930f27223 */ /* 0x000fe200000100f2 */
[----:B------:R-:W-:Y:S01]  /*0980*/  PRMT R217, RZ, 0x5410, R205 ;  /* 0x00005410ffd97816 */ /* 0x000fe200000000cd */
[----:B------:R-:W-:-:S02]  /*0990*/  FMUL.FTZ R8, R57, R204 ;  /* 0x000000cc39087220 */ /* 0x000fc40000410000 */
[----:B------:R-:W-:Y:S01]  /*09a0*/  FMUL.FTZ R238, R2, R213 ;  /* 0x000000d502ee7220 */ /* 0x000fe20000410000 */
[----:B------:R-:W-:Y:S01]  /*09b0*/  PRMT R213, RZ, 0x5410, R209 ;  /* 0x00005410ffd57816 */ /* 0x000fe200000000d1 */
[----:B------:R-:W-:Y:S02]  /*09c0*/  FFMA.FTZ R212, R49, R208, R8 ;  /* 0x000000d031d47223 */ /* 0x000fe40000010008 */
[----:B------:R-:W-:Y:S02]  /*09d0*/  FADD.FTZ R153, R153, R204 ;  /* 0x000000cc99997221 */ /* 0x000fe40000010000 */
[----:B------:R-:W-:Y:S01]  /*09e0*/  FFMA.FTZ R137, R238, R204, R137 ;  /* 0x000000ccee897223 */ /* 0x000fe20000010089 */
[----:B------:R-:W-:Y:S01]  /*09f0*/  PRMT R204, RZ, 0x7610, R205 ;  /* 0x00007610ffcc7816 */ /* 0x000fe200000000cd */
[----:B------:R-:W-:-:S04]  /*0a00*/  FMUL.FTZ R8, R58, R217 ;  /* 0x000000d93a087220 */ /* 0x000fc80000410000 */
[----:B------:R-:W-:Y:S01]  /*0a10*/  FFMA.FTZ R236, R50, R213, R8 ;  /* 0x000000d532ec7223 */ /* 0x000fe20000010008 */
[----:B------:R-:W-:Y:S01]  /*0a20*/  PRMT R8, RZ, 0x7610, R209 ;  /* 0x00007610ff087816 */ /* 0x000fe200000000d1 */
[----:B------:R-:W-:Y:S01]  /*0a30*/  FMUL.FTZ R205, R59, R204 ;  /* 0x000000cc3bcd7220 */ /* 0x000fe20000410000 */
[--C-:B------:R-:W-:Y:S01]  /*0a40*/  PRMT R209, RZ, 0x5410, R206.reuse ;  /* 0x00005410ffd17816 */ /* 0x100fe200000000ce */
[----:B------:R-:W-:Y:S01]  /*0a50*/  FADD.FTZ R152, R152, R225 ;  /* 0x000000e198987221 */ /* 0x000fe20000010000 */
[----:B------:R-:W-:Y:S01]  /*0a60*/  PRMT R206, RZ, 0x7610, R206 ;  /* 0x00007610ffce7816 */ /* 0x000fe200000000ce */
[----:B------:R-:W-:Y:S02]  /*0a70*/  FFMA.FTZ R136, R227, R225, R136 ;  /* 0x000000e1e3887223 */ /* 0x000fe40000010088 */
[C---:B------:R-:W-:Y:S02]  /*0a80*/  FMUL.FTZ R226, R2.reuse, R215 ;  /* 0x000000d702e27220 */ /* 0x040fe40000410000 */
[----:B------:R-:W-:-:S02]  /*0a90*/  FMUL.FTZ R225, R2, R216 ;  /* 0x000000d802e17220 */ /* 0x000fc40000410000 */
[----:B------:R-:W-:Y:S02]  /*0aa0*/  FMUL.FTZ R9, R2, R9 ;  /* 0x0000000902097220 */ /* 0x000fe40000410000 */
[-C--:B------:R-:W-:Y:S01]  /*0ab0*/  FFMA.FTZ R235, R51, R8.reuse, R205 ;  /* 0x0000000833eb7223 */ /* 0x080fe200000100cd */
[----:B------:R-:W-:Y:S01]  /*0ac0*/  PRMT R205, RZ, 0x5410, R210 ;  /* 0x00005410ffcd7816 */ /* 0x000fe200000000d2 */
[----:B------:R-:W-:Y:S02]  /*0ad0*/  FADD.FTZ R119, R119, R8 ;  /* 0x0000000877777221 */ /* 0x000fe40000010000 */
[----:B------:R-:W-:Y:S02]  /*0ae0*/  FFMA.FTZ R99, R226, R8, R99 ;  /* 0x00000008e2637223 */ /* 0x000fe40000010063 */
[----:B------:R-:W-:Y:S02]  /*0af0*/  FMUL.FTZ R8, R60, R209 ;  /* 0x000000d13c087220 */ /* 0x000fe40000410000 */
[----:B------:R-:W-:-:S02]  /*0b00*/  FADD.FTZ R156, R156, R209 ;  /* 0x000000d19c9c7221 */ /* 0x000fc40000010000 */
[----:B------:R-:W-:Y:S01]  /*0b10*/  FFMA.FTZ R140, R225, R209, R140 ;  /* 0x000000d1e18c7223 */ /* 0x000fe2000001008c */
[----:B------:R-:W-:Y:S01]  /*0b20*/  PRMT R209, RZ, 0x5410, R207 ;  /* 0x00005410ffd17816 */ /* 0x000fe200000000cf */
        /* <DEDUP_REMOVED lines=11> */
[----:B------:R-:W-:Y:S02]  /*0be0*/  FMUL.FTZ R8, R2, R218 ;  /* 0x000000da02087220 */ /* 0x000fe40000410000 */
[----:B------:R-:W-:Y:S02]  /*0bf0*/  FMUL.FTZ R248, R62, R209 ;  /* 0x000000d13ef87220 */ /* 0x000fe40000410000 */
[----:B------:R-:W-:Y:S02]  /*0c00*/  FMUL.FTZ R220, R2, R219 ;  /* 0x000000db02dc7220 */ /* 0x000fe40000410000 */
[----:B------:R-:W-:-:S02]  /*0c10*/  FMUL.FTZ R247, R63, R206 ;  /* 0x000000ce3ff77220 */ /* 0x000fc40000410000 */
[----:B------:R-:W-:Y:S02]  /*0c20*/  FADD.FTZ R122, R122, R205 ;  /* 0x000000cd7a7a7221 */ /* 0x000fe40000010000 */
[-C--:B------:R-:W-:Y:S02]  /*0c30*/  FFMA.FTZ R102, R8, R205.reuse, R102 ;  /* 0x000000cd08667223 */ /* 0x080fe40000010066 */
[----:B------:R-:W-:Y:S02]  /*0c40*/  FFMA.FTZ R248, R54, R205, R248 ;  /* 0x000000cd36f87223 */ /* 0x000fe400000100f8 */
[----:B------:R-:W-:Y:S02]  /*0c50*/  FADD.FTZ R123, R123, R204 ;  /* 0x000000cc7b7b7221 */ /* 0x000fe40000010000 */
[-C--:B------:R-:W-:Y:S02]  /*0c60*/  FFMA.FTZ R103, R220, R204.reuse, R103 ;  /* 0x000000ccdc677223 */ /* 0x080fe40000010067 */
[----:B------:R-:W-:-:S02]  /*0c70*/  FFMA.FTZ R247, R55, R204, R247 ;  /* 0x000000cc37f77223 */ /* 0x000fc400000100f7 */
[----:B------:R-:W-:Y:S02]  /*0c80*/  FADD.FTZ R204, RZ, R242 ;  /* 0x000000f2ffcc7221 */ /* 0x000fe40000010000 */
[----:B------:R-:W-:Y:S02]  /*0c90*/  FFMA.FTZ R205, R227, R242, RZ ;  /* 0x000000f2e3cd7223 */ /* 0x000fe400000100ff */
[----:B------:R-:W-:Y:S02]  /*0ca0*/  FMUL.FTZ R232, R2, R214 ;  /* 0x000000d602e87220 */ /* 0x000fe40000410000 */
        /* <DEDUP_REMOVED lines=13> */
[----:B------:R-:W-:Y:S01]  /*0d80*/  FFMA.FTZ R207, R9, R249, R206 ;  /* 0x000000f909cf7223 */ /* 0x000fe200000100ce */
[----:B------:R-:W-:Y:S03]  /*0d90*/  STL [R1+0x20], R212 ;  /* 0x000020d401007387 */ /* 0x000fe60000100800 */
[----:B------:R-:W-:Y:S01]  /*0da0*/  FFMA.FTZ R207, R8, R248, R207 ;  /* 0x000000f808cf7223 */ /* 0x000fe200000100cf */
[----:B------:R0:W-:Y:S01]  /*0db0*/  STL [R1+0x1c], R236 ;  /* 0x00001cec01007387 */ /* 0x0001e20000100800 */
[----:B------:R-:W-:-:S03]  /*0dc0*/  FADD.FTZ R117, R117, R208 ;  /* 0x000000d075757221 */ /* 0x000fc60000010000 */
[----:B------:R-:W-:Y:S01]  /*0dd0*/  STL [R1+0x8], R235 ;  /* 0x000008eb01007387 */ /* 0x000fe20000100800 */
[----:B------:R-:W-:Y:S02]  /*0de0*/  FFMA.FTZ R97, R238, R208, R97 ;  /* 0x000000d0ee617223 */ /* 0x000fe40000010061 */
[----:B0-----:R-:W-:Y:S01]  /*0df0*/  FADD.FTZ R236, R205, R248 ;  /* 0x000000f8cdec7221 */ /* 0x001fe20000010000 */
[----:B------:R0:W-:Y:S01]  /*0e00*/  STL [R1+0x4], R234 ;  /* 0x000004ea01007387 */ /* 0x0001e20000100800 */
[----:B------:R-:W-:Y:S02]  /*0e10*/  FADD.FTZ R118, R118, R213 ;  /* 0x000000d576767221 */ /* 0x000fe40000010000 */
[----:B------:R-:W-:Y:S02]  /*0e20*/  FFMA.FTZ R98, R232, R213, R98 ;  /* 0x000000d5e8627223 */ /* 0x000fe40000010062 */
[----:B------:R-:W-:Y:S02]  /*0e30*/  FADD.FTZ R154, R154, R217 ;  /* 0x000000d99a9a7221 */ /* 0x000fe40000010000 */
[----:B------:R-:W-:-:S02]  /*0e40*/  FFMA.FTZ R138, R232, R217, R138 ;  /* 0x000000d9e88a7223 */ /* 0x000fc4000001008a */
[----:B------:R-:W-:Y:S01]  /*0e50*/  FADD.FTZ R121, R121, R210 ;  /* 0x000000d279797221 */ /* 0x000fe20000010000 */
[----:B0-----:R-:W-:Y:S01]  /*0e60*/  IADD3 R234, R3, 0x80, RZ ;  /* 0x0000008003ea7810 */ /* 0x001fe20007ffe0ff */
[----:B------:R-:W-:Y:S02]  /*0e70*/  FFMA.FTZ R101, R9, R210, R101 ;  /* 0x000000d209657223 */ /* 0x000fe40000010065 */
[----:B------:R-:W-:Y:S02]  /*0e80*/  FADD.FTZ R158, R158, R209 ;  /* 0x000000d19e9e7221 */ /* 0x000fe40000010000 */
[----:B------:R-:W-:Y:S02]  /*0e90*/  FFMA.FTZ R142, R8, R209, R142 ;  /* 0x000000d1088e7223 */ /* 0x000fe4000001008e */
[----:B------:R-:W-:Y:S02]  /*0ea0*/  FADD.FTZ R236, R236, R247 ;  /* 0x000000f7ecec7221 */ /* 0x000fe40000010000 */
[----:B------:R-:W-:-:S02]  /*0eb0*/  FFMA.FTZ R235, R220, R247, R207 ;  /* 0x000000f7dceb7223 */ /* 0x000fc400000100cf */
.L_x_812:
[----:B--2---:R-:W-:Y:S05]  /*0ec0*/  BSYNC B0 ;  /* 0x0000000000007941 */ /* 0x004fea0003800000 */
.L_x_811:
        /* <DEDUP_REMOVED lines=10> */
[----:B0-----:R-:W3:Y:S01]  /*0f70*/  LDG.E.128 R216, [R216.64+0x10] ;  /* 0x00001004d8d87981 */ /* 0x001ee2000c1e1d00 */
        /* <DEDUP_REMOVED lines=20> */
[C---:B--2---:R-:W-:Y:S02]  /*10c0*/  FADD.FTZ R212, -R6.reuse, R212 ;  /* 0x000000d406d47221 */ /* 0x044fe40000010100 */
[C---:B------:R-:W-:Y:S02]  /*10d0*/  FADD.FTZ R213, -R6.reuse, R213 ;  /* 0x000000d506d57221 */ /* 0x040fe40000010100 */
[C---:B------:R-:W-:Y:S02]  /*10e0*/  FADD.FTZ R214, -R6.reuse, R214 ;  /* 0x000000d606d67221 */ /* 0x040fe40000010100 */
[----:B------:R-:W-:Y:S02]  /*10f0*/  FADD.FTZ R215, -R6, R215 ;  /* 0x000000d706d77221 */ /* 0x000fe40000010100 */
[----:B------:R-:W-:Y:S02]  /*1100*/  FMUL.FTZ R237, R2, R212 ;  /* 0x000000d402ed7220 */ /* 0x000fe40000410000 */
[----:B---3--:R-:W-:-:S02]  /*1110*/  FADD.FTZ R216, -R6, R216 ;  /* 0x000000d806d87221 */ /* 0x008fc40000010100 */
[C---:B------:R-:W-:Y:S02]  /*1120*/  FADD.FTZ R7, -R6.reuse, R217 ;  /* 0x000000d906077221 */ /* 0x040fe40000010100 */
[C---:B------:R-:W-:Y:S02]  /*1130*/  FADD.FTZ R218, -R6.reuse, R218 ;  /* 0x000000da06da7221 */ /* 0x040fe40000010100 */
[----:B------:R-:W-:Y:S01]  /*1140*/  FADD.FTZ R10, -R6, R219 ;  /* 0x000000db060a7221 */ /* 0x000fe20000010100 */
[--C-:B------:R-:W-:Y:S02]  /*1150*/  PRMT R6, RZ, 0x5410, R204.reuse ;  /* 0x00005410ff067816 */ /* 0x100fe400000000cc */
[----:B------:R-:W-:Y:S02]  /*1160*/  PRMT R204, RZ, 0x7610, R204 ;  /* 0x00007610ffcc7816 */ /* 0x000fe400000000cc */
[--C-:B----4-:R-:W-:Y:S01]  /*1170*/  PRMT R217, RZ, 0x5410, R208.reuse ;  /* 0x00005410ffd97816 */ /* 0x110fe200000000d0 */
[----:B------:R-:W-:Y:S01]  /*1180*/  FMUL.FTZ R212, R72, R6 ;  /* 0x0000000648d47220 */ /* 0x000fe20000410000 */
[----:B------:R-:W-:Y:S01]  /*1190*/  PRMT R208, RZ, 0x7610, R208 ;  /* 0x00007610ffd07816 */ /* 0x000fe200000000d0 */
[----:B------:R-:W-:-:S02]  /*11a0*/  FADD.FTZ R160, R160, R6 ;  /* 0x00000006a0a07221 */ /* 0x000fc40000010000 */
[----:B------:R-:W-:Y:S02]  /*11b0*/  FFMA.FTZ R144, R237, R6, R144 ;  /* 0x00000006ed907223 */ /* 0x000fe40000010090 */
[----:B------:R-:W-:Y:S02]  /*11c0*/  FMUL.FTZ R6, R73, R204 ;  /* 0x000000cc49067220 */ /* 0x000fe40000410000 */
[----:B------:R-:W-:Y:S02]  /*11d0*/  FADD.FTZ R124, R124, R217 ;  /* 0x000000d97c7c7221 */ /* 0x000fe40000010000 */
[-C--:B------:R-:W-:Y:S02]  /*11e0*/  FFMA.FTZ R104, R237, R217.reuse, R104 ;  /* 0x000000d9ed687223 */ /* 0x080fe40000010068 */
[----:B------:R-:W-:Y:S02]  /*11f0*/  FFMA.FTZ R223, R64, R217, R212 ;  /* 0x000000d940df7223 */ /* 0x000fe400000100d4 */
[----:B------:R-:W-:-:S02]  /*1200*/  FMUL.FTZ R231, R2, R213 ;  /* 0x000000d502e77220 */ /* 0x000fc40000410000 */
[----:B------:R-:W-:Y:S01]  /*1210*/  FFMA.FTZ R217, R65, R208, R6 ;  /* 0x000000d041d97223 */ /* 0x000fe20000010006 */
[--C-:B------:R-:W-:Y:S01]  /*1220*/  PRMT R6, RZ, 0x5410, R205.reuse ;  /* 0x00005410ff067816 */ /* 0x100fe200000000cd */
[----:B------:R-:W-:Y:S01]  /*1230*/  FMUL.FTZ R230, R2, R214 ;  /* 0x000000d602e67220 */ /* 0x000fe20000410000 */
[----:B------:R-:W-:Y:S01]  /*1240*/  PRMT R205, RZ, 0x7610, R205 ;  /* 0x00007610ffcd7816 */ /* 0x000fe200000000cd */
[----:B------:R-:W-:Y:S02]  /*1250*/  FADD.FTZ R125, R125, R208 ;  /* 0x000000d07d7d7221 */ /* 0x000fe40000010000 */
[----:B------:R-:W-:Y:S01]  /*1260*/  FFMA.FTZ R105, R231, R208, R105 ;  /* 0x000000d0e7697223 */ /* 0x000fe20000010069 */
[--C-:B------:R-:W-:Y:S01]  /*1270*/  PRMT R208, RZ, 0x5410, R209.reuse ;  /* 0x00005410ffd07816 */ /* 0x100fe200000000d1 */
[----:B------:R-:W-:Y:S01]  /*1280*/  FADD.FTZ R161, R161, R204 ;  /* 0x000000cca1a17221 */ /* 0x000fe20000010000 */
[----:B------:R-:W-:Y:S01]  /*1290*/  PRMT R209, RZ, 0x7610, R209 ;  /* 0x00007610ffd17816 */ /* 0x000fe200000000d1 */
[----:B------:R-:W-:-:S02]  /*12a0*/  FFMA.FTZ R145, R231, R204, R145 ;  /* 0x000000cce7917223 */ /* 0x000fc40000010091 */
[-C--:B------:R-:W-:Y:S02]  /*12b0*/  FMUL.FTZ R204, R74, R6.reuse ;  /* 0x000000064acc7220 */ /* 0x080fe40000410000 */
[----:B------:R-:W-:Y:S02]  /*12c0*/  FADD.FTZ R162, R162, R6 ;  /* 0x00000006a2a27221 */ /* 0x000fe40000010000 */
[----:B------:R-:W-:Y:S02]  /*12d0*/  FFMA.FTZ R146, R230, R6, R146 ;  /* 0x00000006e6927223 */ /* 0x000fe40000010092 */
[----:B------:R-:W-:-:S04]  /*12e0*/  FMUL.FTZ R6, R75, R205 ;  /* 0x000000cd4b067220 */ /* 0x000fc80000410000 */
[----:B------:R-:W-:Y:S01]  /*12f0*/  FFMA.FTZ R219, R67, R209, R6 ;  /* 0x000000d143db7223 */ /* 0x000fe20000010006 */
[----:B------:R-:W-:Y:S01]  /*1300*/  PRMT R6, RZ, 0x5410, R206 ;  /* 0x00005410ff067816 */ /* 0x000fe200000000ce */
[----:B------:R-:W-:Y:S01]  /*1310*/  FFMA.FTZ R212, R66, R208, R204 ;  /* 0x000000d042d47223 */ /* 0x000fe200000100cc */
[----:B------:R0:W-:Y:S01]  /*1320*/  STL [R1+0x28], R223 ;  /* 0x000028df01007387 */ /* 0x0001e20000100800 */
[----:B------:R-:W-:Y:S02]  /*1330*/  MOV R213, R223 ;  /* 0x000000df00d57202 */ /* 0x000fe40000000f00 */
[----:B------:R-:W-:Y:S01]  /*1340*/  PRMT R204, RZ, 0x5410, R210 ;  /* 0x00005410ffcc7816 */ /* 0x000fe200000000d2 */
[----:B------:R-:W-:Y:S02]  /*1350*/  FMUL.FTZ R252, R76, R6 ;  /* 0x000000064cfc7220 */ /* 0x000fe40000410000 */
[C---:B------:R-:W-:Y:S02]  /*1360*/  FMUL.FTZ R224, R2.reuse, R215 ;  /* 0x000000d702e07220 */ /* 0x040fe40000410000 */
[----:B0-----:R-:W-:-:S02]  /*1370*/  FMUL.FTZ R223, R2, R216 ;  /* 0x000000d802df7220 */ /* 0x001fc40000410000 */
[----:B------:R-:W-:Y:S02]  /*1380*/  FADD.FTZ R128, R128, R204 ;  /* 0x000000cc80807221 */ /* 0x000fe40000010000 */
[CC--:B------:R-:W-:Y:S02]  /*1390*/  FFMA.FTZ R108, R223.reuse, R204.reuse, R108 ;  /* 0x000000ccdf6c7223 */ /* 0x0c0fe4000001006c */
[----:B------:R-:W-:Y:S01]  /*13a0*/  FFMA.FTZ R252, R68, R204, R252 ;  /* 0x000000cc44fc7223 */ /* 0x000fe200000100fc */
[----:B------:R-:W-:Y:S01]  /*13b0*/  PRMT R204, RZ, 0x5410, R207 ;  /* 0x00005410ffcc7816 */ /* 0x000fe200000000cf */
[----:B------:R-:W-:Y:S02]  /*13c0*/  FADD.FTZ R164, R164, R6 ;  /* 0x00000006a4a47221 */ /* 0x000fe40000010000 */
[----:B------:R-:W-:Y:S02]  /*13d0*/  FFMA.FTZ R148, R223, R6, R148 ;  /* 0x00000006df947223 */ /* 0x000fe40000010094 */
[----:B------:R-:W-:-:S02]  /*13e0*/  FMUL.FTZ R6, R2, R218 ;  /* 0x000000da02067220 */ /* 0x000fc40000410000 */
[----:B------:R-:W-:Y:S02]  /*13f0*/  FADD.FTZ R163, R163, R205 ;  /* 0x000000cda3a37221 */ /* 0x000fe40000010000 */
[----:B------:R-:W-:Y:S01]  /*1400*/  FFMA.FTZ R147, R224, R205, R147 ;  /* 0x000000cde0937223 */ /* 0x000fe20000010093 */
[----:B------:R-:W-:Y:S01]  /*1410*/  PRMT R205, RZ, 0x5410, R211 ;  /* 0x00005410ffcd7816 */ /* 0x000fe200000000d3 */
[-C--:B------:R-:W-:Y:S02]  /*1420*/  FMUL.FTZ R244, R78, R204.reuse ;  /* 0x000000cc4ef47220 */ /* 0x080fe40000410000 */
[----:B------:R-:W-:Y:S02]  /*1430*/  FADD.FTZ R166, R166, R204 ;  /* 0x000000cca6a67221 */ /* 0x000fe40000010000 */
[----:B------:R-:W-:Y:S02]  /*1440*/  FFMA.FTZ R150, R6, R204, R150 ;  /* 0x000000cc06967223 */ /* 0x000fe40000010096 */
[----:B------:R-:W-:-:S02]  /*1450*/  FADD.FTZ R236, R236, R213 ;  /* 0x000000d5ecec7221 */ /* 0x000fc40000010000 */
[----:B------:R-:W-:Y:S02]  /*1460*/  FFMA.FTZ R204, R237, R213, R235 ;  /* 0x000000d5edcc7223 */ /* 0x000fe400000100eb */
[----:B------:R-:W-:Y:S02]  /*1470*/  FADD.FTZ R130, R130, R205 ;  /* 0x000000cd82827221 */ /* 0x000fe40000010000 */
[-C--:B------:R-:W-:Y:S02]  /*1480*/  FFMA.FTZ R110, R6, R205.reuse, R110 ;  /* 0x000000cd066e7223 */ /* 0x080fe4000001006e */
[----:B------:R-:W-:Y:S02]  /*1490*/  FFMA.FTZ R244, R70, R205, R244 ;  /* 0x000000cd46f47223 */ /* 0x000fe400000100f4 */
[----:B------:R-:W-:Y:S02]  /*14a0*/  FADD.FTZ R236, R236, R217 ;  /* 0x000000d9ecec7221 */ /* 0x000fe40000010000 */
[----:B------:R-:W-:Y:S01]  /*14b0*/  FFMA.FTZ R205, R231, R217, R204 ;  /* 0x000000d9e7cd7223 */ /* 0x000fe200000100cc */
[----:B------:R0:W-:Y:S01]  /*14c0*/  STL [R1+0x18], R217 ;  /* 0x000018d901007387 */ /* 0x0001e20000100800 */
[----:B------:R-:W-:Y:S01]  /*14d0*/  PRMT R207, RZ, 0x7610, R207 ;  /* 0x00007610ffcf7816 */ /* 0x000fe200000000cf */
[----:B------:R-:W-:Y:S01]  /*14e0*/  FMUL.FTZ R10, R2, R10 ;  /* 0x0000000a020a7220 */ /* 0x000fe20000410000 */
[----:B------:R-:W-:Y:S01]  /*14f0*/  PRMT R206, RZ, 0x7610, R206 ;  /* 0x00007610ffce7816 */ /* 0x000fe200000000ce */
[----:B------:R0:W-:Y:S01]  /*1500*/  STL [R1+0x14], R212 ;  /* 0x000014d401007387 */ /* 0x0001e20000100800 */
[----:B------:R-:W-:-:S02]  /*1510*/  FADD.FTZ R236, R236, R212 ;  /* 0x000000d4ecec7221 */ /* 0x000fc40000010000 */
[----:B------:R-:W-:Y:S01]  /*1520*/  FFMA.FTZ R205, R230, R212, R205 ;  /* 0x000000d4e6cd7223 */ /* 0x000fe200000100cd */
[----:B------:R0:W-:Y:S01]  /*1530*/  STL [R1], R219 ;  /* 0x000000db01007387 */ /* 0x0001e20000100800 */
[----:B------:R-:W-:Y:S01]  /*1540*/  PRMT R210, RZ, 0x7610, R210 ;  /* 0x00007610ffd27816 */ /* 0x000fe200000000d2 */
[-C--:B------:R-:W-:Y:S02]  /*1550*/  FMUL.FTZ R241, R79, R207.reuse ;  /* 0x000000cf4ff17220 */ /* 0x080fe40000410000 */
[----:B------:R-:W-:Y:S02]  /*1560*/  FADD.FTZ R167, R167, R207 ;  /* 0x000000cfa7a77221 */ /* 0x000fe40000010000 */
[----:B------:R-:W-:Y:S02]  /*1570*/  FFMA.FTZ R151, R10, R207, R151 ;  /* 0x000000cf0a977223 */ /* 0x000fe40000010097 */
[----:B------:R-:W-:Y:S02]  /*1580*/  FMUL.FTZ R246, R77, R206 ;  /* 0x000000ce4df67220 */ /* 0x000fe40000410000 */
[----:B------:R-:W-:-:S02]  /*1590*/  FADD.FTZ R207, R236, R219 ;  /* 0x000000dbeccf7221 */ /* 0x000fc40000010000 */
[----:B------:R-:W-:Y:S02]  /*15a0*/  FFMA.FTZ R205, R224, R219, R205 ;  /* 0x000000dbe0cd7223 */ /* 0x000fe400000100cd */
[----:B------:R-:W-:Y:S02]  /*15b0*/  FMUL.FTZ R7, R2, R7 ;  /* 0x0000000702077220 */ /* 0x000fe40000410000 */
[----:B------:R-:W-:Y:S02]  /*15c0*/  FFMA.FTZ R246, R69, R210, R246 ;  /* 0x000000d245f67223 */ /* 0x000fe400000100f6 */
[----:B------:R-:W-:Y:S02]  /*15d0*/  FADD.FTZ R207, R207, R252 ;  /* 0x000000fccfcf7221 */ /* 0x000fe40000010000 */
[----:B------:R-:W-:Y:S01]  /*15e0*/  FFMA.FTZ R205, R223, R252, R205 ;  /* 0x000000fcdfcd7223 */ /* 0x000fe200000100cd */
[----:B------:R-:W-:Y:S01]  /*15f0*/  PRMT R211, RZ, 0x7610, R211 ;  /* 0x00007610ffd37816 */ /* 0x000fe200000000d3 */
        /* <DEDUP_REMOVED lines=17> */
.L_x_814:
[----:B0-----:R-:W-:Y:S05]  /*1710*/  BSYNC B0 ;  /* 0x0000000000007941 */ /* 0x001fea0003800000 */
.L_x_813:
[----:B------:R-:W0:Y:S01]  /*1720*/  S2R R204, SR_TID.X ;  /* 0x0000000000cc7919 */ /* 0x000e220000002100 */
[----:B------:R-:W-:Y:S01]  /*1730*/  BSSY B0, `(.L_x_815) ;  /* 0x0000087000007945 */ /* 0x000fe20003800000 */
[----:B0-----:R-:W-:Y:S02]  /*1740*/  LOP3.LUT R205, R204, 0x7f, RZ, 0xc, !PT ;  /* 0x0000007fcccd7812 */ /* 0x001fe400078e0cff */
[----:B------:R-:W-:-:S04]  /*1750*/  MOV R204, c[0x0][0x168] ;  /* 0x00005a0000cc7a02 */ /* 0x000fc80000000f00 */
[----:B------:R-:W-:-:S04]  /*1760*/  SHF.R.S32.HI R204, RZ, 0x1f, R204 ;  /* 0x0000001fffcc7819 */ /* 0x000fc800000114cc */
[----:B------:R-:W-:-:S04]  /*1770*/  LEA.HI R204, R204, c[0x0][0x168], RZ, 0x3 ;  /* 0x00005a00cccc7a11 */ /* 0x000fc800078f18ff */
[----:B------:R-:W-:-:S04]  /*1780*/  LEA.HI.SX32 R204, R204, R205, 0x1d ;  /* 0x000000cdcccc7211 */ /* 0x000fc800078feaff */
[----:B------:R-:W-:-:S13]  /*1790*/  ISETP.GE.U32.AND P2, PT, R204, 0x180, PT ;  /* 0x00000180cc00780c */ /* 0x000fda0003f46070 */
[----:B------:R-:W-:Y:S05]  /*17a0*/  @!P2 BRA `(.L_x_816) ;  /* 0x000007f00000a947 */ /* 0x000fea0003800000 */
[----:B------:R-:W-:Y:S01]  /*17b0*/  LEA R216, P2, R234, c[0x0][0x188], 0x5 ;  /* 0x00006200ead87a11 */ /* 0x000fe200078428ff */
[----:B------:R-:W-:-:S03]  /*17c0*/  IMAD.MOV.U32 R209, RZ, RZ, 0x10 ;  /* 0x00000010ffd17424 */ /* 0x000fc600078e00ff */
[C---:B------:R-:W-:Y:S01]  /*17d0*/  LEA.HI.X R217, R234.reuse, c[0x0][0x18c], RZ, 0x5, P2 ;  /* 0x00006300ead97a11 */ /* 0x040fe200010f2cff */
[----:B------:R-:W-:-:S04]  /*17e0*/  IMAD.WIDE.U32 R204, R234, R209, c[0x0][0x210] ;  /* 0x00008400eacc7625 */ /* 0x000fc800078e00d1 */
[----:B------:R0:W2:Y:S01]  /*17f0*/  LDG.E.128 R212, [R216.64] ;  /* 0x00000004d8d47981 */ /* 0x0000a2000c1e1d00 */
[----:B------:R-:W-:-:S03]  /*1800*/  IMAD.WIDE.U32 R208, R234, R209, c[0x0][0x208] ;  /* 0x00008200ead07625 */ /* 0x000fc600078e00d1 */
[----:B------:R-:W3:Y:S04]  /*1810*/  LDG.E.128 R204, [R204.64] ;  /* 0x00000004cccc7981 */ /* 0x000ee8000c1e1d00 */
[----:B------:R-:W4:Y:S04]  /*1820*/  LDG.E.128 R208, [R208.64] ;  /* 0x00000004d0d07981 */ /* 0x000f28000c1e1d00 */
[----:B0-----:R-:W3:Y:S01]  /*1830*/  LDG.E.128 R216, [R216.64+0x10] ;  /* 0x00001004d8d87981 */ /* 0x001ee2000c1e1d00 */
[----:B------:R-:W-:-:S04]  /*1840*/  ISETP.NE.U32.AND P2, PT, RZ, c[0x0][0x250], PT ;  /* 0x00009400ff007a0c */ /* 0x000fc80003f45070 */
[----:B------:R-:W-:Y:S02]  /*1850*/  ISETP.NE.AND.EX P3, PT, RZ, c[0x0][0x254], PT, P2 ;  /* 0x00009500ff007a0c */ /* 0x000fe40003f65320 */
[----:B------:R-:W-:Y:S02]  /*1860*/  ISETP.NE.U32.AND P2, PT, RZ, c[0x0][0x218], PT ;  /* 0x00008600ff007a0c */ /* 0x000fe40003f45070 */
[----:B------:R-:W-:Y:S02]  /*1870*/  SHF.L.U32 R22, R234, 0x3, RZ ;  /* 0x00000003ea167819 */ /* 0x000fe400000006ff */
[----:B------:R-:W-:Y:S02]  /*1880*/  ISETP.NE.AND.EX P2, PT, RZ, c[0x0][0x21c], PT, P2 ;  /* 0x00008700ff007a0c */ /* 0x000fe40003f45320 */
[----:B------:R-:W-:-:S05]  /*1890*/  SHF.R.U32.HI R11, RZ, 0x1d, R234 ;  /* 0x0000001dff0b7819 */ /* 0x000fca00000116ea */
        /* <DEDUP_REMOVED lines=15> */
[C---:B------:R-:W-:Y:S02]  /*1990*/  FMUL.FTZ R233, R2.reuse, R212 ;  /* 0x000000d402e97220 */ /* 0x040fe40000410000 */
[----:B------:R-:W-:Y:S02]  /*19a0*/  FMUL.FTZ R229, R2, R213 ;  /* 0x000000d502e57220 */ /* 0x000fe40000410000 */
[C---:B---3--:R-:W-:Y:S01]  /*19b0*/  FADD.FTZ R5, -R239.reuse, R217 ;  /* 0x000000d9ef057221 */ /* 0x048fe20000010100 */
[----:B------:R-:W-:Y:S01]  /*19c0*/  PRMT R217, RZ, 0x5410, R204 ;  /* 0x00005410ffd97816 */ /* 0x000fe200000000cc */
[----:B------:R-:W-:Y:S01]  /*19d0*/  FADD.FTZ R11, -R239, R219 ;  /* 0x000000dbef0b7221 */ /* 0x000fe20000010100 */
[----:B----4-:R-:W-:-:S02]  /*19e0*/  PRMT R219, RZ, 0x5410, R208 ;  /* 0x00005410ffdb7816 */ /* 0x010fc400000000d0 */
[----:B------:R-:W-:Y:S01]  /*19f0*/  PRMT R204, RZ, 0x7610, R204 ;  /* 0x00007610ffcc7816 */ /* 0x000fe200000000cc */
[----:B------:R-:W-:Y:S01]  /*1a00*/  FMUL.FTZ R212, R88, R217 ;  /* 0x000000d958d47220 */ /* 0x000fe20000410000 */
[----:B------:R-:W-:Y:S01]  /*1a10*/  PRMT R213, RZ, 0x5410, R205 ;  /* 0x00005410ffd57816 */ /* 0x000fe200000000cd */
[C---:B------:R-:W-:Y:S02]  /*1a20*/  FADD.FTZ R214, -R239.reuse, R214 ;  /* 0x000000d6efd67221 */ /* 0x040fe40000010100 */
[C---:B------:R-:W-:Y:S02]  /*1a30*/  FADD.FTZ R215, -R239.reuse, R215 ;  /* 0x000000d7efd77221 */ /* 0x040fe40000010100 */
[C---:B------:R-:W-:Y:S02]  /*1a40*/  FADD.FTZ R216, -R239.reuse, R216 ;  /* 0x000000d8efd87221 */ /* 0x040fe40000010100 */
[----:B------:R-:W-:Y:S02]  /*1a50*/  FADD.FTZ R4, -R239, R218 ;  /* 0x000000daef047221 */ /* 0x000fe40000010100 */
[----:B------:R-:W-:-:S02]  /*1a60*/  FFMA.FTZ R239, R80, R219, R212 ;  /* 0x000000db50ef7223 */ /* 0x000fc400000100d4 */
[----:B------:R-:W-:Y:S02]  /*1a70*/  FADD.FTZ R28, R28, R217 ;  /* 0x000000d91c1c7221 */ /* 0x000fe40000010000 */
[----:B------:R-:W-:Y:S01]  /*1a80*/  FFMA.FTZ R24, R233, R217, R24 ;  /* 0x000000d9e9187223 */ /* 0x000fe20000010018 */
[----:B------:R-:W-:Y:S01]  /*1a90*/  PRMT R217, RZ, 0x5410, R209 ;  /* 0x00005410ffd97816 */ /* 0x000fe200000000d1 */
[-C--:B------:R-:W-:Y:S02]  /*1aa0*/  FMUL.FTZ R212, R89, R204.reuse ;  /* 0x000000cc59d47220 */ /* 0x080fe40000410000 */
[----:B------:R-:W-:Y:S02]  /*1ab0*/  FADD.FTZ R29, R29, R204 ;  /* 0x000000cc1d1d7221 */ /* 0x000fe40000010000 */
[----:B------:R-:W-:Y:S02]  /*1ac0*/  FFMA.FTZ R25, R229, R204, R25 ;  /* 0x000000cce5197223 */ /* 0x000fe40000010019 */
[----:B------:R-:W-:-:S04]  /*1ad0*/  FMUL.FTZ R204, R90, R213 ;  /* 0x000000d55acc7220 */ /* 0x000fc80000410000 */
[----:B------:R-:W-:Y:S01]  /*1ae0*/  FFMA.FTZ R234, R82, R217, R204 ;  /* 0x000000d952ea7223 */ /* 0x000fe200000100cc */
[----:B------:R-:W-:Y:S01]  /*1af0*/  PRMT R204, RZ, 0x7610, R205 ;  /* 0x00007610ffcc7816 */ /* 0x000fe200000000cd */
[C---:B------:R-:W-:Y:S01]  /*1b00*/  FMUL.FTZ R221, R2.reuse, R216 ;  /* 0x000000d802dd7220 */ /* 0x040fe20000410000 */
[----:B------:R-:W-:Y:S01]  /*1b10*/  PRMT R205, RZ, 0x5410, R206 ;  /* 0x00005410ffcd7816 */ /* 0x000fe200000000ce */
[----:B------:R-:W-:-:S04]  /*1b20*/  FMUL.FTZ R222, R2, R215 ;  /* 0x000000d702de7220 */ /* 0x000fc80000410000 */
[-C--:B------:R-:W-:Y:S02]  /*1b30*/  FMUL.FTZ R250, R92, R205.reuse ;  /* 0x000000cd5cfa7220 */ /* 0x080fe40000410000 */
[----:B------:R-:W-:Y:S02]  /*1b40*/  FADD.FTZ R188, R188, R205 ;  /* 0x000000cdbcbc7221 */ /* 0x000fe40000010000 */
        /* <DEDUP_REMOVED lines=32> */
[----:B------:R0:W-:Y:S01]  /*1d50*/  STL [R1+0x24], R239 ;  /* 0x000024ef01007387 */ /* 0x0001e20000100800 */
[----:B------:R-:W-:Y:S01]  /*1d60*/  PRMT R209, RZ, 0x5410, R210 ;  /* 0x00005410ffd17816 */ /* 0x000fe200000000d2 */
[----:B------:R-:W-:Y:S01]  /*1d70*/  FFMA.FTZ R251, R83, R208, R251 ;  /* 0x000000d053fb7223 */ /* 0x000fe200000100fb */
[----:B------:R-:W-:Y:S01]  /*1d80*/  PRMT R206, RZ, 0x7610, R206 ;  /* 0x00007610ffce7816 */ /* 0x000fe200000000ce */
[----:B------:R0:W-:Y:S01]  /*1d90*/  STL [R1+0x10], R218 ;  /* 0x000010da01007387 */ /* 0x0001e20000100800 */
[----:B------:R-:W-:Y:S02]  /*1da0*/  FADD.FTZ R236, R236, R234 ;  /* 0x000000eaecec7221 */ /* 0x000fe40000010000 */
[----:B------:R-:W-:Y:S01]  /*1db0*/  FFMA.FTZ R205, R228, R234, R205 ;  /* 0x000000eae4cd7223 */ /* 0x000fe200000100cd */
[----:B------:R0:W-:Y:S01]  /*1dc0*/  STL [R1+0xc], R234 ;  /* 0x00000cea01007387 */ /* 0x0001e20000100800 */
[----:B------:R-:W-:Y:S01]  /*1dd0*/  PRMT R210, RZ, 0x7610, R210 ;  /* 0x00007610ffd27816 */ /* 0x000fe200000000d2 */
[----:B------:R-:W-:-:S02]  /*1de0*/  FMUL.FTZ R5, R2, R5 ;  /* 0x0000000502057220 */ /* 0x000fc40000410000 */
[----:B------:R-:W-:Y:S02]  /*1df0*/  FFMA.FTZ R250, R84, R209, R250 ;  /* 0x000000d154fa7223 */ /* 0x000fe400000100fa */
[-C--:B------:R-:W-:Y:S02]  /*1e00*/  FMUL.FTZ R245, R93, R206.reuse ;  /* 0x000000ce5df57220 */ /* 0x080fe40000410000 */
        /* <DEDUP_REMOVED lines=25> */
.L_x_816:
[----:B0-----:R-:W-:Y:S05]  /*1fa0*/  BSYNC B0 ;  /* 0x0000000000007941 */ /* 0x001fea0003800000 */
.L_x_815:
[----:B------:R-:W2:Y:S04]  /*1fb0*/  LDL R205, [R1+0x2c] ;  /* 0x00002c0001cd7983 */ /* 0x000ea80000100800 */
[----:B------:R-:W0:Y:S02]  /*1fc0*/  S2R R204, SR_TID.X ;  /* 0x0000000000cc7919 */ /* 0x000e240000002100 */
[----:B0-----:R-:W-:-:S02]  /*1fd0*/  SHF.R.U32.HI R211, RZ, 0x5, R204 ;  /* 0x00000005ffd37819 */ /* 0x001fc400000116cc */
[----:B------:R-:W-:Y:S02]  /*1fe0*/  LOP3.LUT P2, RZ, R204, 0x1f, RZ, 0xc0, !PT ;  /* 0x0000001fccff7812 */ /* 0x000fe4000784c0ff */
[----:B------:R-:W-:Y:S02]  /*1ff0*/  LOP3.LUT R208, R211, 0x7fffffc, RZ, 0xc0, !PT ;  /* 0x07fffffcd3d07812 */ /* 0x000fe400078ec0ff */
[----:B--2---:R-:W-:-:S13]  /*2000*/  LOP3.LUT P3, RZ, R205, 0xff, RZ, 0xc0, !PT ;  /* 0x000000ffcdff7812 */ /* 0x004fda000786c0ff */
[----:B------:R-:W-:Y:S01]  /*2010*/  @!P3 IADD3 R208, R208, 0x4, RZ ;  /* 0x00000004d0d0b810 */ /* 0x000fe20007ffe0ff */
[----:B------:R-:W-:Y:S05]  /*2020*/  BRA.DIV ~URZ, `(.L_x_817) ;  /* 0x00001f227f007947 */ /* 0x000fea000b800000 */
[----:B------:R0:W1:Y:S02]  /*2030*/  SHFL.DOWN PT, R207, R236, 0x10, 0x1f ;  /* 0x0a001f00eccf7f89 */ /* 0x00006400000e0000 */
.L_x_830:
        /* <DEDUP_REMOVED lines=18> */
.L_x_831:
[----:B------:R-:W-:Y:S01]  /*2160*/  @!P2 LOP3.LUT R211, R211, 0x3, RZ, 0xc0, !PT ;  /* 0x00000003d3d3a812 */ /* 0x000fe200078ec0ff */
[----:B---3--:R-:W-:Y:S01]  /*2170*/  FADD.FTZ R204, R210, R209 ;  /* 0x000000d1d2cc7221 */ /* 0x008fe20000010000 */
[----:B------:R-:W-:Y:S01]  /*2180*/  WARPSYNC 0xffffffff ;  /* 0xffffffff00007948 */ /* 0x000fe20003800000 */
[----:B--2---:R-:W-:Y:S01]  /*2190*/  FADD.FTZ R205, R205, R207 ;  /* 0x000000cfcdcd7221 */ /* 0x004fe20000010000 */
[----:B------:R-:W-:Y:S01]  /*21a0*/  @!P2 IADD3 R211, R208, R211, RZ ;  /* 0x000000d3d0d3a210 */ /* 0x000fe20007ffe0ff */
[----:B------:R-:W2:Y:S01]  /*21b0*/  LDC.U8 R216, c[0x0][0x1f0] ;  /* 0x00007c00ffd87b82 */ /* 0x000ea20000000000 */
[----:B------:R-:W-:Y:S03]  /*21c0*/  BSSY B0, `(.L_x_819) ;  /* 0x000008d000007945 */ /* 0x000fe60003800000 */
[----:B------:R-:W-:Y:S04]  /*21d0*/  @!P2 STS.64 [R211.X8+0x3000], R204 ;  /* 0x003000ccd300a388 */ /* 0x000fe80000008a00 */
[----:B------:R-:W-:Y:S06]  /*21e0*/  BAR.SYNC.DEFER_BLOCKING 0x0 ;  /* 0x0000000000007b1d */ /* 0x000fec0000010000 */
[----:B-1----:R-:W1:Y:S02]  /*21f0*/  LDS.128 R204, [R208.X8+0x3000] ;  /* 0x00300000d0cc7984 */ /* 0x002e640000008c00 */
[----:B-1----:R-:W-:-:S02]  /*2200*/  FADD.FTZ R209, RZ, R204 ;  /* 0x000000ccffd17221 */ /* 0x002fc40000010000 */
[----:B------:R-:W-:Y:S02]  /*2210*/  FADD.FTZ R210, RZ, R205 ;  /* 0x000000cdffd27221 */ /* 0x000fe40000010000 */
[----:B------:R-:W-:Y:S02]  /*2220*/  FADD.FTZ R209, R206, R209 ;  /* 0x000000d1ced17221 */ /* 0x000fe40000010000 */
[----:B------:R-:W-:Y:S02]  /*2230*/  FADD.FTZ R210, R207, R210 ;  /* 0x000000d2cfd27221 */ /* 0x000fe40000010000 */
[----:B------:R-:W1:Y:S02]  /*2240*/  LDS.128 R204, [R208.X8+0x3010] ;  /* 0x00301000d0cc7984 */ /* 0x000e640000008c00 */
[----:B-1----:R-:W-:Y:S02]  /*2250*/  FADD.FTZ R209, R209, R204 ;  /* 0x000000ccd1d17221 */ /* 0x002fe40000010000 */
[----:B------:R-:W-:-:S02]  /*2260*/  FADD.FTZ R210, R210, R205 ;  /* 0x000000cdd2d27221 */ /* 0x000fc40000010000 */
[----:B------:R-:W-:Y:S02]  /*2270*/  FADD.FTZ R206, R206, R209 ;  /* 0x000000d1cece7221 */ /* 0x000fe40000010000 */
[----:B------:R-:W-:Y:S02]  /*2280*/  FADD.FTZ R207, R207, R210 ;  /* 0x000000d2cfcf7221 */ /* 0x000fe40000010000 */
[----:B------:R-:W-:Y:S02]  /*2290*/  FMUL.FTZ R210, R206, c[0x0][0x1e0] ;  /* 0x00007800ced27a20 */ /* 0x000fe40000410000 */
[----:B------:R-:W-:Y:S01]  /*22a0*/  FMUL.FTZ R211, R207, c[0x0][0x1e0] ;  /* 0x00007800cfd37a20 */ /* 0x000fe20000410000 */
[----:B------:R-:W-:Y:S05]  /*22b0*/  @!P0 BRA `(.L_x_820) ;  /* 0x000007d000008947 */ /* 0x000fea0003800000 */
[----:B--2---:R-:W2:Y:S04]  /*22c0*/  LDL R212, [R1+0x1c] ;  /* 0x00001c0001d47983 */ /* 0x004ea80000100800 */
[----:B------:R-:W3:Y:S04]  /*22d0*/  LDL R214, [R1+0x20] ;  /* 0x0000200001d67983 */ /* 0x000ee80000100800 */
[----:B------:R-:W4:Y:S01]  /*22e0*/  LDL R215, [R1+0x8] ;  /* 0x0000080001d77983 */ /* 0x000f220000100800 */
[----:B------:R-:W-:-:S02]  /*22f0*/  ISETP.NE.U32.AND P2, PT, RZ, c[0x0][0x250], PT ;  /* 0x00009400ff007a0c */ /* 0x000fc40003f45070 */
[----:B------:R-:W-:Y:S01]  /*2300*/  ISETP.NE.AND P4, PT, R216, RZ, PT ;  /* 0x000000ffd800720c */ /* 0x000fe20003f85270 */
[----:B------:R-:W4:Y:S01]  /*2310*/  LDL R208, [R1+0x4] ;  /* 0x0000040001d07983 */ /* 0x000f220000100800 */
[----:B------:R-:W-:Y:S02]  /*2320*/  ISETP.NE.AND.EX P2, PT, RZ, c[0x0][0x254], PT, P2 ;  /* 0x00009500ff007a0c */ /* 0x000fe40003f45320 */
[----:B------:R-:W-:-:S04]  /*2330*/  ISETP.NE.U32.AND P5, PT, RZ, c[0x0][0x218], PT ;  /* 0x00008600ff007a0c */ /* 0x000fc80003fa5070 */
[----:B------:R-:W-:-:S07]  /*2340*/  ISETP.NE.AND.EX P5, PT, RZ, c[0x0][0x21c], PT, P5 ;  /* 0x00008700ff007a0c */ /* 0x000fce0003fa5350 */
[----:B------:R-:W-:-:S04]  /*2350*/  @P2 MOV R204, R16 ;  /* 0x0000001000cc2202 */ /* 0x000fc80000000f00 */
[----:B------:R-:W-:Y:S02]  /*2360*/  @P2 LOP3.LUT P3, RZ, R204, 0xff, RZ, 0xc0, !PT ;  /* 0x000000ffccff2812 */ /* 0x000fe4000786c0ff */
[----:B------:R-:W-:-:S05]  /*2370*/  FSEL R204, R210, RZ, !P4 ;  /* 0x000000ffd2cc7208 */ /* 0x000fca0006000000 */
[-CC-:B------:R-:W-:Y:S02]  /*2380*/  FFMA.FTZ R205, R227, R211.reuse, R204.reuse ;  /* 0x000000d3e3cd7223 */ /* 0x180fe400000100cc */
[-CC-:B------:R-:W-:Y:S02]  /*2390*/  FFMA.FTZ R213, R232, R211.reuse, R204.reuse ;  /* 0x000000d3e8d57223 */ /* 0x180fe400000100cc */
[----:B------:R-:W-:Y:S01]  /*23a0*/  FADD.FTZ R205, R242, -R205 ;  /* 0x800000cdf2cd7221 */ /* 0x000fe20000010000 */
[----:B------:R-:W-:Y:S01]  /*23b0*/  ISETP.NE.U32.AND P4, PT, RZ, c[0x0][0x258], PT ;  /* 0x00009600ff007a0c */ /* 0x000fe20003f85070 */
[----:B------:R-:W-:-:S03]  /*23c0*/  FFMA.FTZ R209, R238, R211, R204 ;  /* 0x000000d3eed17223 */ /* 0x000fc600000100cc */
[----:B------:R-:W-:Y:S02]  /*23d0*/  ISETP.NE.AND.EX P4, PT, RZ, c[0x0][0x25c], PT, P4 ;  /* 0x00009700ff007a0c */ /* 0x000fe40003f85340 */
[----:B------:R-:W-:Y:S01]  /*23e0*/  @P2 LOP3.LUT P6, RZ, R17, 0xff, RZ, 0xc0, !PT ;  /* 0x000000ff11ff2812 */ /* 0x000fe200078cc0ff */
[----:B--2---:R-:W-:Y:S02]  /*23f0*/  FADD.FTZ R213, R212, -R213 ;  /* 0x800000d5d4d57221 */ /* 0x004fe40000010000 */
[----:B-----5:R-:W-:-:S04]  /*2400*/  FMUL.FTZ R212, R2, R205 ;  /* 0x000000cd02d47220 */ /* 0x020fc80000410000 */
[----:B------:R-:W-:Y:S02]  /*2410*/  @P5 FADD.FTZ R212, R172, R212 ;  /* 0x000000d4acd45221 */ /* 0x000fe40000010000 */
[----:B------:R-:W-:Y:S02]  /*2420*/  FMUL.FTZ R213, R2, R213 ;  /* 0x000000d502d57220 */ /* 0x000fe40000410000 */
[----:B---3--:R-:W-:Y:S01]  /*2430*/  FADD.FTZ R209, R214, -R209 ;  /* 0x800000d1d6d17221 */ /* 0x008fe20000010000 */
[----:B------:R-:W-:Y:S01]  /*2440*/  SEL R192, R212, R192, P4 ;  /* 0x000000c0d4c07207 */ /* 0x000fe20002000000 */
[----:B------:R-:W-:Y:S02]  /*2450*/  FFMA.FTZ R214, R226, R211, R204 ;  /* 0x000000d3e2d67223 */ /* 0x000fe400000100cc */
[----:B------:R-:W-:Y:S02]  /*2460*/  FMUL.FTZ R212, R212, c[0x0][0x1e8] ;  /* 0x00007a00d4d47a20 */ /* 0x000fe40000410000 */
[----:B------:R-:W-:-:S02]  /*2470*/  @P5 FADD.FTZ R213, R174, R213 ;  /* 0x000000d5aed55221 */ /* 0x000fc40000010000 */
[----:B------:R-:W-:Y:S01]  /*2480*/  FMUL.FTZ R209, R2, R209 ;  /* 0x000000d102d17220 */ /* 0x000fe20000410000 */
[----:B------:R-:W-:Y:S01]  /*2490*/  @P2 FSEL R206, R212, RZ, P3 ;  /* 0x000000ffd4ce2208 */ /* 0x000fe20001800000 */
[----:B----4-:R-:W-:Y:S01]  /*24a0*/  FADD.FTZ R214, R215, -R214 ;  /* 0x800000d6d7d67221 */ /* 0x010fe20000010000 */
        /* <DEDUP_REMOVED lines=22> */
[----:B------:R-:W-:-:S03]  /*2610*/  @P5 FADD.FTZ R206, R176, R206 ;  /* 0x000000ceb0ce5221 */ /* 0x000fc60000010000 */
[----:B------:R-:W-:Y:S02]  /*2620*/  @P2 F2FP.BF16.PACK_AB R205, RZ, R205 ;  /* 0x000000cdffcd223e */ /* 0x000fe400000010ff */
[C---:B------:R-:W-:Y:S01]  /*2630*/  SEL R200, R206.reuse, R200, P4 ;  /* 0x000000c8cec87207 */ /* 0x040fe20002000000 */
[----:B------:R-:W-:Y:S01]  /*2640*/  FMUL.FTZ R206, R206, c[0x0][0x1e8] ;  /* 0x00007a00cece7a20 */ /* 0x000fe20000410000 */
[----:B------:R-:W-:Y:S02]  /*2650*/  @P2 PRMT R197, R197, 0x5410, R205 ;  /* 0x00005410c5c52816 */ /* 0x000fe400000000cd */
[----:B------:R-:W-:-:S04]  /*2660*/  MOV R205, R18 ;  /* 0x0000001200cd7202 */ /* 0x000fc80000000f00 */
[----:B------:R-:W-:Y:S02]  /*2670*/  LOP3.LUT P3, RZ, R205, 0xff, RZ, 0xc0, !PT ;  /* 0x000000ffcdff7812 */ /* 0x000fe4000786c0ff */
[----:B------:R-:W-:-:S04]  /*2680*/  @P2 FSEL R205, R206, RZ, P6 ;  /* 0x000000ffcecd2208 */ /* 0x000fc80003000000 */
[----:B------:R-:W-:-:S04]  /*2690*/  @P2 F2FP.BF16.PACK_AB R205, RZ, R205 ;  /* 0x000000cdffcd223e */ /* 0x000fc800000010ff */
[----:B------:R-:W-:Y:S01]  /*26a0*/  @P2 PRMT R198, R205, 0x7610, R198 ;  /* 0x00007610cdc62816 */ /* 0x000fe200000000c6 */
[----:B------:R-:W-:Y:S01]  /*26b0*/  FFMA.FTZ R205, R9, R211, R204 ;  /* 0x000000d309cd7223 */ /* 0x000fe200000100cc */
[----:B------:R-:W-:-:S03]  /*26c0*/  @P2 F2FP.BF16.PACK_AB R207, RZ, R207 ;  /* 0x000000cfffcf223e */ /* 0x000fc600000010ff */
[----:B------:R-:W-:Y:S01]  /*26d0*/  FADD.FTZ R205, R249, -R205 ;  /* 0x800000cdf9cd7221 */ /* 0x000fe20000010000 */
[----:B------:R-:W-:Y:S01]  /*26e0*/  @P2 PRMT R196, R196, 0x5410, R207 ;  /* 0x00005410c4c42816 */ /* 0x000fe200000000cf */
[----:B------:R-:W-:Y:S02]  /*26f0*/  FFMA.FTZ R207, R8, R211, R204 ;  /* 0x000000d308cf7223 */ /* 0x000fe400000100cc */
[----:B------:R-:W-:Y:S02]  /*2700*/  FMUL.FTZ R205, R2, R205 ;  /* 0x000000cd02cd7220 */ /* 0x000fe40000410000 */
[----:B------:R-:W-:Y:S02]  /*2710*/  FADD.FTZ R207, R248, -R207 ;  /* 0x800000cff8cf7221 */ /* 0x000fe40000010000 */
[----:B------:R-:W-:Y:S02]  /*2720*/  @P5 FADD.FTZ R205, R177, R205 ;  /* 0x000000cdb1cd5221 */ /* 0x000fe40000010000 */
[----:B------:R-:W-:Y:S01]  /*2730*/  FMUL.FTZ R207, R2, R207 ;  /* 0x000000cf02cf7220 */ /* 0x000fe20000410000 */
[----:B------:R-:W-:Y:S01]  /*2740*/  @P2 LOP3.LUT P6, RZ, R17, 0xff00, RZ, 0xc0, !PT ;  /* 0x0000ff0011ff2812 */ /* 0x000fe200078cc0ff */
[C---:B------:R-:W-:Y:S01]  /*2750*/  FMUL.FTZ R215, R205.reuse, c[0x0][0x1e8] ;  /* 0x00007a00cdd77a20 */ /* 0x040fe20000410000 */
[----:B------:R-:W-:Y:S01]  /*2760*/  SEL R201, R205, R201, P4 ;  /* 0x000000c9cdc97207 */ /* 0x000fe20002000000 */
[----:B------:R-:W-:-:S02]  /*2770*/  @P5 FADD.FTZ R207, R178, R207 ;  /* 0x000000cfb2cf5221 */ /* 0x000fc40000010000 */
[----:B------:R-:W-:Y:S01]  /*2780*/  FFMA.FTZ R208, R220, R211, R204 ;  /* 0x000000d3dcd07223 */ /* 0x000fe200000100cc */
[----:B------:R-:W-:Y:S02]  /*2790*/  @P2 FSEL R205, R215, RZ, P6 ;  /* 0x000000ffd7cd2208 */ /* 0x000fe40003000000 */
[C---:B------:R-:W-:Y:S01]  /*27a0*/  SEL R202, R207.reuse, R202, P4 ;  /* 0x000000cacfca7207 */ /* 0x040fe20002000000 */
[----:B------:R-:W-:Y:S01]  /*27b0*/  FMUL.FTZ R207, R207, c[0x0][0x1e8] ;  /* 0x00007a00cfcf7a20 */ /* 0x000fe20000410000 */
[----:B------:R-:W-:Y:S01]  /*27c0*/  @P2 F2FP.BF16.PACK_AB R205, RZ, R205 ;  /* 0x000000cdffcd223e */ /* 0x000fe200000010ff */
[----:B------:R-:W-:Y:S01]  /*27d0*/  FADD.FTZ R208, R247, -R208 ;  /* 0x800000d0f7d07221 */ /* 0x000fe20000010000 */
[----:B------:R-:W-:Y:S02]  /*27e0*/  @P2 LOP3.LUT P6, RZ, R17, 0xff0000, RZ, 0xc0, !PT ;  /* 0x00ff000011ff2812 */ /* 0x000fe400078cc0ff */
[----:B------:R-:W-:Y:S01]  /*27f0*/  @P2 PRMT R198, R198, 0x5410, R205 ;  /* 0x00005410c6c62816 */ /* 0x000fe200000000cd */
[----:B------:R-:W-:Y:S01]  /*2800*/  FMUL.FTZ R208, R2, R208 ;  /* 0x000000d002d07220 */ /* 0x000fe20000410000 */
[----:B------:R-:W-:-:S02]  /*2810*/  @P2 FSEL R205, R207, RZ, P6 ;  /* 0x000000ffcfcd2208 */ /* 0x000fc40003000000 */
[----:B------:R-:W-:Y:S01]  /*2820*/  @P4 MOV R204, 0x20 ;  /* 0x0000002000cc4802 */ /* 0x000fe20000000f00 */
[----:B------:R-:W-:Y:S01]  /*2830*/  @P5 FADD.FTZ R208, R179, R208 ;  /* 0x000000d0b3d05221 */ /* 0x000fe20000010000 */
[----:B------:R-:W-:-:S04]  /*2840*/  @P2 F2FP.BF16.PACK_AB R205, RZ, R205 ;  /* 0x000000cdffcd223e */ /* 0x000fc800000010ff */
[----:B------:R-:W-:Y:S01]  /*2850*/  @P2 PRMT R199, R205, 0x7610, R199 ;  /* 0x00007610cdc72816 */ /* 0x000fe200000000c7 */
[----:B------:R-:W-:Y:S01]  /*2860*/  @P4 IMAD.WIDE.U32 R204, R3, R204, c[0x0][0x258] ;  /* 0x0000960003cc4625 */ /* 0x000fe200078e00cc */
[----:B------:R-:W-:-:S04]  /*2870*/  SEL R203, R208, R203, P4 ;  /* 0x000000cbd0cb7207 */ /* 0x000fc80002000000 */
[----:B------:R-:W-:Y:S04]  /*2880*/  @P4 STG.E.128 [R204.64], R192 ;  /* 0x000000c0cc004986 */ /* 0x000fe8000c101d04 */
[----:B------:R1:W-:Y:S01]  /*2890*/  @P4 STG.E.128 [R204.64+0x10], R200 ;  /* 0x000010c8cc004986 */ /* 0x0003e2000c101d04 */
[----:B------:R-:W-:Y:S02]  /*28a0*/  LOP3.LUT P4, RZ, R19, 0xff, RZ, 0xc0, !PT ;  /* 0x000000ff13ff7812 */ /* 0x000fe4000788c0ff */
[----:B------:R-:W-:Y:S02]  /*28b0*/  FSEL R212, R212, RZ, P3 ;  /* 0x000000ffd4d47208 */ /* 0x000fe40001800000 */
[----:B------:R-:W-:Y:S02]  /*28c0*/  LOP3.LUT P3, RZ, R18, 0xff00, RZ, 0xc0, !PT ;  /* 0x0000ff0012ff7812 */ /* 0x000fe4000786c0ff */
[----:B-1----:R-:W-:-:S02]  /*28d0*/  FSEL R204, R206, RZ, P4 ;  /* 0x000000ffcecc7208 */ /* 0x002fc40002000000 */
[----:B------:R-:W-:-:S04]  /*28e0*/  LOP3.LUT P4, RZ, R19, 0xff00, RZ, 0xc0, !PT ;  /* 0x0000ff0013ff7812 */ /* 0x000fc8000788c0ff */
[----:B------:R-:W-:Y:S02]  /*28f0*/  FSEL R206, R215, RZ, P4 ;  /* 0x000000ffd7ce7208 */ /* 0x000fe40002000000 */
[----:B------:R-:W-:Y:S02]  /*2900*/  LOP3.LUT P4, RZ, R18, 0xff0000, RZ, 0xc0, !PT ;  /* 0x00ff000012ff7812 */ /* 0x000fe4000788c0ff */
[----:B------:R-:W-:Y:S02]  /*2910*/  F2FP.BF16.PACK_AB R206, R206, R204 ;  /* 0x000000cccece723e */ /* 0x000fe400000010ff */
[----:B------:R-:W-:Y:S02]  /*2920*/  FSEL R204, R209, RZ, P3 ;  /* 0x000000ffd1cc7208 */ /* 0x000fe40001800000 */
[----:B------:R-:W-:Y:S02]  /*2930*/  FSEL R205, R213, RZ, P4 ;  /* 0x000000ffd5cd7208 */ /* 0x000fe40002000000 */
[----:B------:R-:W-:Y:S01]  /*2940*/  F2FP.BF16.PACK_AB R204, R204, R212 ;  /* 0x000000d4cccc723e */ /* 0x000fe200000010ff */
[----:B------:R-:W-:Y:S01]  /*2950*/  FMUL.FTZ R212, R208, c[0x0][0x1e8] ;  /* 0x00007a00d0d47a20 */ /* 0x000fe20000410000 */
[----:B------:R-:W-:-:S02]  /*2960*/  LOP3.LUT P3, RZ, R19, 0xff0000, RZ, 0xc0, !PT ;  /* 0x00ff000013ff7812 */ /* 0x000fc4000786c0ff */
[----:B------:R-:W-:Y:S02]  /*2970*/  LOP3.LUT P4, RZ, R19, 0xff000000, RZ, 0xc0, !PT ;  /* 0xff00000013ff7812 */ /* 0x000fe4000788c0ff */
[----:B------:R-:W-:Y:S01]  /*2980*/  LOP3.LUT P5, RZ, R18, 0xff000000, RZ, 0xc0, !PT ;  /* 0xff00000012ff7812 */ /* 0x000fe200078ac0ff */
[----:B------:R-:W-:Y:S01]  /*2990*/  IMAD.MOV.U32 R209, RZ, RZ, 0x10 ;  /* 0x00000010ffd17424 */ /* 0x000fe200078e00ff */
[----:B------:R-:W-:Y:S02]  /*29a0*/  FSEL R207, R207, RZ, P3 ;  /* 0x000000ffcfcf7208 */ /* 0x000fe40001800000 */
[----:B------:R-:W-:Y:S02]  /*29b0*/  FSEL R208, R212, RZ, P4 ;  /* 0x000000ffd4d07208 */ /* 0x000fe40002000000 */
[----:B------:R-:W-:Y:S02]  /*29c0*/  FSEL R214, R214, RZ, P5 ;  /* 0x000000ffd6d67208 */ /* 0x000fe40002800000 */
[----:B------:R-:W-:-:S02]  /*29d0*/  @P2 LOP3.LUT P3, RZ, R17, 0xff000000, RZ, 0xc0, !PT ;  /* 0xff00000011ff2812 */ /* 0x000fc4000786c0ff */
        /* <DEDUP_REMOVED lines=9> */
[----:B------:R1:W-:Y:S01]  /*2a70*/  @P2 STG.E.128 [R204.64], R196 ;  /* 0x000000c4cc002986 */ /* 0x0003e2000c101d04 */
[----:B------:R-:W-:-:S03]  /*2a80*/  IADD3 R3, R3, 0x80, RZ ;  /* 0x0000008003037810 */ /* 0x000fc60007ffe0ff */
.L_x_820:
[----:B--2---:R-:W-:Y:S05]  /*2a90*/  BSYNC B0 ;  /* 0x0000000000007941 */ /* 0x004fea0003800000 */
.L_x_819:
[----:B------:R-:W-:Y:S01]  /*2aa0*/  BSSY B0, `(.L_x_821) ;  /* 0x000007f000007945 */ /* 0x000fe20003800000 */
[----:B------:R-:W-:Y:S05]  /*2ab0*/  @!P1 BRA `(.L_x_822) ;  /* 0x000007d000009947 */ /* 0x000fea0003800000 */
[----:B------:R-:W2:Y:S04]  /*2ac0*/  LDL R209, [R1+0x28] ;  /* 0x0000280001d17983 */ /* 0x000ea80000100800 */
[----:B------:R-:W3:Y:S04]  /*2ad0*/  LDL R208, [R1+0x14] ;  /* 0x0000140001d07983 */ /* 0x000ee80000100800 */
[----:B------:R-:W4:Y:S04]  /*2ae0*/  LDL R207, [R1+0x18] ;  /* 0x0000180001cf7983 */ /* 0x000f280000100800 */
[----:B------:R-:W4:Y:S01]  /*2af0*/  LDL R206, [R1] ;  /* 0x0000000001ce7983 */ /* 0x000f220000100800 */
[----:B------:R-:W-:-:S02]  /*2b00*/  ISETP.NE.U32.AND P2, PT, RZ, c[0x0][0x250], PT ;  /* 0x00009400ff007a0c */ /* 0x000fc40003f45070 */
[----:B------:R-:W-:Y:S02]  /*2b10*/  ISETP.NE.AND P4, PT, R216, RZ, PT ;  /* 0x000000ffd800720c */ /* 0x000fe40003f85270 */
[----:B------:R-:W-:Y:S02]  /*2b20*/  ISETP.NE.AND.EX P2, PT, RZ, c[0x0][0x254], PT, P2 ;  /* 0x00009500ff007a0c */ /* 0x000fe40003f45320 */
[----:B------:R-:W-:-:S04]  /*2b30*/  ISETP.NE.U32.AND P5, PT, RZ, c[0x0][0x218], PT ;  /* 0x00008600ff007a0c */ /* 0x000fc80003fa5070 */
[----:B------:R-:W-:-:S07]  /*2b40*/  ISETP.NE.AND.EX P5, PT, RZ, c[0x0][0x21c], PT, P5 ;  /* 0x00008700ff007a0c */ /* 0x000fce0003fa5350 */
[----:B-1----:R-:W-:Y:S02]  /*2b50*/  @P2 MOV R204, R14 ;  /* 0x0000000e00cc2202 */ /* 0x002fe40000000f00 */
[----:B------:R-:W-:Y:S02]  /*2b60*/  @P2 LOP3.LUT P6, RZ, R15, 0xff, RZ, 0xc0, !PT ;  /* 0x000000ff0fff2812 */ /* 0x000fe400078cc0ff */
[----:B------:R-:W-:Y:S02]  /*2b70*/  @P2 LOP3.LUT P3, RZ, R204, 0xff, RZ, 0xc0, !PT ;  /* 0x000000ffccff2812 */ /* 0x000fe4000786c0ff */
[----:B------:R-:W-:Y:S02]  /*2b80*/  FSEL R204, R210, RZ, !P4 ;  /* 0x000000ffd2cc7208 */ /* 0x000fe40006000000 */
[----:B------:R-:W-:-:S03]  /*2b90*/  ISETP.NE.U32.AND P4, PT, RZ, c[0x0][0x258], PT ;  /* 0x00009600ff007a0c */ /* 0x000fc60003f85070 */
[-CC-:B------:R-:W-:Y:S01]  /*2ba0*/  FFMA.FTZ R205, R237, R211.reuse, R204.reuse ;  /* 0x000000d3edcd7223 */ /* 0x180fe200000100cc */
[----:B------:R-:W-:Y:S01]  /*2bb0*/  ISETP.NE.AND.EX P4, PT, RZ, c[0x0][0x25c], PT, P4 ;  /* 0x00009700ff007a0c */ /* 0x000fe20003f85340 */
[-CC-:B------:R-:W-:Y:S02]  /*2bc0*/  FFMA.FTZ R213, R230, R211.reuse, R204.reuse ;  /* 0x000000d3e6d57223 */ /* 0x180fe400000100cc */
[-CC-:B------:R-:W-:Y:S02]  /*2bd0*/  FFMA.FTZ R214, R224, R211.reuse, R204.reuse ;  /* 0x000000d3e0d67223 */ /* 0x180fe400000100cc */
[----:B--2---:R-:W-:Y:S02]  /*2be0*/  FADD.FTZ R205, R209, -R205 ;  /* 0x800000cdd1cd7221 */ /* 0x004fe40000010000 */
[----:B------:R-:W-:Y:S02]  /*2bf0*/  FFMA.FTZ R209, R231, R211, R204 ;  /* 0x000000d3e7d17223 */ /* 0x000fe400000100cc */
[----:B-----5:R-:W-:-:S02]  /*2c00*/  FMUL.FTZ R212, R2, R205 ;  /* 0x000000cd02d47220 */ /* 0x020fc40000410000 */
[----:B---3--:R-:W-:Y:S02]  /*2c10*/  FADD.FTZ R213, R208, -R213 ;  /* 0x800000d5d0d57221 */ /* 0x008fe40000010000 */
[----:B------:R-:W-:Y:S02]  /*2c20*/  @P5 FADD.FTZ R212, R180, R212 ;  /* 0x000000d4b4d45221 */ /* 0x000fe40000010000 */
[----:B------:R-:W-:Y:S02]  /*2c30*/  FMUL.FTZ R213, R2, R213 ;  /* 0x000000d502d57220 */ /* 0x000fe40000410000 */
[----:B----4-:R-:W-:Y:S01]  /*2c40*/  FADD.FTZ R209, R207, -R209 ;  /* 0x800000d1cfd17221 */ /* 0x010fe20000010000 */
[C---:B------:R-:W-:Y:S01]  /*2c50*/  SEL R192, R212.reuse, R192, P4 ;  /* 0x000000c0d4c07207 */ /* 0x040fe20002000000 */
[----:B------:R-:W-:Y:S02]  /*2c60*/  FMUL.FTZ R212, R212, c[0x0][0x1e8] ;  /* 0x00007a00d4d47a20 */ /* 0x000fe40000410000 */
[----:B------:R-:W-:-:S02]  /*2c70*/  @P5 FADD.FTZ R213, R182, R213 ;  /* 0x000000d5b6d55221 */ /* 0x000fc40000010000 */
[----:B------:R-:W-:Y:S02]  /*2c80*/  FMUL.FTZ R209, R2, R209 ;  /* 0x000000d102d17220 */ /* 0x000fe40000410000 */
[----:B------:R-:W-:Y:S01]  /*2c90*/  FADD.FTZ R214, R206, -R214 ;  /* 0x800000d6ced67221 */ /* 0x000fe20000010000 */
[----:B------:R-:W-:Y:S01]  /*2ca0*/  @P2 FSEL R206, R212, RZ, P3 ;  /* 0x000000ffd4ce2208 */ /* 0x000fe20001800000 */
[----:B------:R-:W-:Y:S01]  /*2cb0*/  @P5 FADD.FTZ R209, R181, R209 ;  /* 0x000000d1b5d15221 */ /* 0x000fe20000010000 */
[C---:B------:R-:W-:Y:S01]  /*2cc0*/  SEL R194, R213.reuse, R194, P4 ;  /* 0x000000c2d5c27207 */ /* 0x040fe20002000000 */
[----:B------:R-:W-:Y:S01]  /*2cd0*/  FMUL.FTZ R213, R213, c[0x0][0x1e8] ;  /* 0x00007a00d5d57a20 */ /* 0x000fe20000410000 */
[----:B------:R-:W-:Y:S01]  /*2ce0*/  @P2 LOP3.LUT P3, RZ, R14, 0xff0000, RZ, 0xc0, !PT ;  /* 0x00ff00000eff2812 */ /* 0x000fe2000786c0ff */
[----:B------:R-:W-:Y:S01]  /*2cf0*/  FMUL.FTZ R214, R2, R214 ;  /* 0x000000d602d67220 */ /* 0x000fe20000410000 */
[----:B------:R-:W-:Y:S01]  /*2d00*/  @P2 F2FP.BF16.PACK_AB R206, RZ, R206 ;  /* 0x000000ceffce223e */ /* 0x000fe200000010ff */
[----:B------:R-:W-:Y:S01]  /*2d10*/  FFMA.FTZ R208, R10, R211, R204 ;  /* 0x000000d30ad07223 */ /* 0x000fe200000100cc */
[----:B------:R-:W-:Y:S01]  /*2d20*/  SEL R193, R209, R193, P4 ;  /* 0x000000c1d1c17207 */ /* 0x000fe20002000000 */
[----:B------:R-:W-:Y:S01]  /*2d30*/  @P5 FADD.FTZ R214, R183, R214 ;  /* 0x000000d6b7d65221 */ /* 0x000fe20000010000 */
[----:B------:R-:W-:Y:S01]  /*2d40*/  @P2 FSEL R205, R213, RZ, P3 ;  /* 0x000000ffd5cd2208 */ /* 0x000fe20001800000 */
[----:B------:R-:W-:Y:S01]  /*2d50*/  FMUL.FTZ R209, R209, c[0x0][0x1e8] ;  /* 0x00007a00d1d17a20 */ /* 0x000fe20000410000 */
[----:B------:R-:W-:Y:S01]  /*2d60*/  @P2 PRMT R196, R206, 0x7610, R196 ;  /* 0x00007610cec42816 */ /* 0x000fe200000000c4 */
[----:B------:R-:W-:Y:S01]  /*2d70*/  FFMA.FTZ R206, R223, R211, R204 ;  /* 0x000000d3dfce7223 */ /* 0x000fe200000100cc */
[----:B------:R-:W-:Y:S01]  /*2d80*/  @P2 LOP3.LUT P3, RZ, R14, 0xff00, RZ, 0xc0, !PT ;  /* 0x0000ff000eff2812 */ /* 0x000fe2000786c0ff */
[----:B------:R-:W-:Y:S01]  /*2d90*/  FADD.FTZ R208, R241, -R208 ;  /* 0x800000d0f1d07221 */ /* 0x000fe20000010000 */
[C---:B------:R-:W-:Y:S01]  /*2da0*/  SEL R195, R214.reuse, R195, P4 ;  /* 0x000000c3d6c37207 */ /* 0x040fe20002000000 */
[----:B------:R-:W-:Y:S01]  /*2db0*/  FMUL.FTZ R214, R214, c[0x0][0x1e8] ;  /* 0x00007a00d6d67a20 */ /* 0x000fe20000410000 */
[----:B------:R-:W-:Y:S01]  /*2dc0*/  @P2 F2FP.BF16.PACK_AB R205, RZ, R205 ;  /* 0x000000cdffcd223e */ /* 0x000fe200000010ff */
[----:B------:R-:W-:Y:S01]  /*2dd0*/  FADD.FTZ R206, R252, -R206 ;  /* 0x800000cefcce7221 */ /* 0x000fe20000010000 */
[----:B------:R-:W-:Y:S01]  /*2de0*/  @P2 FSEL R207, R209, RZ, P3 ;  /* 0x000000ffd1cf2208 */ /* 0x000fe20001800000 */
[----:B------:R-:W-:Y:S01]  /*2df0*/  FMUL.FTZ R208, R2, R208 ;  /* 0x000000d002d07220 */ /* 0x000fe20000410000 */
[----:B------:R-:W-:Y:S01]  /*2e00*/  @P2 LOP3.LUT P3, RZ, R14, 0xff000000, RZ, 0xc0, !PT ;  /* 0xff0000000eff2812 */ /* 0x000fe2000786c0ff */
[----:B------:R-:W-:Y:S01]  /*2e10*/  FMUL.FTZ R206, R2, R206 ;  /* 0x000000ce02ce7220 */ /* 0x000fe20000410000 */
[----:B------:R-:W-:Y:S01]  /*2e20*/  @P2 PRMT R197, R205, 0x7610, R197 ;  /* 0x00007610cdc52816 */ /* 0x000fe200000000c5 */
[----:B------:R-:W-:Y:S01]  /*2e30*/  @P5 FADD.FTZ R208, R187, R208 ;  /* 0x000000d0bbd05221 */ /* 0x000fe20000010000 */
        /* <DEDUP_REMOVED lines=8> */
[----:B------:R-:W-:Y:S01]  /*2ec0*/  @P2 PRMT R196, R196, 0x5410, R207 ;  /* 0x00005410c4c42816 */ /* 0x000fe200000000cf */
[----:B------:R-:W-:Y:S01]  /*2ed0*/  FFMA.FTZ R207, R6, R211, R204 ;  /* 0x000000d306cf7223 */ /* 0x000fe200000100cc */
[----:B------:R-:W-:-:S02]  /*2ee0*/  LOP3.LUT P3, RZ, R205, 0xff, RZ, 0xc0, !PT ;  /* 0x000000ffcdff7812 */ /* 0x000fc4000786c0ff */
[----:B------:R-:W-:Y:S01]  /*2ef0*/  @P2 FSEL R205, R206, RZ, P6 ;  /* 0x000000ffcecd2208 */ /* 0x000fe20003000000 */
[----:B------:R-:W-:Y:S01]  /*2f00*/  FADD.FTZ R207, R244, -R207 ;  /* 0x800000cff4cf7221 */ /* 0x000fe20000010000 */
[----:B------:R-:W-:Y:S02]  /*2f10*/  @P2 LOP3.LUT P6, RZ, R15, 0xff00, RZ, 0xc0, !PT ;  /* 0x0000ff000fff2812 */ /* 0x000fe400078cc0ff */
[----:B------:R-:W-:Y:S01]  /*2f20*/  @P2 F2FP.BF16.PACK_AB R205, RZ, R205 ;  /* 0x000000cdffcd223e */ /* 0x000fe200000010ff */
[----:B------:R-:W-:Y:S01]  /*2f30*/  FMUL.FTZ R207, R2, R207 ;  /* 0x000000cf02cf7220 */ /* 0x000fe20000410000 */
[----:B------:R-:W-:Y:S02]  /*2f40*/  SEL R203, R208, R203, P4 ;  /* 0x000000cbd0cb7207 */ /* 0x000fe40002000000 */
[----:B------:R-:W-:Y:S01]  /*2f50*/  @P2 PRMT R198, R205, 0x7610, R198 ;  /* 0x00007610cdc62816 */ /* 0x000fe200000000c6 */
[----:B------:R-:W-:Y:S01]  /*2f60*/  FFMA.FTZ R205, R7, R211, R204 ;  /* 0x000000d307cd7223 */ /* 0x000fe200000100cc */
[----:B------:R-:W-:Y:S01]  /*2f70*/  @P4 MOV R204, 0x20 ;  /* 0x0000002000cc4802 */ /* 0x000fe20000000f00 */
[----:B------:R-:W-:Y:S01]  /*2f80*/  @P5 FADD.FTZ R207, R186, R207 ;  /* 0x000000cfbacf5221 */ /* 0x000fe20000010000 */
[----:B------:R-:W-:Y:S01]  /*2f90*/  FSEL R212, R212, RZ, P3 ;  /* 0x000000ffd4d47208 */ /* 0x000fe20001800000 */
[----:B------:R-:W-:Y:S01]  /*2fa0*/  FADD.FTZ R205, R246, -R205 ;  /* 0x800000cdf6cd7221 */ /* 0x000fe20000010000 */
[----:B------:R-:W-:-:S02]  /*2fb0*/  LOP3.LUT P3, RZ, R12, 0xff00, RZ, 0xc0, !PT ;  /* 0x0000ff000cff7812 */ /* 0x000fc4000786c0ff */
[C---:B------:R-:W-:Y:S01]  /*2fc0*/  SEL R202, R207.reuse, R202, P4 ;  /* 0x000000cacfca7207 */ /* 0x040fe20002000000 */
[----:B------:R-:W-:Y:S02]  /*2fd0*/  FMUL.FTZ R205, R2, R205 ;  /* 0x000000cd02cd7220 */ /* 0x000fe40000410000 */
[----:B------:R-:W-:Y:S02]  /*2fe0*/  FMUL.FTZ R207, R207, c[0x0][0x1e8] ;  /* 0x00007a00cfcf7a20 */ /* 0x000fe40000410000 */
[----:B------:R-:W-:Y:S01]  /*2ff0*/  @P5 FADD.FTZ R205, R185, R205 ;  /* 0x000000cdb9cd5221 */ /* 0x000fe20000010000 */
[----:B------:R-:W-:-:S03]  /*3000*/  LOP3.LUT P5, RZ, R12, 0xff000000, RZ, 0xc0, !PT ;  /* 0xff0000000cff7812 */ /* 0x000fc600078ac0ff */
[C---:B------:R-:W-:Y:S01]  /*3010*/  FMUL.FTZ R215, R205.reuse, c[0x0][0x1e8] ;  /* 0x00007a00cdd77a20 */ /* 0x040fe20000410000 */
[----:B------:R-:W-:Y:S02]  /*3020*/  SEL R201, R205, R201, P4 ;  /* 0x000000c9cdc97207 */ /* 0x000fe40002000000 */
[----:B------:R-:W-:Y:S02]  /*3030*/  FSEL R214, R214, RZ, P5 ;  /* 0x000000ffd6d67208 */ /* 0x000fe40002800000 */
[----:B------:R-:W-:Y:S02]  /*3040*/  @P2 FSEL R205, R215, RZ, P6 ;  /* 0x000000ffd7cd2208 */ /* 0x000fe40003000000 */
[----:B------:R-:W-:Y:S02]  /*3050*/  @P2 LOP3.LUT P6, RZ, R15, 0xff0000, RZ, 0xc0, !PT ;  /* 0x00ff00000fff2812 */ /* 0x000fe400078cc0ff */
[----:B------:R-:W-:-:S04]  /*3060*/  @P2 F2FP.BF16.PACK_AB R205, RZ, R205 ;  /* 0x000000cdffcd223e */ /* 0x000fc800000010ff */
[----:B------:R-:W-:Y:S02]  /*3070*/  @P2 PRMT R198, R198, 0x5410, R205 ;  /* 0x00005410c6c62816 */ /* 0x000fe400000000cd */
[----:B------:R-:W-:-:S04]  /*3080*/  @P2 FSEL R205, R207, RZ, P6 ;  /* 0x000000ffcfcd2208 */ /* 0x000fc80003000000 */
[----:B------:R-:W-:-:S04]  /*3090*/  @P2 F2FP.BF16.PACK_AB R205, RZ, R205 ;  /* 0x000000cdffcd223e */ /* 0x000fc800000010ff */
[----:B------:R-:W-:Y:S01]  /*30a0*/  @P2 PRMT R199, R205, 0x7610, R199 ;  /* 0x00007610cdc72816 */ /* 0x000fe200000000c7 */
[----:B------:R-:W-:-:S05]  /*30b0*/  @P4 IMAD.WIDE.U32 R204, R3, R204, c[0x0][0x258] ;  /* 0x0000960003cc4625 */ /* 0x000fca00078e00cc */
[----:B------:R-:W-:Y:S04]  /*30c0*/  @P4 STG.E.128 [R204.64], R192 ;  /* 0x000000c0cc004986 */ /* 0x000fe8000c101d04 */
[----:B------:R1:W-:Y:S01]  /*30d0*/  @P4 STG.E.128 [R204.64+0x10], R200 ;  /* 0x000010c8cc004986 */ /* 0x0003e2000c101d04 */
[----:B------:R-:W-:-:S04]  /*30e0*/  LOP3.LUT P4, RZ, R13, 0xff, RZ, 0xc0, !PT ;  /* 0x000000ff0dff7812 */ /* 0x000fc8000788c0ff */
[----:B-1----:R-:W-:Y:S02]  /*30f0*/  FSEL R204, R206, RZ, P4 ;  /* 0x000000ffcecc7208 */ /* 0x002fe40002000000 */
[----:B------:R-:W-:-:S04]  /*3100*/  LOP3.LUT P4, RZ, R13, 0xff00, RZ, 0xc0, !PT ;  /* 0x0000ff000dff7812 */ /* 0x000fc8000788c0ff */
[----:B------:R-:W-:Y:S02]  /*3110*/  FSEL R206, R215, RZ, P4 ;  /* 0x000000ffd7ce7208 */ /* 0x000fe40002000000 */
[----:B------:R-:W-:Y:S02]  /*3120*/  LOP3.LUT P4, RZ, R12, 0xff0000, RZ, 0xc0, !PT ;  /* 0x00ff00000cff7812 */ /* 0x000fe4000788c0ff */
[----:B------:R-:W-:Y:S02]  /*3130*/  F2FP.BF16.PACK_AB R206, R206, R204 ;  /* 0x000000cccece723e */ /* 0x000fe400000010ff */
[----:B------:R-:W-:Y:S01]  /*3140*/  FSEL R204, R209, RZ, P3 ;  /* 0x000000ffd1cc7208 */ /* 0x000fe20001800000 */
[----:B------:R-:W-:Y:S01]  /*3150*/  HFMA2.MMA R209, -RZ, RZ, 0, 9.5367431640625e-07 ;  /* 0x00000010ffd17435 */ /* 0x000fe200000001ff */
[----:B------:R-:W-:Y:S02]  /*3160*/  FSEL R205, R213, RZ, P4 ;  /* 0x000000ffd5cd7208 */ /* 0x000fe40002000000 */
[----:B------:R-:W-:Y:S01]  /*3170*/  F2FP.BF16.PACK_AB R204, R204, R212 ;  /* 0x000000d4cccc723e */ /* 0x000fe200000010ff */
[----:B------:R-:W-:Y:S01]  /*3180*/  FMUL.FTZ R212, R208, c[0x0][0x1e8] ;  /* 0x00007a00d0d47a20 */ /* 0x000fe20000410000 */
[----:B------:R-:W-:-:S02]  /*3190*/  LOP3.LUT P3, RZ, R13, 0xff0000, RZ, 0xc0, !PT ;  /* 0x00ff00000dff7812 */ /* 0x000fc4000786c0ff */
[----:B------:R-:W-:Y:S02]  /*31a0*/  LOP3.LUT P4, RZ, R13, 0xff000000, RZ, 0xc0, !PT ;  /* 0xff0000000dff7812 */ /* 0x000fe4000788c0ff */
[----:B------:R-:W-:Y:S02]  /*31b0*/  FSEL R207, R207, RZ, P3 ;  /* 0x000000ffcfcf7208 */ /* 0x000fe40001800000 */
[----:B------:R-:W-:Y:S02]  /*31c0*/  FSEL R208, R212, RZ, P4 ;  /* 0x000000ffd4d07208 */ /* 0x000fe40002000000 */
[----:B------:R-:W-:Y:S02]  /*31d0*/  @P2 LOP3.LUT P3, RZ, R15, 0xff000000, RZ, 0xc0, !PT ;  /* 0xff0000000fff2812 */ /* 0x000fe4000786c0ff */
[----:B------:R-:W-:Y:S01]  /*31e0*/  F2FP.BF16.PACK_AB R207, R208, R207 ;  /* 0x000000cfd0cf723e */ /* 0x000fe200000010ff */
[----:B------:R-:W-:Y:S01]  /*31f0*/  IMAD.WIDE.U32 R208, R3, R209, c[0x0][0x248] ;  /* 0x0000920003d07625 */ /* 0x000fe200078e00d1 */
[----:B------:R-:W-:-:S02]  /*3200*/  F2FP.BF16.PACK_AB R205, R214, R205 ;  /* 0x000000cdd6cd723e */ /* 0x000fc400000010ff */
        /* <DEDUP_REMOVED lines=8> */
.L_x_822:
[----:B------:R-:W-:Y:S05]  /*3290*/  BSYNC B0 ;  /* 0x0000000000007941 */ /* 0x000fea0003800000 */
.L_x_821:
[----:B-1----:R-:W1:Y:S01]  /*32a0*/  S2R R204, SR_TID.X ;  /* 0x0000000000cc7919 */ /* 0x002e620000002100 */
[----:B------:R-:W-:Y:S01]  /*32b0*/  BSSY B0, `(.L_x_823) ;  /* 0x0000083000007945 */ /* 0x000fe20003800000 */
[----:B-1----:R-:W-:Y:S02]  /*32c0*/  LOP3.LUT R205, R204, 0x7f, RZ, 0xc, !PT ;  /* 0x0000007fcccd7812 */ /* 0x002fe400078e0cff */
[----:B------:R-:W-:-:S04]  /*32d0*/  MOV R204, c[0x0][0x168] ;  /* 0x00005a0000cc7a02 */ /* 0x000fc80000000f00 */
[----:B------:R-:W-:-:S04]  /*32e0*/  SHF.R.S32.HI R204, RZ, 0x1f, R204 ;  /* 0x0000001fffcc7819 */ /* 0x000fc800000114cc */
[----:B------:R-:W-:-:S04]  /*32f0*/  LEA.HI R204, R204, c[0x0][0x168], RZ, 0x3 ;  /* 0x00005a00cccc7a11 */ /* 0x000fc800078f18ff */
[----:B------:R-:W-:-:S04]  /*3300*/  LEA.HI.SX32 R204, R204, R205, 0x1d ;  /* 0x000000cdcccc7211 */ /* 0x000fc800078feaff */
[----:B------:R-:W-:-:S13]  /*3310*/  ISETP.GE.U32.AND P2, PT, R204, 0x180, PT ;  /* 0x00000180cc00780c */ /* 0x000fda0003f46070 */
[----:B------:R-:W-:Y:S05]  /*3320*/  @!P2 BRA `(.L_x_824) ;  /* 0x000007b00000a947 */ /* 0x000fea0003800000 */
[----:B------:R-:W2:Y:S04]  /*3330*/  LDL R212, [R1+0x24] ;  /* 0x0000240001d47983 */ /* 0x000ea80000100800 */
[----:B------:R-:W3:Y:S04]  /*3340*/  LDL R208, [R1+0x10] ;  /* 0x0000100001d07983 */ /* 0x000ee80000100800 */
[----:B------:R-:W4:Y:S01]  /*3350*/  LDL R206, [R1+0xc] ;  /* 0x00000c0001ce7983 */ /* 0x000f220000100800 */
[----:B------:R-:W-:Y:S02]  /*3360*/  ISETP.NE.U32.AND P2, PT, RZ, c[0x0][0x250], PT ;  /* 0x00009400ff007a0c */ /* 0x000fe40003f45070 */
[----:B------:R-:W-:-:S02]  /*3370*/  ISETP.NE.AND P3, PT, R216, RZ, PT ;  /* 0x000000ffd800720c */ /* 0x000fc40003f65270 */
[----:B------:R-:W-:Y:S02]  /*3380*/  ISETP.NE.AND.EX P2, PT, RZ, c[0x0][0x254], PT, P2 ;  /* 0x00009500ff007a0c */ /* 0x000fe40003f45320 */
[----:B------:R-:W-:Y:S02]  /*3390*/  ISETP.NE.U32.AND P5, PT, RZ, c[0x0][0x218], PT ;  /* 0x00008600ff007a0c */ /* 0x000fe40003fa5070 */
[----:B------:R-:W-:Y:S02]  /*33a0*/  FSEL R204, R210, RZ, !P3 ;  /* 0x000000ffd2cc7208 */ /* 0x000fe40005800000 */
[----:B------:R-:W-:Y:S02]  /*33b0*/  ISETP.NE.AND.EX P5, PT, RZ, c[0x0][0x21c], PT, P5 ;  /* 0x00008700ff007a0c */ /* 0x000fe40003fa5350 */
[----:B------:R-:W-:Y:S01]  /*33c0*/  ISETP.NE.U32.AND P4, PT, RZ, c[0x0][0x258], PT ;  /* 0x00009600ff007a0c */ /* 0x000fe20003f85070 */
[-CC-:B------:R-:W-:Y:S02]  /*33d0*/  FFMA.FTZ R209, R233, R211.reuse, R204.reuse ;  /* 0x000000d3e9d17223 */ /* 0x180fe400000100cc */
[----:B------:R-:W-:Y:S01]  /*33e0*/  FFMA.FTZ R207, R229, R211, R204 ;  /* 0x000000d3e5cf7223 */ /* 0x000fe200000100cc */
[----:B------:R-:W-:Y:S01]  /*33f0*/  ISETP.NE.AND.EX P4, PT, RZ, c[0x0][0x25c], PT, P4 ;  /* 0x00009700ff007a0c */ /* 0x000fe20003f85340 */
[----:B------:R-:W-:Y:S01]  /*3400*/  @P2 IMAD.MOV.U32 R205, RZ, RZ, R20 ;  /* 0x000000ffffcd2224 */ /* 0x000fe200078e0014 */
[----:B------:R-:W-:-:S04]  /*3410*/  @P2 LOP3.LUT P6, RZ, R20, 0xff000000, RZ, 0xc0, !PT ;  /* 0xff00000014ff2812 */ /* 0x000fc800078cc0ff */
[----:B------:R-:W-:Y:S01]  /*3420*/  @P2 LOP3.LUT P3, RZ, R205, 0xff, RZ, 0xc0, !PT ;  /* 0x000000ffcdff2812 */ /* 0x000fe2000786c0ff */
[----:B------:R-:W-:Y:S02]  /*3430*/  FFMA.FTZ R205, R228, R211, R204 ;  /* 0x000000d3e4cd7223 */ /* 0x000fe400000100cc */
[----:B--2---:R-:W-:-:S04]  /*3440*/  FADD.FTZ R209, R212, -R209 ;  /* 0x800000d1d4d17221 */ /* 0x004fc80000010000 */
[----:B-----5:R-:W-:Y:S02]  /*3450*/  FMUL.FTZ R209, R2, R209 ;  /* 0x000000d102d17220 */ /* 0x020fe40000410000 */
[----:B---3--:R-:W-:Y:S02]  /*3460*/  FADD.FTZ R207, R208, -R207 ;  /* 0x800000cfd0cf7221 */ /* 0x008fe40000010000 */
[----:B------:R-:W-:Y:S02]  /*3470*/  @P5 FADD.FTZ R209, R44, R209 ;  /* 0x000000d12cd15221 */ /* 0x000fe40000010000 */
[----:B------:R-:W-:Y:S02]  /*3480*/  FMUL.FTZ R208, R2, R207 ;  /* 0x000000cf02d07220 */ /* 0x000fe40000410000 */
[----:B----4-:R-:W-:Y:S01]  /*3490*/  FADD.FTZ R205, R206, -R205 ;  /* 0x800000cdcecd7221 */ /* 0x010fe20000010000 */
[----:B------:R-:W-:Y:S01]  /*34a0*/  SEL R192, R209, R192, P4 ;  /* 0x000000c0d1c07207 */ /* 0x000fe20002000000 */
[----:B------:R-:W-:-:S02]  /*34b0*/  @P5 FADD.FTZ R208, R45, R208 ;  /* 0x000000d02dd05221 */ /* 0x000fc40000010000 */
[----:B------:R-:W-:Y:S02]  /*34c0*/  FMUL.FTZ R210, R2, R205 ;  /* 0x000000cd02d27220 */ /* 0x000fe40000410000 */
[----:B------:R-:W-:Y:S01]  /*34d0*/  FMUL.FTZ R209, R209, c[0x0][0x1e8] ;  /* 0x00007a00d1d17a20 */ /* 0x000fe20000410000 */
[----:B------:R-:W-:Y:S01]  /*34e0*/  SEL R193, R208, R193, P4 ;  /* 0x000000c1d0c17207 */ /* 0x000fe20002000000 */
[----:B------:R-:W-:Y:S02]  /*34f0*/  @P5 FADD.FTZ R210, R46, R210 ;  /* 0x000000d22ed25221 */ /* 0x000fe40000010000 */
[----:B------:R-:W-:Y:S01]  /*3500*/  FMUL.FTZ R208, R208, c[0x0][0x1e8] ;  /* 0x00007a00d0d07a20 */ /* 0x000fe20000410000 */
[----:B------:R-:W-:Y:S01]  /*3510*/  @P2 FSEL R205, R209, RZ, P3 ;  /* 0x000000ffd1cd2208 */ /* 0x000fe20001800000 */
[----:B------:R-:W-:Y:S01]  /*3520*/  FFMA.FTZ R207, R222, R211, R204 ;  /* 0x000000d3decf7223 */ /* 0x000fe200000100cc */
[----:B------:R-:W-:Y:S02]  /*3530*/  @P2 LOP3.LUT P3, RZ, R20, 0xff00, RZ, 0xc0, !PT ;  /* 0x0000ff0014ff2812 */ /* 0x000fe4000786c0ff */
[C---:B------:R-:W-:Y:S01]  /*3540*/  SEL R194, R210.reuse, R194, P4 ;  /* 0x000000c2d2c27207 */ /* 0x040fe20002000000 */
[----:B------:R-:W-:Y:S01]  /*3550*/  FMUL.FTZ R210, R210, c[0x0][0x1e8] ;  /* 0x00007a00d2d27a20 */ /* 0x000fe20000410000 */
[----:B------:R-:W-:Y:S01]  /*3560*/  @P2 F2FP.BF16.PACK_AB R205, RZ, R205 ;  /* 0x000000cdffcd223e */ /* 0x000fe200000010ff */
[----:B------:R-:W-:Y:S01]  /*3570*/  FADD.FTZ R207, R251, -R207 ;  /* 0x800000cffbcf7221 */ /* 0x000fe20000010000 */
[----:B------:R-:W-:-:S02]  /*3580*/  @P2 FSEL R206, R208, RZ, P3 ;  /* 0x000000ffd0ce2208 */ /* 0x000fc40001800000 */
[----:B------:R-:W-:Y:S01]  /*3590*/  @P2 LOP3.LUT P3, RZ, R20, 0xff0000, RZ, 0xc0, !PT ;  /* 0x00ff000014ff2812 */ /* 0x000fe2000786c0ff */
[----:B------:R-:W-:Y:S01]  /*35a0*/  FMUL.FTZ R207, R2, R207 ;  /* 0x000000cf02cf7220 */ /* 0x000fe20000410000 */
[----:B------:R-:W-:Y:S02]  /*35b0*/  @P2 PRMT R196, R205, 0x7610, R196 ;  /* 0x00007610cdc42816 */ /* 0x000fe400000000c4 */
[----:B------:R-:W-:Y:S01]  /*35c0*/  @P2 FSEL R205, R210, RZ, P3 ;  /* 0x000000ffd2cd2208 */ /* 0x000fe20001800000 */
[----:B------:R-:W-:Y:S01]  /*35d0*/  @P5 FADD.FTZ R207, R47, R207 ;  /* 0x000000cf2fcf5221 */ /* 0x000fe20000010000 */
[----:B------:R-:W-:Y:S02]  /*35e0*/  @P2 F2FP.BF16.PACK_AB R206, RZ, R206 ;  /* 0x000000ceffce223e */ /* 0x000fe400000010ff */
[----:B------:R-:W-:Y:S01]  /*35f0*/  @P2 F2FP.BF16.PACK_AB R205, RZ, R205 ;  /* 0x000000cdffcd223e */ /* 0x000fe200000010ff */
[----:B------:R-:W-:Y:S01]  /*3600*/  FMUL.FTZ R212, R207, c[0x0][0x1e8] ;  /* 0x00007a00cfd47a20 */ /* 0x000fe20000410000 */
[----:B------:R-:W-:-:S02]  /*3610*/  @P2 PRMT R196, R196, 0x5410, R206 ;  /* 0x00005410c4c42816 */ /* 0x000fc400000000ce */
[----:B------:R-:W-:Y:S02]  /*3620*/  @P2 PRMT R197, R205, 0x7610, R197 ;  /* 0x00007610cdc52816 */ /* 0x000fe400000000c5 */
[----:B------:R-:W-:Y:S02]  /*3630*/  MOV R205, R22 ;  /* 0x0000001600cd7202 */ /* 0x000fe40000000f00 */
[----:B------:R-:W-:Y:S02]  /*3640*/  SEL R195, R207, R195, P4 ;  /* 0x000000c3cfc37207 */ /* 0x000fe40002000000 */
[----:B------:R-:W-:Y:S02]  /*3650*/  LOP3.LUT P3, RZ, R205, 0xff, RZ, 0xc0, !PT ;  /* 0x000000ffcdff7812 */ /* 0x000fe4000786c0ff */
[----:B------:R-:W-:Y:S02]  /*3660*/  @P2 FSEL R205, R212, RZ, P6 ;  /* 0x000000ffd4cd2208 */ /* 0x000fe40003000000 */
[----:B------:R-:W-:-:S02]  /*3670*/  @P2 LOP3.LUT P6, RZ, R21, 0xff, RZ, 0xc0, !PT ;  /* 0x000000ff15ff2812 */ /* 0x000fc400078cc0ff */
        /* <DEDUP_REMOVED lines=27> */
[----:B------:R-:W-:Y:S01]  /*3830*/  FMUL.FTZ R2, R2, R204 ;  /* 0x000000cc02027220 */ /* 0x000fe20000410000 */
[----:B------:R-:W-:Y:S01]  /*3840*/  @P4 MOV R204, 0x20 ;  /* 0x0000002000cc4802 */ /* 0x000fe20000000f00 */
[----:B------:R-:W-:-:S02]  /*3850*/  @P5 FADD.FTZ R205, R42, R205 ;  /* 0x000000cd2acd5221 */ /* 0x000fc40000010000 */
[----:B------:R-:W-:Y:S01]  /*3860*/  @P5 FADD.FTZ R2, R43, R2 ;  /* 0x000000022b025221 */ /* 0x000fe20000010000 */
[----:B------:R-:W-:Y:S01]  /*3870*/  LOP3.LUT P5, RZ, R22, 0xff000000, RZ, 0xc0, !PT ;  /* 0xff00000016ff7812 */ /* 0x000fe200078ac0ff */
[C---:B------:R-:W-:Y:S01]  /*3880*/  FMUL.FTZ R207, R205.reuse, c[0x0][0x1e8] ;  /* 0x00007a00cdcf7a20 */ /* 0x040fe20000410000 */
[----:B------:R-:W-:Y:S02]  /*3890*/  SEL R202, R205, R202, P4 ;  /* 0x000000cacdca7207 */ /* 0x000fe40002000000 */
[C---:B------:R-:W-:Y:S01]  /*38a0*/  SEL R203, R2.reuse, R203, P4 ;  /* 0x000000cb02cb7207 */ /* 0x040fe20002000000 */
[----:B------:R-:W-:Y:S01]  /*38b0*/  FMUL.FTZ R2, R2, c[0x0][0x1e8] ;  /* 0x00007a0002027a20 */ /* 0x000fe20000410000 */
[----:B------:R-:W-:Y:S02]  /*38c0*/  @P2 FSEL R205, R207, RZ, P6 ;  /* 0x000000ffcfcd2208 */ /* 0x000fe40003000000 */
[----:B------:R-:W-:Y:S02]  /*38d0*/  FSEL R212, R212, RZ, P5 ;  /* 0x000000ffd4d47208 */ /* 0x000fe40002800000 */
[----:B------:R-:W-:-:S04]  /*38e0*/  @P2 F2FP.BF16.PACK_AB R205, RZ, R205 ;  /* 0x000000cdffcd223e */ /* 0x000fc800000010ff */
[----:B------:R-:W-:Y:S01]  /*38f0*/  @P2 PRMT R199, R205, 0x7610, R199 ;  /* 0x00007610cdc72816 */ /* 0x000fe200000000c7 */
        /* <DEDUP_REMOVED lines=10> */
[----:B------:R-:W-:Y:S01]  /*39a0*/  HFMA2.MMA R209, -RZ, RZ, 0, 9.5367431640625e-07 ;  /* 0x00000010ffd17435 */ /* 0x000fe200000001ff */
[----:B------:R-:W-:Y:S02]  /*39b0*/  LOP3.LUT P3, RZ, R22, 0xff00, RZ, 0xc0, !PT ;  /* 0x0000ff0016ff7812 */ /* 0x000fe4000786c0ff */
[----:B------:R-:W-:-:S02]  /*39c0*/  FSEL R205, R210, RZ, P4 ;  /* 0x000000ffd2cd7208 */ /* 0x000fc40002000000 */
[----:B------:R-:W-:Y:S02]  /*39d0*/  FSEL R208, R208, RZ, P3 ;  /* 0x000000ffd0d07208 */ /* 0x000fe40001800000 */
[C---:B------:R-:W-:Y:S02]  /*39e0*/  LOP3.LUT P3, RZ, R23.reuse, 0xff0000, RZ, 0xc0, !PT ;  /* 0x00ff000017ff7812 */ /* 0x040fe4000786c0ff */
[----:B------:R-:W-:Y:S02]  /*39f0*/  LOP3.LUT P4, RZ, R23, 0xff000000, RZ, 0xc0, !PT ;  /* 0xff00000017ff7812 */ /* 0x000fe4000788c0ff */
[----:B------:R-:W-:Y:S02]  /*3a00*/  FSEL R207, R207, RZ, P3 ;  /* 0x000000ffcfcf7208 */ /* 0x000fe40001800000 */
[----:B------:R-:W-:Y:S02]  /*3a10*/  @P2 LOP3.LUT P3, RZ, R21, 0xff000000, RZ, 0xc0, !PT ;  /* 0xff00000015ff2812 */ /* 0x000fe4000786c0ff */
[----:B------:R-:W-:-:S02]  /*3a20*/  F2FP.BF16.PACK_AB R204, R208, R204 ;  /* 0x000000ccd0cc723e */ /* 0x000fc400000010ff */
[C---:B------:R-:W-:Y:S02]  /*3a30*/  @P2 FSEL R210, R2.reuse, RZ, P3 ;  /* 0x000000ff02d22208 */ /* 0x040fe40001800000 */
[----:B------:R-:W-:Y:S02]  /*3a40*/  FSEL R208, R2, RZ, P4 ;  /* 0x000000ff02d07208 */ /* 0x000fe40002000000 */
[C---:B------:R-:W-:Y:S02]  /*3a50*/  @P2 LEA R2, P3, R3.reuse, c[0x0][0x250], 0x4 ;  /* 0x0000940003022a11 */ /* 0x040fe400078620ff */
[----:B------:R-:W-:Y:S02]  /*3a60*/  @P2 F2FP.BF16.PACK_AB R210, RZ, R210 ;  /* 0x000000d2ffd2223e */ /* 0x000fe400000010ff */
[----:B------:R-:W-:Y:S01]  /*3a70*/  F2FP.BF16.PACK_AB R207, R208, R207 ;  /* 0x000000cfd0cf723e */ /* 0x000fe200000010ff */
[----:B------:R-:W-:Y:S01]  /*3a80*/  IMAD.WIDE.U32 R208, R3, R209, c[0x0][0x248] ;  /* 0x0000920003d07625 */ /* 0x000fe200078e00d1 */
[----:B------:R-:W-:-:S02]  /*3a90*/  F2FP.BF16.PACK_AB R205, R212, R205 ;  /* 0x000000cdd4cd723e */ /* 0x000fc400000010ff */
[----:B------:R-:W-:Y:S02]  /*3aa0*/  @P2 LEA.HI.X R3, R3, c[0x0][0x254], RZ, 0x4, P3 ;  /* 0x0000950003032a11 */ /* 0x000fe400018f24ff */
[----:B------:R-:W-:Y:S01]  /*3ab0*/  @P2 PRMT R199, R199, 0x5410, R210 ;  /* 0x00005410c7c72816 */ /* 0x000fe200000000d2 */
[----:B------:R1:W-:Y:S04]  /*3ac0*/  STG.E.128 [R208.64], R204 ;  /* 0x000000ccd0007986 */ /* 0x0003e8000c101d04 */
[----:B------:R1:W-:Y:S02]  /*3ad0*/  @P2 STG.E.128 [R2.64], R196 ;  /* 0x000000c402002986 */ /* 0x0003e4000c101d04 */
.L_x_824:
[----:B------:R-:W-:Y:S05]  /*3ae0*/  BSYNC B0 ;  /* 0x0000000000007941 */ /* 0x000fea0003800000 */
.L_x_823:
[----:B-1---5:R-:W2:Y:S01]  /*3af0*/  LDL.LU R2, [R1+0x2c] ;  /* 0x00002c0001027983 */ /* 0x022ea20000300800 */
[----:B------:R-:W-:-:S04]  /*3b00*/  IADD3 R0, R0, c[0x0][0x160], RZ ;  /* 0x0000580000007a10 */ /* 0x000fc80007ffe0ff */
[----:B------:R-:W-:Y:S02]  /*3b10*/  ISETP.GE.AND P2, PT, R0, c[0x0][0x164], PT ;  /* 0x0000590000007a0c */ /* 0x000fe40003f46270 */
[----:B--2---:R-:W-:-:S04]  /*3b20*/  LOP3.LUT P3, RZ, R2, 0xff, RZ, 0xc0, !PT ;  /* 0x000000ff02ff7812 */ /* 0x004fc8000786c0ff */
[----:B------:R-:W-:-:S05]  /*3b30*/  SEL R2, RZ, 0x1, P3 ;  /* 0x00000001ff027807 */ /* 0x000fca0001800000 */
[----:B------:R1:W-:Y:S02]  /*3b40*/  STL.S16 [R1+0x2c], R2 ;  /* 0x00002c0201007387 */ /* 0x0003e40000100600 */
[----:B01----:R-:W-:Y:S01]  /*3b50*/  @P2 CALL.REL.NOINC `(.L_x_810) ;  /* 0x0000001000002944 */ /* 0x003fe20003c00000 */
[----:B------:R-:W-:Y:S05]  /*3b60*/  BRA `(.L_x_825) ;  /* 0xffffca4000007947 */ /* 0x000fea000383ffff */
.L_x_810:
        /* <DEDUP_REMOVED lines=22> */
.L_x_827:
[----:B------:R-:W-:Y:S05]  /*3cd0*/  BSYNC B0 ;  /* 0x0000000000007941 */ /* 0x000fea0003800000 */
.L_x_826:
        /* <DEDUP_REMOVED lines=16> */
.L_x_829:
[----:B------:R-:W-:Y:S05]  /*3de0*/  BSYNC B0 ;  /* 0x0000000000007941 */ /* 0x000fea0003800000 */
.L_x_828:
[----:B0-----:R-:W0:Y:S02]  /*3df0*/  S2R R2, SR_TID.X ;  /* 0x0000000000027919 */ /* 0x001e240000002100 */
[----:B0-----:R-:W-:Y:S01]  /*3e00*/  LOP3.LUT R3, R2, 0x7f, RZ, 0xc, !PT ;  /* 0x0000007f02037812 */ /* 0x001fe200078e0cff */
[----:B------:R-:W-:-:S05]  /*3e10*/  IMAD.MOV.U32 R2, RZ, RZ, c[0x0][0x168] ;  /* 0x00005a00ff027624 */ /* 0x000fca00078e00ff */
[----:B------:R-:W-:-:S04]  /*3e20*/  SHF.R.S32.HI R2, RZ, 0x1f, R2 ;  /* 0x0000001fff027819 */ /* 0x000fc80000011402 */
[----:B------:R-:W-:-:S04]  /*3e30*/  LEA.HI R2, R2, c[0x0][0x168], RZ, 0x3 ;  /* 0x00005a0002027a11 */ /* 0x000fc800078f18ff */
[----:B------:R-:W-:-:S04]  /*3e40*/  LEA.HI.SX32 R2, R2, R3, 0x1d ;  /* 0x0000000302027211 */ /* 0x000fc800078feaff */
[----:B------:R-:W-:-:S13]  /*3e50*/  ISETP.GE.U32.AND P0, PT, R2, 0x180, PT ;  /* 0x000001800200780c */ /* 0x000fda0003f06070 */
[----:B------:R-:W-:Y:S05]  /*3e60*/  @!P0 EXIT ;  /* 0x000000000000894d */ /* 0x000fea0003800000 */
[----:B------:R-:W-:-:S05]  /*3e70*/  MOV R9, 0x20 ;  /* 0x0000002000097802 */ /* 0x000fca0000000f00 */
        /* <DEDUP_REMOVED lines=13> */
.L_x_817:
[----:B------:R-:W-:Y:S01]  /*3f50*/  HFMA2.MMA R206, -RZ, RZ, 0, 9.5367431640625e-07 ;  /* 0x00000010ffce7435 */ /* 0x000fe200000001ff */
[----:B------:R-:W-:-:S02]  /*3f60*/  MOV R205, R236 ;  /* 0x000000ec00cd7202 */ /* 0x000fc40000000f00 */
[----:B------:R-:W-:Y:S02]  /*3f70*/  MOV R213, 0x1f ;  /* 0x0000001f00d57802 */ /* 0x000fe40000000f00 */
[----:B------:R-:W-:Y:S02]  /*3f80*/  MOV R212, 0xffffffff ;  /* 0xffffffff00d47802 */ /* 0x000fe40000000f00 */
[----:B------:R-:W-:Y:S02]  /*3f90*/  MOV R204, 0x3fb0 ;  /* 0x00003fb000cc7802 */ /* 0x000fe40000000f00 */
[----:B-----5:R-:W-:Y:S05]  /*3fa0*/  CALL.REL.NOINC `($__internal_52_$__cuda_sm70_shflsync_down_p) ;  /* 0x0000046000007944 */ /* 0x020fea0003c00000 */
[----:B-1----:R-:W-:Y:S01]  /*3fb0*/  IMAD.MOV.U32 R207, RZ, RZ, R206 ;  /* 0x000000ffffcf7224 */ /* 0x002fe200078e00ce */
[----:B------:R-:W-:Y:S05]  /*3fc0*/  BRA `(.L_x_830) ;  /* 0xffffe07000007947 */ /* 0x000fea000383ffff */
.L_x_818:
[----:B------:R-:W-:Y:S01]  /*3fd0*/  HFMA2.MMA R206, -RZ, RZ, 0, 9.5367431640625e-07 ;  /* 0x00000010ffce7435 */ /* 0x000fe200000001ff */
[----:B------:R-:W-:Y:S02]  /*3fe0*/  MOV R205, R235 ;  /* 0x000000eb00cd7202 */ /* 0x000fe40000000f00 */
[----:B------:R-:W-:Y:S02]  /*3ff0*/  MOV R213, 0x1f ;  /* 0x0000001f00d57802 */ /* 0x000fe40000000f00 */
[----:B------:R-:W-:-:S02]  /*4000*/  MOV R212, 0xffffffff ;  /* 0xffffffff00d47802 */ /* 0x000fc40000000f00 */
[----:B------:R-:W-:Y:S02]  /*4010*/  MOV R204, 0x4030 ;  /* 0x0000403000cc7802 */ /* 0x000fe40000000f00 */
[----:B01---5:R-:W-:Y:S05]  /*4020*/  CALL.REL.NOINC `($__internal_52_$__cuda_sm70_shflsync_down_p) ;  /* 0x000003e000007944 */ /* 0x023fea0003c00000 */
[----:B------:R-:W-:Y:S01]  /*4030*/  FADD.FTZ R236, R207, R236 ;  /* 0x000000eccfec7221 */ /* 0x000fe20000010000 */
[----:B------:R-:W-:Y:S01]  /*4040*/  MOV R212, 0xffffffff ;  /* 0xffffffff00d47802 */ /* 0x000fe20000000f00 */
[----:B-1----:R-:W-:Y:S01]  /*4050*/  FADD.FTZ R235, R235, R206 ;  /* 0x000000ceebeb7221 */ /* 0x002fe20000010000 */
[----:B------:R-:W-:Y:S01]  /*4060*/  HFMA2.MMA R206, -RZ, RZ, 0, 4.76837158203125e-07 ;  /* 0x00000008ffce7435 */ /* 0x000fe200000001ff */
[----:B------:R-:W-:Y:S01]  /*4070*/  IMAD.MOV.U32 R213, RZ, RZ, 0x1f ;  /* 0x0000001fffd57424 */ /* 0x000fe200078e00ff */
[----:B------:R-:W-:Y:S02]  /*4080*/  MOV R205, R236 ;  /* 0x000000ec00cd7202 */ /* 0x000fe40000000f00 */
[----:B------:R-:W-:Y:S02]  /*4090*/  MOV R204, 0x40b0 ;  /* 0x000040b000cc7802 */ /* 0x000fe40000000f00 */
[----:B------:R-:W-:Y:S05]  /*40a0*/  CALL.REL.NOINC `($__internal_52_$__cuda_sm70_shflsync_down_p) ;  /* 0x0000036000007944 */ /* 0x000fea0003c00000 */
[----:B-1----:R-:W-:Y:S01]  /*40b0*/  MOV R207, R206 ;  /* 0x000000ce00cf7202 */ /* 0x002fe20000000f00 */
[----:B------:R-:W-:Y:S01]  /*40c0*/  HFMA2.MMA R206, -RZ, RZ, 0, 4.76837158203125e-07 ;  /* 0x00000008ffce7435 */ /* 0x000fe200000001ff */
[----:B------:R-:W-:Y:S01]  /*40d0*/  MOV R205, R235 ;  /* 0x000000eb00cd7202 */ /* 0x000fe20000000f00 */
[----:B------:R-:W-:Y:S01]  /*40e0*/  IMAD.MOV.U32 R213, RZ, RZ, 0x1f ;  /* 0x0000001fffd57424 */ /* 0x000fe200078e00ff */
[----:B------:R-:W-:-:S02]  /*40f0*/  MOV R212, 0xffffffff ;  /* 0xffffffff00d47802 */ /* 0x000fc40000000f00 */
[----:B------:R-:W-:Y:S02]  /*4100*/  MOV R204, 0x4120 ;  /* 0x0000412000cc7802 */ /* 0x000fe40000000f00 */
[----:B------:R-:W-:Y:S05]  /*4110*/  CALL.REL.NOINC `($__internal_52_$__cuda_sm70_shflsync_down_p) ;  /* 0x000002f000007944 */ /* 0x000fea0003c00000 */
[----:B------:R-:W-:Y:S01]  /*4120*/  FADD.FTZ R236, R207, R236 ;  /* 0x000000eccfec7221 */ /* 0x000fe20000010000 */
[----:B------:R-:W-:Y:S01]  /*4130*/  MOV R213, 0x1f ;  /* 0x0000001f00d57802 */ /* 0x000fe20000000f00 */
[----:B-1----:R-:W-:Y:S01]  /*4140*/  FADD.FTZ R235, R235, R206 ;  /* 0x000000ceebeb7221 */ /* 0x002fe20000010000 */
[----:B------:R-:W-:Y:S01]  /*4150*/  HFMA2.MMA R206, -RZ, RZ, 0, 2.384185791015625e-07 ;  /* 0x00000004ffce7435 */ /* 0x000fe200000001ff */
[----:B------:R-:W-:Y:S02]  /*4160*/  MOV R212, 0xffffffff ;  /* 0xffffffff00d47802 */ /* 0x000fe40000000f00 */
[----:B------:R-:W-:Y:S02]  /*4170*/  MOV R205, R236 ;  /* 0x000000ec00cd7202 */ /* 0x000fe40000000f00 */
[----:B------:R-:W-:Y:S02]  /*4180*/  MOV R204, 0x41a0 ;  /* 0x000041a000cc7802 */ /* 0x000fe40000000f00 */
[----:B------:R-:W-:Y:S05]  /*4190*/  CALL.REL.NOINC `($__internal_52_$__cuda_sm70_shflsync_down_p) ;  /* 0x0000027000007944 */ /* 0x000fea0003c00000 */
[----:B-1----:R-:W-:Y:S01]  /*41a0*/  IMAD.MOV.U32 R207, RZ, RZ, R206 ;  /* 0x000000ffffcf7224 */ /* 0x002fe200078e00ce */
[----:B------:R-:W-:Y:S01]  /*41b0*/  HFMA2.MMA R206, -RZ, RZ, 0, 2.384185791015625e-07 ;  /* 0x00000004ffce7435 */ /* 0x000fe200000001ff */
[----:B------:R-:W-:-:S02]  /*41c0*/  MOV R205, R235 ;  /* 0x000000eb00cd7202 */ /* 0x000fc40000000f00 */
[----:B------:R-:W-:Y:S02]  /*41d0*/  MOV R213, 0x1f ;  /* 0x0000001f00d57802 */ /* 0x000fe40000000f00 */
[----:B------:R-:W-:Y:S02]  /*41e0*/  MOV R212, 0xffffffff ;  /* 0xffffffff00d47802 */ /* 0x000fe40000000f00 */
[----:B------:R-:W-:Y:S02]  /*41f0*/  MOV R204, 0x4210 ;  /* 0x0000421000cc7802 */ /* 0x000fe40000000f00 */
[----:B------:R-:W-:Y:S05]  /*4200*/  CALL.REL.NOINC `($__internal_52_$__cuda_sm70_shflsync_down_p) ;  /* 0x0000020000007944 */ /* 0x000fea0003c00000 */
[----:B------:R-:W-:Y:S01]  /*4210*/  FADD.FTZ R209, R207, R236 ;  /* 0x000000eccfd17221 */ /* 0x000fe20000010000 */
[----:B------:R-:W-:Y:S01]  /*4220*/  MOV R212, 0xffffffff ;  /* 0xffffffff00d47802 */ /* 0x000fe20000000f00 */
[----:B-1----:R-:W-:Y:S01]  /*4230*/  FADD.FTZ R207, R235, R206 ;  /* 0x000000ceebcf7221 */ /* 0x002fe20000010000 */
[----:B------:R-:W-:Y:S01]  /*4240*/  HFMA2.MMA R206, -RZ, RZ, 0, 1.1920928955078125e-07 ;  /* 0x00000002ffce7435 */ /* 0x000fe200000001ff */
[----:B------:R-:W-:Y:S01]  /*4250*/  IMAD.MOV.U32 R213, RZ, RZ, 0x1f ;  /* 0x0000001fffd57424 */ /* 0x000fe200078e00ff */
[----:B------:R-:W-:Y:S02]  /*4260*/  MOV R205, R209 ;  /* 0x000000d100cd7202 */ /* 0x000fe40000000f00 */
[----:B------:R-:W-:-:S02]  /*4270*/  MOV R204, 0x4290 ;  /* 0x0000429000cc7802 */ /* 0x000fc40000000f00 */
[----:B------:R-:W-:Y:S05]  /*4280*/  CALL.REL.NOINC `($__internal_52_$__cuda_sm70_shflsync_down_p) ;  /* 0x0000018000007944 */ /* 0x000fea0003c00000 */
[----:B-1----:R-:W-:Y:S01]  /*4290*/  MOV R210, R206 ;  /* 0x000000ce00d27202 */ /* 0x002fe20000000f00 */
[----:B------:R-:W-:Y:S01]  /*42a0*/  HFMA2.MMA R206, -RZ, RZ, 0, 1.1920928955078125e-07 ;  /* 0x00000002ffce7435 */ /* 0x000fe200000001ff */
        /* <DEDUP_REMOVED lines=8> */
[----:B------:R-:W-:Y:S01]  /*4330*/  HFMA2.MMA R206, -RZ, RZ, 0, 5.9604644775390625e-08 ;  /* 0x00000001ffce7435 */ /* 0x000fe200000001ff */
[----:B------:R-:W-:Y:S02]  /*4340*/  MOV R212, 0xffffffff ;  /* 0xffffffff00d47802 */ /* 0x000fe40000000f00 */
[----:B------:R-:W-:Y:S02]  /*4350*/  MOV R205, R209 ;  /* 0x000000d100cd7202 */ /* 0x000fe40000000f00 */
[----:B------:R-:W-:Y:S02]  /*4360*/  MOV R204, 0x4380 ;  /* 0x0000438000cc7802 */ /* 0x000fe40000000f00 */
[----:B------:R-:W-:Y:S05]  /*4370*/  CALL.REL.NOINC `($__internal_52_$__cuda_sm70_shflsync_down_p) ;  /* 0x0000009000007944 */ /* 0x000fea0003c00000 */
[----:B-1----:R-:W-:Y:S01]  /*4380*/  IMAD.MOV.U32 R210, RZ, RZ, R206 ;  /* 0x000000ffffd27224 */ /* 0x002fe200078e00ce */
[----:B------:R-:W-:Y:S01]  /*4390*/  HFMA2.MMA R206, -RZ, RZ, 0, 5.9604644775390625e-08 ;  /* 0x00000001ffce7435 */ /* 0x000fe200000001ff */
[----:B------:R-:W-:-:S02]  /*43a0*/  MOV R205, R207 ;  /* 0x000000cf00cd7202 */ /* 0x000fc40000000f00 */
[----:B------:R-:W-:Y:S02]  /*43b0*/  MOV R213, 0x1f ;  /* 0x0000001f00d57802 */ /* 0x000fe40000000f00 */
[----:B------:R-:W-:Y:S02]  /*43c0*/  MOV R212, 0xffffffff ;  /* 0xffffffff00d47802 */ /* 0x000fe40000000f00 */
[----:B------:R-:W-:Y:S02]  /*43d0*/  MOV R204, 0x43f0 ;  /* 0x000043f000cc7802 */ /* 0x000fe40000000f00 */
[----:B------:R-:W-:Y:S05]  /*43e0*/  CALL.REL.NOINC `($__internal_52_$__cuda_sm70_shflsync_down_p) ;  /* 0x0000002000007944 */ /* 0x000fea0003c00000 */
[----:B-1----:R-:W-:Y:S01]  /*43f0*/  MOV R205, R206 ;  /* 0x000000ce00cd7202 */ /* 0x002fe20000000f00 */
[----:B------:R-:W-:Y:S05]  /*4400*/  BRA `(.L_x_831) ;  /* 0xffffdd5000007947 */ /* 0x000fea000383ffff */
        .weak           $__internal_52_$__cuda_sm70_shflsync_down_p
        .type           $__internal_52_$__cuda_sm70_shflsync_down_p,@function
        .size           $__internal_52_$__cuda_sm70_shflsync_down_p,(.L_x_2070 - $__internal_52_$__cuda_sm70_shflsync_down_p)
$__internal_52_$__cuda_sm70_shflsync_down_p:
[----:B------:R-:W-:Y:S04]  /*4410*/  WARPSYNC R212 ;  /* 0x000000d400007348 */ /* 0x000fe80003800000 */
[----:B------:R0:W1:Y:S02]  /*4420*/  SHFL.DOWN PT, R206, R205, R206, R213 ;  /* 0x080000cecdce7389 */ /* 0x00006400000e00d5 */
[----:B0-----:R-:W-:-:S06]  /*4430*/  HFMA2.MMA R205, -RZ, RZ, 0, 0 ;  /* 0x00000000ffcd7435 */ /* 0x001fcc00000001ff */
[----:B------:R-:W-:Y:S05]  /*4440*/  RET.REL.NODEC R204 `(_ZN10layer_norm31ln_parallel_residual_bwd_kernelINS_13Kernel_traitsIf13__nv_bfloat16fS2_fjLj3072ELj1ELj1ELj4ELj16ENS_18Kernel_traits_baseILj3072EfS2_fS2_fjLj128EEEEELb1ELb0ELb0EEEvNS_9BwdParamsE) ;  /* 0xffffbbb0cc007950 */ /* 0x000fea0003c3ffff */
.L_x_832:
        /* <DEDUP_REMOVED lines=11> */
.L_x_2070:


//--------------------- .text._ZN10layer_norm31ln_parallel_residual_bwd_kernelINS_13Kernel_traitsIf13__nv_bfloat16fS2_fjLj3072ELj1ELj1ELj4ELj16ENS_18Kernel_traits_baseILj3072EfS2_fS2_fjLj128EEEEELb1ELb0ELb1EEEvNS_9BwdParamsE --------------------------
	.section	.text._ZN10layer_norm31ln_parallel_residual_bwd_kernelINS_13Kernel_traitsIf13__nv_bfloat16fS2_fjLj3072ELj1ELj1ELj4ELj16ENS_18Kernel_traits_baseILj3072EfS2_fS2_fjLj128EEEEELb1ELb0ELb1EEEvNS_9BwdParamsE,"ax",@progbits
	.sectioninfo	@"SHI_REGISTERS=255"
	.align	128
        .global         _ZN10layer_norm31ln_parallel_residual_bwd_kernelINS_13Kernel_traitsIf13__nv_bfloat16fS2_fjLj3072ELj1ELj1ELj4ELj16ENS_18Kernel_traits_baseILj3072EfS2_fS2_fjLj128EEEEELb1ELb0ELb1EEEvNS_9BwdParamsE
        .type           _ZN10layer_norm31ln_parallel_residual_bwd_kernelINS_13Kernel_traitsIf13__nv_bfloat16fS2_fjLj3072ELj1ELj1ELj4ELj16ENS_18Kernel_traits_baseILj3072EfS2_fS2_fjLj128EEEEELb1ELb0ELb1EEEvNS_9BwdParamsE,@function
        .size           _ZN10layer_norm31ln_parallel_residual_bwd_kernelINS_13Kernel_traitsIf13__nv_bfloat16fS2_fjLj3072ELj1ELj1ELj4ELj16ENS_18Kernel_traits_baseILj3072EfS2_fS2_fjLj128EEEEELb1ELb0ELb1EEEvNS_9BwdParamsE,(.L_x_2071 - _ZN10layer_norm31ln_parallel_residual_bwd_kernelINS_13Kernel_traitsIf13__nv_bfloat16fS2_fjLj3072ELj1ELj1ELj4ELj16ENS_18Kernel_traits_baseILj3072EfS2_fS2_fjLj128EEEEELb1ELb0ELb1EEEvNS_9BwdParamsE)
        .other          _ZN10layer_norm31ln_parallel_residual_bwd_kernelINS_13Kernel_traitsIf13__nv_bfloat16fS2_fjLj3072ELj1ELj1ELj4ELj16ENS_18Kernel_traits_baseILj3072EfS2_fS2_fjLj128EEEEELb1ELb0ELb1EEEvNS_9BwdParamsE,@"STO_CUDA_ENTRY STV_DEFAULT"
_ZN10layer_norm31ln_parallel_residual_bwd_kernelINS_13Kernel_traitsIf13__nv_bfloat16fS2_fjLj3072ELj1ELj1ELj4ELj16ENS_18Kernel_traits_baseILj3072EfS2_fS2_fjLj128EEEEELb1ELb0ELb1EEEvNS_9BwdParamsE:
.text._ZN10layer_norm31ln_parallel_residual_bwd_kernelINS_13Kernel_traitsIf13__nv_bfloat16fS2_fjLj3072ELj1ELj1ELj4ELj16ENS_18Kernel_traits_baseILj3072EfS2_fS2_fjLj128EEEEELb1ELb0ELb1EEEvNS_9BwdParamsE:
        /* <DEDUP_REMOVED lines=57> */
.L_x_833:
[----:B------:R0:W-:Y:S01]  /*0390*/  STL [R1+0x4], RZ ;  /* 0x000004ff01007387 */ /* 0x0001e20000100800 */
[----:B------:R-:W-:-:S03]  /*03a0*/  SHF.L.U32 R0, R0, 0x5, RZ ;  /* 0x0000000500007819 */ /* 0x000fc600000006ff */
[----:B------:R0:W-:Y:S01]  /*03b0*/  STL [R1], RZ ;  /* 0x000000ff01007387 */ /* 0x0001e20000100800 */
        /* <DEDUP_REMOVED lines=8> */
[----:B------:R-:W-:-:S02]  /*0440*/  HFMA2.MMA R205, -RZ, RZ, 0, 0 ;  /* 0x00000000ffcd7435 */ /* 0x000fc400000001ff */
[----:B------:R-:W-:Y:S01]  /*0450*/  HFMA2.MMA R0, -RZ, RZ, 0, 0 ;  /* 0x00000000ff007435 */ /* 0x000fe200000001ff */
[----:B------:R1:W5:Y:S01]  /*0460*/  LDG.E.128 R72, [R2.64+0x10] ;  /* 0x0000100402487981 */ /* 0x000362000c1e1d00 */
[----:B------:R-:W-:Y:S01]  /*0470*/  HFMA2.MMA R193, -RZ, RZ, 0, 0 ;  /* 0x00000000ffc17435 */ /* 0x000fe200000001ff */
[----:B------:R-:W-:Y:S01]  /*0480*/  MOV R252, RZ ;  /* 0x000000ff00fc7202 */ /* 0x000fe20000000f00 */
        /* <DEDUP_REMOVED lines=11> */
[----:B------:R-:W-:Y:S01]  /*0540*/  MOV R222, RZ ;  /* 0x000000ff00de7202 */ /* 0x000fe20000000f00 */
        /* <DEDUP_REMOVED lines=14> */
[----:B------:R-:W-:Y:S01]  /*0630*/  MOV R199, RZ ;  /* 0x000000ff00c77202 */ /* 0x000fe20000000f00 */
[----:B-1----:R-:W-:Y:S01]  /*0640*/  CS2R R2, SRZ ;  /* 0x0000000000027805 */ /* 0x002fe2000001ff00 */
        /* <DEDUP_REMOVED lines=28> */
.L_x_838:
[----:B------:R-:W0:Y:S01]  /*0810*/  S2R R118, SR_TID.X ;  /* 0x0000000000767919 */ /* 0x000e220000002100 */
[----:B------:R-:W-:Y:S01]  /*0820*/  IMAD R116, R197, c[0x0][0x168], RZ ;  /* 0x00005a00c5747a24 */ /* 0x000fe200078e02ff */
[----:B------:R-:W-:-:S02]  /*0830*/  MOV R122, 0x4 ;  /* 0x00000004007a7802 */ /* 0x000fc40000000f00 */
[----:B------:R-:W-:Y:S02]  /*0840*/  MOV R223, 0x20 ;  /* 0x0000002000df7802 */ /* 0x000fe40000000f00 */
[----:B------:R-:W-:-:S04]  /*0850*/  SHF.R.S32.HI R117, RZ, 0x1f, R116 ;  /* 0x0000001fff757819 */ /* 0x000fc80000011474 */
[----:B------:R-:W-:Y:S01]  /*0860*/  LEA.HI R191, R117, R116, RZ, 0x3 ;  /* 0x0000007475bf7211 */ /* 0x000fe200078f18ff */
[----:B------:R-:W-:Y:S01]  /*0870*/  IMAD.WIDE R116, R197, R122, c[0x0][0x1a0] ;  /* 0x00006800c5747625 */ /* 0x000fe200078e027a */
[----:B------:R-:W-:-:S04]  /*0880*/  MOV R157, 0x10 ;  /* 0x00000010009d7802 */ /* 0x000fc80000000f00 */
[----:B------:R1:W2:Y:S01]  /*0890*/  LDG.E R231, [R116.64] ;  /* 0x0000000474e77981 */ /* 0x0002a2000c1e1900 */
[----:B0-----:R-:W-:-:S04]  /*08a0*/  LOP3.LUT R118, R118, 0x7f, RZ, 0xc0, !PT ;  /* 0x0000007f76767812 */ /* 0x001fc800078ec0ff */
[----:B------:R-:W-:Y:S01]  /*08b0*/  LEA.HI.SX32 R191, R191, R118, 0x1d ;  /* 0x00000076bfbf7211 */ /* 0x000fe200078feaff */
[----:B------:R-:W-:-:S04]  /*08c0*/  IMAD.WIDE R122, R197, R122, c[0x0][0x1a8] ;  /* 0x00006a00c57a7625 */ /* 0x000fc800078e027a */
[C---:B------:R-:W-:Y:S01]  /*08d0*/  IMAD.WIDE.U32 R128, R191.reuse, R223, c[0x0][0x188] ;  /* 0x00006200bf807625 */ /* 0x040fe200078e00df */
[----:B------:R0:W3:Y:S03]  /*08e0*/  LDG.E R204, [R122.64] ;  /* 0x000000047acc7981 */ /* 0x0000e6000c1e1900 */
[CC--:B------:R-:W-:Y:S01]  /*08f0*/  IMAD.WIDE.U32 R120, R191.reuse, R157.reuse, c[0x0][0x210] ;  /* 0x00008400bf787625 */ /* 0x0c0fe200078e009d */
[----:B-1----:R1:W4:Y:S03]  /*0900*/  LDG.E.128 R116, [R128.64] ;  /* 0x0000000480747981 */ /* 0x002326000c1e1d00 */
        /* <DEDUP_REMOVED lines=25> */
[----:B-----5:R0:W5:Y:S04]  /*0aa0*/  @P1 LDG.E.128 R80, [R194.64] ;  /* 0x00000004c2501981 */ /* 0x020168000c1e1d00 */
        /* <DEDUP_REMOVED lines=16> */
[----:B--2---:R-:W-:-:S05]  /*0bb0*/  FSEL R231, R231, RZ, !P1 ;  /* 0x000000ffe7e77208 */ /* 0x004fca0004800000 */
[----:B----4-:R-:W-:-:S04]  /*0bc0*/  FADD.FTZ R223, R116, -R231 ;  /* 0x800000e774df7221 */ /* 0x010fc80000010000 */
[----:B---3--:R-:W-:Y:S01]  /*0bd0*/  FMUL.FTZ R195, R204, R223 ;  /* 0x000000dfccc37220 */ /* 0x008fe20000410000 */
[----:B------:R-:W-:Y:S01]  /*0be0*/  PRMT R223, RZ, 0x5410, R120 ;  /* 0x00005410ffdf7816 */ /* 0x000fe20000000078 */
[----:B------:R-:W-:-:S04]  /*0bf0*/  FADD.FTZ R119, R119, -R231 ;  /* 0x800000e777777221 */ /* 0x000fc80000010000 */
[----:B------:R-:W-:Y:S02]  /*0c00*/  FADD.FTZ R220, R223, R220 ;  /* 0x000000dcdfdc7221 */ /* 0x000fe40000010000 */
[-C--:B------:R-:W-:Y:S02]  /*0c10*/  FFMA.FTZ R4, R195, R223.reuse, R4 ;  /* 0x000000dfc3047223 */ /* 0x080fe40000010004 */
[----:B------:R-:W-:Y:S01]  /*0c20*/  FMUL.FTZ R116, R52, R223 ;  /* 0x000000df34747220 */ /* 0x000fe20000410000 */
[----:B------:R-:W-:Y:S01]  /*0c30*/  PRMT R223, RZ, 0x5410, R124 ;  /* 0x00005410ffdf7816 */ /* 0x000fe2000000007c */
[--C-:B------:R-:W-:Y:S02]  /*0c40*/  FADD.FTZ R117, R117, -R231.reuse ;  /* 0x800000e775757221 */ /* 0x100fe40000010000 */
[----:B------:R-:W-:Y:S02]  /*0c50*/  FADD.FTZ R225, R118, -R231 ;  /* 0x800000e776e17221 */ /* 0x000fe40000010000 */
[----:B------:R-:W-:Y:S01]  /*0c60*/  FFMA.FTZ R194, R76, R223, R116 ;  /* 0x000000df4cc27223 */ /* 0x000fe20000010074 */
[----:B------:R-:W-:Y:S01]  /*0c70*/  PRMT R116, RZ, 0x7610, R121 ;  /* 0x00007610ff747816 */ /* 0x000fe20000000079 */
[C---:B------:R-:W-:Y:S01]  /*0c80*/  FMUL.FTZ R226, R204.reuse, R119 ;  /* 0x00000077cce27220 */ /* 0x040fe20000410000 */
[----:B------:R-:W-:Y:S01]  /*0c90*/  PRMT R230, RZ, 0x7610, R125 ;  /* 0x00007610ffe67816 */ /* 0x000fe2000000007d */
[C---:B------:R-:W-:Y:S01]  /*0ca0*/  FMUL.FTZ R224, R204.reuse, R117 ;  /* 0x00000075cce07220 */ /* 0x040fe20000410000 */
[----:B------:R-:W-:Y:S01]  /*0cb0*/  PRMT R117, RZ, 0x5410, R121 ;  /* 0x00005410ff757816 */ /* 0x000fe20000000079 */
[----:B------:R-:W-:-:S02]  /*0cc0*/  FMUL.FTZ R225, R204, R225 ;  /* 0x000000e1cce17220 */ /* 0x000fc40000410000 */
[----:B------:R-:W-:Y:S02]  /*0cd0*/  FADD.FTZ R221, R116, R221 ;  /* 0x000000dd74dd7221 */ /* 0x000fe40000010000 */
[-C--:B------:R-:W-:Y:S02]  /*0ce0*/  FFMA.FTZ R3, R226, R116.reuse, R3 ;  /* 0x00000074e2037223 */ /* 0x080fe40000010003 */
[----:B------:R-:W-:Y:S01]  /*0cf0*/  FMUL.FTZ R116, R55, R116 ;  /* 0x0000007437747220 */ /* 0x000fe20000410000 */
[----:B------:R-:W-:Y:S01]  /*0d00*/  PRMT R227, RZ, 0x5410, R125 ;  /* 0x00005410ffe37816 */ /* 0x000fe2000000007d */
[----:B------:R-:W-:Y:S02]  /*0d10*/  FADD.FTZ R222, R117, R222 ;  /* 0x000000de75de7221 */ /* 0x000fe40000010000 */
[----:B------:R-:W-:Y:S02]  /*0d20*/  FFMA.FTZ R2, R225, R117, R2 ;  /* 0x00000075e1027223 */ /* 0x000fe40000010002 */
[----:B------:R-:W-:-:S02]  /*0d30*/  FADD.FTZ R27, R230, R27 ;  /* 0x0000001be61b7221 */ /* 0x000fc40000010000 */
[-C--:B------:R-:W-:Y:S02]  /*0d40*/  FFMA.FTZ R187, R226, R230.reuse, R187 ;  /* 0x000000e6e2bb7223 */ /* 0x080fe400000100bb */
[----:B------:R-:W-:Y:S02]  /*0d50*/  FMUL.FTZ R117, R54, R117 ;  /* 0x0000007536757220 */ /* 0x000fe40000410000 */
[----:B------:R-:W-:Y:S01]  /*0d60*/  FFMA.FTZ R230, R79, R230, R116 ;  /* 0x000000e64fe67223 */ /* 0x000fe20000010074 */
[----:B------:R-:W-:Y:S01]  /*0d70*/  PRMT R116, RZ, 0x5410, R122 ;  /* 0x00005410ff747816 */ /* 0x000fe2000000007a */
[----:B------:R-:W-:Y:S02]  /*0d80*/  FADD.FTZ R229, R128, -R231 ;  /* 0x800000e780e57221 */ /* 0x000fe40000010000 */
[----:B------:R-:W-:Y:S02]  /*0d90*/  FADD.FTZ R26, R227, R26 ;  /* 0x0000001ae31a7221 */ /* 0x000fe40000010000 */
[----:B------:R-:W-:-:S02]  /*0da0*/  FFMA.FTZ R186, R225, R227, R186 ;  /* 0x000000e3e1ba7223 */ /* 0x000fc400000100ba */
[----:B------:R-:W-:Y:S01]  /*0db0*/  FFMA.FTZ R227, R78, R227, R117 ;  /* 0x000000e34ee37223 */ /* 0x000fe20000010075 */
[----:B------:R-:W-:Y:S01]  /*0dc0*/  PRMT R117, RZ, 0x5410, R126 ;  /* 0x00005410ff757816 */ /* 0x000fe2000000007e */
[----:B------:R-:W-:Y:S02]  /*0dd0*/  FMUL.FTZ R229, R204, R229 ;  /* 0x000000e5cce57220 */ /* 0x000fe40000410000 */
[----:B------:R-:W-:Y:S02]  /*0de0*/  FMUL.FTZ R228, R48, R116 ;  /* 0x0000007430e47220 */ /* 0x000fe40000410000 */
[----:B------:R-:W-:Y:S02]  /*0df0*/  FADD.FTZ R24, R117, R24 ;  /* 0x0000001875187221 */ /* 0x000fe40000010000 */
[-C--:B------:R-:W-:Y:S02]  /*0e00*/  FFMA.FTZ R184, R229, R117.reuse, R184 ;  /* 0x00000075e5b87223 */ /* 0x080fe400000100b8 */
[----:B------:R-:W-:Y:S01]  /*0e10*/  FFMA.FTZ R228, R72, R117, R228 ;  /* 0x0000007548e47223 */ /* 0x000fe200000100e4 */
[----:B------:R-:W-:Y:S01]  /*0e20*/  PRMT R117, RZ, 0x7610, R122 ;  /* 0x00007610ff757816 */ /* 0x000fe2000000007a */
[----:B------:R-:W-:Y:S01]  /*0e30*/  FADD.FTZ R129, R129, -R231 ;  /* 0x800000e781817221 */ /* 0x000fe20000010000 */
[----:B------:R-:W-:Y:S01]  /*0e40*/  PRMT R120, RZ, 0x7610, R120 ;  /* 0x00007610ff787816 */ /* 0x000fe20000000078 */
[----:B------:R-:W-:-:S02]  /*0e50*/  FADD.FTZ R236, R116, R236 ;  /* 0x000000ec74ec7221 */ /* 0x000fc40000010000 */
[----:B------:R-:W-:Y:S01]  /*0e60*/  FFMA.FTZ R199, R229, R116, R199 ;  /* 0x00000074e5c77223 */ /* 0x000fe200000100c7 */
[----:B------:R-:W-:Y:S01]  /*0e70*/  PRMT R116, RZ, 0x7610, R126 ;  /* 0x00007610ff747816 */ /* 0x000fe2000000007e */
[----:B------:R-:W-:Y:S02]  /*0e80*/  FMUL.FTZ R126, R204, R129 ;  /* 0x00000081cc7e7220 */ /* 0x000fe40000410000 */
[----:B------:R-:W-:Y:S01]  /*0e90*/  FMUL.FTZ R122, R49, R117 ;  /* 0x00000075317a7220 */ /* 0x000fe20000410000 */
        /* <DEDUP_REMOVED lines=8> */
[----:B------:R-:W-:Y:S02]  /*0f20*/  FADD.FTZ R130, R130, -R231 ;  /* 0x800000e782827221 */ /* 0x000fe40000010000 */
        /* <DEDUP_REMOVED lines=8> */
[----:B------:R-:W-:-:S04]  /*0fb0*/  IMAD.WIDE.U32 R128, R191, R232, c[0x0][0x190] ;  /* 0x00006400bf807625 */ /* 0x000fc800078e00e8 */
[-C--:B------:R-:W-:Y:S01]  /*0fc0*/  IMAD.WIDE.U32 R124, R198, R232.reuse, c[0x0][0x190] ;  /* 0x00006400c67c7625 */ /* 0x080fe200078e00e8 */
[----:B------:R-:W-:Y:S01]  /*0fd0*/  PRMT R118, RZ, 0x7610, R127 ;  /* 0x00007610ff767816 */ /* 0x000fe2000000007f */
[----:B------:R-:W5:Y:S02]  /*0fe0*/  LDG.E.64 R128, [R128.64] ;  /* 0x0000000480807981 */ /* 0x000f64000c1e1b00 */
[----:B------:R-:W-:Y:S02]  /*0ff0*/  IMAD.WIDE.U32 R120, R192, R232, c[0x0][0x190] ;  /* 0x00006400c0787625 */ /* 0x000fe400078e00e8 */
[----:B------:R-:W5:Y:S02]  /*1000*/  LDG.E.64 R124, [R124.64] ;  /* 0x000000047c7c7981 */ /* 0x000f64000c1e1b00 */
[----:B------:R-:W-:Y:S02]  /*1010*/  FMUL.FTZ R233, R204, R130 ;  /* 0x00000082cce97220 */ /* 0x000fe40000410000 */
[----:B------:R-:W-:-:S02]  /*1020*/  FMUL.FTZ R232, R50, R116 ;  /* 0x0000007432e87220 */ /* 0x000fc40000410000 */
[----:B------:R-:W-:Y:S01]  /*1030*/  FADD.FTZ R182, R117, R182 ;  /* 0x000000b675b67221 */ /* 0x000fe20000010000 */
[----:B------:R-:W-:Y:S01]  /*1040*/  PRMT R127, RZ, 0x5410, R140 ;  /* 0x00005410ff7f7816 */ /* 0x000fe2000000008c */
[-C--:B------:R-:W-:Y:S01]  /*1050*/  FFMA.FTZ R22, R233, R117.reuse, R22 ;  /* 0x00000075e9167223 */ /* 0x080fe20000010016 */
[----:B------:R-:W5:Y:S01]  /*1060*/  LDG.E.64 R120, [R120.64] ;  /* 0x0000000478787981 */ /* 0x000f62000c1e1b00 */
[----:B------:R-:W-:Y:S02]  /*1070*/  FFMA.FTZ R232, R74, R117, R232 ;  /* 0x000000754ae87223 */ /* 0x000fe400000100e8 */
[----:B------:R-:W-:-:S04]  /*1080*/  FADD.FTZ R117, -R231, R132 ;  /* 0x00000084e7757221 */ /* 0x000fc80000010100 */
[----:B------:R-:W-:Y:S01]  /*1090*/  FMUL.FTZ R130, R204, R117 ;  /* 0x00000075cc827220 */ /* 0x000fe20000410000 */
[----:B------:R-:W-:Y:S01]  /*10a0*/  PRMT R117, RZ, 0x5410, R136 ;  /* 0x00005410ff757816 */ /* 0x000fe20000000088 */
[----:B------:R-:W-:Y:S02]  /*10b0*/  FADD.FTZ R133, -R231, R133 ;  /* 0x00000085e7857221 */ /* 0x000fe40000010100 */
[----:B------:R-:W-:Y:S02]  /*10c0*/  FADD.FTZ R131, R131, -R231 ;  /* 0x800000e783837221 */ /* 0x000fe40000010000 */
[----:B------:R-:W-:Y:S02]  /*10d0*/  FADD.FTZ R240, R117, R240 ;  /* 0x000000f075f07221 */ /* 0x000fe40000010000 */
[-C--:B------:R-:W-:Y:S02]  /*10e0*/  FFMA.FTZ R203, R130, R117.reuse, R203 ;  /* 0x0000007582cb7223 */ /* 0x080fe400000100cb */
[----:B------:R-:W-:-:S02]  /*10f0*/  FMUL.FTZ R117, R44, R117 ;  /* 0x000000752c757220 */ /* 0x000fc40000410000 */
[----:B------:R-:W-:Y:S02]  /*1100*/  FMUL.FTZ R132, R204, R133 ;  /* 0x00000085cc847220 */ /* 0x000fe40000410000 */
[----:B------:R-:W-:Y:S01]  /*1110*/  FADD.FTZ R133, -R231, R134 ;  /* 0x00000086e7857221 */ /* 0x000fe20000010100 */
        /* <DEDUP_REMOVED lines=8> */
[C---:B------:R-:W-:Y:S02]  /*11a0*/  FMUL.FTZ R234, R204.reuse, R131 ;  /* 0x00000083ccea7220 */ /* 0x040fe40000410000 */
[----:B------:R-:W-:Y:S01]  /*11b0*/  FMUL.FTZ R133, R204, R133 ;  /* 0x00000085cc857220 */ /* 0x000fe20000410000 */
[----:B------:R-:W-:Y:S01]  /*11c0*/  PRMT R140, RZ, 0x7610, R140 ;  /* 0x00007610ff8c7816 */ /* 0x000fe2000000008c */
[----:B------:R-:W-:Y:S01]  /*11d0*/  FADD.FTZ R119, -R231, R135 ;  /* 0x00000087e7777221 */ /* 0x000fe20000010100 */
[----:B------:R-:W-:Y:S01]  /*11e0*/  PRMT R135, RZ, 0x5410, R141 ;  /* 0x00005410ff877816 */ /* 0x000fe2000000008d */
[----:B------:R-:W-:Y:S02]  /*11f0*/  FMUL.FTZ R123, R51, R116 ;  /* 0x00000074337b7220 */ /* 0x000fe40000410000 */
[----:B------:R-:W-:-:S02]  /*1200*/  FADD.FTZ R237, R116, R237 ;  /* 0x000000ed74ed7221 */ /* 0x000fc40000010000 */
[----:B------:R-:W-:Y:S01]  /*1210*/  FFMA.FTZ R200, R234, R116, R200 ;  /* 0x00000074eac87223 */ /* 0x000fe200000100c8 */
[----:B------:R-:W-:Y:S01]  /*1220*/  PRMT R116, RZ, 0x7610, R137 ;  /* 0x00007610ff747816 */ /* 0x000fe20000000089 */
[----:B------:R-:W-:Y:S02]  /*1230*/  FMUL.FTZ R131, R45, R136 ;  /* 0x000000882d837220 */ /* 0x000fe40000410000 */
[----:B------:R-:W-:Y:S02]  /*1240*/  FADD.FTZ R242, R117, R242 ;  /* 0x000000f275f27221 */ /* 0x000fe40000010000 */
[-C--:B------:R-:W-:Y:S02]  /*1250*/  FFMA.FTZ R206, R133, R117.reuse, R206 ;  /* 0x0000007585ce7223 */ /* 0x080fe400000100ce */
[----:B------:R-:W-:Y:S02]  /*1260*/  FMUL.FTZ R117, R46, R117 ;  /* 0x000000752e757220 */ /* 0x000fe40000410000 */
        /* <DEDUP_REMOVED lines=9> */
[----:B------:R-:W-:-:S02]  /*1300*/  FADD.FTZ R241, R116, R241 ;  /* 0x000000f174f17221 */ /* 0x000fc40000010000 */
[-C--:B------:R-:W-:Y:S02]  /*1310*/  FFMA.FTZ R205, R134, R116.reuse, R205 ;  /* 0x0000007486cd7223 */ /* 0x080fe400000100cd */
[----:B------:R-:W-:Y:S02]  /*1320*/  FMUL.FTZ R116, R47, R116 ;  /* 0x000000742f747220 */ /* 0x000fe40000410000 */
[----:B------:R-:W-:Y:S02]  /*1330*/  FADD.FTZ R137, -R231, R144 ;  /* 0x00000090e7897221 */ /* 0x000fe40000010100 */
        /* <DEDUP_REMOVED lines=9> */
[----:B------:R-:W-:Y:S01]  /*13d0*/  FADD.FTZ R141, -R231, R145 ;  /* 0x00000091e78d7221 */ /* 0x000fe20000010100 */
[----:B------:R-:W-:Y:S01]  /*13e0*/  PRMT R142, RZ, 0x7610, R142 ;  /* 0x00007610ff8e7816 */ /* 0x000fe2000000008e */
[----:B------:R-:W-:-:S02]  /*13f0*/  FADD.FTZ R171, R136, R171 ;  /* 0x000000ab88ab7221 */ /* 0x000fc40000010000 */
[-C--:B------:R-:W-:Y:S02]  /*1400*/  FFMA.FTZ R16, R137, R136.reuse, R16 ;  /* 0x0000008889107223 */ /* 0x080fe40000010010 */
[----:B------:R-:W-:Y:S02]  /*1410*/  FADD.FTZ R244, R117, R244 ;  /* 0x000000f475f47221 */ /* 0x000fe40000010000 */
[----:B------:R-:W-:Y:S02]  /*1420*/  FFMA.FTZ R208, R137, R117, R208 ;  /* 0x0000007589d07223 */ /* 0x000fe400000100d0 */
[----:B------:R-:W-:Y:S01]  /*1430*/  FFMA.FTZ R136, R64, R136, R119 ;  /* 0x0000008840887223 */ /* 0x000fe20000010077 */
[----:B------:R-:W-:Y:S01]  /*1440*/  PRMT R119, RZ, 0x5410, R139 ;  /* 0x00005410ff777816 */ /* 0x000fe2000000008b */
[----:B------:R-:W-:Y:S02]  /*1450*/  FADD.FTZ R117, -R231, R146 ;  /* 0x00000092e7757221 */ /* 0x000fe40000010100 */
[----:B------:R-:W-:-:S02]  /*1460*/  FMUL.FTZ R141, R204, R141 ;  /* 0x0000008dcc8d7220 */ /* 0x000fc40000410000 */
[----:B------:R-:W-:Y:S02]  /*1470*/  FMUL.FTZ R138, R41, R116 ;  /* 0x00000074298a7220 */ /* 0x000fe40000410000 */
[----:B------:R-:W-:Y:S01]  /*1480*/  FMUL.FTZ R144, R204, R117 ;  /* 0x00000075cc907220 */ /* 0x000fe20000410000 */
[----:B------:R-:W-:Y:S01]  /*1490*/  PRMT R117, RZ, 0x5410, R143 ;  /* 0x00005410ff757816 */ /* 0x000fe2000000008f */
[----:B------:R-:W-:Y:S02]  /*14a0*/  FADD.FTZ R178, R142, R178 ;  /* 0x000000b28eb27221 */ /* 0x000fe40000010000 */
[-C--:B------:R-:W-:Y:S02]  /*14b0*/  FFMA.FTZ R17, R141, R142.reuse, R17 ;  /* 0x0000008e8d117223 */ /* 0x080fe40000010011 */
[----:B------:R-:W-:Y:S02]  /*14c0*/  FFMA.FTZ R138, R65, R142, R138 ;  /* 0x0000008e418a7223 */ /* 0x000fe4000001008a */
        /* <DEDUP_REMOVED lines=10> */
[-C--:B------:R-:W-:Y:S02]  /*1570*/  FFMA.FTZ R14, R144, R117.reuse, R14 ;  /* 0x00000075900e7223 */ /* 0x080fe4000001000e */
[----:B------:R-:W-:Y:S02]  /*1580*/  FFMA.FTZ R142, R66, R117, R142 ;  /* 0x00000075428e7223 */ /* 0x000fe4000001008e */
[----:B------:R-:W-:Y:S02]  /*1590*/  FMUL.FTZ R143, R204, R147 ;  /* 0x00000093cc8f7220 */ /* 0x000fe40000410000 */
[----:B------:R-:W-:Y:S02]  /*15a0*/  FMUL.FTZ R139, R43, R116 ;  /* 0x000000742b8b7220 */ /* 0x000fe40000410000 */
[----:B------:R-:W-:Y:S02]  /*15b0*/  FADD.FTZ R117, -R231, R148 ;  /* 0x00000094e7757221 */ /* 0x000fe40000010100 */
[----:B------:R-:W-:-:S02]  /*15c0*/  FADD.FTZ R170, R118, R170 ;  /* 0x000000aa76aa7221 */ /* 0x000fc40000010000 */
[-C--:B------:R-:W-:Y:S02]  /*15d0*/  FFMA.FTZ R15, R143, R118.reuse, R15 ;  /* 0x000000768f0f7223 */ /* 0x080fe4000001000f */
[----:B------:R-:W-:Y:S02]  /*15e0*/  FFMA.FTZ R139, R67, R118, R139 ;  /* 0x00000076438b7223 */ /* 0x000fe4000001008b */
[----:B------:R-:W-:Y:S01]  /*15f0*/  FMUL.FTZ R146, R204, R117 ;  /* 0x00000075cc927220 */ /* 0x000fe20000410000 */
[----:B------:R-:W2:Y:S01]  /*1600*/  LDL.LU R118, [R1+0x4] ;  /* 0x0000040001767983 */ /* 0x000ea20000300800 */
[----:B------:R-:W-:Y:S01]  /*1610*/  PRMT R117, RZ, 0x5410, R152 ;  /* 0x00005410ff757816 */ /* 0x000fe20000000098 */
[----:B------:R-:W-:Y:S01]  /*1620*/  FADD.FTZ R149, -R231, R149 ;  /* 0x00000095e7957221 */ /* 0x000fe20000010100 */
[----:B------:R-:W-:-:S03]  /*1630*/  PRMT R145, RZ, 0x5410, R156 ;  /* 0x00005410ff917816 */ /* 0x000fc6000000009c */
[----:B------:R-:W-:Y:S02]  /*1640*/  FADD.FTZ R248, R117, R248 ;  /* 0x000000f875f87221 */ /* 0x000fe40000010000 */
[-C--:B------:R-:W-:Y:S02]  /*1650*/  FFMA.FTZ R212, R146, R117.reuse, R212 ;  /* 0x0000007592d47223 */ /* 0x080fe400000100d4 */
[----:B------:R-:W-:Y:S02]  /*1660*/  FMUL.FTZ R117, R36, R117 ;  /* 0x0000007524757220 */ /* 0x000fe40000410000 */
[----:B------:R-:W-:Y:S02]  /*1670*/  FMUL.FTZ R148, R204, R149 ;  /* 0x00000095cc947220 */ /* 0x000fe40000410000 */
[----:B------:R-:W-:Y:S02]  /*1680*/  FADD.FTZ R149, -R231, R150 ;  /* 0x00000096e7957221 */ /* 0x000fe40000010100 */
[----:B------:R-:W-:-:S02]  /*1690*/  FADD.FTZ R167, R145, R167 ;  /* 0x000000a791a77221 */ /* 0x000fc40000010000 */
[-C--:B------:R-:W-:Y:S01]  /*16a0*/  FFMA.FTZ R12, R146, R145.reuse, R12 ;  /* 0x00000091920c7223 */ /* 0x080fe2000001000c */
[----:B------:R-:W-:Y:S01]  /*16b0*/  PRMT R152, RZ, 0x7610, R152 ;  /* 0x00007610ff987816 */ /* 0x000fe20000000098 */
[----:B------:R-:W-:Y:S01]  /*16c0*/  FFMA.FTZ R145, R60, R145, R117 ;  /* 0x000000913c917223 */ /* 0x000fe20000010075 */
[----:B------:R-:W-:Y:S01]  /*16d0*/  PRMT R117, RZ, 0x5410, R153 ;  /* 0x00005410ff757816 */ /* 0x000fe20000000099 */
[----:B------:R-:W-:Y:S02]  /*16e0*/  FMUL.FTZ R149, R204, R149 ;  /* 0x00000095cc957220 */ /* 0x000fe40000410000 */
[----:B------:R-:W-:Y:S02]  /*16f0*/  FADD.FTZ R245, R116, R245 ;  /* 0x000000f574f57221 */ /* 0x000fe40000010000 */
[----:B------:R-:W-:Y:S02]  /*1700*/  FFMA.FTZ R209, R143, R116, R209 ;  /* 0x000000748fd17223 */ /* 0x000fe400000100d1 */
[----:B------:R-:W-:-:S02]  /*1710*/  FMUL.FTZ R116, R37, R152 ;  /* 0x0000009825747220 */ /* 0x000fc40000410000 */
[----:B------:R-:W-:Y:S02]  /*1720*/  FADD.FTZ R247, R152, R247 ;  /* 0x000000f798f77221 */ /* 0x000fe40000010000 */
[----:B------:R-:W-:Y:S01]  /*1730*/  FFMA.FTZ R211, R148, R152, R211 ;  /* 0x0000009894d37223 */ /* 0x000fe200000100d3 */
[--C-:B------:R-:W-:Y:S01]  /*1740*/  PRMT R152, RZ, 0x7610, R157.reuse ;  /* 0x00007610ff987816 */ /* 0x100fe2000000009d */
[----:B------:R-:W-:Y:S02]  /*1750*/  FADD.FTZ R250, R117, R250 ;  /* 0x000000fa75fa7221 */ /* 0x000fe40000010000 */
[-C--:B------:R-:W-:Y:S02]  /*1760*/  FFMA.FTZ R214, R149, R117.reuse, R214 ;  /* 0x0000007595d67223 */ /* 0x080fe400000100d6 */
[----:B------:R-:W-:Y:S01]  /*1770*/  FMUL.FTZ R150, R38, R117 ;  /* 0x0000007526967220 */ /* 0x000fe20000410000 */
[----:B------:R-:W-:Y:S01]  /*1780*/  PRMT R117, RZ, 0x5410, R157 ;  /* 0x00005410ff757816 */ /* 0x000fe2000000009d */
[----:B------:R-:W-:-:S02]  /*1790*/  FADD.FTZ R157, -R231, R162 ;  /* 0x000000a2e79d7221 */ /* 0x000fc40000010100 */
[----:B------:R-:W3:Y:S01]  /*17a0*/  LDL.LU R162, [R1] ;  /* 0x0000000001a27983 */ /* 0x000ee20000300800 */
[----:B------:R-:W-:Y:S01]  /*17b0*/  PRMT R147, RZ, 0x7610, R156 ;  /* 0x00007610ff937816 */ /* 0x000fe2000000009c */
[----:B------:R-:W-:Y:S02]  /*17c0*/  FADD.FTZ R151, -R231, R151 ;  /* 0x00000097e7977221 */ /* 0x000fe40000010100 */
[----:B------:R-:W-:Y:S02]  /*17d0*/  FADD.FTZ R166, R117, R166 ;  /* 0x000000a675a67221 */ /* 0x000fe40000010000 */
[----:B------:R-:W-:Y:S02]  /*17e0*/  FADD.FTZ R168, R147, R168 ;  /* 0x000000a893a87221 */ /* 0x000fe40000010000 */
[-C--:B------:R-:W-:Y:S02]  /*17f0*/  FFMA.FTZ R13, R148, R147.reuse, R13 ;  /* 0x00000093940d7223 */ /* 0x080fe4000001000d */
[----:B------:R-:W-:Y:S01]  /*1800*/  FFMA.FTZ R147, R61, R147, R116 ;  /* 0x000000933d937223 */ /* 0x000fe20000010074 */
[----:B------:R-:W-:Y:S01]  /*1810*/  PRMT R116, RZ, 0x7610, R153 ;  /* 0x00007610ff747816 */ /* 0x000fe20000000099 */
[----:B------:R-:W-:-:S02]  /*1820*/  FFMA.FTZ R10, R149, R117, R10 ;  /* 0x00000075950a7223 */ /* 0x000fc4000001000a */
[----:B------:R-:W-:Y:S02]  /*1830*/  FFMA.FTZ R150, R62, R117, R150 ;  /* 0x000000753e967223 */ /* 0x000fe40000010096 */
[----:B------:R-:W-:Y:S02]  /*1840*/  FMUL.FTZ R151, R204, R151 ;  /* 0x00000097cc977220 */ /* 0x000fe40000410000 */
[----:B------:R-:W-:Y:S02]  /*1850*/  FADD.FTZ R117, -R231, R160 ;  /* 0x000000a0e7757221 */ /* 0x000fe40000010100 */
[----:B------:R-:W-:Y:S02]  /*1860*/  FADD.FTZ R246, R119, R246 ;  /* 0x000000f677f67221 */ /* 0x000fe40000010000 */
[----:B------:R-:W-:Y:S01]  /*1870*/  FFMA.FTZ R210, R144, R119, R210 ;  /* 0x0000007790d27223 */ /* 0x000fe200000100d2 */
[----:B------:R-:W-:Y:S01]  /*1880*/  PRMT R119, RZ, 0x5410, R155 ;  /* 0x00005410ff777816 */ /* 0x000fe2000000009b */
[----:B------:R-:W-:-:S02]  /*1890*/  FADD.FTZ R249, R116, R249 ;  /* 0x000000f974f97221 */ /* 0x000fc40000010000 */
[-C--:B------:R-:W-:Y:S02]  /*18a0*/  FFMA.FTZ R213, R151, R116.reuse, R213 ;  /* 0x0000007497d57223 */ /* 0x080fe400000100d5 */
[----:B------:R-:W-:Y:S01]  /*18b0*/  FMUL.FTZ R156, R204, R117 ;  /* 0x00000075cc9c7220 */ /* 0x000fe20000410000 */
[----:B------:R-:W-:Y:S01]  /*18c0*/  PRMT R117, RZ, 0x5410, R154 ;  /* 0x00005410ff757816 */ /* 0x000fe2000000009a */
[----:B------:R-:W-:Y:S01]  /*18d0*/  FMUL.FTZ R116, R39, R116 ;  /* 0x0000007427747220 */ /* 0x000fe20000410000 */
[----:B------:R-:W-:Y:S01]  /*18e0*/  PRMT R153, RZ, 0x5410, R158 ;  /* 0x00005410ff997816 */ /* 0x000fe2000000009e */
[----:B------:R-:W-:Y:S02]  /*18f0*/  FADD.FTZ R196, R152, R196 ;  /* 0x000000c498c47221 */ /* 0x000fe40000010000 */
[-C--:B------:R-:W-:Y:S01]  /*1900*/  FFMA.FTZ R11, R151, R152.reuse, R11 ;  /* 0x00000098970b7223 */ /* 0x080fe2000001000b */
[----:B------:R-:W-:Y:S01]  /*1910*/  PRMT R154, RZ, 0x7610, R154 ;  /* 0x00007610ff9a7816 */ /* 0x000fe2000000009a */
[----:B------:R-:W-:-:S02]  /*1920*/  FFMA.FTZ R152, R63, R152, R116 ;  /* 0x000000983f987223 */ /* 0x000fc40000010074 */
[----:B------:R-:W-:Y:S02]  /*1930*/  FADD.FTZ R161, -R231, R161 ;  /* 0x000000a1e7a17221 */ /* 0x000fe40000010100 */
[----:B------:R-:W-:Y:S01]  /*1940*/  FMUL.FTZ R116, R32, R117 ;  /* 0x0000007520747220 */ /* 0x000fe20000410000 */
[----:B------:R-:W-:Y:S01]  /*1950*/  PRMT R158, RZ, 0x7610, R158 ;  /* 0x00007610ff9e7816 */ /* 0x000fe2000000009e */
[----:B------:R-:W-:Y:S02]  /*1960*/  FADD.FTZ R164, R153, R164 ;  /* 0x000000a499a47221 */ /* 0x000fe40000010000 */
[-C--:B------:R-:W-:Y:S02]  /*1970*/  FFMA.FTZ R8, R156, R153.reuse, R8 ;  /* 0x000000999c087223 */ /* 0x080fe40000010008 */
[----:B------:R-:W-:Y:S02]  /*1980*/  FFMA.FTZ R153, R56, R153, R116 ;  /* 0x0000009938997223 */ /* 0x000fe40000010074 */
[----:B------:R-:W-:-:S02]  /*1990*/  FMUL.FTZ R160, R204, R161 ;  /* 0x000000a1cca07220 */ /* 0x000fc40000410000 */
[----:B------:R-:W-:Y:S02]  /*19a0*/  FMUL.FTZ R116, R33, R154 ;  /* 0x0000009a21747220 */ /* 0x000fe40000410000 */
[----:B------:R-:W-:Y:S02]  /*19b0*/  FADD.FTZ R163, -R231, R163 ;  /* 0x000000a3e7a37221 */ /* 0x000fe40000010100 */
[----:B------:R-:W-:Y:S02]  /*19c0*/  FADD.FTZ R165, R158, R165 ;  /* 0x000000a59ea57221 */ /* 0x000fe40000010000 */
[-C--:B------:R-:W-:Y:S02]  /*19d0*/  FFMA.FTZ R9, R160, R158.reuse, R9 ;  /* 0x0000009ea0097223 */ /* 0x080fe40000010009 */
[----:B------:R-:W-:Y:S02]  /*19e0*/  FADD.FTZ R252, R117, R252 ;  /* 0x000000fc75fc7221 */ /* 0x000fe40000010000 */
[----:B------:R-:W-:Y:S01]  /*19f0*/  FFMA.FTZ R216, R156, R117, R216 ;  /* 0x000000759cd87223 */ /* 0x000fe200000100d8 */
[--C-:B------:R-:W-:Y:S01]  /*1a00*/  PRMT R117, RZ, 0x5410, R159.reuse ;  /* 0x00005410ff757816 */ /* 0x100fe2000000009f */
[----:B------:R-:W-:Y:S01]  /*1a10*/  FFMA.FTZ R158, R57, R158, R116 ;  /* 0x0000009e399e7223 */ /* 0x000fe20000010074 */
[----:B------:R-:W-:-:S05]  /*1a20*/  PRMT R116, RZ, 0x7610, R159 ;  /* 0x00007610ff747816 */ /* 0x000fca000000009f */
[----:B------:R-:W-:Y:S02]  /*1a30*/  FADD.FTZ R31, R116, R31 ;  /* 0x0000001f741f7221 */ /* 0x000fe40000010000 */
[----:B------:R-:W-:Y:S02]  /*1a40*/  FADD.FTZ R251, R154, R251 ;  /* 0x000000fb9afb7221 */ /* 0x000fe40000010000 */
[----:B------:R-:W-:Y:S02]  /*1a50*/  FFMA.FTZ R215, R160, R154, R215 ;  /* 0x0000009aa0d77223 */ /* 0x000fe400000100d7 */
[----:B------:R-:W-:Y:S02]  /*1a60*/  FMUL.FTZ R157, R204, R157 ;  /* 0x0000009dcc9d7220 */ /* 0x000fe40000410000 */
[-C--:B------:R-:W-:Y:S02]  /*1a70*/  FMUL.FTZ R154, R34, R119.reuse ;  /* 0x00000077229a7220 */ /* 0x080fe40000410000 */
[----:B------:R-:W-:-:S02]  /*1a80*/  FFMA.FTZ R218, R157, R119, R218 ;  /* 0x000000779dda7223 */ /* 0x000fc400000100da */
[----:B------:R-:W-:Y:S02]  /*1a90*/  FADD.FTZ R30, R117, R30 ;  /* 0x0000001e751e7221 */ /* 0x000fe40000010000 */
[-C--:B------:R-:W-:Y:S02]  /*1aa0*/  FFMA.FTZ R6, R157, R117.reuse, R6 ;  /* 0x000000759d067223 */ /* 0x080fe40000010006 */
[----:B------:R-:W-:Y:S01]  /*1ab0*/  FFMA.FTZ R154, R58, R117, R154 ;  /* 0x000000753a9a7223 */ /* 0x000fe2000001009a */
[----:B------:R-:W-:Y:S02]  /*1ac0*/  LOP3.LUT P2, RZ, R190, 0xff, RZ, 0xc0, !PT ;  /* 0x000000ffbeff7812 */ /* 0x000fe4000784c0ff */
[----:B------:R-:W-:-:S04]  /*1ad0*/  IADD3 R197, R197, c[0x0][0x160], RZ ;  /* 0x00005800c5c57a10 */ /* 0x000fc80007ffe0ff */
[----:B------:R-:W-:Y:S01]  /*1ae0*/  ISETP.GE.AND P4, PT, R197, c[0x0][0x164], PT ;  /* 0x00005900c5007a0c */ /* 0x000fe20003f86270 */
[----:B--2---:R-:W-:-:S05]  /*1af0*/  FADD.FTZ R118, R119, R118 ;  /* 0x0000007677767221 */ /* 0x004fca0000010000 */
[----:B------:R0:W-:Y:S02]  /*1b00*/  STL [R1+0x4], R118 ;  /* 0x0000047601007387 */ /* 0x0001e40000100800 */
[----:B0-----:R-:W-:Y:S01]  /*1b10*/  PRMT R118, RZ, 0x7610, R155 ;  /* 0x00007610ff767816 */ /* 0x001fe2000000009b */
[----:B------:R-:W-:-:S04]  /*1b20*/  FMUL.FTZ R155, R204, R163 ;  /* 0x000000a3cc9b7220 */ /* 0x000fc80000410000 */
[----:B------:R-:W-:Y:S02]  /*1b30*/  FMUL.FTZ R159, R35, R118 ;  /* 0x00000076239f7220 */ /* 0x000fe40000410000 */
[-C--:B------:R-:W-:Y:S02]  /*1b40*/  FFMA.FTZ R7, R155, R116.reuse, R7 ;  /* 0x000000749b077223 */ /* 0x080fe40000010007 */
[----:B------:R-:W-:Y:S02]  /*1b50*/  FFMA.FTZ R159, R59, R116, R159 ;  /* 0x000000743b9f7223 */ /* 0x000fe4000001009f */
[----:B------:R-:W-:Y:S02]  /*1b60*/  FADD.FTZ R116, RZ, R194 ;  /* 0x000000c2ff747221 */ /* 0x000fe40000010000 */
[----:B------:R-:W-:Y:S02]  /*1b70*/  FFMA.FTZ R217, R155, R118, R217 ;  /* 0x000000769bd97223 */ /* 0x000fe400000100d9 */
[----:B---3--:R-:W-:-:S02]  /*1b80*/  FADD.FTZ R162, R118, R162 ;  /* 0x000000a276a27221 */ /* 0x008fc40000010000 */
        /* <DEDUP_REMOVED lines=29> */
[----:B------:R0:W-:Y:S01]  /*1d60*/  STL [R1], R162 ;  /* 0x000000a201007387 */ /* 0x0001e20000100800 */
[----:B------:R-:W-:Y:S02]  /*1d70*/  FADD.FTZ R118, R139, R118 ;  /* 0x000000768b767221 */ /* 0x000fe40000010000 */
[----:B------:R-:W-:Y:S02]  /*1d80*/  FFMA.FTZ R116, R143, R139, R116 ;  /* 0x0000008b8f747223 */ /* 0x000fe40000010074 */
[----:B------:R-:W-:Y:S01]  /*1d90*/  FADD.FTZ R118, R145, R118 ;  /* 0x0000007691767221 */ /* 0x000fe20000010000 */
[----:B0-----:R-:W0:Y:S01]  /*1da0*/  S2R R162, SR_TID.X ;  /* 0x0000000000a27919 */ /* 0x001e220000002100 */
        /* <DEDUP_REMOVED lines=11> */
[----:B0-----:R-:W-:Y:S01]  /*1e60*/  SHF.R.U32.HI R231, RZ, 0x5, R162 ;  /* 0x00000005ffe77819 */ /* 0x001fe200000116a2 */
[----:B------:R-:W-:Y:S02]  /*1e70*/  FADD.FTZ R118, R117, R154 ;  /* 0x0000009a75767221 */ /* 0x000fe40000010000 */
[----:B------:R-:W-:Y:S01]  /*1e80*/  FFMA.FTZ R116, R157, R154, R119 ;  /* 0x0000009a9d747223 */ /* 0x000fe20000010077 */
[----:B------:R-:W-:Y:S01]  /*1e90*/  LOP3.LUT R161, R231, 0x7fffffc, RZ, 0xc0, !PT ;  /* 0x07fffffce7a17812 */ /* 0x000fe200078ec0ff */
[----:B------:R-:W-:Y:S01]  /*1ea0*/  FADD.FTZ R118, R118, R159 ;  /* 0x0000009f76767221 */ /* 0x000fe20000010000 */
[----:B------:R-:W-:Y:S01]  /*1eb0*/  LOP3.LUT P1, RZ, R162, 0x1f, RZ, 0xc0, !PT ;  /* 0x0000001fa2ff7812 */ /* 0x000fe2000782c0ff */
[----:B------:R-:W-:Y:S01]  /*1ec0*/  FFMA.FTZ R119, R155, R159, R116 ;  /* 0x0000009f9b777223 */ /* 0x000fe20000010074 */
[----:B------:R-:W-:Y:S01]  /*1ed0*/  @!P2 IADD3 R161, R161, 0x4, RZ ;  /* 0x00000004a1a1a810 */ /* 0x000fe20007ffe0ff */
[----:B------:R-:W-:Y:S08]  /*1ee0*/  BRA.DIV ~URZ, `(.L_x_835) ;  /* 0x00001f627f007947 */ /* 0x000ff0000b800000 */
[----:B------:R0:W1:Y:S02]  /*1ef0*/  SHFL.DOWN PT, R163, R118, 0x10, 0x1f ;  /* 0x0a001f0076a37f89 */ /* 0x00006400000e0000 */
.L_x_839:
        /* <DEDUP_REMOVED lines=18> */
.L_x_840:
        /* <DEDUP_REMOVED lines=48> */
[----:B------:R-:W-:Y:S01]  /*2320*/  FFMA.FTZ R223, R229, R231, R163 ;  /* 0x000000e7e5df7223 */ /* 0x000fe200000100a3 */
[----:B------:R-:W-:Y:S01]  /*2330*/  MOV R118, R128 ;  /* 0x0000008000767202 */ /* 0x000fe20000000f00 */
[----:B------:R-:W-:-:S02]  /*2340*/  FMUL.FTZ R195, R119, c[0x0][0x1e8] ;  /* 0x00007a0077c37a20 */ /* 0x000fc40000410000 */
[----:B------:R-:W-:Y:S01]  /*2350*/  FADD.FTZ R223, R228, -R223 ;  /* 0x800000dfe4df7221 */ /* 0x000fe20000010000 */
[----:B------:R-:W-:Y:S01]  /*2360*/  LOP3.LUT P3, RZ, R118, 0xff, RZ, 0xc0, !PT ;  /* 0x000000ff76ff7812 */ /* 0x000fe2000786c0ff */
[----:B------:R-:W-:Y:S01]  /*2370*/  FFMA.FTZ R233, R233, R231, R163 ;  /* 0x000000e7e9e97223 */ /* 0x000fe200000100a3 */
[----:B------:R-:W-:Y:S01]  /*2380*/  @P0 FSEL R118, R162, RZ, P2 ;  /* 0x000000ffa2760208 */ /* 0x000fe20001000000 */
[----:B------:R-:W-:Y:S01]  /*2390*/  FMUL.FTZ R223, R204, R223 ;  /* 0x000000dfccdf7220 */ /* 0x000fe20000410000 */
[----:B------:R-:W-:Y:S01]  /*23a0*/  @P0 LOP3.LUT P2, RZ, R172, 0xff0000, RZ, 0xc0, !PT ;  /* 0x00ff0000acff0812 */ /* 0x000fe2000784c0ff */
[----:B------:R-:W-:Y:S01]  /*23b0*/  FADD.FTZ R233, R232, -R233 ;  /* 0x800000e9e8e97221 */ /* 0x000fe20000010000 */
[----:B------:R-:W-:Y:S01]  /*23c0*/  @P0 F2FP.BF16.PACK_AB R161, RZ, R118 ;  /* 0x00000076ffa1023e */ /* 0x000fe200000010ff */
[----:B------:R-:W-:Y:S02]  /*23d0*/  FMUL.FTZ R118, R204, R227 ;  /* 0x000000e3cc767220 */ /* 0x000fe40000410000 */
[----:B------:R-:W-:Y:S01]  /*23e0*/  @P1 FADD.FTZ R223, R84, R223 ;  /* 0x000000df54df1221 */ /* 0x000fe20000010000 */
[----:B------:R-:W-:Y:S01]  /*23f0*/  @P0 PRMT R112, R112, 0x5410, R161 ;  /* 0x0000541070700816 */ /* 0x000fe200000000a1 */
[----:B------:R-:W-:-:S02]  /*2400*/  @P1 FADD.FTZ R118, R82, R118 ;  /* 0x0000007652761221 */ /* 0x000fc40000010000 */
[-C--:B------:R-:W-:Y:S01]  /*2410*/  FFMA.FTZ R227, R126, R231.reuse, R163 ;  /* 0x000000e77ee37223 */ /* 0x080fe200000100a3 */
[----:B------:R-:W-:Y:S01]  /*2420*/  FSEL R126, R225, RZ, P3 ;  /* 0x000000ffe17e7208 */ /* 0x000fe20001800000 */
[----:B------:R-:W-:Y:S01]  /*2430*/  FMUL.FTZ R194, R118, c[0x0][0x1e8] ;  /* 0x00007a0076c27a20 */ /* 0x000fe20000410000 */
[----:B------:R-:W-:Y:S01]  /*2440*/  LOP3.LUT P3, RZ, R129, 0xff, RZ, 0xc0, !PT ;  /* 0x000000ff81ff7812 */ /* 0x000fe2000786c0ff */
[----:B------:R-:W-:Y:S02]  /*2450*/  FADD.FTZ R227, R122, -R227 ;  /* 0x800000e37ae37221 */ /* 0x000fe40000010000 */
[----:B------:R-:W-:Y:S01]  /*2460*/  FFMA.FTZ R234, R234, R231, R163 ;  /* 0x000000e7eaea7223 */ /* 0x000fe200000100a3 */
[----:B------:R-:W-:Y:S01]  /*2470*/  @P0 FSEL R161, R194, RZ, P2 ;  /* 0x000000ffc2a10208 */ /* 0x000fe20001000000 */
[----:B------:R-:W-:Y:S01]  /*2480*/  FMUL.FTZ R229, R204, R233 ;  /* 0x000000e9cce57220 */ /* 0x000fe20000410000 */
[----:B------:R-:W-:Y:S01]  /*2490*/  @P0 LOP3.LUT P2, RZ, R172, 0xff000000, RZ, 0xc0, !PT ;  /* 0xff000000acff0812 */ /* 0x000fe2000784c0ff */
[----:B------:R-:W-:Y:S01]  /*24a0*/  FADD.FTZ R123, R123, -R234 ;  /* 0x800000ea7b7b7221 */ /* 0x000fe20000010000 */
[----:B------:R-:W-:Y:S01]  /*24b0*/  @P0 F2FP.BF16.PACK_AB R161, RZ, R161 ;  /* 0x000000a1ffa1023e */ /* 0x000fe200000010ff */
[----:B------:R-:W-:-:S02]  /*24c0*/  @P1 FADD.FTZ R229, R86, R229 ;  /* 0x000000e556e51221 */ /* 0x000fc40000010000 */
[----:B------:R-:W-:Y:S01]  /*24d0*/  FMUL.FTZ R228, R204, R123 ;  /* 0x0000007bcce47220 */ /* 0x000fe20000410000 */
[----:B------:R-:W-:Y:S01]  /*24e0*/  @P0 PRMT R113, R161, 0x7610, R113 ;  /* 0x00007610a1710816 */ /* 0x000fe20000000071 */
[----:B------:R-:W-:Y:S01]  /*24f0*/  FMUL.FTZ R226, R229, c[0x0][0x1e8] ;  /* 0x00007a00e5e27a20 */ /* 0x000fe20000410000 */
[----:B------:R-:W-:Y:S01]  /*2500*/  @P0 FSEL R161, R195, RZ, P2 ;  /* 0x000000ffc3a10208 */ /* 0x000fe20001000000 */
[----:B------:R-:W-:Y:S01]  /*2510*/  @P1 FADD.FTZ R228, R87, R228 ;  /* 0x000000e457e41221 */ /* 0x000fe20000010000 */
[----:B------:R-:W-:Y:S01]  /*2520*/  @P0 LOP3.LUT P2, RZ, R173, 0xff, RZ, 0xc0, !PT ;  /* 0x000000ffadff0812 */ /* 0x000fe2000784c0ff */
[--C-:B------:R-:W-:Y:S01]  /*2530*/  FFMA.FTZ R130, R130, R231, R163.reuse ;  /* 0x000000e782827223 */ /* 0x100fe200000100a3 */
[----:B------:R-:W-:Y:S01]  /*2540*/  @P0 F2FP.BF16.PACK_AB R161, RZ, R161 ;  /* 0x000000a1ffa1023e */ /* 0x000fe200000010ff */
[----:B------:R-:W-:Y:S01]  /*2550*/  FFMA.FTZ R132, R132, R231, R163 ;  /* 0x000000e784847223 */ /* 0x000fe200000100a3 */
[----:B------:R-:W-:Y:S01]  /*2560*/  FSEL R195, R195, RZ, P5 ;  /* 0x000000ffc3c37208 */ /* 0x000fe20002800000 */
[----:B------:R-:W-:Y:S01]  /*2570*/  FADD.FTZ R127, R127, -R130 ;  /* 0x800000827f7f7221 */ /* 0x000fe20000010000 */
[----:B------:R-:W-:Y:S01]  /*2580*/  @P0 PRMT R113, R113, 0x5410, R161 ;  /* 0x0000541071710816 */ /* 0x000fe200000000a1 */
[----:B------:R-:W-:Y:S01]  /*2590*/  FMUL.FTZ R161, R223, c[0x0][0x1e8] ;  /* 0x00007a00dfa17a20 */ /* 0x000fe20000410000 */
[----:B------:R-:W-:Y:S01]  /*25a0*/  LOP3.LUT P5, RZ, R129, 0xff0000, RZ, 0xc0, !PT ;  /* 0x00ff000081ff7812 */ /* 0x000fe200078ac0ff */
[----:B------:R-:W-:-:S02]  /*25b0*/  FADD.FTZ R131, R131, -R132 ;  /* 0x8000008483837221 */ /* 0x000fc40000010000 */
[-CC-:B------:R-:W-:Y:S01]  /*25c0*/  FFMA.FTZ R130, R133, R231.reuse, R163.reuse ;  /* 0x000000e785827223 */ /* 0x180fe200000100a3 */
[----:B------:R-:W-:Y:S01]  /*25d0*/  @P0 FSEL R224, R161, RZ, P2 ;  /* 0x000000ffa1e00208 */ /* 0x000fe20001000000 */
[-CC-:B------:R-:W-:Y:S01]  /*25e0*/  FFMA.FTZ R137, R137, R231.reuse, R163.reuse ;  /* 0x000000e789897223 */ /* 0x180fe200000100a3 */
[----:B------:R-:W-:Y:S01]  /*25f0*/  LOP3.LUT P2, RZ, R128, 0xff0000, RZ, 0xc0, !PT ;  /* 0x00ff000080ff7812 */ /* 0x000fe2000784c0ff */
[----:B------:R-:W-:Y:S01]  /*2600*/  FADD.FTZ R135, R135, -R130 ;  /* 0x8000008287877221 */ /* 0x000fe20000010000 */
[----:B------:R-:W-:Y:S01]  /*2610*/  @P0 F2FP.BF16.PACK_AB R224, RZ, R224 ;  /* 0x000000e0ffe0023e */ /* 0x000fe200000010ff */
[-CC-:B------:R-:W-:Y:S01]  /*2620*/  FFMA.FTZ R141, R141, R231.reuse, R163.reuse ;  /* 0x000000e78d8d7223 */ /* 0x180fe200000100a3 */
        /* <DEDUP_REMOVED lines=11> */
[----:B------:R-:W-:Y:S02]  /*26e0*/  FADD.FTZ R145, R145, -R146 ;  /* 0x8000009291917221 */ /* 0x000fe40000010000 */
[-CC-:B------:R-:W-:Y:S01]  /*26f0*/  FFMA.FTZ R156, R156, R231.reuse, R163.reuse ;  /* 0x000000e79c9c7223 */ /* 0x180fe200000100a3 */
[----:B------:R-:W-:Y:S01]  /*2700*/  @P0 FSEL R122, R225, RZ, P6 ;  /* 0x000000ffe17a0208 */ /* 0x000fe20003000000 */
[-CC-:B------:R-:W-:Y:S01]  /*2710*/  FFMA.FTZ R157, R157, R231.reuse, R163.reuse ;  /* 0x000000e79d9d7223 */ /* 0x180fe200000100a3 */
[----:B------:R-:W-:Y:S01]  /*2720*/  FSEL R225, R225, RZ, P2 ;  /* 0x000000ffe1e17208 */ /* 0x000fe20001000000 */
[----:B------:R-:W-:Y:S01]  /*2730*/  FADD.FTZ R153, R153, -R156 ;  /* 0x8000009c99997221 */ /* 0x000fe20000010000 */
[----:B------:R-:W-:Y:S01]  /*2740*/  ISETP.NE.U32.AND P2, PT, RZ, c[0x0][0x258], PT ;  /* 0x00009600ff007a0c */ /* 0x000fe20003f45070 */
[-CC-:B------:R-:W-:Y:S01]  /*2750*/  FFMA.FTZ R151, R151, R231.reuse, R163.reuse ;  /* 0x000000e797977223 */ /* 0x180fe200000100a3 */
[----:B------:R-:W-:Y:S01]  /*2760*/  LOP3.LUT P6, RZ, R129, 0xff000000, RZ, 0xc0, !PT ;  /* 0xff00000081ff7812 */ /* 0x000fe200078cc0ff */
[----:B------:R-:W-:Y:S01]  /*2770*/  FFMA.FTZ R148, R148, R231, R163 ;  /* 0x000000e794947223 */ /* 0x000fe200000100a3 */
[----:B------:R-:W-:Y:S01]  /*2780*/  FSEL R129, R161, RZ, P3 ;  /* 0x000000ffa1817208 */ /* 0x000fe20001800000 */
[----:B------:R-:W-:Y:S01]  /*2790*/  FADD.FTZ R151, R152, -R151 ;  /* 0x8000009798977221 */ /* 0x000fe20000010000 */
[----:B------:R-:W-:Y:S01]  /*27a0*/  @P0 LOP3.LUT P3, RZ, R173, 0xff0000, RZ, 0xc0, !PT ;  /* 0x00ff0000adff0812 */ /* 0x000fe2000786c0ff */
[----:B------:R-:W-:Y:S01]  /*27b0*/  FADD.FTZ R147, R147, -R148 ;  /* 0x8000009493937221 */ /* 0x000fe20000010000 */
[----:B------:R-:W-:Y:S01]  /*27c0*/  ISETP.NE.AND.EX P2, PT, RZ, c[0x0][0x25c], PT, P2 ;  /* 0x00009700ff007a0c */ /* 0x000fe20003f45320 */
[----:B------:R-:W-:Y:S01]  /*27d0*/  FMUL.FTZ R148, R204, R151 ;  /* 0x00000097cc947220 */ /* 0x000fe20000410000 */
[----:B------:R-:W-:-:S02]  /*27e0*/  @P0 FSEL R162, R226, RZ, P3 ;  /* 0x000000ffe2a20208 */ /* 0x000fc40001800000 */
[----:B------:R-:W-:Y:S01]  /*27f0*/  @P0 LOP3.LUT P3, RZ, R173, 0xff000000, RZ, 0xc0, !PT ;  /* 0xff000000adff0812 */ /* 0x000fe2000786c0ff */
[----:B------:R-:W-:Y:S01]  /*2800*/  @P1 FADD.FTZ R148, R99, R148 ;  /* 0x0000009463941221 */ /* 0x000fe20000010000 */
[----:B------:R-:W-:Y:S02]  /*2810*/  @P0 F2FP.BF16.PACK_AB R122, RZ, R122 ;  /* 0x0000007aff7a023e */ /* 0x000fe400000010ff */
[----:B------:R-:W-:Y:S02]  /*2820*/  @P0 FSEL R161, R227, RZ, P3 ;  /* 0x000000ffe3a10208 */ /* 0x000fe40001800000 */
[----:B------:R-:W-:Y:S02]  /*2830*/  ISETP.NE.U32.AND P3, PT, RZ, c[0x0][0x258], PT ;  /* 0x00009600ff007a0c */ /* 0x000fe40003f65070 */
[----:B------:R-:W-:Y:S02]  /*2840*/  @P0 PRMT R114, R114, 0x5410, R122 ;  /* 0x0000541072720816 */ /* 0x000fe4000000007a */
[----:B------:R-:W-:-:S02]  /*2850*/  @P2 MOV R122, 0x20 ;  /* 0x00000020007a2802 */ /* 0x000fc40000000f00 */
[----:B------:R-:W-:Y:S02]  /*2860*/  ISETP.NE.AND.EX P3, PT, RZ, c[0x0][0x25c], PT, P3 ;  /* 0x00009700ff007a0c */ /* 0x000fe40003f65330 */
[----:B------:R-:W-:Y:S01]  /*2870*/  @P0 F2FP.BF16.PACK_AB R162, RZ, R162 ;  /* 0x000000a2ffa2023e */ /* 0x000fe200000010ff */
[----:B------:R-:W-:Y:S01]  /*2880*/  @P2 IMAD.WIDE.U32 R122, R191, R122, c[0x0][0x258] ;  /* 0x00009600bf7a2625 */ /* 0x000fe200078e007a */
[----:B------:R-:W-:Y:S02]  /*2890*/  SEL R116, R116, R104, P3 ;  /* 0x0000006874747207 */ /* 0x000fe40001800000 */
[----:B------:R-:W-:Y:S02]  /*28a0*/  SEL R117, R117, R105, P3 ;  /* 0x0000006975757207 */ /* 0x000fe40001800000 */
[----:B------:R-:W-:Y:S02]  /*28b0*/  SEL R118, R118, R106, P3 ;  /* 0x0000006a76767207 */ /* 0x000fe40001800000 */
[----:B------:R-:W-:-:S02]  /*28c0*/  SEL R119, R119, R107, P3 ;  /* 0x0000006b77777207 */ /* 0x000fc40001800000 */
[----:B------:R-:W-:Y:S02]  /*28d0*/  @P0 F2FP.BF16.PACK_AB R161, RZ, R161 ;  /* 0x000000a1ffa1023e */ /* 0x000fe400000010ff */
[----:B------:R-:W-:Y:S01]  /*28e0*/  @P0 PRMT R115, R162, 0x7610, R115 ;  /* 0x00007610a2730816 */ /* 0x000fe20000000073 */
[----:B------:R0:W-:Y:S03]  /*28f0*/  @P2 STG.E.128 [R122.64], R116 ;  /* 0x000000747a002986 */ /* 0x0001e6000c101d04 */
[----:B------:R-:W-:Y:S02]  /*2900*/  @P0 PRMT R115, R115, 0x5410, R161 ;  /* 0x0000541073730816 */ /* 0x000fe400000000a1 */
[----:B0-----:R-:W-:Y:S01]  /*2910*/  SEL R116, R223, R108, P3 ;  /* 0x0000006cdf747207 */ /* 0x001fe20001800000 */
[----:B------:R-:W-:Y:S01]  /*2920*/  FFMA.FTZ R223, R134, R231, R163 ;  /* 0x000000e786df7223 */ /* 0x000fe200000100a3 */
[----:B------:R-:W-:-:S02]  /*2930*/  SEL R117, R224, R109, P3 ;  /* 0x0000006de0757207 */ /* 0x000fc40001800000 */
[----:B------:R-:W-:Y:S01]  /*2940*/  SEL R118, R229, R110, P3 ;  /* 0x0000006ee5767207 */ /* 0x000fe20001800000 */
[----:B------:R-:W-:Y:S01]  /*2950*/  FADD.FTZ R223, R140, -R223 ;  /* 0x800000df8cdf7221 */ /* 0x000fe20000010000 */
[----:B------:R-:W-:Y:S01]  /*2960*/  SEL R119, R228, R111, P3 ;  /* 0x0000006fe4777207 */ /* 0x000fe20001800000 */
[C---:B------:R-:W-:Y:S02]  /*2970*/  FMUL.FTZ R228, R204.reuse, R127 ;  /* 0x0000007fcce47220 */ /* 0x040fe40000410000 */
[----:B------:R-:W-:Y:S02]  /*2980*/  FMUL.FTZ R127, R204, R131 ;  /* 0x00000083cc7f7220 */ /* 0x000fe40000410000 */
[----:B------:R0:W-:Y:S01]  /*2990*/  @P2 STG.E.128 [R122.64+0x10], R116 ;  /* 0x000010747a002986 */ /* 0x0001e2000c101d04 */
[----:B------:R-:W-:Y:S02]  /*29a0*/  @P1 FADD.FTZ R228, R88, R228 ;  /* 0x000000e458e41221 */ /* 0x000fe40000010000 */
[----:B------:R-:W-:-:S02]  /*29b0*/  @P1 FADD.FTZ R127, R89, R127 ;  /* 0x0000007f597f1221 */ /* 0x000fc40000010000 */
[----:B------:R-:W-:Y:S02]  /*29c0*/  FMUL.FTZ R134, R228, c[0x0][0x1e8] ;  /* 0x00007a00e4867a20 */ /* 0x000fe40000410000 */
[----:B------:R-:W-:Y:S02]  /*29d0*/  FMUL.FTZ R223, R204, R223 ;  /* 0x000000dfccdf7220 */ /* 0x000fe40000410000 */
[----:B------:R-:W-:Y:S02]  /*29e0*/  FADD.FTZ R229, R154, -R157 ;  /* 0x8000009d9ae57221 */ /* 0x000fe40000010000 */
        /* <DEDUP_REMOVED lines=48> */
[----:B------:R-:W-:Y:S01]  /*2cf0*/  HFMA2.MMA R139, -RZ, RZ, 0, 9.5367431640625e-07 ;  /* 0x00000010ff8b7435 */ /* 0x000fe200000001ff */
[----:B------:R-:W-:Y:S01]  /*2d00*/  LOP3.LUT P5, RZ, R125, 0xff00, RZ, 0xc0, !PT ;  /* 0x0000ff007dff7812 */ /* 0x000fe200078ac0ff */
[----:B------:R-:W-:Y:S01]  /*2d10*/  @P1 FADD.FTZ R157, R98, R157 ;  /* 0x0000009d629d1221 */ /* 0x000fe20000010000 */
[----:B------:R-:W-:Y:S01]  /*2d20*/  @P0 FSEL R138, R138, RZ, P6 ;  /* 0x000000ff8a8a0208 */ /* 0x000fe20003000000 */
[----:B------:R-:W-:Y:S01]  /*2d30*/  FMUL.FTZ R158, R204, R163 ;  /* 0x000000a3cc9e7220 */ /* 0x000fe20000410000 */
[----:B------:R-:W-:Y:S01]  /*2d40*/  @P0 LOP3.LUT P6, RZ, R175, 0xff00, RZ, 0xc0, !PT ;  /* 0x0000ff00afff0812 */ /* 0x000fe200078cc0ff */
[----:B------:R-:W-:Y:S01]  /*2d50*/  FADD.FTZ R159, R159, -R122 ;  /* 0x8000007a9f9f7221 */ /* 0x000fe20000010000 */
[C---:B------:R-:W-:Y:S01]  /*2d60*/  FSEL R141, R140.reuse, RZ, P5 ;  /* 0x000000ff8c8d7208 */ /* 0x040fe20002800000 */
[----:B------:R-:W-:Y:S01]  /*2d70*/  FMUL.FTZ R144, R157, c[0x0][0x1e8] ;  /* 0x00007a009d907a20 */ /* 0x000fe20000410000 */
[----:B------:R-:W-:Y:S01]  /*2d80*/  @P0 FSEL R140, R140, RZ, P6 ;  /* 0x000000ff8c8c0208 */ /* 0x000fe20003000000 */
[----:B------:R-:W-:Y:S01]  /*2d90*/  @P1 FADD.FTZ R158, R101, R158 ;  /* 0x0000009e659e1221 */ /* 0x000fe20000010000 */
[----:B------:R-:W-:Y:S01]  /*2da0*/  LOP3.LUT P5, RZ, R125, 0xff0000, RZ, 0xc0, !PT ;  /* 0x00ff00007dff7812 */ /* 0x000fe200078ac0ff */
        /* <DEDUP_REMOVED lines=72> */
[C---:B------:R-:W-:Y:S01]  /*3230*/  @P0 IMAD.WIDE.U32 R128, R191.reuse, R139, c[0x0][0x250] ;  /* 0x00009400bf800625 */ /* 0x040fe200078e008b */
        /* <DEDUP_REMOVED lines=11> */
[----:B------:R2:W-:Y:S01]  /*32f0*/  @P2 STG.E.128 [R130.64], R116 ;  /* 0x0000007482002986 */ /* 0x0005e2000c101d04 */
[----:B------:R-:W-:-:S02]  /*3300*/  @P0 F2FP.BF16.PACK_AB R155, RZ, R155 ;  /* 0x0000009bff9b023e */ /* 0x000fc400000010ff */
[----:B------:R-:W-:Y:S01]  /*3310*/  @P0 FSEL R143, R143, RZ, P3 ;  /* 0x000000ff8f8f0208 */ /* 0x000fe20001800000 */
[----:B------:R3:W-:Y:S01]  /*3320*/  STG.E.128 [R132.64], R124 ;  /* 0x0000007c84007986 */ /* 0x0007e2000c101d04 */
[----:B------:R-:W-:Y:S02]  /*3330*/  @P0 LOP3.LUT P3, RZ, R177, 0xff0000, RZ, 0xc0, !PT ;  /* 0x00ff0000b1ff0812 */ /* 0x000fe4000786c0ff */
[----:B------:R-:W-:Y:S02]  /*3340*/  @P0 F2FP.BF16.PACK_AB R143, RZ, R143 ;  /* 0x0000008fff8f023e */ /* 0x000fe400000010ff */
[----:B------:R-:W-:Y:S02]  /*3350*/  @P0 FSEL R147, R147, RZ, P3 ;  /* 0x000000ff93930208 */ /* 0x000fe40001800000 */
[----:B0-----:R-:W-:Y:S02]  /*3360*/  @P0 PRMT R112, R134, 0x7610, R112 ;  /* 0x0000761086700816 */ /* 0x001fe40000000070 */
[----:B------:R-:W-:Y:S01]  /*3370*/  @P0 PRMT R113, R136, 0x7610, R113 ;  /* 0x0000761088710816 */ /* 0x000fe20000000071 */
[----:B-1----:R-:W-:Y:S01]  /*3380*/  @P0 IMAD.WIDE.U32 R120, R139, R158, c[0x0][0x250] ;  /* 0x000094008b780625 */ /* 0x002fe200078e009e */
[----:B------:R-:W-:-:S02]  /*3390*/  @P0 PRMT R114, R138, 0x7610, R114 ;  /* 0x000076108a720816 */ /* 0x000fc40000000072 */
[----:B------:R-:W-:Y:S02]  /*33a0*/  @P0 PRMT R115, R142, 0x7610, R115 ;  /* 0x000076108e730816 */ /* 0x000fe40000000073 */
[----:B------:R-:W-:Y:S02]  /*33b0*/  @P2 MOV R123, 0x20 ;  /* 0x00000020007b2802 */ /* 0x000fe40000000f00 */
[----:B------:R-:W-:Y:S02]  /*33c0*/  @P0 PRMT R112, R112, 0x5410, R135 ;  /* 0x0000541070700816 */ /* 0x000fe40000000087 */
[----:B------:R-:W-:Y:S01]  /*33d0*/  @P0 PRMT R113, R113, 0x5410, R137 ;  /* 0x0000541071710816 */ /* 0x000fe20000000089 */
[----:B------:R-:W-:Y:S01]  /*33e0*/  @P2 IMAD.WIDE.U32 R122, R192, R123, c[0x0][0x258] ;  /* 0x00009600c07a2625 */ /* 0x000fe200078e007b */
[----:B------:R-:W-:Y:S02]  /*33f0*/  @P0 PRMT R114, R114, 0x5410, R140 ;  /* 0x0000541072720816 */ /* 0x000fe4000000008c */
[----:B------:R-:W-:-:S02]  /*3400*/  @P0 PRMT R115, R115, 0x5410, R155 ;  /* 0x0000541073730816 */ /* 0x000fc4000000009b */
[----:B--2---:R-:W-:Y:S02]  /*3410*/  FSEL R119, R204, RZ, P1 ;  /* 0x000000ffcc777208 */ /* 0x004fe40000800000 */
[----:B------:R-:W-:Y:S01]  /*3420*/  @P0 LOP3.LUT P1, RZ, R176, 0xff00, RZ, 0xc0, !PT ;  /* 0x0000ff00b0ff0812 */ /* 0x000fe2000782c0ff */
[----:B------:R-:W-:Y:S01]  /*3430*/  @P0 STG.E.128 [R120.64], R112 ;  /* 0x0000007078000986 */ /* 0x000fe2000c101d04 */
[----:B------:R-:W-:Y:S02]  /*3440*/  IADD3 R128, R191, 0x100, RZ ;  /* 0x00000100bf807810 */ /* 0x000fe40007ffe0ff */
[----:B------:R-:W-:Y:S01]  /*3450*/  FSEL R117, R148, RZ, P5 ;  /* 0x000000ff94757208 */ /* 0x000fe20002800000 */
[----:B------:R-:W-:Y:S01]  /*3460*/  @P2 STG.E.128 [R122.64], R104 ;  /* 0x000000687a002986 */ /* 0x000fe2000c101d04 */
[----:B------:R-:W-:Y:S01]  /*3470*/  FSEL R116, R150, RZ, P6 ;  /* 0x000000ff96747208 */ /* 0x000fe20003000000 */
[----:B---3--:R-:W-:Y:S01]  /*3480*/  IMAD.WIDE.U32 R124, R139, R128, c[0x0][0x248] ;  /* 0x000092008b7c7625 */ /* 0x008fe200078e0080 */
[C---:B------:R-:W-:Y:S01]  /*3490*/  @P0 LOP3.LUT P5, RZ, R176.reuse, 0xff000000, RZ, 0xc0, !PT ;  /* 0xff000000b0ff0812 */ /* 0x040fe200078ac0ff */
[----:B------:R-:W-:Y:S01]  /*34a0*/  @P2 STG.E.128 [R122.64+0x10], R108 ;  /* 0x0000106c7a002986 */ /* 0x000fe2000c101d04 */
[----:B------:R-:W-:-:S02]  /*34b0*/  @P0 LOP3.LUT P2, RZ, R176, 0xff0000, RZ, 0xc0, !PT ;  /* 0x00ff0000b0ff0812 */ /* 0x000fc4000784c0ff */
[----:B------:R-:W-:Y:S02]  /*34c0*/  @P0 FSEL R126, R150, RZ, P1 ;  /* 0x000000ff967e0208 */ /* 0x000fe40000800000 */
[----:B------:R-:W-:Y:S02]  /*34d0*/  @P0 LOP3.LUT P1, RZ, R177, 0xff, RZ, 0xc0, !PT ;  /* 0x000000ffb1ff0812 */ /* 0x000fe4000782c0ff */
[----:B------:R-:W-:Y:S02]  /*34e0*/  F2FP.BF16.PACK_AB R119, R119, R156 ;  /* 0x0000009c7777723e */ /* 0x000fe400000010ff */
[----:B------:R-:W-:Y:S02]  /*34f0*/  F2FP.BF16.PACK_AB R118, R154, R153 ;  /* 0x000000999a76723e */ /* 0x000fe400000010ff */
[----:B------:R-:W-:Y:S02]  /*3500*/  F2FP.BF16.PACK_AB R117, R117, R152 ;  /* 0x000000987575723e */ /* 0x000fe400000010ff */
[----:B------:R-:W-:-:S02]  /*3510*/  F2FP.BF16.PACK_AB R116, R116, R151 ;  /* 0x000000977474723e */ /* 0x000fc400000010ff */
[----:B------:R-:W-:Y:S02]  /*3520*/  @P0 FSEL R144, R144, RZ, P2 ;  /* 0x000000ff90900208 */ /* 0x000fe40001000000 */
[----:B------:R-:W-:Y:S01]  /*3530*/  @P0 FSEL R127, R148, RZ, P5 ;  /* 0x000000ff947f0208 */ /* 0x000fe20002800000 */
[----:B------:R0:W-:Y:S01]  /*3540*/  STG.E.128 [R124.64], R116 ;  /* 0x000000747c007986 */ /* 0x0001e2000c101d04 */
[C---:B------:R-:W-:Y:S02]  /*3550*/  @P0 LOP3.LUT P2, RZ, R177.reuse, 0xff00, RZ, 0xc0, !PT ;  /* 0x0000ff00b1ff0812 */ /* 0x040fe4000784c0ff */
[----:B------:R-:W-:Y:S02]  /*3560*/  @P0 LOP3.LUT P5, RZ, R177, 0xff000000, RZ, 0xc0, !PT ;  /* 0xff000000b1ff0812 */ /* 0x000fe400078ac0ff */
[----:B------:R-:W-:Y:S02]  /*3570*/  @P0 FSEL R145, R145, RZ, P1 ;  /* 0x000000ff91910208 */ /* 0x000fe40000800000 */
[----:B------:R-:W-:-:S02]  /*3580*/  @P0 F2FP.BF16.PACK_AB R144, RZ, R144 ;  /* 0x00000090ff90023e */ /* 0x000fc400000010ff */
[----:B------:R-:W-:Y:S02]  /*3590*/  @P0 FSEL R146, R146, RZ, P2 ;  /* 0x000000ff92920208 */ /* 0x000fe40001000000 */
[----:B------:R-:W-:Y:S02]  /*35a0*/  @P0 F2FP.BF16.PACK_AB R145, RZ, R145 ;  /* 0x00000091ff91023e */ /* 0x000fe400000010ff */
[----:B------:R-:W-:Y:S02]  /*35b0*/  @P0 F2FP.BF16.PACK_AB R147, RZ, R147 ;  /* 0x00000093ff93023e */ /* 0x000fe400000010ff */
[----:B------:R-:W-:Y:S02]  /*35c0*/  @P0 F2FP.BF16.PACK_AB R126, RZ, R126 ;  /* 0x0000007eff7e023e */ /* 0x000fe400000010ff */
[----:B------:R-:W-:Y:S02]  /*35d0*/  @P0 F2FP.BF16.PACK_AB R127, RZ, R127 ;  /* 0x0000007fff7f023e */ /* 0x000fe400000010ff */
[----:B0-----:R-:W-:-:S02]  /*35e0*/  @P0 FSEL R116, R204, RZ, P5 ;  /* 0x000000ffcc740208 */ /* 0x001fc40002800000 */
        /* <DEDUP_REMOVED lines=16> */
.L_x_837:
[----:B------:R0:W5:Y:S01]  /*36f0*/  LDL.LU R94, [R1+0x4] ;  /* 0x00000400015e7983 */ /* 0x0001620000300800 */
[----:B------:R-:W-:Y:S02]  /*3700*/  MOV R190, R186 ;  /* 0x000000ba00be7202 */ /* 0x000fe40000000f00 */
[----:B------:R-:W-:Y:S01]  /*3710*/  MOV R191, R187 ;  /* 0x000000bb00bf7202 */ /* 0x000fe20000000f00 */
[----:B------:R0:W5:Y:S01]  /*3720*/  LDL.LU R95, [R1] ;  /* 0x00000000015f7983 */ /* 0x0001620000300800 */
        /* <DEDUP_REMOVED lines=78> */
.L_x_834:
[----:B0-----:R-:W0:Y:S01]  /*3c10*/  S2R R2, SR_TID.X ;  /* 0x0000000000027919 */ /* 0x001e220000002100 */
[----:B------:R-:W1:Y:S01]  /*3c20*/  S2UR UR6, SR_CTAID.X ;  /* 0x00000000000679c3 */ /* 0x000e620000002500 */
[----:B------:R-:W-:Y:S01]  /*3c30*/  HFMA2.MMA R9, -RZ, RZ, 0, 1.9073486328125e-06 ;  /* 0x00000020ff097435 */ /* 0x000fe200000001ff */
        /* <DEDUP_REMOVED lines=29> */
[----:B-----5:R-:W-:Y:S04]  /*3e10*/  STG.E.128 [R6.64+0x2010], R92 ;  /* 0x0020105c06007986 */ /* 0x020fe8000c101d04 */
[----:B------:R-:W-:Y:S04]  /*3e20*/  STG.E.128 [R8.64+0x2000], R76 ;  /* 0x0020004c08007986 */ /* 0x000fe8000c101d04 */
[----:B------:R-:W-:Y:S01]  /*3e30*/  STG.E.128 [R8.64+0x2010], R88 ;  /* 0x0020105808007986 */ /* 0x000fe2000c101d04 */
[----:B------:R-:W-:Y:S05]  /*3e40*/  EXIT ;  /* 0x000000000000794d */ /* 0x000fea0003800000 */
.L_x_835:
[----:B------:R-:W-:Y:S01]  /*3e50*/  HFMA2.MMA R162, -RZ, RZ, 0, 9.5367431640625e-07 ;  /* 0x00000010ffa27435 */ /* 0x000fe200000001ff */
[----:B------:R-:W-:-:S02]  /*3e60*/  MOV R117, R118 ;  /* 0x0000007600757202 */ /* 0x000fc40000000f00 */
[----:B------:R-:W-:-:S03]  /*3e70*/  MOV R116, 0x3e90 ;  /* 0x00003e9000747802 */ /* 0x000fc60000000f00 */
[----:B-----5:R-:W-:Y:S05]  /*3e80*/  CALL.REL.NOINC `($__internal_53_$__cuda_sm70_shflsync_down_p) ;  /* 0x0000034000007944 */ /* 0x020fea0003c00000 */
[----:B------:R-:W-:Y:S01]  /*3e90*/  MOV R163, R162 ;  /* 0x000000a200a37202 */ /* 0x000fe20000000f00 */
[----:B-----5:R-:W-:Y:S05]  /*3ea0*/  BRA `(.L_x_839) ;  /* 0xffffe05000007947 */ /* 0x020fea000383ffff */
.L_x_836:
[----:B------:R-:W-:Y:S01]  /*3eb0*/  HFMA2.MMA R162, -RZ, RZ, 0, 9.5367431640625e-07 ;  /* 0x00000010ffa27435 */ /* 0x000fe200000001ff */
[----:B------:R-:W-:Y:S02]  /*3ec0*/  MOV R117, R119 ;  /* 0x0000007700757202 */ /* 0x000fe40000000f00 */
[----:B------:R-:W-:-:S03]  /*3ed0*/  MOV R116, 0x3ef0 ;  /* 0x00003ef000747802 */ /* 0x000fc60000000f00 */
[----:B01---5:R-:W-:Y:S05]  /*3ee0*/  CALL.REL.NOINC `($__internal_53_$__cuda_sm70_shflsync_down_p) ;  /* 0x000002e000007944 */ /* 0x023fea0003c00000 */
[----:B------:R-:W-:Y:S01]  /*3ef0*/  FADD.FTZ R118, R118, R163 ;  /* 0x000000a376767221 */ /* 0x000fe20000010000 */
[----:B------:R-:W-:Y:S01]  /*3f00*/  MOV R116, 0x3f50 ;  /* 0x00003f5000747802 */ /* 0x000fe20000000f00 */
[----:B------:R-:W-:Y:S01]  /*3f10*/  FADD.FTZ R119, R119, R162 ;  /* 0x000000a277777221 */ /* 0x000fe20000010000 */
[----:B------:R-:W-:Y:S02]  /*3f20*/  MOV R162, 0x8 ;  /* 0x0000000800a27802 */ /* 0x000fe40000000f00 */
[----:B------:R-:W-:Y:S02]  /*3f30*/  MOV R117, R118 ;  /* 0x0000007600757202 */ /* 0x000fe40000000f00 */
[----:B-----5:R-:W-:Y:S05]  /*3f40*/  CALL.REL.NOINC `($__internal_53_$__cuda_sm70_shflsync_down_p) ;  /* 0x0000028000007944 */ /* 0x020fea0003c00000 */
[----:B------:R-:W-:Y:S01]  /*3f50*/  MOV R163, R162 ;  /* 0x000000a200a37202 */ /* 0x000fe20000000f00 */
[----:B------:R-:W-:Y:S01]  /*3f60*/  HFMA2.MMA R162, -RZ, RZ, 0, 4.76837158203125e-07 ;  /* 0x00000008ffa27435 */ /* 0x000fe200000001ff */
[----:B------:R-:W-:-:S02]  /*3f70*/  MOV R117, R119 ;  /* 0x0000007700757202 */ /* 0x000fc40000000f00 */
[----:B------:R-:W-:-:S03]  /*3f80*/  MOV R116, 0x3fa0 ;  /* 0x00003fa000747802 */ /* 0x000fc60000000f00 */
[----:B-----5:R-:W-:Y:S05]  /*3f90*/  CALL.REL.NOINC `($__internal_53_$__cuda_sm70_shflsync_down_p) ;  /* 0x0000023000007944 */ /* 0x020fea0003c00000 */
[----:B------:R-:W-:Y:S01]  /*3fa0*/  FADD.FTZ R118, R163, R118 ;  /* 0x00000076a3767221 */ /* 0x000fe20000010000 */
[----:B------:R-:W-:Y:S01]  /*3fb0*/  MOV R116, 0x4000 ;  /* 0x0000400000747802 */ /* 0x000fe20000000f00 */
[----:B------:R-:W-:Y:S01]  /*3fc0*/  FADD.FTZ R119, R119, R162 ;  /* 0x000000a277777221 */ /* 0x000fe20000010000 */
[----:B------:R-:W-:Y:S02]  /*3fd0*/  MOV R162, 0x4 ;  /* 0x0000000400a27802 */ /* 0x000fe40000000f00 */
[----:B------:R-:W-:Y:S02]  /*3fe0*/  MOV R117, R118 ;  /* 0x0000007600757202 */ /* 0x000fe40000000f00 */
[----:B-----5:R-:W-:Y:S05]  /*3ff0*/  CALL.REL.NOINC `($__internal_53_$__cuda_sm70_shflsync_down_p) ;  /* 0x000001d000007944 */ /* 0x020fea0003c00000 */
[----:B------:R-:W-:Y:S01]  /*4000*/  MOV R163, R162 ;  /* 0x000000a200a37202 */ /* 0x000fe20000000f00 */
[----:B------:R-:W-:Y:S01]  /*4010*/  HFMA2.MMA R162, -RZ, RZ, 0, 2.384185791015625e-07 ;  /* 0x00000004ffa27435 */ /* 0x000fe200000001ff */
[----:B------:R-:W-:Y:S02]  /*4020*/  MOV R117, R119 ;  /* 0x0000007700757202 */ /* 0x000fe40000000f00 */
[----:B------:R-:W-:-:S03]  /*4030*/  MOV R116, 0x4050 ;  /* 0x0000405000747802 */ /* 0x000fc60000000f00 */
[----:B-----5:R-:W-:Y:S05]  /*4040*/  CALL.REL.NOINC `($__internal_53_$__cuda_sm70_shflsync_down_p) ;  /* 0x0000018000007944 */ /* 0x020fea0003c00000 */
[----:B------:R-:W-:Y:S01]  /*4050*/  FADD.FTZ R118, R163, R118 ;  /* 0x00000076a3767221 */ /* 0x000fe20000010000 */
[----:B------:R-:W-:Y:S01]  /*4060*/  MOV R116, 0x40b0 ;  /* 0x000040b000747802 */ /* 0x000fe20000000f00 */
[----:B------:R-:W-:Y:S01]  /*4070*/  FADD.FTZ R119, R119, R162 ;  /* 0x000000a277777221 */ /* 0x000fe20000010000 */
[----:B------:R-:W-:-:S02]  /*4080*/  MOV R162, 0x2 ;  /* 0x0000000200a27802 */ /* 0x000fc40000000f00 */
[----:B------:R-:W-:Y:S02]  /*4090*/  MOV R117, R118 ;  /* 0x0000007600757202 */ /* 0x000fe40000000f00 */
[----:B-----5:R-:W-:Y:S05]  /*40a0*/  CALL.REL.NOINC `($__internal_53_$__cuda_sm70_shflsync_down_p) ;  /* 0x0000012000007944 */ /* 0x020fea0003c00000 */
[----:B------:R-:W-:Y:S01]  /*40b0*/  MOV R163, R162 ;  /* 0x000000a200a37202 */ /* 0x000fe20000000f00 */
[----:B------:R-:W-:Y:S01]  /*40c0*/  HFMA2.MMA R162, -RZ, RZ, 0, 1.1920928955078125e-07 ;  /* 0x00000002ffa27435 */ /* 0x000fe200000001ff */
[----:B------:R-:W-:Y:S02]  /*40d0*/  MOV R117, R119 ;  /* 0x0000007700757202 */ /* 0x000fe40000000f00 */
        /* <DEDUP_REMOVED lines=9> */
[----:B------:R-:W-:Y:S01]  /*4170*/  HFMA2.MMA R162, -RZ, RZ, 0, 5.9604644775390625e-08 ;  /* 0x00000001ffa27435 */ /* 0x000fe200000001ff */
[----:B------:R-:W-:-:S02]  /*4180*/  MOV R117, R163 ;  /* 0x000000a300757202 */ /* 0x000fc40000000f00 */
[----:B------:R-:W-:-:S03]  /*4190*/  MOV R116, 0x41b0 ;  /* 0x000041b000747802 */ /* 0x000fc60000000f00 */
[----:B-----5:R-:W-:Y:S05]  /*41a0*/  CALL.REL.NOINC `($__internal_53_$__cuda_sm70_shflsync_down_p) ;  /* 0x0000002000007944 */ /* 0x020fea0003c00000 */
[----:B------:R-:W-:Y:S01]  /*41b0*/  MOV R117, R162 ;  /* 0x000000a200757202 */ /* 0x000fe20000000f00 */
[----:B-----5:R-:W-:Y:S05]  /*41c0*/  BRA `(.L_x_840) ;  /* 0xffffde5000007947 */ /* 0x020fea000383ffff */
        .weak           $__internal_53_$__cuda_sm70_shflsync_down_p
        .type           $__internal_53_$__cuda_sm70_shflsync_down_p,@function
        .size           $__internal_53_$__cuda_sm70_shflsync_down_p,(.L_x_2071 - $__internal_53_$__cuda_sm70_shflsync_down_p)
$__internal_53_$__cuda_sm70_shflsync_down_p:
        /* <DEDUP_REMOVED lines=9> */
[----:B01----:R-:W-:Y:S06]  /*4260*/  RET.REL.NODEC R116 `(_ZN10layer_norm31ln_parallel_residual_bwd_kernelINS_13Kernel_traitsIf13__nv_bfloat16fS2_fjLj3072ELj1ELj1ELj4ELj16ENS_18Kernel_traits_baseILj3072EfS2_fS2_fjLj128EEEEELb1ELb0ELb1EEEvNS_9BwdParamsE) ;  /* 0xffffbd9074007950 */ /* 0x003fec0003c3ffff */
.L_x_841:
        /* <DEDUP_REMOVED lines=9> */
.L_x_2071:


//--------------------- .text._ZN10layer_norm22ln_bwd_finalize_kernelINS_22Kernel_traits_finalizeILj3072Ef13__nv_bfloat16fS2_fjLb0ELj1024ELj4ENS_18Kernel_traits_baseILj3072EfS2_fS2_fjLj1024EEEEELb0ELb0EEEvNS_9BwdParamsE --------------------------
	.section	.text._ZN10layer_norm22ln_bwd_finalize_kernelINS_22Kernel_traits_finalizeILj3072Ef13__nv_bfloat16fS2_fjLb0ELj1024ELj4ENS_18Kernel_traits_baseILj3072EfS2_fS2_fjLj1024EEEEELb0ELb0EEEvNS_9BwdParamsE,"ax",@progbits
	.sectioninfo	@"SHI_REGISTERS=30"
	.align	128
        .global         _ZN10layer_norm22ln_bwd_finalize_kernelINS_22Kernel_traits_finalizeILj3072Ef13__nv_bfloat16fS2_fjLb0ELj1024ELj4ENS_18Kernel_traits_baseILj3072EfS2_fS2_fjLj1024EEEEELb0ELb0EEEvNS_9BwdParamsE
        .type           _ZN10layer_norm22ln_bwd_finalize_kernelINS_22Kernel_traits_finalizeILj3072Ef13__nv_bfloat16fS2_fjLb0ELj1024ELj4ENS_18Kernel_traits_baseILj3072EfS2_fS2_fjLj1024EEEEELb0ELb0EEEvNS_9BwdParamsE,@function
        .size           _ZN10layer_norm22ln_bwd_finalize_kernelINS_22Kernel_traits_finalizeILj3072Ef13__nv_bfloat16fS2_fjLb0ELj1024ELj4ENS_18Kernel_traits_baseILj3072EfS2_fS2_fjLj1024EEEEELb0ELb0EEEvNS_9BwdParamsE,(.L_x_2072 - _ZN10layer_norm22ln_bwd_finalize_kernelINS_22Kernel_traits_finalizeILj3072Ef13__nv_bfloat16fS2_fjLb0ELj1024ELj4ENS_18Kernel_traits_baseILj3072EfS2_fS2_fjLj1024EEEEELb0ELb0EEEvNS_9BwdParamsE)
        .other          _ZN10layer_norm22ln_bwd_finalize_kernelINS_22Kernel_traits_finalizeILj3072Ef13__nv_bfloat16fS2_fjLb0ELj1024ELj4ENS_18Kernel_traits_baseILj3072EfS2_fS2_fjLj1024EEEEELb0ELb0EEEvNS_9BwdParamsE,@"STO_CUDA_ENTRY STV_DEFAULT"
_ZN10layer_norm22ln_bwd_finalize_kernelINS_22Kernel_traits_finalizeILj3072Ef13__nv_bfloat16fS2_fjLb0ELj1024ELj4ENS_18Kernel_traits_baseILj3072EfS2_fS2_fjLj1024EEEEELb0ELb0EEEvNS_9BwdParamsE:
.text._ZN10layer_norm22ln_bwd_finalize_kernelINS_22Kernel_traits_finalizeILj3072Ef13__nv_bfloat16fS2_fjLb0ELj1024ELj4ENS_18Kernel_traits_baseILj3072EfS2_fS2_fjLj1024EEEEELb0ELb0EEEvNS_9BwdParamsE:
        /* <DEDUP_REMOVED lines=19> */
.L_x_855:
        /* <DEDUP_REMOVED lines=28> */
.L_x_846:
        /* <DEDUP_REMOVED lines=35> */
.L_x_845:
[----:B------:R-:W-:Y:S05]  /*0520*/  BSYNC B1 ;  /* 0x0000000000017941 */ /* 0x000fea0003800000 */
.L_x_844:
        /* <DEDUP_REMOVED lines=23> */
.L_x_848:
[----:B------:R-:W-:Y:S05]  /*06a0*/  BSYNC B1 ;  /* 0x0000000000017941 */ /* 0x000fea0003800000 */
.L_x_847:
        /* <DEDUP_REMOVED lines=11> */
.L_x_849:
[----:B------:R-:W-:Y:S05]  /*0760*/  BSYNC B1 ;  /* 0x0000000000017941 */ /* 0x000fea0003800000 */
.L_x_843:
[----:B------:R-:W-:Y:S05]  /*0770*/  BSYNC B0 ;  /* 0x0000000000007941 */ /* 0x000fea0003800000 */
.L_x_842:
        /* <DEDUP_REMOVED lines=11> */
.L_x_856:
        /* <DEDUP_REMOVED lines=18> */
.L_x_857:
[----:B---3--:R-:W-:Y:S02]  /*0950*/  FADD.FTZ R4, R4, R9 ;  /* 0x0000000904047221 */ /* 0x008fe40000010000 */
[----:B-12---:R-:W-:-:S03]  /*0960*/  FADD.FTZ R6, R5, R6 ;  /* 0x0000000605067221 */ /* 0x006fc60000010000 */
[----:B------:R1:W-:Y:S04]  /*0970*/  @!P1 STS [R17.X4+0x2000], R4 ;  /* 0x0020000411009388 */ /* 0x0003e80000004800 */
[----:B------:R1:W-:Y:S02]  /*0980*/  @!P1 STS [R17.X4+0x2080], R6 ;  /* 0x0020800611009388 */ /* 0x0003e40000004800 */
.L_x_850:
        /* <DEDUP_REMOVED lines=15> */
.L_x_854:
[----:B------:R-:W-:Y:S05]  /*0a80*/  BSYNC B0 ;  /* 0x0000000000007941 */ /* 0x000fea0003800000 */
.L_x_853:
[C---:B------:R-:W-:Y:S02]  /*0a90*/  ISETP.GT.U32.AND P1, PT, R18.reuse, -0xc01, PT ;  /* 0xfffff3ff1200780c */ /* 0x040fe40003f24070 */
[----:B------:R-:W-:Y:S02]  /*0aa0*/  IADD3 R18, R18, 0xc00, RZ ;  /* 0x00000c0012127810 */ /* 0x000fe40007ffe0ff */
[----:B------:R-:W-:-:S09]  /*0ab0*/  IADD3 R19, R19, 0x600, RZ ;  /* 0x0000060013137810 */ /* 0x000fd20007ffe0ff */
[----:B01----:R-:W-:Y:S05]  /*0ac0*/  @P1 BRA `(.L_x_855) ;  /* 0xfffff66000001947 */ /* 0x003fea000383ffff */
[----:B------:R-:W-:Y:S05]  /*0ad0*/  EXIT ;  /* 0x000000000000794d */ /* 0x000fea0003800000 */
.L_x_851:
[----:B--2---:R-:W-:Y:S01]  /*0ae0*/  IMAD.MOV.U32 R9, RZ, RZ, R5 ;  /* 0x000000ffff097224 */ /* 0x004fe200078e0005 */
[----:B------:R-:W-:Y:S01]  /*0af0*/  MOV R8, 0x1 ;  /* 0x0000000100087802 */ /* 0x000fe20000000f00 */
[----:B------:R-:W-:Y:S01]  /*0b00*/  IMAD.MOV.U32 R7, RZ, RZ, 0x1f ;  /* 0x0000001fff077424 */ /* 0x000fe200078e00ff */
[----:B------:R-:W-:Y:S02]  /*0b10*/  MOV R10, 0xffffffff ;  /* 0xffffffff000a7802 */ /* 0x000fe40000000f00 */
[----:B------:R-:W-:Y:S02]  /*0b20*/  MOV R2, 0xb40 ;  /* 0x00000b4000027802 */ /* 0x000fe40000000f00 */
[----:B01----:R-:W-:Y:S05]  /*0b30*/  CALL.REL.NOINC `($__internal_54_$__cuda_sm70_shflsync_bfly_p) ;  /* 0x000003b000007944 */ /* 0x003fea0003c00000 */
[----:B-1----:R-:W-:Y:S01]  /*0b40*/  IMAD.MOV.U32 R2, RZ, RZ, R7 ;  /* 0x000000ffff027224 */ /* 0x002fe200078e0007 */
[----:B0-----:R-:W-:Y:S05]  /*0b50*/  BRA `(.L_x_856) ;  /* 0xfffffcd000007947 */ /* 0x001fea000383ffff */
.L_x_852:
[----:B------:R-:W-:Y:S01]  /*0b60*/  HFMA2.MMA R8, -RZ, RZ, 0, 1.1920928955078125e-07 ;  /* 0x00000002ff087435 */ /* 0x000fe200000001ff */
[----:B------:R-:W-:Y:S01]  /*0b70*/  MOV R7, 0x1f ;  /* 0x0000001f00077802 */ /* 0x000fe20000000f00 */
[----:B------:R-:W-:Y:S01]  /*0b80*/  IMAD.MOV.U32 R10, RZ, RZ, -0x1 ;  /* 0xffffffffff0a7424 */ /* 0x000fe200078e00ff */
[----:B------:R-:W-:-:S03]  /*0b90*/  MOV R2, 0xbb0 ;  /* 0x00000bb000027802 */ /* 0x000fc60000000f00 */
[----:B012---:R-:W-:Y:S05]  /*0ba0*/  CALL.REL.NOINC `($__internal_54_$__cuda_sm70_shflsync_bfly_p) ;  /* 0x0000034000007944 */ /* 0x007fea0003c00000 */
[----:B0-----:R-:W-:Y:S01]  /*0bb0*/  HFMA2.MMA R8, -RZ, RZ, 0, 2.384185791015625e-07 ;  /* 0x00000004ff087435 */ /* 0x001fe200000001ff */
[----:B-1----:R-:W-:Y:S01]  /*0bc0*/  FADD.FTZ R9, R9, R7 ;  /* 0x0000000709097221 */ /* 0x002fe20000010000 */
[----:B------:R-:W-:Y:S01]  /*0bd0*/  MOV R7, 0x1f ;  /* 0x0000001f00077802 */ /* 0x000fe20000000f00 */
[----:B------:R-:W-:Y:S01]  /*0be0*/  IMAD.MOV.U32 R10, RZ, RZ, -0x1 ;  /* 0xffffffffff0a7424 */ /* 0x000fe200078e00ff */
[----:B------:R-:W-:-:S02]  /*0bf0*/  MOV R2, 0xc10 ;  /* 0x00000c1000027802 */ /* 0x000fc40000000f00 */
[----:B------:R-:W-:Y:S05]  /*0c00*/  CALL.REL.NOINC `($__internal_54_$__cuda_sm70_shflsync_bfly_p) ;  /* 0x000002e000007944 */ /* 0x000fea0003c00000 */
[----:B0-----:R-:W-:Y:S01]  /*0c10*/  HFMA2.MMA R8, -RZ, RZ, 0, 4.76837158203125e-07 ;  /* 0x00000008ff087435 */ /* 0x001fe200000001ff */
[----:B-1----:R-:W-:Y:S01]  /*0c20*/  FADD.FTZ R9, R9, R7 ;  /* 0x0000000709097221 */ /* 0x002fe20000010000 */
[----:B------:R-:W-:Y:S01]  /*0c30*/  MOV R7, 0x1f ;  /* 0x0000001f00077802 */ /* 0x000fe20000000f00 */
[----:B------:R-:W-:Y:S01]  /*0c40*/  IMAD.MOV.U32 R10, RZ, RZ, -0x1 ;  /* 0xffffffffff0a7424 */ /* 0x000fe200078e00ff */
[----:B------:R-:W-:-:S02]  /*0c50*/  MOV R2, 0xc70 ;  /* 0x00000c7000027802 */ /* 0x000fc40000000f00 */
[----:B------:R-:W-:Y:S05]  /*0c60*/  CALL.REL.NOINC `($__internal_54_$__cuda_sm70_shflsync_bfly_p) ;  /* 0x0000028000007944 */ /* 0x000fea0003c00000 */
[----:B-1----:R-:W-:Y:S01]  /*0c70*/  FADD.FTZ R6, R9, R7 ;  /* 0x0000000709067221 */ /* 0x002fe20000010000 */
[----:B0-----:R-:W-:Y:S01]  /*0c80*/  HFMA2.MMA R8, -RZ, RZ, 0, 9.5367431640625e-07 ;  /* 0x00000010ff087435 */ /* 0x001fe200000001ff */
[----:B------:R-:W-:Y:S01]  /*0c90*/  MOV R7, 0x1f ;  /* 0x0000001f00077802 */ /* 0x000fe20000000f00 */
[----:B------:R-:W-:Y:S01]  /*0ca0*/  IMAD.MOV.U32 R10, RZ, RZ, -0x1 ;  /* 0xffffffffff0a7424 */ /* 0x000fe200078e00ff */
[----:B------:R-:W-:-:S02]  /*0cb0*/  MOV R2, 0xce0 ;  /* 0x00000ce000027802 */ /* 0x000fc40000000f00 */
[----:B------:R-:W-:Y:S02]  /*0cc0*/  MOV R9, R6 ;  /* 0x0000000600097202 */ /* 0x000fe40000000f00 */
[----:B------:R-:W-:Y:S05]  /*0cd0*/  CALL.REL.NOINC `($__internal_54_$__cuda_sm70_shflsync_bfly_p) ;  /* 0x0000021000007944 */ /* 0x000fea0003c00000 */
[----:B0-----:R-:W-:Y:S01]  /*0ce0*/  HFMA2.MMA R8, -RZ, RZ, 0, 5.9604644775390625e-08 ;  /* 0x00000001ff087435 */ /* 0x001fe200000001ff */
[----:B-1----:R-:W-:Y:S01]  /*0cf0*/  MOV R5, R7 ;  /* 0x0000000700057202 */ /* 0x002fe20000000f00 */
[----:B------:R-:W-:Y:S01]  /*0d00*/  IMAD.MOV.U32 R9, RZ, RZ, R4 ;  /* 0x000000ffff097224 */ /* 0x000fe200078e0004 */
[----:B------:R-:W-:Y:S01]  /*0d10*/  MOV R7, 0x1f ;  /* 0x0000001f00077802 */ /* 0x000fe20000000f00 */
[----:B------:R-:W-:Y:S01]  /*0d20*/  IMAD.MOV.U32 R10, RZ, RZ, -0x1 ;  /* 0xffffffffff0a7424 */ /* 0x000fe200078e00ff */
[----:B------:R-:W-:Y:S02]  /*0d30*/  MOV R2, 0xd50 ;  /* 0x00000d5000027802 */ /* 0x000fe40000000f00 */
[----:B------:R-:W-:Y:S05]  /*0d40*/  CALL.REL.NOINC `($__internal_54_$__cuda_sm70_shflsync_bfly_p) ;  /* 0x000001a000007944 */ /* 0x000fea0003c00000 */
[----:B0-----:R-:W-:Y:S01]  /*0d50*/  HFMA2.MMA R8, -RZ, RZ, 0, 1.1920928955078125e-07 ;  /* 0x00000002ff087435 */ /* 0x001fe200000001ff */
[----:B-1----:R-:W-:Y:S01]  /*0d60*/  FADD.FTZ R9, R4, R7 ;  /* 0x0000000704097221 */ /* 0x002fe20000010000 */
[----:B------:R-:W-:Y:S01]  /*0d70*/  MOV R7, 0x1f ;  /* 0x0000001f00077802 */ /* 0x000fe20000000f00 */
[----:B------:R-:W-:Y:S01]  /*0d80*/  IMAD.MOV.U32 R10, RZ, RZ, -0x1 ;  /* 0xffffffffff0a7424 */ /* 0x000fe200078e00ff */
[----:B------:R-:W-:Y:S02]  /*0d90*/  MOV R2, 0xdb0 ;  /* 0x00000db000027802 */ /* 0x000fe40000000f00 */
[----:B------:R-:W-:Y:S05]  /*0da0*/  CALL.REL.NOINC `($__internal_54_$__cuda_sm70_shflsync_bfly_p) ;  /* 0x0000014000007944 */ /* 0x000fea0003c00000 */
        /* <DEDUP_REMOVED lines=12> */
[----:B0-----:R-:W-:Y:S01]  /*0e70*/  HFMA2.MMA R8, -RZ, RZ, 0, 9.5367431640625e-07 ;  /* 0x00000010ff087435 */ /* 0x001fe200000001ff */
[----:B-1----:R-:W-:Y:S01]  /*0e80*/  FADD.FTZ R9, R9, R7 ;  /* 0x0000000709097221 */ /* 0x002fe20000010000 */
[----:B------:R-:W-:Y:S01]  /*0e90*/  MOV R7, 0x1f ;  /* 0x0000001f00077802 */ /* 0x000fe20000000f00 */
[----:B------:R-:W-:Y:S01]  /*0ea0*/  IMAD.MOV.U32 R10, RZ, RZ, -0x1 ;  /* 0xffffffffff0a7424 */ /* 0x000fe200078e00ff */
[----:B------:R-:W-:-:S02]  /*0eb0*/  MOV R2, 0xed0 ;  /* 0x00000ed000027802 */ /* 0x000fc40000000f00 */
[----:B------:R-:W-:Y:S05]  /*0ec0*/  CALL.REL.NOINC `($__internal_54_$__cuda_sm70_shflsync_bfly_p) ;  /* 0x0000002000007944 */ /* 0x000fea0003c00000 */
[----:B-1----:R-:W-:Y:S01]  /*0ed0*/  MOV R4, R7 ;  /* 0x0000000700047202 */ /* 0x002fe20000000f00 */
[----:B0-----:R-:W-:Y:S05]  /*0ee0*/  BRA `(.L_x_857) ;  /* 0xfffffa6000007947 */ /* 0x001fea000383ffff */
        .weak           $__internal_54_$__cuda_sm70_shflsync_bfly_p
        .type           $__internal_54_$__cuda_sm70_shflsync_bfly_p,@function
        .size           $__internal_54_$__cuda_sm70_shflsync_bfly_p,(.L_x_2072 - $__internal_54_$__cuda_sm70_shflsync_bfly_p)
$__internal_54_$__cuda_sm70_shflsync_bfly_p:
[----:B------:R-:W-:Y:S01]  /*0ef0*/  HFMA2.MMA R3, -RZ, RZ, 0, 0 ;  /* 0x00000000ff037435 */ /* 0x000fe200000001ff */
[----:B------:R-:W-:Y:S04]  /*0f00*/  WARPSYNC R10 ;  /* 0x0000000a00007348 */ /* 0x000fe80003800000 */
[----:B------:R0:W1:Y:S01]  /*0f10*/  SHFL.BFLY PT, R7, R9, R8, R7 ;  /* 0x0c00000809077389 */ /* 0x00006200000e0007 */
[----:B------:R-:W-:Y:S05]  /*0f20*/  RET.REL.NODEC R2 `(_ZN10layer_norm22ln_bwd_finalize_kernelINS_22Kernel_traits_finalizeILj3072Ef13__nv_bfloat16fS2_fjLb0ELj1024ELj4ENS_18Kernel_traits_baseILj3072EfS2_fS2_fjLj1024EEEEELb0ELb0EEEvNS_9BwdParamsE) ;  /* 0xfffff0d002007950 */ /* 0x000fea0003c3ffff */
.L_x_858:
        /* <DEDUP_REMOVED lines=13> */
.L_x_2072:


//--------------------- .text._ZN10layer_norm40ln_parallel_residual_bwd_finalize_kernelINS_22Kernel_traits_finalizeILj3072Ef13__nv_bfloat16fS2_fjLb0ELj1024ELj4ENS_18Kernel_traits_baseILj3072EfS2_fS2_fjLj1024EEEEELb0EEEvNS_9BwdParamsE --------------------------
	.section	.text._ZN10layer_norm40ln_parallel_residual_bwd_finalize_kernelINS_22Kernel_traits_finalizeILj3072Ef13__nv_bfloat16fS2_fjLb0ELj1024ELj4ENS_18Kernel_traits_baseILj3072EfS2_fS2_fjLj1024EEEEELb0EEEvNS_9BwdParamsE,"ax",@progbits
	.sectioninfo	@"SHI_REGISTERS=32"
	.align	128
        .global         _ZN10layer_norm40ln_parallel_residual_bwd_finalize_kernelINS_22Kernel_traits_finalizeILj3072Ef13__nv_bfloat16fS2_fjLb0ELj1024ELj4ENS_18Kernel_traits_baseILj3072EfS2_fS2_fjLj1024EEEEELb0EEEvNS_9BwdParamsE
        .type           _ZN10layer_norm40ln_parallel_residual_bwd_finalize_kernelINS_22Kernel_traits_finalizeILj3072Ef13__nv_bfloat16fS2_fjLb0ELj1024ELj4ENS_18Kernel_traits_baseILj3072EfS2_fS2_fjLj1024EEEEELb0EEEvNS_9BwdParamsE,@function
        .size           _ZN10layer_norm40ln_parallel_residual_bwd_finalize_kernelINS_22Kernel_traits_finalizeILj3072Ef13__nv_bfloat16fS2_fjLb0ELj1024ELj4ENS_18Kernel_traits_baseILj3072EfS2_fS2_fjLj1024EEEEELb0EEEvNS_9BwdParamsE,(.L_x_2073 - _ZN10layer_norm40ln_parallel_residual_bwd_finalize_kernelINS_22Kernel_traits_finalizeILj3072Ef13__nv_bfloat16fS2_fjLb0ELj1024ELj4ENS_18Kernel_traits_baseILj3072EfS2_fS2_fjLj1024EEEEELb0EEEvNS_9BwdParamsE)
        .other          _ZN10layer_norm40ln_parallel_residual_bwd_finalize_kernelINS_22Kernel_traits_finalizeILj3072Ef13__nv_bfloat16fS2_fjLb0ELj1024ELj4ENS_18Kernel_traits_baseILj3072EfS2_fS2_fjLj1024EEEEELb0EEEvNS_9BwdParamsE,@"STO_CUDA_ENTRY STV_DEFAULT"
_ZN10layer_norm40ln_parallel_residual_bwd_finalize_kernelINS_22Kernel_traits_finalizeILj3072Ef13__nv_bfloat16fS2_fjLb0ELj1024ELj4ENS_18Kernel_traits_baseILj3072EfS2_fS2_fjLj1024EEEEELb0EEEvNS_9BwdParamsE:
.text._ZN10layer_norm40ln_parallel_residual_bwd_finalize_kernelINS_22Kernel_traits_finalizeILj3072Ef13__nv_bfloat16fS2_fjLb0ELj1024ELj4ENS_18Kernel_traits_baseILj3072EfS2_fS2_fjLj1024EEEEELb0EEEvNS_9BwdParamsE:
        /* <DEDUP_REMOVED lines=19> */
.L_x_873:
        /* <DEDUP_REMOVED lines=36> */
.L_x_863:
        /* <DEDUP_REMOVED lines=59> */
.L_x_862:
[----:B------:R-:W-:Y:S05]  /*0720*/  BSYNC B1 ;  /* 0x0000000000017941 */ /* 0x000fea0003800000 */
.L_x_861:
        /* <DEDUP_REMOVED lines=35> */
.L_x_865:
[----:B------:R-:W-:Y:S05]  /*0960*/  BSYNC B1 ;  /* 0x0000000000017941 */ /* 0x000fea0003800000 */
.L_x_864:
        /* <DEDUP_REMOVED lines=17> */
.L_x_866:
[----:B------:R-:W-:Y:S05]  /*0a80*/  BSYNC B1 ;  /* 0x0000000000017941 */ /* 0x000fea0003800000 */
.L_x_860:
[----:B------:R-:W-:Y:S05]  /*0a90*/  BSYNC B0 ;  /* 0x0000000000007941 */ /* 0x000fea0003800000 */
.L_x_859:
        /* <DEDUP_REMOVED lines=14> */
.L_x_874:
        /* <DEDUP_REMOVED lines=36> */
.L_x_875:
        /* <DEDUP_REMOVED lines=11> */
.L_x_867:
        /* <DEDUP_REMOVED lines=21> */
.L_x_871:
[----:B------:R-:W-:Y:S05]  /*0fc0*/  BSYNC B0 ;  /* 0x0000000000007941 */ /* 0x000fea0003800000 */
.L_x_870:
[C---:B------:R-:W-:Y:S02]  /*0fd0*/  ISETP.GT.U32.AND P1, PT, R4.reuse, -0xc01, PT ;  /* 0xfffff3ff0400780c */ /* 0x040fe40003f24070 */
[----:B------:R-:W-:-:S02]  /*0fe0*/  IADD3 R4, R4, 0xc00, RZ ;  /* 0x00000c0004047810 */ /* 0x000fc40007ffe0ff */
[----:B------:R-:W-:-:S09]  /*0ff0*/  IADD3 R5, R5, 0x600, RZ ;  /* 0x0000060005057810 */ /* 0x000fd20007ffe0ff */
[----:B0-----:R-:W-:Y:S01]  /*1000*/  @!P1 CALL.REL.NOINC `(.L_x_872) ;  /* 0x0000001000009944 */ /* 0x001fe20003c00000 */
[----:B------:R-:W-:Y:S05]  /*1010*/  BRA `(.L_x_873) ;  /* 0xfffff11000007947 */ /* 0x000fea000383ffff */
.L_x_872:
[----:B------:R-:W-:Y:S05]  /*1020*/  EXIT ;  /* 0x000000000000794d */ /* 0x000fea0003800000 */
.L_x_868:
[----:B------:R-:W-:Y:S01]  /*1030*/  HFMA2.MMA R17, -RZ, RZ, 0, 1.847743988037109375e-06 ;  /* 0x0000001fff117435 */ /* 0x000fe200000001ff */
[----:B----4-:R-:W-:Y:S01]  /*1040*/  IMAD.MOV.U32 R19, RZ, RZ, R12 ;  /* 0x000000ffff137224 */ /* 0x010fe200078e000c */
[----:B------:R-:W-:Y:S02]  /*1050*/  MOV R16, 0x1 ;  /* 0x0000000100107802 */ /* 0x000fe40000000f00 */
[----:B------:R-:W-:Y:S02]  /*1060*/  MOV R14, 0xffffffff ;  /* 0xffffffff000e7802 */ /* 0x000fe40000000f00 */
[----:B------:R-:W-:Y:S02]  /*1070*/  MOV R8, 0x1090 ;  /* 0x0000109000087802 */ /* 0x000fe40000000f00 */
[----:B0123--:R-:W-:Y:S05]  /*1080*/  CALL.REL.NOINC `($__internal_55_$__cuda_sm70_shflsync_bfly_p) ;  /* 0x000007b000007944 */ /* 0x00ffea0003c00000 */
[----:B01----:R-:W-:Y:S05]  /*1090*/  BRA `(.L_x_874) ;  /* 0xfffffae000007947 */ /* 0x003fea000383ffff */
.L_x_869:
[----:B------:R-:W-:Y:S01]  /*10a0*/  HFMA2.MMA R16, -RZ, RZ, 0, 1.1920928955078125e-07 ;  /* 0x00000002ff107435 */ /* 0x000fe200000001ff */
[----:B------:R-:W-:Y:S01]  /*10b0*/  IMAD.MOV.U32 R19, RZ, RZ, R12 ;  /* 0x000000ffff137224 */ /* 0x000fe200078e000c */
[----:B------:R-:W-:Y:S02]  /*10c0*/  MOV R17, 0x1f ;  /* 0x0000001f00117802 */ /* 0x000fe40000000f00 */
[----:B------:R-:W-:-:S02]  /*10d0*/  MOV R14, 0xffffffff ;  /* 0xffffffff000e7802 */ /* 0x000fc40000000f00 */
[----:B------:R-:W-:Y:S02]  /*10e0*/  MOV R8, 0x1100 ;  /* 0x0000110000087802 */ /* 0x000fe40000000f00 */
[----:B-123--:R-:W-:Y:S05]  /*10f0*/  CALL.REL.NOINC `($__internal_55_$__cuda_sm70_shflsync_bfly_p) ;  /* 0x0000074000007944 */ /* 0x00efea0003c00000 */
[----:B0-----:R-:W-:Y:S01]  /*1100*/  HFMA2.MMA R17, -RZ, RZ, 0, 1.847743988037109375e-06 ;  /* 0x0000001fff117435 */ /* 0x001fe200000001ff */
[----:B-1----:R-:W-:Y:S01]  /*1110*/  FADD.FTZ R19, R12, R14 ;  /* 0x0000000e0c137221 */ /* 0x002fe20000010000 */
[----:B------:R-:W-:Y:S01]  /*1120*/  MOV R14, 0xffffffff ;  /* 0xffffffff000e7802 */ /* 0x000fe20000000f00 */
[----:B------:R-:W-:Y:S01]  /*1130*/  IMAD.MOV.U32 R16, RZ, RZ, 0x4 ;  /* 0x00000004ff107424 */ /* 0x000fe200078e00ff */
[----:B------:R-:W-:Y:S02]  /*1140*/  MOV R8, 0x1160 ;  /* 0x0000116000087802 */ /* 0x000fe40000000f00 */
[----:B------:R-:W-:Y:S05]  /*1150*/  CALL.REL.NOINC `($__internal_55_$__cuda_sm70_shflsync_bfly_p) ;  /* 0x000006e000007944 */ /* 0x000fea0003c00000 */
[----:B0-----:R-:W-:Y:S01]  /*1160*/  HFMA2.MMA R16, -RZ, RZ, 0, 4.76837158203125e-07 ;  /* 0x00000008ff107435 */ /* 0x001fe200000001ff */
[----:B-1----:R-:W-:Y:S01]  /*1170*/  FADD.FTZ R19, R19, R14 ;  /* 0x0000000e13137221 */ /* 0x002fe20000010000 */
[----:B------:R-:W-:Y:S01]  /*1180*/  MOV R14, 0xffffffff ;  /* 0xffffffff000e7802 */ /* 0x000fe20000000f00 */
[----:B------:R-:W-:Y:S01]  /*1190*/  IMAD.MOV.U32 R17, RZ, RZ, 0x1f ;  /* 0x0000001fff117424 */ /* 0x000fe200078e00ff */
[----:B------:R-:W-:Y:S02]  /*11a0*/  MOV R8, 0x11c0 ;  /* 0x000011c000087802 */ /* 0x000fe40000000f00 */
[----:B------:R-:W-:Y:S05]  /*11b0*/  CALL.REL.NOINC `($__internal_55_$__cuda_sm70_shflsync_bfly_p) ;  /* 0x0000068000007944 */ /* 0x000fea0003c00000 */
[----:B-1----:R-:W-:Y:S01]  /*11c0*/  FADD.FTZ R12, R19, R14 ;  /* 0x0000000e130c7221 */ /* 0x002fe20000010000 */
[----:B0-----:R-:W-:Y:S01]  /*11d0*/  HFMA2.MMA R16, -RZ, RZ, 0, 9.5367431640625e-07 ;  /* 0x00000010ff107435 */ /* 0x001fe200000001ff */
[----:B------:R-:W-:Y:S01]  /*11e0*/  MOV R17, 0x1f ;  /* 0x0000001f00117802 */ /* 0x000fe20000000f00 */
[----:B------:R-:W-:Y:S01]  /*11f0*/  IMAD.MOV.U32 R14, RZ, RZ, -0x1 ;  /* 0xffffffffff0e7424 */ /* 0x000fe200078e00ff */
[----:B------:R-:W-:-:S02]  /*1200*/  MOV R8, 0x1230 ;  /* 0x0000123000087802 */ /* 0x000fc40000000f00 */
[----:B------:R-:W-:Y:S02]  /*1210*/  MOV R19, R12 ;  /* 0x0000000c00137202 */ /* 0x000fe40000000f00 */
[----:B------:R-:W-:Y:S05]  /*1220*/  CALL.REL.NOINC `($__internal_55_$__cuda_sm70_shflsync_bfly_p) ;  /* 0x0000061000007944 */ /* 0x000fea0003c00000 */
[----:B0-----:R-:W-:Y:S01]  /*1230*/  HFMA2.MMA R17, -RZ, RZ, 0, 1.847743988037109375e-06 ;  /* 0x0000001fff117435 */ /* 0x001fe200000001ff */
[----:B-1----:R-:W-:Y:S01]  /*1240*/  MOV R15, R14 ;  /* 0x0000000e000f7202 */ /* 0x002fe20000000f00 */
[----:B------:R-:W-:Y:S01]  /*1250*/  IMAD.MOV.U32 R16, RZ, RZ, 0x1 ;  /* 0x00000001ff107424 */ /* 0x000fe200078e00ff */
[----:B------:R-:W-:Y:S02]  /*1260*/  MOV R19, R13 ;  /* 0x0000000d00137202 */ /* 0x000fe40000000f00 */
[----:B------:R-:W-:Y:S02]  /*1270*/  MOV R14, 0xffffffff ;  /* 0xffffffff000e7802 */ /* 0x000fe40000000f00 */
[----:B------:R-:W-:Y:S02]  /*1280*/  MOV R8, 0x12a0 ;  /* 0x000012a000087802 */ /* 0x000fe40000000f00 */
[----:B------:R-:W-:Y:S05]  /*1290*/  CALL.REL.NOINC `($__internal_55_$__cuda_sm70_shflsync_bfly_p) ;  /* 0x000005a000007944 */ /* 0x000fea0003c00000 */
[----:B0-----:R-:W-:Y:S01]  /*12a0*/  HFMA2.MMA R16, -RZ, RZ, 0, 1.1920928955078125e-07 ;  /* 0x00000002ff107435 */ /* 0x001fe200000001ff */
[----:B-1----:R-:W-:Y:S01]  /*12b0*/  FADD.FTZ R19, R13, R14 ;  /* 0x0000000e0d137221 */ /* 0x002fe20000010000 */
[----:B------:R-:W-:Y:S01]  /*12c0*/  MOV R14, 0xffffffff ;  /* 0xffffffff000e7802 */ /* 0x000fe20000000f00 */
[----:B------:R-:W-:Y:S01]  /*12d0*/  IMAD.MOV.U32 R17, RZ, RZ, 0x1f ;  /* 0x0000001fff117424 */ /* 0x000fe200078e00ff */
[----:B------:R-:W-:-:S02]  /*12e0*/  MOV R8, 0x1300 ;  /* 0x0000130000087802 */ /* 0x000fc40000000f00 */
[----:B------:R-:W-:Y:S05]  /*12f0*/  CALL.REL.NOINC `($__internal_55_$__cuda_sm70_shflsync_bfly_p) ;  /* 0x0000054000007944 */ /* 0x000fea0003c00000 */
[----:B0-----:R-:W-:Y:S01]  /*1300*/  HFMA2.MMA R16, -RZ, RZ, 0, 2.384185791015625e-07 ;  /* 0x00000004ff107435 */ /* 0x001fe200000001ff */
[----:B-1----:R-:W-:Y:S01]  /*1310*/  FADD.FTZ R19, R19, R14 ;  /* 0x0000000e13137221 */ /* 0x002fe20000010000 */
[----:B------:R-:W-:Y:S01]  /*1320*/  MOV R17, 0x1f ;  /* 0x0000001f00117802 */ /* 0x000fe20000000f00 */
[----:B------:R-:W-:Y:S01]  /*1330*/  IMAD.MOV.U32 R14, RZ, RZ, -0x1 ;  /* 0xffffffffff0e7424 */ /* 0x000fe200078e00ff */
[----:B------:R-:W-:-:S02]  /*1340*/  MOV R8, 0x1360 ;  /* 0x0000136000087802 */ /* 0x000fc40000000f00 */
[----:B------:R-:W-:Y:S05]  /*1350*/  CALL.REL.NOINC `($__internal_55_$__cuda_sm70_shflsync_bfly_p) ;  /* 0x000004e000007944 */ /* 0x000fea0003c00000 */
[----:B0-----:R-:W-:Y:S01]  /*1360*/  HFMA2.MMA R16, -RZ, RZ, 0, 4.76837158203125e-07 ;  /* 0x00000008ff107435 */ /* 0x001fe200000001ff */
[----:B-1----:R-:W-:Y:S01]  /*1370*/  FADD.FTZ R19, R19, R14 ;  /* 0x0000000e13137221 */ /* 0x002fe20000010000 */
[----:B------:R-:W-:-:S02]  /*1380*/  MOV R17, 0x1f ;  /* 0x0000001f00117802 */ /* 0x000fc40000000f00 */
[----:B------:R-:W-:Y:S02]  /*1390*/  MOV R14, 0xffffffff ;  /* 0xffffffff000e7802 */ /* 0x000fe40000000f00 */
[----:B------:R-:W-:Y:S02]  /*13a0*/  MOV R8, 0x13c0 ;  /* 0x000013c000087802 */ /* 0x000fe40000000f00 */
[----:B------:R-:W-:Y:S05]  /*13b0*/  CALL.REL.NOINC `($__internal_55_$__cuda_sm70_shflsync_bfly_p) ;  /* 0x0000048000007944 */ /* 0x000fea0003c00000 */
[----:B-1----:R-:W-:Y:S01]  /*13c0*/  FADD.FTZ R13, R19, R14 ;  /* 0x0000000e130d7221 */ /* 0x002fe20000010000 */
[----:B0-----:R-:W-:Y:S01]  /*13d0*/  HFMA2.MMA R16, -RZ, RZ, 0, 9.5367431640625e-07 ;  /* 0x00000010ff107435 */ /* 0x001fe200000001ff */
[----:B------:R-:W-:Y:S01]  /*13e0*/  IMAD.MOV.U32 R17, RZ, RZ, 0x1f ;  /* 0x0000001fff117424 */ /* 0x000fe200078e00ff */
[----:B------:R-:W-:Y:S02]  /*13f0*/  MOV R14, 0xffffffff ;  /* 0xffffffff000e7802 */ /* 0x000fe40000000f00 */
[----:B------:R-:W-:Y:S02]  /*1400*/  MOV R19, R13 ;  /* 0x0000000d00137202 */ /* 0x000fe40000000f00 */
[----:B------:R-:W-:Y:S02]  /*1410*/  MOV R8, 0x1430 ;  /* 0x0000143000087802 */ /* 0x000fe40000000f00 */
[----:B------:R-:W-:Y:S05]  /*1420*/  CALL.REL.NOINC `($__internal_55_$__cuda_sm70_shflsync_bfly_p) ;  /* 0x0000041000007944 */ /* 0x000fea0003c00000 */
[----:B0-----:R-:W-:Y:S01]  /*1430*/  HFMA2.MMA R17, -RZ, RZ, 0, 1.847743988037109375e-06 ;  /* 0x0000001fff117435 */ /* 0x001fe200000001ff */
[----:B-1----:R-:W-:Y:S01]  /*1440*/  MOV R18, R14 ;  /* 0x0000000e00127202 */ /* 0x002fe20000000f00 */
[----:B------:R-:W-:Y:S01]  /*1450*/  IMAD.MOV.U32 R16, RZ, RZ, 0x1 ;  /* 0x00000001ff107424 */ /* 0x000fe200078e00ff */
[----:B------:R-:W-:-:S02]  /*1460*/  MOV R19, R11 ;  /* 0x0000000b00137202 */ /* 0x000fc40000000f00 */
[----:B------:R-:W-:Y:S02]  /*1470*/  MOV R14, 0xffffffff ;  /* 0xffffffff000e7802 */ /* 0x000fe40000000f00 */
[----:B------:R-:W-:Y:S02]  /*1480*/  MOV R8, 0x14a0 ;  /* 0x000014a000087802 */ /* 0x000fe40000000f00 */
[----:B------:R-:W-:Y:S05]  /*1490*/  CALL.REL.NOINC `($__internal_55_$__cuda_sm70_shflsync_bfly_p) ;  /* 0x000003a000007944 */ /* 0x000fea0003c00000 */
[----:B0-----:R-:W-:Y:S01]  /*14a0*/  HFMA2.MMA R16, -RZ, RZ, 0, 1.1920928955078125e-07 ;  /* 0x00000002ff107435 */ /* 0x001fe200000001ff */
[----:B-1----:R-:W-:Y:S01]  /*14b0*/  FADD.FTZ R19, R11, R14 ;  /* 0x0000000e0b137221 */ /* 0x002fe20000010000 */
[----:B------:R-:W-:Y:S01]  /*14c0*/  MOV R17, 0x1f ;  /* 0x0000001f00117802 */ /* 0x000fe20000000f00 */
[----:B------:R-:W-:Y:S01]  /*14d0*/  IMAD.MOV.U32 R14, RZ, RZ, -0x1 ;  /* 0xffffffffff0e7424 */ /* 0x000fe200078e00ff */
[----:B------:R-:W-:Y:S02]  /*14e0*/  MOV R8, 0x1500 ;  /* 0x0000150000087802 */ /* 0x000fe40000000f00 */
[----:B------:R-:W-:Y:S05]  /*14f0*/  CALL.REL.NOINC `($__internal_55_$__cuda_sm70_shflsync_bfly_p) ;  /* 0x0000034000007944 */ /* 0x000fea0003c00000 */
[----:B0-----:R-:W-:Y:S01]  /*1500*/  HFMA2.MMA R16, -RZ, RZ, 0, 2.384185791015625e-07 ;  /* 0x00000004ff107435 */ /* 0x001fe200000001ff */
[----:B-1----:R-:W-:Y:S01]  /*1510*/  FADD.FTZ R19, R19, R14 ;  /* 0x0000000e13137221 */ /* 0x002fe20000010000 */
[----:B------:R-:W-:Y:S02]  /*1520*/  MOV R17, 0x1f ;  /* 0x0000001f00117802 */ /* 0x000fe40000000f00 */
[----:B------:R-:W-:-:S02]  /*1530*/  MOV R14, 0xffffffff ;  /* 0xffffffff000e7802 */ /* 0x000fc40000000f00 */
        /* <DEDUP_REMOVED lines=10> */
[----:B------:R-:W-:Y:S02]  /*15e0*/  MOV R17, 0x1f ;  /* 0x0000001f00117802 */ /* 0x000fe40000000f00 */
[----:B------:R-:W-:Y:S01]  /*15f0*/  MOV R14, 0xffffffff ;  /* 0xffffffff000e7802 */ /* 0x000fe20000000f00 */
[----:B------:R-:W-:Y:S01]  /*1600*/  IMAD.MOV.U32 R19, RZ, RZ, R11 ;  /* 0x000000ffff137224 */ /* 0x000fe200078e000b */
[----:B------:R-:W-:-:S02]  /*1610*/  MOV R8, 0x1630 ;  /* 0x0000163000087802 */ /* 0x000fc40000000f00 */
[----:B------:R-:W-:Y:S05]  /*1620*/  CALL.REL.NOINC `($__internal_55_$__cuda_sm70_shflsync_bfly_p) ;  /* 0x0000021000007944 */ /* 0x000fea0003c00000 */
[----:B0-----:R-:W-:Y:S01]  /*1630*/  HFMA2.MMA R16, -RZ, RZ, 0, 5.9604644775390625e-08 ;  /* 0x00000001ff107435 */ /* 0x001fe200000001ff */
[----:B-1----:R-:W-:Y:S01]  /*1640*/  MOV R20, R14 ;  /* 0x0000000e00147202 */ /* 0x002fe20000000f00 */
[----:B------:R-:W-:Y:S01]  /*1650*/  IMAD.MOV.U32 R14, RZ, RZ, -0x1 ;  /* 0xffffffffff0e7424 */ /* 0x000fe200078e00ff */
[----:B------:R-:W-:-:S02]  /*1660*/  MOV R19, R10 ;  /* 0x0000000a00137202 */ /* 0x000fc40000000f00 */
[----:B------:R-:W-:Y:S02]  /*1670*/  MOV R17, 0x1f ;  /* 0x0000001f00117802 */ /* 0x000fe40000000f00 */
[----:B------:R-:W-:Y:S02]  /*1680*/  MOV R8, 0x16a0 ;  /* 0x000016a000087802 */ /* 0x000fe40000000f00 */
[----:B------:R-:W-:Y:S05]  /*1690*/  CALL.REL.NOINC `($__internal_55_$__cuda_sm70_shflsync_bfly_p) ;  /* 0x000001a000007944 */ /* 0x000fea0003c00000 */
[----:B0-----:R-:W-:Y:S01]  /*16a0*/  HFMA2.MMA R16, -RZ, RZ, 0, 1.1920928955078125e-07 ;  /* 0x00000002ff107435 */ /* 0x001fe200000001ff */
[----:B-1----:R-:W-:Y:S01]  /*16b0*/  FADD.FTZ R19, R10, R14 ;  /* 0x0000000e0a137221 */ /* 0x002fe20000010000 */
[----:B------:R-:W-:Y:S02]  /*16c0*/  MOV R17, 0x1f ;  /* 0x0000001f00117802 */ /* 0x000fe40000000f00 */
[----:B------:R-:W-:Y:S02]  /*16d0*/  MOV R14, 0xffffffff ;  /* 0xffffffff000e7802 */ /* 0x000fe40000000f00 */
[----:B------:R-:W-:Y:S02]  /*16e0*/  MOV R8, 0x1700 ;  /* 0x0000170000087802 */ /* 0x000fe40000000f00 */
[----:B------:R-:W-:Y:S05]  /*16f0*/  CALL.REL.NOINC `($__internal_55_$__cuda_sm70_shflsync_bfly_p) ;  /* 0x0000014000007944 */ /* 0x000fea0003c00000 */
[----:B0-----:R-:W-:Y:S01]  /*1700*/  HFMA2.MMA R16, -RZ, RZ, 0, 2.384185791015625e-07 ;  /* 0x00000004ff107435 */ /* 0x001fe200000001ff */
[----:B-1----:R-:W-:Y:S01]  /*1710*/  FADD.FTZ R19, R19, R14 ;  /* 0x0000000e13137221 */ /* 0x002fe20000010000 */
[----:B------:R-:W-:Y:S01]  /*1720*/  MOV R14, 0xffffffff ;  /* 0xffffffff000e7802 */ /* 0x000fe20000000f00 */
[----:B------:R-:W-:Y:S01]  /*1730*/  IMAD.MOV.U32 R17, RZ, RZ, 0x1f ;  /* 0x0000001fff117424 */ /* 0x000fe200078e00ff */
        /* <DEDUP_REMOVED lines=8> */
[----:B0-----:R-:W-:Y:S01]  /*17c0*/  HFMA2.MMA R17, -RZ, RZ, 0, 1.847743988037109375e-06 ;  /* 0x0000001fff117435 */ /* 0x001fe200000001ff */
[----:B-1----:R-:W-:Y:S01]  /*17d0*/  FADD.FTZ R19, R19, R14 ;  /* 0x0000000e13137221 */ /* 0x002fe20000010000 */
[----:B------:R-:W-:Y:S01]  /*17e0*/  MOV R14, 0xffffffff ;  /* 0xffffffff000e7802 */ /* 0x000fe20000000f00 */
[----:B------:R-:W-:Y:S01]  /*17f0*/  IMAD.MOV.U32 R16, RZ, RZ, 0x10 ;  /* 0x00000010ff107424 */ /* 0x000fe200078e00ff */
[----:B------:R-:W-:Y:S02]  /*1800*/  MOV R8, 0x1820 ;  /* 0x0000182000087802 */ /* 0x000fe40000000f00 */
[----:B------:R-:W-:Y:S05]  /*1810*/  CALL.REL.NOINC `($__internal_55_$__cuda_sm70_shflsync_bfly_p) ;  /* 0x0000002000007944 */ /* 0x000fea0003c00000 */
[----:B-1----:R-:W-:Y:S01]  /*1820*/  MOV R8, R14 ;  /* 0x0000000e00087202 */ /* 0x002fe20000000f00 */
[----:B0-----:R-:W-:Y:S05]  /*1830*/  BRA `(.L_x_875) ;  /* 0xfffff58000007947 */ /* 0x001fea000383ffff */
        .weak           $__internal_55_$__cuda_sm70_shflsync_bfly_p
        .type           $__internal_55_$__cuda_sm70_shflsync_bfly_p,@function
        .size           $__internal_55_$__cuda_sm70_shflsync_bfly_p,(.L_x_2073 - $__internal_55_$__cuda_sm70_shflsync_bfly_p)
$__internal_55_$__cuda_sm70_shflsync_bfly_p:
[----:B------:R-:W-:Y:S01]  /*1840*/  HFMA2.MMA R9, -RZ, RZ, 0, 0 ;  /* 0x00000000ff097435 */ /* 0x000fe200000001ff */
[----:B------:R-:W-:Y:S04]  /*1850*/  WARPSYNC R14 ;  /* 0x0000000e00007348 */ /* 0x000fe80003800000 */
[----:B------:R0:W1:Y:S01]  /*1860*/  SHFL.BFLY PT, R14, R19, R16, R17 ;  /* 0x0c000010130e7389 */ /* 0x00006200000e0011 */
[----:B------:R-:W-:Y:S05]  /*1870*/  RET.REL.NODEC R8 `(_ZN10layer_norm40ln_parallel_residual_bwd_finalize_kernelINS_22Kernel_traits_finalizeILj3072Ef13__nv_bfloat16fS2_fjLb0ELj1024ELj4ENS_18Kernel_traits_baseILj3072EfS2_fS2_fjLj1024EEEEELb0EEEvNS_9BwdParamsE) ;  /* 0xffffe78008007950 */ /* 0x000fea0003c3ffff */
.L_x_876:
        /* <DEDUP_REMOVED lines=16> */
.L_x_2073:


//--------------------- .text._ZN10layer_norm31ln_parallel_residual_bwd_kernelINS_13Kernel_traitsIf13__nv_bfloat16fS2_fjLj3072ELj1ELj1ELj4ELj16ENS_18Kernel_traits_baseILj3072EfS2_fS2_fjLj128EEEEELb1ELb1ELb0EEEvNS_9BwdParamsE --------------------------
	.section	.text._ZN10layer_norm31ln_parallel_residual_bwd_kernelINS_13Kernel_traitsIf13__nv_bfloat16fS2_fjLj3072ELj1ELj1ELj4ELj16ENS_18Kernel_traits_baseILj3072EfS2_fS2_fjLj128EEEEELb1ELb1ELb0EEEvNS_9BwdParamsE,"ax",@progbits
	.sectioninfo	@"SHI_REGISTERS=205"
	.align	128
        .global         _ZN10layer_norm31ln_parallel_residual_bwd_kernelINS_13Kernel_traitsIf13__nv_bfloat16fS2_fjLj3072ELj1ELj1ELj4ELj16ENS_18Kernel_traits_baseILj3072EfS2_fS2_fjLj128EEEEELb1ELb1ELb0EEEvNS_9BwdParamsE
        .type           _ZN10layer_norm31ln_parallel_residual_bwd_kernelINS_13Kernel_traitsIf13__nv_bfloat16fS2_fjLj3072ELj1ELj1ELj4ELj16ENS_18Kernel_traits_baseILj3072EfS2_fS2_fjLj128EEEEELb1ELb1ELb0EEEvNS_9BwdParamsE,@function
        .size           _ZN10layer_norm31ln_parallel_residual_bwd_kernelINS_13Kernel_traitsIf13__nv_bfloat16fS2_fjLj3072ELj1ELj1ELj4ELj16ENS_18Kernel_traits_baseILj3072EfS2_fS2_fjLj128EEEEELb1ELb1ELb0EEEvNS_9BwdParamsE,(.L_x_2074 - _ZN10layer_norm31ln_parallel_residual_bwd_kernelINS_13Kernel_traitsIf13__nv_bfloat16fS2_fjLj3072ELj1ELj1ELj4ELj16ENS_18Kernel_traits_baseILj3072EfS2_fS2_fjLj128EEEEELb1ELb1ELb0EEEvNS_9BwdParamsE)
        .other          _ZN10layer_norm31ln_parallel_residual_bwd_kernelINS_13Kernel_traitsIf13__nv_bfloat16fS2_fjLj3072ELj1ELj1ELj4ELj16ENS_18Kernel_traits_baseILj3072EfS2_fS2_fjLj128EEEEELb1ELb1ELb0EEEvNS_9BwdParamsE,@"STO_CUDA_ENTRY STV_DEFAULT"
_ZN10layer_norm31ln_parallel_residual_bwd_kernelINS_13Kernel_traitsIf13__nv_bfloat16fS2_fjLj3072ELj1ELj1ELj4ELj16ENS_18Kernel_traits_baseILj3072EfS2_fS2_fjLj128EEEEELb1ELb1ELb0EEEvNS_9BwdParamsE:
.text._ZN10layer_norm31ln_parallel_residual_bwd_kernelINS_13Kernel_traitsIf13__nv_bfloat16fS2_fjLj3072ELj1ELj1ELj4ELj16ENS_18Kernel_traits_baseILj3072EfS2_fS2_fjLj128EEEEELb1ELb1ELb0EEEvNS_9BwdParamsE:
        /* <DEDUP_REMOVED lines=56> */
[----:B------:R-:W-:-:S06]  /*0380*/  IMAD.MOV.U32 R134, RZ, RZ, 0x1 ;  /* 0x00000001ff867424 */ /* 0x000fcc00078e00ff */
.L_x_892:
        /* <DEDUP_REMOVED lines=8> */
[----:B------:R-:W-:Y:S01]  /*0410*/  LOP3.LUT P2, RZ, R134, 0xff, RZ, 0xc0, !PT ;  /* 0x000000ff86ff7812 */ /* 0x000fe2000784c0ff */
[----:B------:R-:W-:Y:S01]  /*0420*/  IMAD.MOV.U32 R188, RZ, RZ, RZ ;  /* 0x000000ffffbc7224 */ /* 0x000fe200078e00ff */
[----:B------:R-:W-:-:S02]  /*0430*/  SHF.R.S32.HI R117, RZ, 0x1f, R116 ;  /* 0x0000001fff757819 */ /* 0x000fc40000011474 */
[----:B------:R-:W-:Y:S02]  /*0440*/  MOV R187, RZ ;  /* 0x000000ff00bb7202 */ /* 0x000fe40000000f00 */
[----:B------:R-:W-:Y:S02]  /*0450*/  LEA.HI R117, R117, R116, RZ, 0x3 ;  /* 0x0000007475757211 */ /* 0x000fe400078f18ff */
[----:B------:R-:W-:Y:S02]  /*0460*/  LOP3.LUT R116, R189, 0x7f, RZ, 0xc0, !PT ;  /* 0x0000007fbd747812 */ /* 0x000fe400078ec0ff */
[----:B------:R-:W-:Y:S02]  /*0470*/  SHF.R.U32.HI R185, RZ, 0x5, R189 ;  /* 0x00000005ffb97819 */ /* 0x000fe400000116bd */
[----:B------:R-:W-:Y:S02]  /*0480*/  LEA.HI.SX32 R135, R117, R116, 0x1d ;  /* 0x0000007475877211 */ /* 0x000fe400078feaff */
[----:B-1----:R-:W-:-:S02]  /*0490*/  P2R R113, PR, RZ, 0x1 ;  /* 0x00000001ff717803 */ /* 0x002fc40000000000 */
[----:B------:R-:W-:Y:S02]  /*04a0*/  MOV R191, R135 ;  /* 0x0000008700bf7202 */ /* 0x000fe40000000f00 */
[----:B--2---:R-:W-:Y:S01]  /*04b0*/  FSEL R186, R112, RZ, !P0 ;  /* 0x000000ff70ba7208 */ /* 0x004fe20004000000 */
[----:B------:R-:W-:Y:S05]  /*04c0*/  @!P5 BRA `(.L_x_879) ;  /* 0x000005800000d947 */ /* 0x000fea0003800000 */
[----:B---3--:R-:W-:Y:S01]  /*04d0*/  LEA R126, P0, R135, c[0x0][0x188], 0x5 ;  /* 0x00006200877e7a11 */ /* 0x008fe200078028ff */
        /* <DEDUP_REMOVED lines=26> */
[----:B------:R-:W-:Y:S01]  /*0680*/  FADD.FTZ R162, -R186, R119 ;  /* 0x00000077baa27221 */ /* 0x000fe20000010100 */
[----:B------:R-:W-:Y:S01]  /*0690*/  PRMT R120, RZ, 0x7610, R120 ;  /* 0x00007610ff787816 */ /* 0x000fe20000000078 */
[----:B-----5:R-:W-:-:S02]  /*06a0*/  FMUL.FTZ R153, R139, R116 ;  /* 0x000000748b997220 */ /* 0x020fc40000410000 */
[----:B----4-:R-:W-:Y:S01]  /*06b0*/  FADD.FTZ R112, -R186, R112 ;  /* 0x00000070ba707221 */ /* 0x010fe20000010100 */
[--C-:B------:R-:W-:Y:S01]  /*06c0*/  PRMT R119, RZ, 0x5410, R121.reuse ;  /* 0x00005410ff777816 */ /* 0x100fe20000000079 */
[----:B0-----:R-:W-:Y:S01]  /*06d0*/  FMUL.FTZ R156, R96, R117 ;  /* 0x00000075609c7220 */ /* 0x001fe20000410000 */
[----:B------:R-:W-:Y:S01]  /*06e0*/  PRMT R164, RZ, 0x7610, R121 ;  /* 0x00007610ffa47816 */ /* 0x000fe20000000079 */
[----:B------:R-:W-:Y:S01]  /*06f0*/  FMUL.FTZ R163, R139, R112 ;  /* 0x000000708ba37220 */ /* 0x000fe20000410000 */
[--C-:B------:R-:W-:Y:S02]  /*0700*/  PRMT R121, RZ, 0x5410, R122.reuse ;  /* 0x00005410ff797816 */ /* 0x100fe4000000007a */
[----:B------:R-:W-:Y:S01]  /*0710*/  PRMT R166, RZ, 0x7610, R122 ;  /* 0x00007610ffa67816 */ /* 0x000fe2000000007a */
[C---:B------:R-:W-:Y:S02]  /*0720*/  FADD.FTZ R122, -R186.reuse, R113 ;  /* 0x00000071ba7a7221 */ /* 0x040fe40000010100 */
[----:B------:R-:W-:-:S02]  /*0730*/  FADD.FTZ R118, -R186, R118 ;  /* 0x00000076ba767221 */ /* 0x000fc40000010100 */
[----:B------:R-:W-:Y:S02]  /*0740*/  FMUL.FTZ R154, R139, R154 ;  /* 0x0000009a8b9a7220 */ /* 0x000fe40000410000 */
[----:B------:R-:W-:Y:S02]  /*0750*/  FMUL.FTZ R159, R97, R120 ;  /* 0x00000078619f7220 */ /* 0x000fe40000410000 */
[----:B------:R-:W-:Y:S02]  /*0760*/  FADD.FTZ R112, RZ, R156 ;  /* 0x0000009cff707221 */ /* 0x000fe40000010000 */
[----:B------:R-:W-:Y:S02]  /*0770*/  FFMA.FTZ R113, R153, R156, RZ ;  /* 0x0000009c99717223 */ /* 0x000fe400000100ff */
[----:B------:R-:W-:Y:S02]  /*0780*/  FADD.FTZ R116, -R186, R115 ;  /* 0x00000073ba747221 */ /* 0x000fe40000010100 */
[----:B------:R-:W-:-:S02]  /*0790*/  FMUL.FTZ R157, R139, R118 ;  /* 0x000000768b9d7220 */ /* 0x000fc40000410000 */
[----:B-1----:R-:W-:Y:S02]  /*07a0*/  FMUL.FTZ R160, R98, R119 ;  /* 0x0000007762a07220 */ /* 0x002fe40000410000 */
[----:B------:R-:W-:Y:S02]  /*07b0*/  FADD.FTZ R115, R112, R159 ;  /* 0x0000009f70737221 */ /* 0x000fe40000010000 */
[----:B------:R-:W-:Y:S02]  /*07c0*/  FFMA.FTZ R113, R154, R159, R113 ;  /* 0x0000009f9a717223 */ /* 0x000fe40000010071 */
[----:B------:R-:W-:Y:S02]  /*07d0*/  FMUL.FTZ R158, R139, R162 ;  /* 0x000000a28b9e7220 */ /* 0x000fe40000410000 */
[----:B------:R-:W-:Y:S02]  /*07e0*/  FMUL.FTZ R161, R99, R164 ;  /* 0x000000a463a17220 */ /* 0x000fe40000410000 */
[----:B------:R-:W-:-:S02]  /*07f0*/  FADD.FTZ R112, R115, R160 ;  /* 0x000000a073707221 */ /* 0x000fc40000010000 */
[----:B------:R-:W-:Y:S02]  /*0800*/  FFMA.FTZ R113, R157, R160, R113 ;  /* 0x000000a09d717223 */ /* 0x000fe40000010071 */
[----:B------:R-:W-:Y:S02]  /*0810*/  FMUL.FTZ R162, R92, R121 ;  /* 0x000000795ca27220 */ /* 0x000fe40000410000 */
        /* <DEDUP_REMOVED lines=35> */
.L_x_879:
[----:B---3--:R-:W-:Y:S05]  /*0a50*/  BSYNC B0 ;  /* 0x0000000000007941 */ /* 0x008fea0003800000 */
.L_x_878:
        /* <DEDUP_REMOVED lines=27> */
[----:B------:R-:W-:Y:S01]  /*0c10*/  FADD.FTZ R116, -R186, R116 ;  /* 0x00000074ba747221 */ /* 0x000fe20000010100 */
[--C-:B---3--:R-:W-:Y:S02]  /*0c20*/  PRMT R117, RZ, 0x5410, R120.reuse ;  /* 0x00005410ff757816 */ /* 0x108fe40000000078 */
[----:B------:R-:W-:Y:S01]  /*0c30*/  PRMT R120, RZ, 0x7610, R120 ;  /* 0x00007610ff787816 */ /* 0x000fe20000000078 */
[----:B-----5:R-:W-:-:S02]  /*0c40*/  FMUL.FTZ R155, R139, R116 ;  /* 0x000000748b9b7220 */ /* 0x020fc40000410000 */
[----:B----4-:R-:W-:Y:S02]  /*0c50*/  FADD.FTZ R112, -R186, R112 ;  /* 0x00000070ba707221 */ /* 0x010fe40000010100 */
[----:B0-----:R-:W-:Y:S02]  /*0c60*/  FMUL.FTZ R172, R88, R117 ;  /* 0x0000007558ac7220 */ /* 0x001fe40000410000 */
[C---:B------:R-:W-:Y:S01]  /*0c70*/  FADD.FTZ R178, -R186.reuse, R119 ;  /* 0x00000077bab27221 */ /* 0x040fe20000010100 */
[--C-:B------:R-:W-:Y:S01]  /*0c80*/  PRMT R119, RZ, 0x5410, R121.reuse ;  /* 0x00005410ff777816 */ /* 0x100fe20000000079 */
[C---:B------:R-:W-:Y:S01]  /*0c90*/  FMUL.FTZ R177, R139.reuse, R112 ;  /* 0x000000708bb17220 */ /* 0x040fe20000410000 */
[----:B------:R-:W-:Y:S01]  /*0ca0*/  PRMT R180, RZ, 0x7610, R121 ;  /* 0x00007610ffb47816 */ /* 0x000fe20000000079 */
[----:B------:R-:W-:Y:S02]  /*0cb0*/  FADD.FTZ R118, -R186, R118 ;  /* 0x00000076ba767221 */ /* 0x000fe40000010100 */
[----:B------:R-:W-:-:S02]  /*0cc0*/  FMUL.FTZ R170, R139, R176 ;  /* 0x000000b08baa7220 */ /* 0x000fc40000410000 */
[----:B------:R-:W-:Y:S02]  /*0cd0*/  FMUL.FTZ R173, R89, R120 ;  /* 0x0000007859ad7220 */ /* 0x000fe40000410000 */
[----:B------:R-:W-:Y:S02]  /*0ce0*/  FADD.FTZ R112, R187, R172 ;  /* 0x000000acbb707221 */ /* 0x000fe40000010000 */
[----:B------:R-:W-:Y:S01]  /*0cf0*/  FFMA.FTZ R188, R155, R172, R188 ;  /* 0x000000ac9bbc7223 */ /* 0x000fe200000100bc */
[--C-:B------:R-:W-:Y:S02]  /*0d00*/  PRMT R121, RZ, 0x5410, R122.reuse ;  /* 0x00005410ff797816 */ /* 0x100fe4000000007a */
[----:B------:R-:W-:Y:S01]  /*0d10*/  PRMT R182, RZ, 0x7610, R122 ;  /* 0x00007610ffb67816 */ /* 0x000fe2000000007a */
[----:B------:R-:W-:Y:S02]  /*0d20*/  FADD.FTZ R122, -R186, R113 ;  /* 0x00000071ba7a7221 */ /* 0x000fe40000010100 */
[----:B------:R-:W-:-:S02]  /*0d30*/  FMUL.FTZ R171, R139, R118 ;  /* 0x000000768bab7220 */ /* 0x000fc40000410000 */
[----:B------:R-:W-:Y:S02]  /*0d40*/  FMUL.FTZ R176, R90, R119 ;  /* 0x000000775ab07220 */ /* 0x000fe40000410000 */
[----:B------:R-:W-:Y:S02]  /*0d50*/  FADD.FTZ R113, R112, R173 ;  /* 0x000000ad70717221 */ /* 0x000fe40000010000 */
[----:B------:R-:W-:Y:S02]  /*0d60*/  FFMA.FTZ R188, R170, R173, R188 ;  /* 0x000000adaabc7223 */ /* 0x000fe400000100bc */
[----:B-1----:R-:W-:Y:S02]  /*0d70*/  FMUL.FTZ R174, R139, R178 ;  /* 0x000000b28bae7220 */ /* 0x002fe40000410000 */
[----:B------:R-:W-:Y:S02]  /*0d80*/  FMUL.FTZ R175, R91, R180 ;  /* 0x000000b45baf7220 */ /* 0x000fe40000410000 */
[----:B------:R-:W-:-:S02]  /*0d90*/  FADD.FTZ R112, R113, R176 ;  /* 0x000000b071707221 */ /* 0x000fc40000010000 */
[----:B------:R-:W-:Y:S02]  /*0da0*/  FFMA.FTZ R188, R171, R176, R188 ;  /* 0x000000b0abbc7223 */ /* 0x000fe400000100bc */
[----:B------:R-:W-:Y:S02]  /*0db0*/  FMUL.FTZ R178, R84, R121 ;  /* 0x0000007954b27220 */ /* 0x000fe40000410000 */
[----:B------:R-:W-:Y:S02]  /*0dc0*/  FADD.FTZ R113, R112, R175 ;  /* 0x000000af70717221 */ /* 0x000fe40000010000 */
[C---:B------:R-:W-:Y:S01]  /*0dd0*/  FFMA.FTZ R188, R174.reuse, R175, R188 ;  /* 0x000000afaebc7223 */ /* 0x040fe200000100bc */
[----:B------:R-:W-:Y:S01]  /*0de0*/  PRMT R183, RZ, 0x5410, R123 ;  /* 0x00005410ffb77816 */ /* 0x000fe2000000007b */
[----:B------:R-:W-:Y:S02]  /*0df0*/  FADD.FTZ R43, R43, R180 ;  /* 0x000000b42b2b7221 */ /* 0x000fe40000010000 */
[----:B------:R-:W-:-:S02]  /*0e00*/  FFMA.FTZ R67, R174, R180, R67 ;  /* 0x000000b4ae437223 */ /* 0x000fc40000010043 */
[----:B------:R-:W-:Y:S02]  /*0e10*/  FADD.FTZ R114, -R186, R114 ;  /* 0x00000072ba727221 */ /* 0x000fe40000010100 */
[----:B------:R-:W-:Y:S02]  /*0e20*/  FMUL.FTZ R180, R139, R122 ;  /* 0x0000007a8bb47220 */ /* 0x000fe40000410000 */
[----:B------:R-:W-:Y:S02]  /*0e30*/  FMUL.FTZ R179, R85, R182 ;  /* 0x000000b655b37220 */ /* 0x000fe40000410000 */
[----:B------:R-:W-:Y:S02]  /*0e40*/  FADD.FTZ R112, R113, R178 ;  /* 0x000000b271707221 */ /* 0x000fe40000010000 */
[----:B------:R-:W-:Y:S01]  /*0e50*/  FFMA.FTZ R188, R177, R178, R188 ;  /* 0x000000b2b1bc7223 */ /* 0x000fe200000100bc */
[----:B------:R-:W-:Y:S01]  /*0e60*/  PRMT R192, RZ, 0x7610, R123 ;  /* 0x00007610ffc07816 */ /* 0x000fe2000000007b */
[----:B------:R-:W-:-:S02]  /*0e70*/  FADD.FTZ R37, R37, R182 ;  /* 0x000000b625257221 */ /* 0x000fc40000010000 */
[----:B------:R-:W-:Y:S02]  /*0e80*/  FFMA.FTZ R61, R180, R182, R61 ;  /* 0x000000b6b43d7223 */ /* 0x000fe4000001003d */
        /* <DEDUP_REMOVED lines=23> */
.L_x_881:
[----:B------:R-:W-:Y:S05]  /*1000*/  BSYNC B0 ;  /* 0x0000000000007941 */ /* 0x000fea0003800000 */
.L_x_880:
        /* <DEDUP_REMOVED lines=27> */
[----:B---3--:R-:W-:Y:S02]  /*11c0*/  FADD.FTZ R150, -R186, R120 ;  /* 0x00000078ba967221 */ /* 0x008fe40000010100 */
[----:B0----5:R-:W-:-:S02]  /*11d0*/  FMUL.FTZ R142, R139, R138 ;  /* 0x0000008a8b8e7220 */ /* 0x021fc40000410000 */
[C---:B------:R-:W-:Y:S02]  /*11e0*/  FADD.FTZ R146, -R186.reuse, R119 ;  /* 0x00000077ba927221 */ /* 0x040fe40000010100 */
[C---:B-1----:R-:W-:Y:S02]  /*11f0*/  FMUL.FTZ R137, R139.reuse, R116 ;  /* 0x000000748b897220 */ /* 0x042fe40000410000 */
[----:B------:R-:W-:Y:S02]  /*1200*/  FMUL.FTZ R149, R139, R150 ;  /* 0x000000968b957220 */ /* 0x000fe40000410000 */
[----:B------:R-:W-:Y:S01]  /*1210*/  FADD.FTZ R118, -R186, R118 ;  /* 0x00000076ba767221 */ /* 0x000fe20000010100 */
[--C-:B----4-:R-:W-:Y:S02]  /*1220*/  PRMT R117, RZ, 0x5410, R112.reuse ;  /* 0x00005410ff757816 */ /* 0x110fe40000000070 */
[----:B------:R-:W-:Y:S02]  /*1230*/  PRMT R112, RZ, 0x7610, R112 ;  /* 0x00007610ff707816 */ /* 0x000fe40000000070 */
[--C-:B------:R-:W-:Y:S01]  /*1240*/  PRMT R119, RZ, 0x5410, R113.reuse ;  /* 0x00005410ff777816 */ /* 0x100fe20000000071 */
[----:B------:R-:W-:Y:S01]  /*1250*/  FMUL.FTZ R144, R80, R117 ;  /* 0x0000007550907220 */ /* 0x000fe20000410000 */
[----:B------:R-:W-:Y:S01]  /*1260*/  PRMT R120, RZ, 0x7610, R113 ;  /* 0x00007610ff787816 */ /* 0x000fe20000000071 */
[----:B------:R-:W-:Y:S01]  /*1270*/  FADD.FTZ R33, R33, R112 ;  /* 0x0000007021217221 */ /* 0x000fe20000010000 */
[----:B------:R-:W-:Y:S01]  /*1280*/  PRMT R113, RZ, 0x5410, R114 ;  /* 0x00005410ff717816 */ /* 0x000fe20000000072 */
[----:B------:R-:W-:-:S02]  /*1290*/  FFMA.FTZ R57, R142, R112, R57 ;  /* 0x000000708e397223 */ /* 0x000fc40000010039 */
[----:B------:R-:W-:Y:S02]  /*12a0*/  FMUL.FTZ R145, R81, R112 ;  /* 0x0000007051917220 */ /* 0x000fe40000410000 */
        /* <DEDUP_REMOVED lines=9> */
[----:B------:R-:W-:Y:S02]  /*1340*/  FMUL.FTZ R146, R139, R146 ;  /* 0x000000928b927220 */ /* 0x000fe40000410000 */
[----:B------:R-:W-:-:S02]  /*1350*/  FMUL.FTZ R147, R83, R120 ;  /* 0x0000007853937220 */ /* 0x000fc40000410000 */
[----:B------:R-:W-:Y:S02]  /*1360*/  FADD.FTZ R112, R113, R148 ;  /* 0x0000009471707221 */ /* 0x000fe40000010000 */
[----:B------:R-:W-:Y:S01]  /*1370*/  FFMA.FTZ R188, R143, R148, R188 ;  /* 0x000000948fbc7223 */ /* 0x000fe200000100bc */
[----:B------:R-:W-:Y:S01]  /*1380*/  PRMT R114, RZ, 0x7610, R114 ;  /* 0x00007610ff727816 */ /* 0x000fe20000000072 */
[----:B------:R-:W-:Y:S02]  /*1390*/  FADD.FTZ R152, -R186, R121 ;  /* 0x00000079ba987221 */ /* 0x000fe40000010100 */
        /* <DEDUP_REMOVED lines=32> */
.L_x_883:
[----:B------:R-:W-:Y:S05]  /*15a0*/  BSYNC B0 ;  /* 0x0000000000007941 */ /* 0x000fea0003800000 */
.L_x_882:
[----:B------:R-:W-:Y:S02]  /*15b0*/  LOP3.LUT R120, R185, 0x7fffffc, RZ, 0xc0, !PT ;  /* 0x07fffffcb9787812 */ /* 0x000fe400078ec0ff */
[----:B------:R-:W-:Y:S02]  /*15c0*/  LOP3.LUT P0, RZ, R189, 0x1f, RZ, 0xc0, !PT ;  /* 0x0000001fbdff7812 */ /* 0x000fe4000780c0ff */
[----:B------:R-:W-:Y:S01]  /*15d0*/  @!P2 IADD3 R120, R120, 0x4, RZ ;  /* 0x000000047878a810 */ /* 0x000fe20007ffe0ff */
[----:B------:R-:W-:Y:S08]  /*15e0*/  BRA.DIV ~URZ, `(.L_x_884) ;  /* 0x00001bc27f007947 */ /* 0x000ff0000b800000 */
[----:B------:R0:W1:Y:S02]  /*15f0*/  SHFL.DOWN PT, R114, R187, 0x10, 0x1f ;  /* 0x0a001f00bb727f89 */ /* 0x00006400000e0000 */
.L_x_893:
        /* <DEDUP_REMOVED lines=18> */
.L_x_894:
        /* <DEDUP_REMOVED lines=29> */
[----:B------:R-:W-:Y:S02]  /*18f0*/  FFMA.FTZ R114, R154, R118, R121 ;  /* 0x000000769a727223 */ /* 0x000fe40000010079 */
        /* <DEDUP_REMOVED lines=8> */
[--C-:B------:R-:W-:Y:S02]  /*1980*/  FFMA.FTZ R119, R167, R118, R121.reuse ;  /* 0x00000076a7777223 */ /* 0x100fe40000010079 */
[----:B------:R-:W-:Y:S02]  /*1990*/  FMUL.FTZ R115, R139, R120 ;  /* 0x000000788b737220 */ /* 0x000fe40000410000 */
[----:B------:R-:W-:Y:S02]  /*19a0*/  FFMA.FTZ R117, R163, R118, R121 ;  /* 0x00000076a3757223 */ /* 0x000fe40000010079 */
[----:B------:R-:W-:-:S02]  /*19b0*/  FMUL.FTZ R120, R139, R112 ;  /* 0x000000708b787220 */ /* 0x000fc40000410000 */
[----:B------:R-:W-:Y:S02]  /*19c0*/  FMUL.FTZ R114, R139, R114 ;  /* 0x000000728b727220 */ /* 0x000fe40000410000 */
[----:B------:R-:W-:Y:S02]  /*19d0*/  FMUL.FTZ R185, R113, c[0x0][0x1e8] ;  /* 0x00007a0071b97a20 */ /* 0x000fe40000410000 */
[-C--:B------:R-:W-:Y:S02]  /*19e0*/  FFMA.FTZ R186, R164, R118.reuse, R121 ;  /* 0x00000076a4ba7223 */ /* 0x080fe40000010079 */
[----:B------:R-:W-:Y:S01]  /*19f0*/  FADD.FTZ R112, R166, -R119 ;  /* 0x80000077a6707221 */ /* 0x000fe20000010000 */
[----:B------:R-:W-:Y:S01]  /*1a00*/  FSEL R123, R185, RZ, P2 ;  /* 0x000000ffb97b7208 */ /* 0x000fe20001000000 */
[----:B------:R-:W-:Y:S01]  /*1a10*/  @P1 FADD.FTZ R115, R26, R115 ;  /* 0x000000731a731221 */ /* 0x000fe20000010000 */
        /* <DEDUP_REMOVED lines=42> */
[----:B------:R-:W-:Y:S01]  /*1cc0*/  F2FP.BF16.PACK_AB R114, R198, R121 ;  /* 0x00000079c672723e */ /* 0x000fe200000010ff */
[----:B------:R-:W-:Y:S01]  /*1cd0*/  @P1 IMAD.WIDE.U32 R120, R135, R120, c[0x0][0x258] ;  /* 0x0000960087781625 */ /* 0x000fe200078e0078 */
[----:B------:R-:W-:Y:S02]  /*1ce0*/  @P0 LOP3.LUT P2, RZ, R112, 0xff, RZ, 0xc0, !PT ;  /* 0x000000ff70ff0812 */ /* 0x000fe4000784c0ff */
[----:B------:R-:W-:Y:S02]  /*1cf0*/  SEL R100, R113, R100, P1 ;  /* 0x0000006471647207 */ /* 0x000fe40000800000 */
[----:B------:R-:W-:-:S02]  /*1d00*/  SEL R102, R115, R102, P1 ;  /* 0x0000006673667207 */ /* 0x000fc40000800000 */
[----:B------:R-:W-:Y:S02]  /*1d10*/  SEL R104, R117, R104, P1 ;  /* 0x0000006875687207 */ /* 0x000fe40000800000 */
[----:B------:R-:W-:Y:S01]  /*1d20*/  SEL R105, R186, R105, P1 ;  /* 0x00000069ba697207 */ /* 0x000fe20000800000 */
[----:B------:R-:W-:Y:S01]  /*1d30*/  @P1 STG.E.128 [R120.64], R100 ;  /* 0x0000006478001986 */ /* 0x000fe2000c101d04 */
[----:B------:R-:W-:Y:S02]  /*1d40*/  SEL R106, R119, R106, P1 ;  /* 0x0000006a776a7207 */ /* 0x000fe40000800000 */
[----:B------:R-:W-:Y:S01]  /*1d50*/  SEL R107, R122, R107, P1 ;  /* 0x0000006b7a6b7207 */ /* 0x000fe20000800000 */
[----:B------:R-:W-:Y:S01]  /*1d60*/  IMAD.MOV.U32 R122, RZ, RZ, 0x10 ;  /* 0x00000010ff7a7424 */ /* 0x000fe200078e00ff */
[----:B------:R-:W-:Y:S02]  /*1d70*/  @P0 FSEL R117, R185, RZ, P2 ;  /* 0x000000ffb9750208 */ /* 0x000fe40001000000 */
[C---:B------:R-:W-:Y:S01]  /*1d80*/  @P0 LOP3.LUT P2, RZ, R128.reuse, 0xff00, RZ, 0xc0, !PT ;  /* 0x0000ff0080ff0812 */ /* 0x040fe2000784c0ff */
[----:B------:R0:W-:Y:S01]  /*1d90*/  @P1 STG.E.128 [R120.64+0x10], R104 ;  /* 0x0000106878001986 */ /* 0x0001e2000c101d04 */
[----:B------:R-:W-:-:S02]  /*1da0*/  @P0 LOP3.LUT P1, RZ, R128, 0xff0000, RZ, 0xc0, !PT ;  /* 0x00ff000080ff0812 */ /* 0x000fc4000782c0ff */
[----:B------:R-:W-:Y:S02]  /*1db0*/  @P0 FSEL R119, R187, RZ, P2 ;  /* 0x000000ffbb770208 */ /* 0x000fe40001000000 */
[----:B------:R-:W-:Y:S02]  /*1dc0*/  @P0 LOP3.LUT P2, RZ, R128, 0xff000000, RZ, 0xc0, !PT ;  /* 0xff00000080ff0812 */ /* 0x000fe4000784c0ff */
[----:B------:R-:W-:Y:S02]  /*1dd0*/  @P0 FSEL R185, R191, RZ, P1 ;  /* 0x000000ffbfb90208 */ /* 0x000fe40000800000 */
[----:B------:R-:W-:Y:S02]  /*1de0*/  @P0 LOP3.LUT P1, RZ, R129, 0xff, RZ, 0xc0, !PT ;  /* 0x000000ff81ff0812 */ /* 0x000fe4000782c0ff */
[----:B------:R-:W-:Y:S01]  /*1df0*/  F2FP.BF16.PACK_AB R112, R188, R123 ;  /* 0x0000007bbc70723e */ /* 0x000fe200000010ff */
[----:B------:R-:W-:Y:S01]  /*1e00*/  IMAD.WIDE.U32 R122, R135, R122, c[0x0][0x248] ;  /* 0x00009200877a7625 */ /* 0x000fe200078e007a */
[----:B------:R-:W-:-:S02]  /*1e10*/  F2FP.BF16.PACK_AB R113, R195, R192 ;  /* 0x000000c0c371723e */ /* 0x000fc400000010ff */
[----:B------:R-:W-:Y:S02]  /*1e20*/  F2FP.BF16.PACK_AB R115, R202, R199 ;  /* 0x000000c7ca73723e */ /* 0x000fe400000010ff */
[----:B------:R-:W-:Y:S02]  /*1e30*/  @P0 FSEL R186, R193, RZ, P2 ;  /* 0x000000ffc1ba0208 */ /* 0x000fe40001000000 */
[C---:B------:R-:W-:Y:S01]  /*1e40*/  @P0 LOP3.LUT P2, RZ, R129.reuse, 0xff00, RZ, 0xc0, !PT ;  /* 0x0000ff0081ff0812 */ /* 0x040fe2000784c0ff */
        /* <DEDUP_REMOVED lines=27> */
.L_x_887:
[----:B------:R-:W-:Y:S05]  /*2000*/  BSYNC B0 ;  /* 0x0000000000007941 */ /* 0x000fea0003800000 */
.L_x_886:
        /* <DEDUP_REMOVED lines=9> */
[----:B------:R-:W-:Y:S02]  /*20a0*/  FFMA.FTZ R114, R170, R118, R193 ;  /* 0x00000076aa727223 */ /* 0x000fe400000100c1 */
[----:B-----5:R-:W-:Y:S01]  /*20b0*/  FMUL.FTZ R113, R139, R112 ;  /* 0x000000708b717220 */ /* 0x020fe20000410000 */
[----:B------:R-:W-:Y:S01]  /*20c0*/  MOV R112, R2 ;  /* 0x0000000200707202 */ /* 0x000fe20000000f00 */
[----:B------:R-:W-:Y:S02]  /*20d0*/  FADD.FTZ R120, R176, -R115 ;  /* 0x80000073b0787221 */ /* 0x000fe40000010000 */
[-CC-:B------:R-:W-:Y:S01]  /*20e0*/  FFMA.FTZ R117, R177, R118.reuse, R193.reuse ;  /* 0x00000076b1757223 */ /* 0x180fe200000100c1 */
[----:B------:R-:W-:Y:S01]  /*20f0*/  LOP3.LUT P2, RZ, R112, 0xff, RZ, 0xc0, !PT ;  /* 0x000000ff70ff7812 */ /* 0x000fe2000784c0ff */
[----:B------:R-:W-:Y:S02]  /*2100*/  FFMA.FTZ R112, R174, R118, R193 ;  /* 0x00000076ae707223 */ /* 0x000fe400000100c1 */
[----:B------:R-:W-:-:S02]  /*2110*/  FADD.FTZ R114, R173, -R114 ;  /* 0x80000072ad727221 */ /* 0x000fc40000010000 */
[----:B------:R-:W-:Y:S02]  /*2120*/  @P1 FADD.FTZ R113, R16, R113 ;  /* 0x0000007110711221 */ /* 0x000fe40000010000 */
[----:B------:R-:W-:Y:S02]  /*2130*/  FMUL.FTZ R115, R139, R120 ;  /* 0x000000788b737220 */ /* 0x000fe40000410000 */
[----:B------:R-:W-:Y:S02]  /*2140*/  FADD.FTZ R112, R175, -R112 ;  /* 0x80000070af707221 */ /* 0x000fe40000010000 */
[----:B------:R-:W-:Y:S02]  /*2150*/  FADD.FTZ R122, R178, -R117 ;  /* 0x80000075b27a7221 */ /* 0x000fe40000010000 */
[----:B------:R-:W-:Y:S02]  /*2160*/  FMUL.FTZ R114, R139, R114 ;  /* 0x000000728b727220 */ /* 0x000fe40000410000 */
[----:B------:R-:W-:-:S02]  /*2170*/  FMUL.FTZ R185, R113, c[0x0][0x1e8] ;  /* 0x00007a0071b97a20 */ /* 0x000fc40000410000 */
[----:B------:R-:W-:Y:S02]  /*2180*/  @P1 FADD.FTZ R115, R18, R115 ;  /* 0x0000007312731221 */ /* 0x000fe40000010000 */
[----:B------:R-:W-:Y:S01]  /*2190*/  FMUL.FTZ R120, R139, R112 ;  /* 0x000000708b787220 */ /* 0x000fe20000410000 */
[----:B------:R-:W-:Y:S01]  /*21a0*/  FSEL R121, R185, RZ, P2 ;  /* 0x000000ffb9797208 */ /* 0x000fe20001000000 */
[----:B------:R-:W-:Y:S01]  /*21b0*/  FMUL.FTZ R117, R139, R122 ;  /* 0x0000007a8b757220 */ /* 0x000fe20000410000 */
[----:B------:R-:W-:Y:S01]  /*21c0*/  LOP3.LUT P2, RZ, R2, 0xff0000, RZ, 0xc0, !PT ;  /* 0x00ff000002ff7812 */ /* 0x000fe2000784c0ff */
[-CC-:B------:R-:W-:Y:S02]  /*21d0*/  FFMA.FTZ R186, R180, R118.reuse, R193.reuse ;  /* 0x00000076b4ba7223 */ /* 0x180fe400000100c1 */
[-CC-:B------:R-:W-:Y:S02]  /*21e0*/  FFMA.FTZ R119, R181, R118.reuse, R193.reuse ;  /* 0x00000076b5777223 */ /* 0x180fe400000100c1 */
[----:B------:R-:W-:-:S02]  /*21f0*/  FFMA.FTZ R122, R184, R118, R193 ;  /* 0x00000076b87a7223 */ /* 0x000fc400000100c1 */
[----:B------:R-:W-:Y:S02]  /*2200*/  @P1 FADD.FTZ R114, R17, R114 ;  /* 0x0000007211721221 */ /* 0x000fe40000010000 */
[----:B------:R-:W-:Y:S02]  /*2210*/  FMUL.FTZ R191, R115, c[0x0][0x1e8] ;  /* 0x00007a0073bf7a20 */ /* 0x000fe40000410000 */
[----:B------:R-:W-:Y:S02]  /*2220*/  @P1 FADD.FTZ R120, R19, R120 ;  /* 0x0000007813781221 */ /* 0x000fe40000010000 */
[----:B------:R-:W-:Y:S01]  /*2230*/  FADD.FTZ R186, R179, -R186 ;  /* 0x800000bab3ba7221 */ /* 0x000fe20000010000 */
[----:B------:R-:W-:Y:S01]  /*2240*/  FSEL R123, R191, RZ, P2 ;  /* 0x000000ffbf7b7208 */ /* 0x000fe20001000000 */
[----:B------:R-:W-:Y:S01]  /*2250*/  FADD.FTZ R112, R182, -R119 ;  /* 0x80000077b6707221 */ /* 0x000fe20000010000 */
[----:B------:R-:W-:Y:S01]  /*2260*/  LOP3.LUT P2, RZ, R2, 0xff000000, RZ, 0xc0, !PT ;  /* 0xff00000002ff7812 */ /* 0x000fe2000784c0ff */
[----:B------:R-:W-:-:S02]  /*2270*/  FADD.FTZ R122, R183, -R122 ;  /* 0x8000007ab77a7221 */ /* 0x000fc40000010000 */
[----:B------:R-:W-:Y:S02]  /*2280*/  FMUL.FTZ R187, R114, c[0x0][0x1e8] ;  /* 0x00007a0072bb7a20 */ /* 0x000fe40000410000 */
[----:B------:R-:W-:Y:S02]  /*2290*/  FMUL.FTZ R192, R120, c[0x0][0x1e8] ;  /* 0x00007a0078c07a20 */ /* 0x000fe40000410000 */
[----:B------:R-:W-:Y:S01]  /*22a0*/  FMUL.FTZ R186, R139, R186 ;  /* 0x000000ba8bba7220 */ /* 0x000fe20000410000 */
[----:B------:R-:W-:Y:S01]  /*22b0*/  FSEL R188, R187, RZ, P0 ;  /* 0x000000ffbbbc7208 */ /* 0x000fe20000000000 */
[----:B------:R-:W-:Y:S01]  /*22c0*/  @P1 FADD.FTZ R117, R12, R117 ;  /* 0x000000750c751221 */ /* 0x000fe20000010000 */
[----:B------:R-:W-:Y:S01]  /*22d0*/  ISETP.NE.U32.AND P0, PT, RZ, c[0x0][0x250], PT ;  /* 0x00009400ff007a0c */ /* 0x000fe20003f05070 */
[C---:B------:R-:W-:Y:S01]  /*22e0*/  FMUL.FTZ R119, R139.reuse, R112 ;  /* 0x000000708b777220 */ /* 0x040fe20000410000 */
[----:B------:R-:W-:Y:S01]  /*22f0*/  FSEL R194, R192, RZ, P2 ;  /* 0x000000ffc0c27208 */ /* 0x000fe20001000000 */
[----:B------:R-:W-:Y:S01]  /*2300*/  FMUL.FTZ R122, R139, R122 ;  /* 0x0000007a8b7a7220 */ /* 0x000fe20000410000 */
[----:B------:R-:W-:Y:S01]  /*2310*/  LOP3.LUT P2, RZ, R3, 0xff, RZ, 0xc0, !PT ;  /* 0x000000ff03ff7812 */ /* 0x000fe2000784c0ff */
[----:B------:R-:W-:Y:S01]  /*2320*/  @P1 FADD.FTZ R186, R13, R186 ;  /* 0x000000ba0dba1221 */ /* 0x000fe20000010000 */
[----:B------:R-:W-:Y:S01]  /*2330*/  ISETP.NE.AND.EX P0, PT, RZ, c[0x0][0x254], PT, P0 ;  /* 0x00009500ff007a0c */ /* 0x000fe20003f05300 */
[----:B------:R-:W-:-:S02]  /*2340*/  FMUL.FTZ R193, R117, c[0x0][0x1e8] ;  /* 0x00007a0075c17a20 */ /* 0x000fc40000410000 */
[----:B------:R-:W-:Y:S02]  /*2350*/  @P1 FADD.FTZ R119, R14, R119 ;  /* 0x000000770e771221 */ /* 0x000fe40000010000 */
[----:B------:R-:W-:Y:S01]  /*2360*/  @P1 FADD.FTZ R122, R15, R122 ;  /* 0x0000007a0f7a1221 */ /* 0x000fe20000010000 */
[----:B------:R-:W-:Y:S01]  /*2370*/  ISETP.NE.U32.AND P1, PT, RZ, c[0x0][0x258], PT ;  /* 0x00009600ff007a0c */ /* 0x000fe20003f25070 */
[----:B------:R-:W-:Y:S01]  /*2380*/  FMUL.FTZ R196, R186, c[0x0][0x1e8] ;  /* 0x00007a00bac47a20 */ /* 0x000fe20000410000 */
[----:B------:R-:W-:Y:S01]  /*2390*/  FSEL R195, R193, RZ, P2 ;  /* 0x000000ffc1c37208 */ /* 0x000fe20001000000 */
[----:B------:R-:W-:Y:S01]  /*23a0*/  FMUL.FTZ R197, R119, c[0x0][0x1e8] ;  /* 0x00007a0077c57a20 */ /* 0x000fe20000410000 */
[----:B------:R-:W-:Y:S01]  /*23b0*/  ISETP.NE.AND.EX P1, PT, RZ, c[0x0][0x25c], PT, P1 ;  /* 0x00009700ff007a0c */ /* 0x000fe20003f25310 */
[----:B------:R-:W-:Y:S01]  /*23c0*/  FMUL.FTZ R200, R122, c[0x0][0x1e8] ;  /* 0x00007a007ac87a20 */ /* 0x000fe20000410000 */
[----:B------:R-:W-:Y:S01]  /*23d0*/  LOP3.LUT P2, RZ, R3, 0xff00, RZ, 0xc0, !PT ;  /* 0x0000ff0003ff7812 */ /* 0x000fe2000784c0ff */
[----:B------:R-:W-:Y:S01]  /*23e0*/  @P0 IMAD.MOV.U32 R112, RZ, RZ, R124 ;  /* 0x000000ffff700224 */ /* 0x000fe200078e007c */
[----:B------:R-:W-:-:S02]  /*23f0*/  SEL R103, R120, R103, P1 ;  /* 0x0000006778677207 */ /* 0x000fc40000800000 */
[----:B------:R-:W-:Y:S02]  /*2400*/  FSEL R198, R196, RZ, P2 ;  /* 0x000000ffc4c67208 */ /* 0x000fe40001000000 */
[----:B------:R-:W-:Y:S02]  /*2410*/  LOP3.LUT P2, RZ, R3, 0xff0000, RZ, 0xc0, !PT ;  /* 0x00ff000003ff7812 */ /* 0x000fe4000784c0ff */
[----:B------:R-:W-:Y:S02]  /*2420*/  SEL R100, R113, R100, P1 ;  /* 0x0000006471647207 */ /* 0x000fe40000800000 */
[----:B------:R-:W-:Y:S02]  /*2430*/  FSEL R199, R197, RZ, P2 ;  /* 0x000000ffc5c77208 */ /* 0x000fe40001000000 */
[----:B------:R-:W-:Y:S02]  /*2440*/  LOP3.LUT P2, RZ, R3, 0xff000000, RZ, 0xc0, !PT ;  /* 0xff00000003ff7812 */ /* 0x000fe4000784c0ff */
[----:B------:R-:W-:-:S02]  /*2450*/  @P1 MOV R120, 0x20 ;  /* 0x0000002000781802 */ /* 0x000fc40000000f00 */
[----:B------:R-:W-:Y:S02]  /*2460*/  FSEL R202, R200, RZ, P2 ;  /* 0x000000ffc8ca7208 */ /* 0x000fe40001000000 */
[----:B------:R-:W-:Y:S02]  /*2470*/  @P0 LOP3.LUT P2, RZ, R112, 0xff, RZ, 0xc0, !PT ;  /* 0x000000ff70ff0812 */ /* 0x000fe4000784c0ff */
[----:B------:R-:W-:Y:S01]  /*2480*/  F2FP.BF16.PACK_AB R112, R188, R121 ;  /* 0x00000079bc70723e */ /* 0x000fe200000010ff */
[----:B------:R-:W-:Y:S01]  /*2490*/  @P1 IMAD.WIDE.U32 R120, R135, R120, c[0x0][0x258] ;  /* 0x0000960087781625 */ /* 0x000fe200078e0078 */
[----:B------:R-:W-:Y:S02]  /*24a0*/  SEL R101, R114, R101, P1 ;  /* 0x0000006572657207 */ /* 0x000fe40000800000 */
[----:B------:R-:W-:Y:S02]  /*24b0*/  SEL R102, R115, R102, P1 ;  /* 0x0000006673667207 */ /* 0x000fe40000800000 */
[----:B------:R-:W-:-:S02]  /*24c0*/  SEL R104, R117, R104, P1 ;  /* 0x0000006875687207 */ /* 0x000fc40000800000 */
[----:B------:R-:W-:Y:S01]  /*24d0*/  SEL R105, R186, R105, P1 ;  /* 0x00000069ba697207 */ /* 0x000fe20000800000 */
[----:B------:R-:W-:Y:S01]  /*24e0*/  @P1 STG.E.128 [R120.64], R100 ;  /* 0x0000006478001986 */ /* 0x000fe2000c101d04 */
[----:B------:R-:W-:Y:S02]  /*24f0*/  SEL R106, R119, R106, P1 ;  /* 0x0000006a776a7207 */ /* 0x000fe40000800000 */
[----:B------:R-:W-:Y:S01]  /*2500*/  SEL R107, R122, R107, P1 ;  /* 0x0000006b7a6b7207 */ /* 0x000fe20000800000 */
[----:B------:R-:W-:Y:S01]  /*2510*/  HFMA2.MMA R122, -RZ, RZ, 0, 9.5367431640625e-07 ;  /* 0x00000010ff7a7435 */ /* 0x000fe200000001ff */
        /* <DEDUP_REMOVED lines=41> */
.L_x_889:
[----:B------:R-:W-:Y:S05]  /*27b0*/  BSYNC B0 ;  /* 0x0000000000007941 */ /* 0x000fea0003800000 */
.L_x_888:
[----:B------:R-:W-:Y:S01]  /*27c0*/  BSSY B0, `(.L_x_890) ;  /* 0x0000079000007945 */ /* 0x000fe20003800000 */
[----:B------:R-:W-:Y:S05]  /*27d0*/  @!P3 BRA `(.L_x_891) ;  /* 0x000007700000b947 */ /* 0x000fea0003800000 */
[----:B------:R-:W-:Y:S01]  /*27e0*/  FSEL R121, R116, RZ, !P6 ;  /* 0x000000ff74797208 */ /* 0x000fe20007000000 */
[----:B0-----:R-:W-:Y:S01]  /*27f0*/  IMAD.MOV.U32 R112, RZ, RZ, R132 ;  /* 0x000000ffff707224 */ /* 0x001fe200078e0084 */
[----:B------:R-:W-:Y:S02]  /*2800*/  ISETP.NE.U32.AND P1, PT, RZ, c[0x0][0x218], PT ;  /* 0x00008600ff007a0c */ /* 0x000fe40003f25070 */
[----:B------:R-:W-:Y:S01]  /*2810*/  LOP3.LUT P2, RZ, R132, 0xff00, RZ, 0xc0, !PT ;  /* 0x0000ff0084ff7812 */ /* 0x000fe2000784c0ff */
[-CC-:B------:R-:W-:Y:S01]  /*2820*/  FFMA.FTZ R114, R142, R118.reuse, R121.reuse ;  /* 0x000000768e727223 */ /* 0x180fe20000010079 */
[----:B------:R-:W-:Y:S01]  /*2830*/  ISETP.NE.AND.EX P1, PT, RZ, c[0x0][0x21c], PT, P1 ;  /* 0x00008700ff007a0c */ /* 0x000fe20003f25310 */
[-CC-:B------:R-:W-:Y:S01]  /*2840*/  FFMA.FTZ R116, R146, R118.reuse, R121.reuse ;  /* 0x0000007692747223 */ /* 0x180fe20000010079 */
[----:B------:R-:W-:Y:S01]  /*2850*/  LOP3.LUT P6, RZ, R112, 0xff, RZ, 0xc0, !PT ;  /* 0x000000ff70ff7812 */ /* 0x000fe200078cc0ff */
[----:B------:R-:W-:Y:S01]  /*2860*/  FADD.FTZ R114, R145, -R114 ;  /* 0x8000007291727221 */ /* 0x000fe20000010000 */
[----:B------:R-:W-:Y:S01]  /*2870*/  ISETP.NE.U32.AND P0, PT, RZ, c[0x0][0x250], PT ;  /* 0x00009400ff007a0c */ /* 0x000fe20003f05070 */
[----:B------:R-:W-:-:S02]  /*2880*/  FFMA.FTZ R113, R137, R118, R121 ;  /* 0x0000007689717223 */ /* 0x000fc40000010079 */
[----:B-----5:R-:W-:Y:S01]  /*2890*/  FMUL.FTZ R114, R139, R114 ;  /* 0x000000728b727220 */ /* 0x020fe20000410000 */
[----:B------:R-:W-:Y:S01]  /*28a0*/  ISETP.NE.AND.EX P0, PT, RZ, c[0x0][0x254], PT, P0 ;  /* 0x00009500ff007a0c */ /* 0x000fe20003f05300 */
[----:B------:R-:W-:Y:S02]  /*28b0*/  FADD.FTZ R116, R147, -R116 ;  /* 0x8000007493747221 */ /* 0x000fe40000010000 */
[----:B------:R-:W-:Y:S02]  /*28c0*/  FADD.FTZ R112, R144, -R113 ;  /* 0x8000007190707221 */ /* 0x000fe40000010000 */
[-CC-:B------:R-:W-:Y:S02]  /*28d0*/  FFMA.FTZ R117, R149, R118.reuse, R121.reuse ;  /* 0x0000007695757223 */ /* 0x180fe40000010079 */
[-CC-:B------:R-:W-:Y:S02]  /*28e0*/  FFMA.FTZ R115, R143, R118.reuse, R121.reuse ;  /* 0x000000768f737223 */ /* 0x180fe40000010079 */
[----:B------:R-:W-:-:S02]  /*28f0*/  FFMA.FTZ R120, R152, R118, R121 ;  /* 0x0000007698787223 */ /* 0x000fc40000010079 */
[-CC-:B------:R-:W-:Y:S02]  /*2900*/  FFMA.FTZ R119, R141, R118.reuse, R121.reuse ;  /* 0x000000768d777223 */ /* 0x180fe40000010079 */
[----:B------:R-:W-:Y:S02]  /*2910*/  @P1 FADD.FTZ R114, R9, R114 ;  /* 0x0000007209721221 */ /* 0x000fe40000010000 */
[----:B------:R-:W-:Y:S02]  /*2920*/  FFMA.FTZ R121, R140, R118, R121 ;  /* 0x000000768c797223 */ /* 0x000fe40000010079 */
[C---:B------:R-:W-:Y:S02]  /*2930*/  FMUL.FTZ R116, R139.reuse, R116 ;  /* 0x000000748b747220 */ /* 0x040fe40000410000 */
[----:B------:R-:W-:Y:S02]  /*2940*/  FMUL.FTZ R113, R139, R112 ;  /* 0x000000708b717220 */ /* 0x000fe40000410000 */
[----:B------:R-:W-:-:S02]  /*2950*/  FADD.FTZ R118, R150, -R117 ;  /* 0x8000007596767221 */ /* 0x000fc40000010000 */
[----:B------:R-:W-:Y:S02]  /*2960*/  FADD.FTZ R112, R148, -R115 ;  /* 0x8000007394707221 */ /* 0x000fe40000010000 */
[----:B------:R-:W-:Y:S02]  /*2970*/  FMUL.FTZ R186, R114, c[0x0][0x1e8] ;  /* 0x00007a0072ba7a20 */ /* 0x000fe40000410000 */
[----:B------:R-:W-:Y:S02]  /*2980*/  @P1 FADD.FTZ R116, R11, R116 ;  /* 0x000000740b741221 */ /* 0x000fe40000010000 */
[----:B------:R-:W-:Y:S01]  /*2990*/  @P1 FADD.FTZ R113, R8, R113 ;  /* 0x0000007108711221 */ /* 0x000fe20000010000 */
[----:B------:R-:W-:Y:S01]  /*29a0*/  FSEL R188, R186, RZ, P2 ;  /* 0x000000ffbabc7208 */ /* 0x000fe20001000000 */
[C---:B------:R-:W-:Y:S01]  /*29b0*/  FMUL.FTZ R117, R139.reuse, R118 ;  /* 0x000000768b757220 */ /* 0x040fe20000410000 */
[----:B------:R-:W-:Y:S01]  /*29c0*/  LOP3.LUT P2, RZ, R132, 0xff000000, RZ, 0xc0, !PT ;  /* 0xff00000084ff7812 */ /* 0x000fe2000784c0ff */
[----:B------:R-:W-:Y:S01]  /*29d0*/  FMUL.FTZ R115, R139, R112 ;  /* 0x000000708b737220 */ /* 0x000fe20000410000 */
[----:B------:R-:W-:Y:S01]  /*29e0*/  @P0 MOV R112, R130 ;  /* 0x0000008200700202 */ /* 0x000fe20000000f00 */
[----:B------:R-:W-:-:S02]  /*29f0*/  FADD.FTZ R118, R136, -R119 ;  /* 0x8000007788767221 */ /* 0x000fc40000010000 */
[----:B------:R-:W-:Y:S02]  /*2a00*/  FMUL.FTZ R192, R116, c[0x0][0x1e8] ;  /* 0x00007a0074c07a20 */ /* 0x000fe40000410000 */
[----:B------:R-:W-:Y:S02]  /*2a10*/  FMUL.FTZ R123, R113, c[0x0][0x1e8] ;  /* 0x00007a00717b7a20 */ /* 0x000fe40000410000 */
[----:B------:R-:W-:Y:S01]  /*2a20*/  @P1 FADD.FTZ R115, R10, R115 ;  /* 0x000000730a731221 */ /* 0x000fe20000010000 */
[----:B------:R-:W-:Y:S01]  /*2a30*/  FSEL R194, R192, RZ, P2 ;  /* 0x000000ffc0c27208 */ /* 0x000fe20001000000 */
[----:B------:R-:W-:Y:S01]  /*2a40*/  FADD.FTZ R120, R151, -R120 ;  /* 0x8000007897787221 */ /* 0x000fe20000010000 */
[----:B------:R-:W-:Y:S01]  /*2a50*/  FSEL R185, R123, RZ, P6 ;  /* 0x000000ff7bb97208 */ /* 0x000fe20003000000 */
[----:B------:R-:W-:Y:S01]  /*2a60*/  FADD.FTZ R122, R138, -R121 ;  /* 0x800000798a7a7221 */ /* 0x000fe20000010000 */
[----:B------:R-:W-:Y:S01]  /*2a70*/  ISETP.NE.U32.AND P2, PT, RZ, c[0x0][0x258], PT ;  /* 0x00009600ff007a0c */ /* 0x000fe20003f45070 */
[----:B------:R-:W-:Y:S01]  /*2a80*/  FMUL.FTZ R119, R139, R118 ;  /* 0x000000768b777220 */ /* 0x000fe20000410000 */
[----:B------:R-:W-:Y:S01]  /*2a90*/  LOP3.LUT P6, RZ, R132, 0xff0000, RZ, 0xc0, !PT ;  /* 0x00ff000084ff7812 */ /* 0x000fe200078cc0ff */
[----:B------:R-:W-:Y:S01]  /*2aa0*/  FMUL.FTZ R187, R115, c[0x0][0x1e8] ;  /* 0x00007a0073bb7a20 */ /* 0x000fe20000410000 */
[----:B------:R-:W-:Y:S01]  /*2ab0*/  ISETP.NE.AND.EX P2, PT, RZ, c[0x0][0x25c], PT, P2 ;  /* 0x00009700ff007a0c */ /* 0x000fe20003f45320 */
[----:B------:R-:W-:-:S02]  /*2ac0*/  FMUL.FTZ R120, R139, R120 ;  /* 0x000000788b787220 */ /* 0x000fc40000410000 */
[----:B------:R-:W-:Y:S01]  /*2ad0*/  FMUL.FTZ R122, R139, R122 ;  /* 0x0000007a8b7a7220 */ /* 0x000fe20000410000 */
[----:B------:R-:W-:Y:S01]  /*2ae0*/  FSEL R191, R187, RZ, P6 ;  /* 0x000000ffbbbf7208 */ /* 0x000fe20003000000 */
[----:B------:R-:W-:Y:S01]  /*2af0*/  @P1 FADD.FTZ R119, R6, R119 ;  /* 0x0000007706771221 */ /* 0x000fe20000010000 */
[----:B------:R-:W-:Y:S01]  /*2b00*/  LOP3.LUT P6, RZ, R133, 0xff, RZ, 0xc0, !PT ;  /* 0x000000ff85ff7812 */ /* 0x000fe200078cc0ff */
[----:B------:R-:W-:Y:S01]  /*2b10*/  @P1 FADD.FTZ R117, R4, R117 ;  /* 0x0000007504751221 */ /* 0x000fe20000010000 */
[----:B------:R-:W-:Y:S01]  /*2b20*/  SEL R102, R115, R102, P2 ;  /* 0x0000006673667207 */ /* 0x000fe20001000000 */
[----:B------:R-:W-:Y:S01]  /*2b30*/  @P1 FADD.FTZ R120, R5, R120 ;  /* 0x0000007805781221 */ /* 0x000fe20000010000 */
[----:B------:R-:W-:Y:S01]  /*2b40*/  SEL R103, R116, R103, P2 ;  /* 0x0000006774677207 */ /* 0x000fe20001000000 */
[----:B------:R-:W-:Y:S01]  /*2b50*/  @P1 FADD.FTZ R122, R7, R122 ;  /* 0x0000007a077a1221 */ /* 0x000fe20000010000 */
[----:B------:R-:W-:Y:S01]  /*2b60*/  LOP3.LUT P1, RZ, R133, 0xff0000, RZ, 0xc0, !PT ;  /* 0x00ff000085ff7812 */ /* 0x000fe2000782c0ff */
[----:B------:R-:W-:Y:S01]  /*2b70*/  FMUL.FTZ R139, R119, c[0x0][0x1e8] ;  /* 0x00007a00778b7a20 */ /* 0x000fe20000410000 */
[----:B------:R-:W-:Y:S01]  /*2b80*/  SEL R105, R120, R105, P2 ;  /* 0x0000006978697207 */ /* 0x000fe20001000000 */
[C---:B------:R-:W-:Y:S01]  /*2b90*/  FMUL.FTZ R193, R117.reuse, c[0x0][0x1e8] ;  /* 0x00007a0075c17a20 */ /* 0x040fe20000410000 */
[----:B------:R-:W-:Y:S01]  /*2ba0*/  SEL R104, R117, R104, P2 ;  /* 0x0000006875687207 */ /* 0x000fe20001000000 */
[----:B------:R-:W-:Y:S01]  /*2bb0*/  FMUL.FTZ R197, R122, c[0x0][0x1e8] ;  /* 0x00007a007ac57a20 */ /* 0x000fe20000410000 */
[----:B------:R-:W-:Y:S01]  /*2bc0*/  FSEL R115, R139, RZ, P1 ;  /* 0x000000ff8b737208 */ /* 0x000fe20000800000 */
[----:B------:R-:W-:Y:S01]  /*2bd0*/  FMUL.FTZ R196, R120, c[0x0][0x1e8] ;  /* 0x00007a0078c47a20 */ /* 0x000fe20000410000 */
[----:B------:R-:W-:Y:S01]  /*2be0*/  FSEL R195, R193, RZ, P6 ;  /* 0x000000ffc1c37208 */ /* 0x000fe20003000000 */
[----:B------:R-:W-:Y:S01]  /*2bf0*/  IMAD.MOV.U32 R120, RZ, RZ, 0x10 ;  /* 0x00000010ff787424 */ /* 0x000fe200078e00ff */
[----:B------:R-:W-:-:S02]  /*2c00*/  LOP3.LUT P1, RZ, R133, 0xff000000, RZ, 0xc0, !PT ;  /* 0xff00000085ff7812 */ /* 0x000fc4000782c0ff */
[----:B------:R-:W-:Y:S02]  /*2c10*/  LOP3.LUT P6, RZ, R133, 0xff00, RZ, 0xc0, !PT ;  /* 0x0000ff0085ff7812 */ /* 0x000fe400078cc0ff */
[----:B------:R-:W-:Y:S02]  /*2c20*/  FSEL R116, R197, RZ, P1 ;  /* 0x000000ffc5747208 */ /* 0x000fe40000800000 */
[----:B------:R-:W-:Y:S02]  /*2c30*/  FSEL R198, R196, RZ, P6 ;  /* 0x000000ffc4c67208 */ /* 0x000fe40003000000 */
[----:B------:R-:W-:Y:S02]  /*2c40*/  @P0 LOP3.LUT P6, RZ, R112, 0xff, RZ, 0xc0, !PT ;  /* 0x000000ff70ff0812 */ /* 0x000fe400078cc0ff */
[----:B------:R-:W-:Y:S01]  /*2c50*/  F2FP.BF16.PACK_AB R115, R116, R115 ;  /* 0x000000737473723e */ /* 0x000fe200000010ff */
[----:B------:R-:W-:Y:S01]  /*2c60*/  IMAD.WIDE.U32 R116, R135, R120, c[0x0][0x248] ;  /* 0x0000920087747625 */ /* 0x000fe200078e0078 */
[----:B------:R-:W-:-:S02]  /*2c70*/  @P0 FSEL R120, R123, RZ, P6 ;  /* 0x000000ff7b780208 */ /* 0x000fc40003000000 */
[----:B------:R-:W-:Y:S02]  /*2c80*/  @P0 LOP3.LUT P6, RZ, R130, 0xff0000, RZ, 0xc0, !PT ;  /* 0x00ff000082ff0812 */ /* 0x000fe400078cc0ff */
[----:B------:R-:W-:Y:S02]  /*2c90*/  @P2 MOV R118, 0x20 ;  /* 0x0000002000762802 */ /* 0x000fe40000000f00 */
[----:B------:R-:W-:Y:S02]  /*2ca0*/  SEL R107, R122, R107, P2 ;  /* 0x0000006b7a6b7207 */ /* 0x000fe40001000000 */
[C---:B------:R-:W-:Y:S02]  /*2cb0*/  @P0 LOP3.LUT P1, RZ, R130.reuse, 0xff00, RZ, 0xc0, !PT ;  /* 0x0000ff0082ff0812 */ /* 0x040fe4000782c0ff */
[----:B------:R-:W-:Y:S02]  /*2cc0*/  @P0 FSEL R122, R187, RZ, P6 ;  /* 0x000000ffbb7a0208 */ /* 0x000fe40003000000 */
[----:B------:R-:W-:-:S02]  /*2cd0*/  @P0 LOP3.LUT P6, RZ, R130, 0xff000000, RZ, 0xc0, !PT ;  /* 0xff00000082ff0812 */ /* 0x000fc400078cc0ff */
[----:B------:R-:W-:Y:S01]  /*2ce0*/  SEL R106, R119, R106, P2 ;  /* 0x0000006a776a7207 */ /* 0x000fe20001000000 */
        /* <DEDUP_REMOVED lines=9> */
[C---:B------:R-:W-:Y:S01]  /*2d80*/  @P0 LOP3.LUT P1, RZ, R131.reuse, 0xff, RZ, 0xc0, !PT ;  /* 0x000000ff83ff0812 */ /* 0x040fe2000782c0ff */
        /* <DEDUP_REMOVED lines=28> */
.L_x_891:
[----:B------:R-:W-:Y:S05]  /*2f50*/  BSYNC B0 ;  /* 0x0000000000007941 */ /* 0x000fea0003800000 */
.L_x_890:
[----:B------:R-:W-:Y:S02]  /*2f60*/  IADD3 R0, R0, c[0x0][0x160], RZ ;  /* 0x0000580000007a10 */ /* 0x000fe40007ffe0ff */
[----:B------:R-:W-:Y:S02]  /*2f70*/  LOP3.LUT P1, RZ, R134, 0xff, RZ, 0xc0, !PT ;  /* 0x000000ff86ff7812 */ /* 0x000fe4000782c0ff */
[----:B------:R-:W-:Y:S02]  /*2f80*/  ISETP.GE.AND P0, PT, R0, c[0x0][0x164], PT ;  /* 0x0000590000007a0c */ /* 0x000fe40003f06270 */
[----:B------:R-:W-:-:S11]  /*2f90*/  SEL R134, RZ, 0x1, P1 ;  /* 0x00000001ff867807 */ /* 0x000fd60000800000 */
[----:B0----5:R-:W-:Y:S01]  /*2fa0*/  @P0 CALL.REL.NOINC `(.L_x_877) ;  /* 0x0000001000000944 */ /* 0x021fe20003c00000 */
[----:B------:R-:W-:Y:S05]  /*2fb0*/  BRA `(.L_x_892) ;  /* 0xffffd3d000007947 */ /* 0x000fea000383ffff */
.L_x_877:
        /* <DEDUP_REMOVED lines=31> */
.L_x_884:
[----:B------:R-:W-:Y:S01]  /*31b0*/  HFMA2.MMA R122, -RZ, RZ, 0, 9.5367431640625e-07 ;  /* 0x00000010ff7a7435 */ /* 0x000fe200000001ff */
[----:B------:R-:W-:Y:S01]  /*31c0*/  MOV R115, R187 ;  /* 0x000000bb00737202 */ /* 0x000fe20000000f00 */
[----:B------:R-:W-:Y:S01]  /*31d0*/  IMAD.MOV.U32 R117, RZ, RZ, 0x1f ;  /* 0x0000001fff757424 */ /* 0x000fe200078e00ff */
[----:B------:R-:W-:-:S02]  /*31e0*/  MOV R186, 0xffffffff ;  /* 0xffffffff00ba7802 */ /* 0x000fc40000000f00 */
[----:B------:R-:W-:Y:S02]  /*31f0*/  MOV R112, 0x3210 ;  /* 0x0000321000707802 */ /* 0x000fe40000000f00 */
[----:B-----5:R-:W-:Y:S05]  /*3200*/  CALL.REL.NOINC `($__internal_56_$__cuda_sm70_shflsync_down_p) ;  /* 0x0000046000007944 */ /* 0x020fea0003c00000 */
[----:B-1----:R-:W-:Y:S01]  /*3210*/  MOV R114, R115 ;  /* 0x0000007300727202 */ /* 0x002fe20000000f00 */
[----:B0-----:R-:W-:Y:S05]  /*3220*/  BRA `(.L_x_893) ;  /* 0xffffe3d000007947 */ /* 0x001fea000383ffff */
.L_x_885:
[----:B------:R-:W-:Y:S01]  /*3230*/  HFMA2.MMA R122, -RZ, RZ, 0, 9.5367431640625e-07 ;  /* 0x00000010ff7a7435 */ /* 0x000fe200000001ff */
[----:B------:R-:W-:Y:S01]  /*3240*/  IMAD.MOV.U32 R115, RZ, RZ, R188 ;  /* 0x000000ffff737224 */ /* 0x000fe200078e00bc */
[----:B------:R-:W-:Y:S01]  /*3250*/  MOV R117, 0x1f ;  /* 0x0000001f00757802 */ /* 0x000fe20000000f00 */
[----:B------:R-:W-:Y:S01]  /*3260*/  IMAD.MOV.U32 R186, RZ, RZ, -0x1 ;  /* 0xffffffffffba7424 */ /* 0x000fe200078e00ff */
[----:B------:R-:W-:Y:S02]  /*3270*/  MOV R112, 0x3290 ;  /* 0x0000329000707802 */ /* 0x000fe40000000f00 */
[----:B01---5:R-:W-:Y:S05]  /*3280*/  CALL.REL.NOINC `($__internal_56_$__cuda_sm70_shflsync_down_p) ;  /* 0x000003e000007944 */ /* 0x023fea0003c00000 */
[----:B------:R-:W-:Y:S01]  /*3290*/  FADD.FTZ R187, R114, R187 ;  /* 0x000000bb72bb7221 */ /* 0x000fe20000010000 */
[----:B0-----:R-:W-:Y:S01]  /*32a0*/  HFMA2.MMA R122, -RZ, RZ, 0, 4.76837158203125e-07 ;  /* 0x00000008ff7a7435 */ /* 0x001fe200000001ff */
[----:B-1----:R-:W-:Y:S01]  /*32b0*/  FADD.FTZ R188, R188, R115 ;  /* 0x00000073bcbc7221 */ /* 0x002fe20000010000 */
[----:B------:R-:W-:Y:S01]  /*32c0*/  MOV R117, 0x1f ;  /* 0x0000001f00757802 */ /* 0x000fe20000000f00 */
[----:B------:R-:W-:Y:S01]  /*32d0*/  IMAD.MOV.U32 R186, RZ, RZ, -0x1 ;  /* 0xffffffffffba7424 */ /* 0x000fe200078e00ff */
[----:B------:R-:W-:-:S02]  /*32e0*/  MOV R115, R187 ;  /* 0x000000bb00737202 */ /* 0x000fc40000000f00 */
[----:B------:R-:W-:Y:S02]  /*32f0*/  MOV R112, 0x3310 ;  /* 0x0000331000707802 */ /* 0x000fe40000000f00 */
[----:B------:R-:W-:Y:S05]  /*3300*/  CALL.REL.NOINC `($__internal_56_$__cuda_sm70_shflsync_down_p) ;  /* 0x0000036000007944 */ /* 0x000fea0003c00000 */
[----:B0-----:R-:W-:Y:S01]  /*3310*/  HFMA2.MMA R122, -RZ, RZ, 0, 4.76837158203125e-07 ;  /* 0x00000008ff7a7435 */ /* 0x001fe200000001ff */
[----:B-1----:R-:W-:Y:S01]  /*3320*/  MOV R114, R115 ;  /* 0x0000007300727202 */ /* 0x002fe20000000f00 */
[----:B------:R-:W-:Y:S01]  /*3330*/  IMAD.MOV.U32 R115, RZ, RZ, R188 ;  /* 0x000000ffff737224 */ /* 0x000fe200078e00bc */
[----:B------:R-:W-:Y:S01]  /*3340*/  MOV R117, 0x1f ;  /* 0x0000001f00757802 */ /* 0x000fe20000000f00 */
[----:B------:R-:W-:Y:S01]  /*3350*/  IMAD.MOV.U32 R186, RZ, RZ, -0x1 ;  /* 0xffffffffffba7424 */ /* 0x000fe200078e00ff */
[----:B------:R-:W-:Y:S02]  /*3360*/  MOV R112, 0x3380 ;  /* 0x0000338000707802 */ /* 0x000fe40000000f00 */
[----:B------:R-:W-:Y:S05]  /*3370*/  CALL.REL.NOINC `($__internal_56_$__cuda_sm70_shflsync_down_p) ;  /* 0x000002f000007944 */ /* 0x000fea0003c00000 */
[----:B------:R-:W-:Y:S01]  /*3380*/  FADD.FTZ R187, R114, R187 ;  /* 0x000000bb72bb7221 */ /* 0x000fe20000010000 */
[----:B0-----:R-:W-:Y:S01]  /*3390*/  HFMA2.MMA R122, -RZ, RZ, 0, 2.384185791015625e-07 ;  /* 0x00000004ff7a7435 */ /* 0x001fe200000001ff */
[----:B-1----:R-:W-:Y:S01]  /*33a0*/  FADD.FTZ R188, R188, R115 ;  /* 0x00000073bcbc7221 */ /* 0x002fe20000010000 */
[----:B------:R-:W-:Y:S01]  /*33b0*/  MOV R117, 0x1f ;  /* 0x0000001f00757802 */ /* 0x000fe20000000f00 */
[----:B------:R-:W-:Y:S01]  /*33c0*/  IMAD.MOV.U32 R186, RZ, RZ, -0x1 ;  /* 0xffffffffffba7424 */ /* 0x000fe200078e00ff */
[----:B------:R-:W-:-:S02]  /*33d0*/  MOV R115, R187 ;  /* 0x000000bb00737202 */ /* 0x000fc40000000f00 */
[----:B------:R-:W-:Y:S02]  /*33e0*/  MOV R112, 0x3400 ;  /* 0x0000340000707802 */ /* 0x000fe40000000f00 */
[----:B------:R-:W-:Y:S05]  /*33f0*/  CALL.REL.NOINC `($__internal_56_$__cuda_sm70_shflsync_down_p) ;  /* 0x0000027000007944 */ /* 0x000fea0003c00000 */
[----:B0-----:R-:W-:Y:S01]  /*3400*/  HFMA2.MMA R122, -RZ, RZ, 0, 2.384185791015625e-07 ;  /* 0x00000004ff7a7435 */ /* 0x001fe200000001ff */
[----:B-1----:R-:W-:Y:S01]  /*3410*/  MOV R114, R115 ;  /* 0x0000007300727202 */ /* 0x002fe20000000f00 */
[----:B------:R-:W-:Y:S01]  /*3420*/  IMAD.MOV.U32 R115, RZ, RZ, R188 ;  /* 0x000000ffff737224 */ /* 0x000fe200078e00bc */
[----:B------:R-:W-:Y:S01]  /*3430*/  MOV R117, 0x1f ;  /* 0x0000001f00757802 */ /* 0x000fe20000000f00 */
[----:B------:R-:W-:Y:S01]  /*3440*/  IMAD.MOV.U32 R186, RZ, RZ, -0x1 ;  /* 0xffffffffffba7424 */ /* 0x000fe200078e00ff */
[----:B------:R-:W-:Y:S02]  /*3450*/  MOV R112, 0x3470 ;  /* 0x0000347000707802 */ /* 0x000fe40000000f00 */
[----:B------:R-:W-:Y:S05]  /*3460*/  CALL.REL.NOINC `($__internal_56_$__cuda_sm70_shflsync_down_p) ;  /* 0x0000020000007944 */ /* 0x000fea0003c00000 */
[----:B------:R-:W-:Y:S01]  /*3470*/  FADD.FTZ R187, R114, R187 ;  /* 0x000000bb72bb7221 */ /* 0x000fe20000010000 */
[----:B0-----:R-:W-:Y:S01]  /*3480*/  HFMA2.MMA R122, -RZ, RZ, 0, 1.1920928955078125e-07 ;  /* 0x00000002ff7a7435 */ /* 0x001fe200000001ff */
[----:B-1----:R-:W-:Y:S01]  /*3490*/  FADD.FTZ R118, R188, R115 ;  /* 0x00000073bc767221 */ /* 0x002fe20000010000 */
[----:B------:R-:W-:Y:S01]  /*34a0*/  MOV R117, 0x1f ;  /* 0x0000001f00757802 */ /* 0x000fe20000000f00 */
[----:B------:R-:W-:Y:S01]  /*34b0*/  IMAD.MOV.U32 R186, RZ, RZ, -0x1 ;  /* 0xffffffffffba7424 */ /* 0x000fe200078e00ff */
[----:B------:R-:W-:-:S02]  /*34c0*/  MOV R115, R187 ;  /* 0x000000bb00737202 */ /* 0x000fc40000000f00 */
[----:B------:R-:W-:Y:S02]  /*34d0*/  MOV R112, 0x34f0 ;  /* 0x000034f000707802 */ /* 0x000fe40000000f00 */
[----:B------:R-:W-:Y:S05]  /*34e0*/  CALL.REL.NOINC `($__internal_56_$__cuda_sm70_shflsync_down_p) ;  /* 0x0000018000007944 */ /* 0x000fea0003c00000 */
[----:B0-----:R-:W-:Y:S01]  /*34f0*/  HFMA2.MMA R122, -RZ, RZ, 0, 1.1920928955078125e-07 ;  /* 0x00000002ff7a7435 */ /* 0x001fe200000001ff */
[----:B-1----:R-:W-:Y:S01]  /*3500*/  MOV R114, R115 ;  /* 0x0000007300727202 */ /* 0x002fe20000000f00 */
[----:B------:R-:W-:Y:S01]  /*3510*/  IMAD.MOV.U32 R115, RZ, RZ, R118 ;  /* 0x000000ffff737224 */ /* 0x000fe200078e0076 */
[----:B------:R-:W-:Y:S01]  /*3520*/  MOV R117, 0x1f ;  /* 0x0000001f00757802 */ /* 0x000fe20000000f00 */
[----:B------:R-:W-:Y:S01]  /*3530*/  IMAD.MOV.U32 R186, RZ, RZ, -0x1 ;  /* 0xffffffffffba7424 */ /* 0x000fe200078e00ff */
[----:B------:R-:W-:Y:S02]  /*3540*/  MOV R112, 0x3560 ;  /* 0x0000356000707802 */ /* 0x000fe40000000f00 */
[----:B------:R-:W-:Y:S05]  /*3550*/  CALL.REL.NOINC `($__internal_56_$__cuda_sm70_shflsync_down_p) ;  /* 0x0000011000007944 */ /* 0x000fea0003c00000 */
[----:B------:R-:W-:Y:S01]  /*3560*/  FADD.FTZ R116, R114, R187 ;  /* 0x000000bb72747221 */ /* 0x000fe20000010000 */
[----:B0-----:R-:W-:Y:S01]  /*3570*/  HFMA2.MMA R122, -RZ, RZ, 0, 5.9604644775390625e-08 ;  /* 0x00000001ff7a7435 */ /* 0x001fe200000001ff */
[----:B-1----:R-:W-:Y:S01]  /*3580*/  FADD.FTZ R118, R118, R115 ;  /* 0x0000007376767221 */ /* 0x002fe20000010000 */
[----:B------:R-:W-:Y:S01]  /*3590*/  MOV R117, 0x1f ;  /* 0x0000001f00757802 */ /* 0x000fe20000000f00 */
[----:B------:R-:W-:Y:S01]  /*35a0*/  IMAD.MOV.U32 R186, RZ, RZ, -0x1 ;  /* 0xffffffffffba7424 */ /* 0x000fe200078e00ff */
[----:B------:R-:W-:-:S02]  /*35b0*/  MOV R115, R116 ;  /* 0x0000007400737202 */ /* 0x000fc40000000f00 */
[----:B------:R-:W-:Y:S02]  /*35c0*/  MOV R112, 0x35e0 ;  /* 0x000035e000707802 */ /* 0x000fe40000000f00 */
[----:B------:R-:W-:Y:S05]  /*35d0*/  CALL.REL.NOINC `($__internal_56_$__cuda_sm70_shflsync_down_p) ;  /* 0x0000009000007944 */ /* 0x000fea0003c00000 */
[----:B0-----:R-:W-:Y:S01]  /*35e0*/  HFMA2.MMA R122, -RZ, RZ, 0, 5.9604644775390625e-08 ;  /* 0x00000001ff7a7435 */ /* 0x001fe200000001ff */
[----:B-1----:R-:W-:Y:S01]  /*35f0*/  MOV R119, R115 ;  /* 0x0000007300777202 */ /* 0x002fe20000000f00 */
[----:B------:R-:W-:Y:S01]  /*3600*/  IMAD.MOV.U32 R115, RZ, RZ, R118 ;  /* 0x000000ffff737224 */ /* 0x000fe200078e0076 */
[----:B------:R-:W-:Y:S01]  /*3610*/  MOV R117, 0x1f ;  /* 0x0000001f00757802 */ /* 0x000fe20000000f00 */
[----:B------:R-:W-:Y:S01]  /*3620*/  IMAD.MOV.U32 R186, RZ, RZ, -0x1 ;  /* 0xffffffffffba7424 */ /* 0x000fe200078e00ff */
[----:B------:R-:W-:Y:S02]  /*3630*/  MOV R112, 0x3650 ;  /* 0x0000365000707802 */ /* 0x000fe40000000f00 */
[----:B------:R-:W-:Y:S05]  /*3640*/  CALL.REL.NOINC `($__internal_56_$__cuda_sm70_shflsync_down_p) ;  /* 0x0000002000007944 */ /* 0x000fea0003c00000 */
[----:B-1----:R-:W-:Y:S01]  /*3650*/  MOV R113, R115 ;  /* 0x0000007300717202 */ /* 0x002fe20000000f00 */
[----:B0-----:R-:W-:Y:S05]  /*3660*/  BRA `(.L_x_894) ;  /* 0xffffe0b000007947 */ /* 0x001fea000383ffff */
        .weak           $__internal_56_$__cuda_sm70_shflsync_down_p
        .type           $__internal_56_$__cuda_sm70_shflsync_down_p,@function
        .size           $__internal_56_$__cuda_sm70_shflsync_down_p,(.L_x_2074 - $__internal_56_$__cuda_sm70_shflsync_down_p)
$__internal_56_$__cuda_sm70_shflsync_down_p:
[----:B------:R-:W-:Y:S01]  /*3670*/  HFMA2.MMA R113, -RZ, RZ, 0, 0 ;  /* 0x00000000ff717435 */ /* 0x000fe200000001ff */
[----:B------:R-:W-:Y:S04]  /*3680*/  WARPSYNC R186 ;  /* 0x000000ba00007348 */ /* 0x000fe80003800000 */
[----:B------:R0:W1:Y:S01]  /*3690*/  SHFL.DOWN PT, R115, R115, R122, R117 ;  /* 0x0800007a73737389 */ /* 0x00006200000e0075 */
[----:B------:R-:W-:Y:S05]  /*36a0*/  RET.REL.NODEC R112 `(_ZN10layer_norm31ln_parallel_residual_bwd_kernelINS_13Kernel_traitsIf13__nv_bfloat16fS2_fjLj3072ELj1ELj1ELj4ELj16ENS_18Kernel_traits_baseILj3072EfS2_fS2_fjLj128EEEEELb1ELb1ELb0EEEvNS_9BwdParamsE) ;  /* 0xffffc95070007950 */ /* 0x000fea0003c3ffff */
.L_x_895:
        /* <DEDUP_REMOVED lines=13> */
.L_x_2074:


//--------------------- .text._ZN10layer_norm22ln_bwd_finalize_kernelINS_22Kernel_traits_finalizeILj3072Ef13__nv_bfloat16fS2_fjLb0ELj1024ELj4ENS_18Kernel_traits_baseILj3072EfS2_fS2_fjLj1024EEEEELb0ELb1EEEvNS_9BwdParamsE --------------------------
	.section	.text._ZN10layer_norm22ln_bwd_finalize_kernelINS_22Kernel_traits_finalizeILj3072Ef13__nv_bfloat16fS2_fjLb0ELj1024ELj4ENS_18Kernel_traits_baseILj3072EfS2_fS2_fjLj1024EEEEELb0ELb1EEEvNS_9BwdParamsE,"ax",@progbits
	.sectioninfo	@"SHI_REGISTERS=32"
	.align	128
        .global         _ZN10layer_norm22ln_bwd_finalize_kernelINS_22Kernel_traits_finalizeILj3072Ef13__nv_bfloat16fS2_fjLb0ELj1024ELj4ENS_18Kernel_traits_baseILj3072EfS2_fS2_fjLj1024EEEEELb0ELb1EEEvNS_9BwdParamsE
        .type           _ZN10layer_norm22ln_bwd_finalize_kernelINS_22Kernel_traits_finalizeILj3072Ef13__nv_bfloat16fS2_fjLb0ELj1024ELj4ENS_18Kernel_traits_baseILj3072EfS2_fS2_fjLj1024EEEEELb0ELb1EEEvNS_9BwdParamsE,@function
        .size           _ZN10layer_norm22ln_bwd_finalize_kernelINS_22Kernel_traits_finalizeILj3072Ef13__nv_bfloat16fS2_fjLb0ELj1024ELj4ENS_18Kernel_traits_baseILj3072EfS2_fS2_fjLj1024EEEEELb0ELb1EEEvNS_9BwdParamsE,(.L_x_2075 - _ZN10layer_norm22ln_bwd_finalize_kernelINS_22Kernel_traits_finalizeILj3072Ef13__nv_bfloat16fS2_fjLb0ELj1024ELj4ENS_18Kernel_traits_baseILj3072EfS2_fS2_fjLj1024EEEEELb0ELb1EEEvNS_9BwdParamsE)
        .other          _ZN10layer_norm22ln_bwd_finalize_kernelINS_22Kernel_traits_finalizeILj3072Ef13__nv_bfloat16fS2_fjLb0ELj1024ELj4ENS_18Kernel_traits_baseILj3072EfS2_fS2_fjLj1024EEEEELb0ELb1EEEvNS_9BwdParamsE,@"STO_CUDA_ENTRY STV_DEFAULT"
_ZN10layer_norm22ln_bwd_finalize_kernelINS_22Kernel_traits_finalizeILj3072Ef13__nv_bfloat16fS2_fjLb0ELj1024ELj4ENS_18Kernel_traits_baseILj3072EfS2_fS2_fjLj1024EEEEELb0ELb1EEEvNS_9BwdParamsE:
.text._ZN10layer_norm22ln_bwd_finalize_kernelINS_22Kernel_traits_finalizeILj3072Ef13__nv_bfloat16fS2_fjLb0ELj1024ELj4ENS_18Kernel_traits_baseILj3072EfS2_fS2_fjLj1024EEEEELb0ELb1EEEvNS_9BwdParamsE:
        /* <DEDUP_REMOVED lines=19> */
.L_x_906:
        /* <DEDUP_REMOVED lines=27> */
.L_x_900:
        /* <DEDUP_REMOVED lines=35> */
.L_x_899:
[----:B------:R-:W-:Y:S05]  /*0510*/  BSYNC B1 ;  /* 0x0000000000017941 */ /* 0x000fea0003800000 */
.L_x_898:
        /* <DEDUP_REMOVED lines=23> */
.L_x_902:
[----:B------:R-:W-:Y:S05]  /*0690*/  BSYNC B1 ;  /* 0x0000000000017941 */ /* 0x000fea0003800000 */
.L_x_901:
        /* <DEDUP_REMOVED lines=10> */
.L_x_897:
[----:B------:R-:W-:Y:S05]  /*0740*/  BSYNC B0 ;  /* 0x0000000000007941 */ /* 0x000fea0003800000 */
.L_x_896:
        /* <DEDUP_REMOVED lines=11> */
.L_x_907:
        /* <DEDUP_REMOVED lines=18> */
.L_x_908:
[----:B------:R-:W-:Y:S01]  /*0920*/  @!P1 SHF.R.U32.HI R2, RZ, 0x3, R0 ;  /* 0x00000003ff029819 */ /* 0x000fe20000011600 */
[----:B---3--:R-:W-:Y:S02]  /*0930*/  FADD.FTZ R5, R5, R10 ;  /* 0x0000000a05057221 */ /* 0x008fe40000010000 */
[----:B--2---:R-:W-:Y:S01]  /*0940*/  FADD.FTZ R7, R7, R4 ;  /* 0x0000000407077221 */ /* 0x004fe20000010000 */
[----:B------:R-:W-:-:S05]  /*0950*/  @!P1 LOP3.LUT R2, R2, 0x1ffffffc, RZ, 0xc0, !PT ;  /* 0x1ffffffc02029812 */ /* 0x000fca00078ec0ff */
[----:B------:R2:W-:Y:S04]  /*0960*/  @!P1 STS [R2+0x2000], R5 ;  /* 0x0020000502009388 */ /* 0x0005e80000000800 */
[----:B------:R2:W-:Y:S02]  /*0970*/  @!P1 STS [R2+0x2080], R7 ;  /* 0x0020800702009388 */ /* 0x0005e40000000800 */
.L_x_903:
        /* <DEDUP_REMOVED lines=14> */
.L_x_904:
[----:B------:R-:W-:Y:S01]  /*0a60*/  HFMA2.MMA R9, -RZ, RZ, 0, 5.9604644775390625e-08 ;  /* 0x00000001ff097435 */ /* 0x000fe200000001ff */
[----:B--2---:R-:W-:Y:S01]  /*0a70*/  IMAD.MOV.U32 R10, RZ, RZ, R4 ;  /* 0x000000ffff0a7224 */ /* 0x004fe200078e0004 */
[----:B------:R-:W-:Y:S01]  /*0a80*/  MOV R11, 0xffffffff ;  /* 0xffffffff000b7802 */ /* 0x000fe20000000f00 */
[----:B------:R-:W-:Y:S01]  /*0a90*/  IMAD.MOV.U32 R6, RZ, RZ, 0x1f ;  /* 0x0000001fff067424 */ /* 0x000fe200078e00ff */
[----:B------:R-:W-:-:S02]  /*0aa0*/  MOV R2, 0xac0 ;  /* 0x00000ac000027802 */ /* 0x000fc40000000f00 */
[----:B01----:R-:W-:Y:S05]  /*0ab0*/  CALL.REL.NOINC `($__internal_57_$__cuda_sm70_shflsync_bfly_p) ;  /* 0x000003c000007944 */ /* 0x003fea0003c00000 */
[----:B-1----:R-:W-:Y:S01]  /*0ac0*/  MOV R3, R6 ;  /* 0x0000000600037202 */ /* 0x002fe20000000f00 */
[----:B0-----:R-:W-:Y:S05]  /*0ad0*/  BRA `(.L_x_907) ;  /* 0xfffffd2000007947 */ /* 0x001fea000383ffff */
.L_x_905:
[----:B------:R-:W-:Y:S01]  /*0ae0*/  HFMA2.MMA R9, -RZ, RZ, 0, 1.1920928955078125e-07 ;  /* 0x00000002ff097435 */ /* 0x000fe200000001ff */
[----:B------:R-:W-:Y:S01]  /*0af0*/  IMAD.MOV.U32 R10, RZ, RZ, R13 ;  /* 0x000000ffff0a7224 */ /* 0x000fe200078e000d */
[----:B------:R-:W-:Y:S01]  /*0b00*/  MOV R6, 0x1f ;  /* 0x0000001f00067802 */ /* 0x000fe20000000f00 */
[----:B------:R-:W-:Y:S01]  /*0b10*/  IMAD.MOV.U32 R11, RZ, RZ, -0x1 ;  /* 0xffffffffff0b7424 */ /* 0x000fe200078e00ff */
[----:B------:R-:W-:-:S02]  /*0b20*/  MOV R2, 0xb40 ;  /* 0x00000b4000027802 */ /* 0x000fc40000000f00 */
[----:B012---:R-:W-:Y:S05]  /*0b30*/  CALL.REL.NOINC `($__internal_57_$__cuda_sm70_shflsync_bfly_p) ;  /* 0x0000034000007944 */ /* 0x007fea0003c00000 */
[----:B0-----:R-:W-:Y:S01]  /*0b40*/  HFMA2.MMA R9, -RZ, RZ, 0, 2.384185791015625e-07 ;  /* 0x00000004ff097435 */ /* 0x001fe200000001ff */
[----:B-1----:R-:W-:Y:S01]  /*0b50*/  FADD.FTZ R10, R13, R6 ;  /* 0x000000060d0a7221 */ /* 0x002fe20000010000 */
[----:B------:R-:W-:Y:S01]  /*0b60*/  MOV R6, 0x1f ;  /* 0x0000001f00067802 */ /* 0x000fe20000000f00 */
[----:B------:R-:W-:Y:S01]  /*0b70*/  IMAD.MOV.U32 R11, RZ, RZ, -0x1 ;  /* 0xffffffffff0b7424 */ /* 0x000fe200078e00ff */
[----:B------:R-:W-:-:S02]  /*0b80*/  MOV R2, 0xba0 ;  /* 0x00000ba000027802 */ /* 0x000fc40000000f00 */
[----:B------:R-:W-:Y:S05]  /*0b90*/  CALL.REL.NOINC `($__internal_57_$__cuda_sm70_shflsync_bfly_p) ;  /* 0x000002e000007944 */ /* 0x000fea0003c00000 */
[----:B0-----:R-:W-:Y:S01]  /*0ba0*/  HFMA2.MMA R9, -RZ, RZ, 0, 4.76837158203125e-07 ;  /* 0x00000008ff097435 */ /* 0x001fe200000001ff */
[----:B-1----:R-:W-:Y:S01]  /*0bb0*/  FADD.FTZ R10, R10, R6 ;  /* 0x000000060a0a7221 */ /* 0x002fe20000010000 */
[----:B------:R-:W-:Y:S01]  /*0bc0*/  MOV R6, 0x1f ;  /* 0x0000001f00067802 */ /* 0x000fe20000000f00 */
[----:B------:R-:W-:Y:S01]  /*0bd0*/  IMAD.MOV.U32 R11, RZ, RZ, -0x1 ;  /* 0xffffffffff0b7424 */ /* 0x000fe200078e00ff */
[----:B------:R-:W-:-:S02]  /*0be0*/  MOV R2, 0xc00 ;  /* 0x00000c0000027802 */ /* 0x000fc40000000f00 */
[----:B------:R-:W-:Y:S05]  /*0bf0*/  CALL.REL.NOINC `($__internal_57_$__cuda_sm70_shflsync_bfly_p) ;  /* 0x0000028000007944 */ /* 0x000fea0003c00000 */
[----:B-1----:R-:W-:Y:S01]  /*0c00*/  FADD.FTZ R4, R10, R6 ;  /* 0x000000060a047221 */ /* 0x002fe20000010000 */
[----:B0-----:R-:W-:Y:S01]  /*0c10*/  HFMA2.MMA R9, -RZ, RZ, 0, 9.5367431640625e-07 ;  /* 0x00000010ff097435 */ /* 0x001fe200000001ff */
[----:B------:R-:W-:Y:S01]  /*0c20*/  MOV R6, 0x1f ;  /* 0x0000001f00067802 */ /* 0x000fe20000000f00 */
[----:B------:R-:W-:Y:S01]  /*0c30*/  IMAD.MOV.U32 R11, RZ, RZ, -0x1 ;  /* 0xffffffffff0b7424 */ /* 0x000fe200078e00ff */
[----:B------:R-:W-:-:S02]  /*0c40*/  MOV R2, 0xc70 ;  /* 0x00000c7000027802 */ /* 0x000fc40000000f00 */
[----:B------:R-:W-:Y:S02]  /*0c50*/  MOV R10, R4 ;  /* 0x00000004000a7202 */ /* 0x000fe40000000f00 */
[----:B------:R-:W-:Y:S05]  /*0c60*/  CALL.REL.NOINC `($__internal_57_$__cuda_sm70_shflsync_bfly_p) ;  /* 0x0000021000007944 */ /* 0x000fea0003c00000 */
[----:B0-----:R-:W-:Y:S01]  /*0c70*/  HFMA2.MMA R9, -RZ, RZ, 0, 5.9604644775390625e-08 ;  /* 0x00000001ff097435 */ /* 0x001fe200000001ff */
[----:B-1----:R-:W-:Y:S01]  /*0c80*/  MOV R7, R6 ;  /* 0x0000000600077202 */ /* 0x002fe20000000f00 */
[----:B------:R-:W-:Y:S01]  /*0c90*/  IMAD.MOV.U32 R10, RZ, RZ, R5 ;  /* 0x000000ffff0a7224 */ /* 0x000fe200078e0005 */
[----:B------:R-:W-:Y:S01]  /*0ca0*/  MOV R6, 0x1f ;  /* 0x0000001f00067802 */ /* 0x000fe20000000f00 */
[----:B------:R-:W-:Y:S01]  /*0cb0*/  IMAD.MOV.U32 R11, RZ, RZ, -0x1 ;  /* 0xffffffffff0b7424 */ /* 0x000fe200078e00ff */
[----:B------:R-:W-:Y:S02]  /*0cc0*/  MOV R2, 0xce0 ;  /* 0x00000ce000027802 */ /* 0x000fe40000000f00 */
[----:B------:R-:W-:Y:S05]  /*0cd0*/  CALL.REL.NOINC `($__internal_57_$__cuda_sm70_shflsync_bfly_p) ;  /* 0x000001a000007944 */ /* 0x000fea0003c00000 */
[----:B0-----:R-:W-:Y:S01]  /*0ce0*/  HFMA2.MMA R9, -RZ, RZ, 0, 1.1920928955078125e-07 ;  /* 0x00000002ff097435 */ /* 0x001fe200000001ff */
[----:B-1----:R-:W-:Y:S01]  /*0cf0*/  FADD.FTZ R10, R5, R6 ;  /* 0x00000006050a7221 */ /* 0x002fe20000010000 */
[----:B------:R-:W-:Y:S01]  /*0d00*/  MOV R6, 0x1f ;  /* 0x0000001f00067802 */ /* 0x000fe20000000f00 */
[----:B------:R-:W-:Y:S01]  /*0d10*/  IMAD.MOV.U32 R11, RZ, RZ, -0x1 ;  /* 0xffffffffff0b7424 */ /* 0x000fe200078e00ff */
[----:B------:R-:W-:Y:S02]  /*0d20*/  MOV R2, 0xd40 ;  /* 0x00000d4000027802 */ /* 0x000fe40000000f00 */
[----:B------:R-:W-:Y:S05]  /*0d30*/  CALL.REL.NOINC `($__internal_57_$__cuda_sm70_shflsync_bfly_p) ;  /* 0x0000014000007944 */ /* 0x000fea0003c00000 */
        /* <DEDUP_REMOVED lines=12> */
[----:B0-----:R-:W-:Y:S01]  /*0e00*/  HFMA2.MMA R9, -RZ, RZ, 0, 9.5367431640625e-07 ;  /* 0x00000010ff097435 */ /* 0x001fe200000001ff */
[----:B-1----:R-:W-:Y:S01]  /*0e10*/  FADD.FTZ R10, R10, R6 ;  /* 0x000000060a0a7221 */ /* 0x002fe20000010000 */
[----:B------:R-:W-:Y:S01]  /*0e20*/  MOV R6, 0x1f ;  /* 0x0000001f00067802 */ /* 0x000fe20000000f00 */
[----:B------:R-:W-:Y:S01]  /*0e30*/  IMAD.MOV.U32 R11, RZ, RZ, -0x1 ;  /* 0xffffffffff0b7424 */ /* 0x000fe200078e00ff */
[----:B------:R-:W-:-:S02]  /*0e40*/  MOV R2, 0xe60 ;  /* 0x00000e6000027802 */ /* 0x000fc40000000f00 */
[----:B------:R-:W-:Y:S05]  /*0e50*/  CALL.REL.NOINC `($__internal_57_$__cuda_sm70_shflsync_bfly_p) ;  /* 0x0000002000007944 */ /* 0x000fea0003c00000 */
[----:B-1----:R-:W-:Y:S01]  /*0e60*/  MOV R5, R6 ;  /* 0x0000000600057202 */ /* 0x002fe20000000f00 */
[----:B0-----:R-:W-:Y:S05]  /*0e70*/  BRA `(.L_x_908) ;  /* 0xfffffaa000007947 */ /* 0x001fea000383ffff */
        .weak           $__internal_57_$__cuda_sm70_shflsync_bfly_p
        .type           $__internal_57_$__cuda_sm70_shflsync_bfly_p,@function
        .size           $__internal_57_$__cuda_sm70_shflsync_bfly_p,(.L_x_2075 - $__internal_57_$__cuda_sm70_shflsync_bfly_p)
$__internal_57_$__cuda_sm70_shflsync_bfly_p:
[----:B------:R-:W-:Y:S01]  /*0e80*/  HFMA2.MMA R3, -RZ, RZ, 0, 0 ;  /* 0x00000000ff037435 */ /* 0x000fe200000001ff */
[----:B------:R-:W-:Y:S04]  /*0e90*/  WARPSYNC R11 ;  /* 0x0000000b00007348 */ /* 0x000fe80003800000 */
[----:B------:R0:W1:Y:S01]  /*0ea0*/  SHFL.BFLY PT, R6, R10, R9, R6 ;  /* 0x0c0000090a067389 */ /* 0x00006200000e0006 */
[----:B------:R-:W-:Y:S05]  /*0eb0*/  RET.REL.NODEC R2 `(_ZN10layer_norm22ln_bwd_finalize_kernelINS_22Kernel_traits_finalizeILj3072Ef13__nv_bfloat16fS2_fjLb0ELj1024ELj4ENS_18Kernel_traits_baseILj3072EfS2_fS2_fjLj1024EEEEELb0ELb1EEEvNS_9BwdParamsE) ;  /* 0xfffff14002007950 */ /* 0x000fea0003c3ffff */
.L_x_909:
        /* <DEDUP_REMOVED lines=12> */
.L_x_2075:


//--------------------- .text._ZN10layer_norm40ln_parallel_residual_bwd_finalize_kernelINS_22Kernel_traits_finalizeILj3072Ef13__nv_bfloat16fS2_fjLb0ELj1024ELj4ENS_18Kernel_traits_baseILj3072EfS2_fS2_fjLj1024EEEEELb1EEEvNS_9BwdParamsE --------------------------
	.section	.text._ZN10layer_norm40ln_parallel_residual_bwd_finalize_kernelINS_22Kernel_traits_finalizeILj3072Ef13__nv_bfloat16fS2_fjLb0ELj1024ELj4ENS_18Kernel_traits_baseILj3072EfS2_fS2_fjLj1024EEEEELb1EEEvNS_9BwdParamsE,"ax",@progbits
	.sectioninfo	@"SHI_REGISTERS=32"
	.align	128
        .global         _ZN10layer_norm40ln_parallel_residual_bwd_finalize_kernelINS_22Kernel_traits_finalizeILj3072Ef13__nv_bfloat16fS2_fjLb0ELj1024ELj4ENS_18Kernel_traits_baseILj3072EfS2_fS2_fjLj1024EEEEELb1EEEvNS_9BwdParamsE
        .type           _ZN10layer_norm40ln_parallel_residual_bwd_finalize_kernelINS_22Kernel_traits_finalizeILj3072Ef13__nv_bfloat16fS2_fjLb0ELj1024ELj4ENS_18Kernel_traits_baseILj3072EfS2_fS2_fjLj1024EEEEELb1EEEvNS_9BwdParamsE,@function
        .size           _ZN10layer_norm40ln_parallel_residual_bwd_finalize_kernelINS_22Kernel_traits_finalizeILj3072Ef13__nv_bfloat16fS2_fjLb0ELj1024ELj4ENS_18Kernel_traits_baseILj3072EfS2_fS2_fjLj1024EEEEELb1EEEvNS_9BwdParamsE,(.L_x_2076 - _ZN10layer_norm40ln_parallel_residual_bwd_finalize_kernelINS_22Kernel_traits_finalizeILj3072Ef13__nv_bfloat16fS2_fjLb0ELj1024ELj4ENS_18Kernel_traits_baseILj3072EfS2_fS2_fjLj1024EEEEELb1EEEvNS_9BwdParamsE)
        .other          _ZN10layer_norm40ln_parallel_residual_bwd_finalize_kernelINS_22Kernel_traits_finalizeILj3072Ef13__nv_bfloat16fS2_fjLb0ELj1024ELj4ENS_18Kernel_traits_baseILj3072EfS2_fS2_fjLj1024EEEEELb1EEEvNS_9BwdParamsE,@"STO_CUDA_ENTRY STV_DEFAULT"
_ZN10layer_norm40ln_parallel_residual_bwd_finalize_kernelINS_22Kernel_traits_finalizeILj3072Ef13__nv_bfloat16fS2_fjLb0ELj1024ELj4ENS_18Kernel_traits_baseILj3072EfS2_fS2_fjLj1024EEEEELb1EEEvNS_9BwdParamsE:
.text._ZN10layer_norm40ln_parallel_residual_bwd_finalize_kernelINS_22Kernel_traits_finalizeILj3072Ef13__nv_bfloat16fS2_fjLb0ELj1024ELj4ENS_18Kernel_traits_baseILj3072EfS2_fS2_fjLj1024EEEEELb1EEEvNS_9BwdParamsE:
        /* <DEDUP_REMOVED lines=19> */
.L_x_923:
        /* <DEDUP_REMOVED lines=37> */
.L_x_914:
        /* <DEDUP_REMOVED lines=59> */
.L_x_913:
[----:B------:R-:W-:Y:S05]  /*0730*/  BSYNC B1 ;  /* 0x0000000000017941 */ /* 0x000fea0003800000 */
.L_x_912:
        /* <DEDUP_REMOVED lines=35> */
.L_x_916:
[----:B------:R-:W-:Y:S05]  /*0970*/  BSYNC B1 ;  /* 0x0000000000017941 */ /* 0x000fea0003800000 */
.L_x_915:
        /* <DEDUP_REMOVED lines=16> */
.L_x_911:
[----:B------:R-:W-:Y:S05]  /*0a80*/  BSYNC B0 ;  /* 0x0000000000007941 */ /* 0x000fea0003800000 */
.L_x_910:
        /* <DEDUP_REMOVED lines=14> */
.L_x_924:
        /* <DEDUP_REMOVED lines=36> */
.L_x_925:
        /* <DEDUP_REMOVED lines=11> */
.L_x_917:
        /* <DEDUP_REMOVED lines=19> */
.L_x_921:
[----:B------:R-:W-:Y:S05]  /*0f90*/  BSYNC B0 ;  /* 0x0000000000007941 */ /* 0x000fea0003800000 */
.L_x_920:
[C---:B------:R-:W-:Y:S02]  /*0fa0*/  ISETP.GT.U32.AND P1, PT, R4.reuse, -0xc01, PT ;  /* 0xfffff3ff0400780c */ /* 0x040fe40003f24070 */
[----:B------:R-:W-:-:S02]  /*0fb0*/  IADD3 R4, R4, 0xc00, RZ ;  /* 0x00000c0004047810 */ /* 0x000fc40007ffe0ff */
[----:B------:R-:W-:-:S09]  /*0fc0*/  IADD3 R5, R5, 0x600, RZ ;  /* 0x0000060005057810 */ /* 0x000fd20007ffe0ff */
[----:B0-----:R-:W-:Y:S01]  /*0fd0*/  @!P1 CALL.REL.NOINC `(.L_x_922) ;  /* 0x0000001000009944 */ /* 0x001fe20003c00000 */
[----:B------:R-:W-:Y:S05]  /*0fe0*/  BRA `(.L_x_923) ;  /* 0xfffff14000007947 */ /* 0x000fea000383ffff */
.L_x_922:
[----:B------:R-:W-:Y:S05]  /*0ff0*/  EXIT ;  /* 0x000000000000794d */ /* 0x000fea0003800000 */
.L_x_918:
[----:B------:R-:W-:Y:S01]  /*1000*/  HFMA2.MMA R17, -RZ, RZ, 0, 1.847743988037109375e-06 ;  /* 0x0000001fff117435 */ /* 0x000fe200000001ff */
[----:B----4-:R-:W-:Y:S01]  /*1010*/  MOV R19, R12 ;  /* 0x0000000c00137202 */ /* 0x010fe20000000f00 */
[----:B------:R-:W-:Y:S01]  /*1020*/  IMAD.MOV.U32 R16, RZ, RZ, 0x1 ;  /* 0x00000001ff107424 */ /* 0x000fe200078e00ff */
[----:B------:R-:W-:Y:S02]  /*1030*/  MOV R14, 0xffffffff ;  /* 0xffffffff000e7802 */ /* 0x000fe40000000f00 */
[----:B------:R-:W-:Y:S02]  /*1040*/  MOV R8, 0x1060 ;  /* 0x0000106000087802 */ /* 0x000fe40000000f00 */
[----:B0123--:R-:W-:Y:S05]  /*1050*/  CALL.REL.NOINC `($__internal_58_$__cuda_sm70_shflsync_bfly_p) ;  /* 0x000007b000007944 */ /* 0x00ffea0003c00000 */
[----:B01----:R-:W-:Y:S05]  /*1060*/  BRA `(.L_x_924) ;  /* 0xfffffb0000007947 */ /* 0x003fea000383ffff */
.L_x_919:
[----:B------:R-:W-:Y:S01]  /*1070*/  HFMA2.MMA R17, -RZ, RZ, 0, 1.847743988037109375e-06 ;  /* 0x0000001fff117435 */ /* 0x000fe200000001ff */
[----:B------:R-:W-:Y:S01]  /*1080*/  MOV R19, R12 ;  /* 0x0000000c00137202 */ /* 0x000fe20000000f00 */
[----:B------:R-:W-:Y:S01]  /*1090*/  IMAD.MOV.U32 R16, RZ, RZ, 0x2 ;  /* 0x00000002ff107424 */ /* 0x000fe200078e00ff */
[----:B------:R-:W-:Y:S02]  /*10a0*/  MOV R14, 0xffffffff ;  /* 0xffffffff000e7802 */ /* 0x000fe40000000f00 */
[----:B------:R-:W-:-:S02]  /*10b0*/  MOV R8, 0x10d0 ;  /* 0x000010d000087802 */ /* 0x000fc40000000f00 */
[----:B-123--:R-:W-:Y:S05]  /*10c0*/  CALL.REL.NOINC `($__internal_58_$__cuda_sm70_shflsync_bfly_p) ;  /* 0x0000074000007944 */ /* 0x00efea0003c00000 */
[----:B0-----:R-:W-:Y:S01]  /*10d0*/  HFMA2.MMA R16, -RZ, RZ, 0, 2.384185791015625e-07 ;  /* 0x00000004ff107435 */ /* 0x001fe200000001ff */
[----:B-1----:R-:W-:Y:S01]  /*10e0*/  FADD.FTZ R19, R12, R14 ;  /* 0x0000000e0c137221 */ /* 0x002fe20000010000 */
[----:B------:R-:W-:Y:S01]  /*10f0*/  MOV R14, 0xffffffff ;  /* 0xffffffff000e7802 */ /* 0x000fe20000000f00 */
[----:B------:R-:W-:Y:S01]  /*1100*/  IMAD.MOV.U32 R17, RZ, RZ, 0x1f ;  /* 0x0000001fff117424 */ /* 0x000fe200078e00ff */
[----:B------:R-:W-:-:S02]  /*1110*/  MOV R8, 0x1130 ;  /* 0x0000113000087802 */ /* 0x000fc40000000f00 */
[----:B------:R-:W-:Y:S05]  /*1120*/  CALL.REL.NOINC `($__internal_58_$__cuda_sm70_shflsync_bfly_p) ;  /* 0x000006e000007944 */ /* 0x000fea0003c00000 */
[----:B0-----:R-:W-:Y:S01]  /*1130*/  HFMA2.MMA R16, -RZ, RZ, 0, 4.76837158203125e-07 ;  /* 0x00000008ff107435 */ /* 0x001fe200000001ff */
[----:B-1----:R-:W-:Y:S01]  /*1140*/  FADD.FTZ R19, R19, R14 ;  /* 0x0000000e13137221 */ /* 0x002fe20000010000 */
[----:B------:R-:W-:Y:S01]  /*1150*/  MOV R17, 0x1f ;  /* 0x0000001f00117802 */ /* 0x000fe20000000f00 */
[----:B------:R-:W-:Y:S01]  /*1160*/  IMAD.MOV.U32 R14, RZ, RZ, -0x1 ;  /* 0xffffffffff0e7424 */ /* 0x000fe200078e00ff */
[----:B------:R-:W-:-:S02]  /*1170*/  MOV R8, 0x1190 ;  /* 0x0000119000087802 */ /* 0x000fc40000000f00 */
[----:B------:R-:W-:Y:S05]  /*1180*/  CALL.REL.NOINC `($__internal_58_$__cuda_sm70_shflsync_bfly_p) ;  /* 0x0000068000007944 */ /* 0x000fea0003c00000 */
[----:B-1----:R-:W-:Y:S01]  /*1190*/  FADD.FTZ R12, R19, R14 ;  /* 0x0000000e130c7221 */ /* 0x002fe20000010000 */
[----:B0-----:R-:W-:Y:S01]  /*11a0*/  HFMA2.MMA R16, -RZ, RZ, 0, 9.5367431640625e-07 ;  /* 0x00000010ff107435 */ /* 0x001fe200000001ff */
[----:B------:R-:W-:-:S02]  /*11b0*/  MOV R17, 0x1f ;  /* 0x0000001f00117802 */ /* 0x000fc40000000f00 */
[----:B------:R-:W-:Y:S01]  /*11c0*/  MOV R14, 0xffffffff ;  /* 0xffffffff000e7802 */ /* 0x000fe20000000f00 */
[----:B------:R-:W-:Y:S01]  /*11d0*/  IMAD.MOV.U32 R19, RZ, RZ, R12 ;  /* 0x000000ffff137224 */ /* 0x000fe200078e000c */
[----:B------:R-:W-:Y:S02]  /*11e0*/  MOV R8, 0x1200 ;  /* 0x0000120000087802 */ /* 0x000fe40000000f00 */
[----:B------:R-:W-:Y:S05]  /*11f0*/  CALL.REL.NOINC `($__internal_58_$__cuda_sm70_shflsync_bfly_p) ;  /* 0x0000061000007944 */ /* 0x000fea0003c00000 */
[----:B0-----:R-:W-:Y:S01]  /*1200*/  HFMA2.MMA R16, -RZ, RZ, 0, 5.9604644775390625e-08 ;  /* 0x00000001ff107435 */ /* 0x001fe200000001ff */
[----:B-1----:R-:W-:Y:S01]  /*1210*/  MOV R15, R14 ;  /* 0x0000000e000f7202 */ /* 0x002fe20000000f00 */
[----:B------:R-:W-:Y:S01]  /*1220*/  IMAD.MOV.U32 R17, RZ, RZ, 0x1f ;  /* 0x0000001fff117424 */ /* 0x000fe200078e00ff */
[----:B------:R-:W-:Y:S02]  /*1230*/  MOV R19, R13 ;  /* 0x0000000d00137202 */ /* 0x000fe40000000f00 */
[----:B------:R-:W-:Y:S02]  /*1240*/  MOV R14, 0xffffffff ;  /* 0xffffffff000e7802 */ /* 0x000fe40000000f00 */
[----:B------:R-:W-:Y:S02]  /*1250*/  MOV R8, 0x1270 ;  /* 0x0000127000087802 */ /* 0x000fe40000000f00 */
[----:B------:R-:W-:Y:S05]  /*1260*/  CALL.REL.NOINC `($__internal_58_$__cuda_sm70_shflsync_bfly_p) ;  /* 0x000005a000007944 */ /* 0x000fea0003c00000 */
[----:B0-----:R-:W-:Y:S01]  /*1270*/  HFMA2.MMA R16, -RZ, RZ, 0, 1.1920928955078125e-07 ;  /* 0x00000002ff107435 */ /* 0x001fe200000001ff */
[----:B-1----:R-:W-:Y:S01]  /*1280*/  FADD.FTZ R19, R13, R14 ;  /* 0x0000000e0d137221 */ /* 0x002fe20000010000 */
[----:B------:R-:W-:Y:S01]  /*1290*/  MOV R17, 0x1f ;  /* 0x0000001f00117802 */ /* 0x000fe20000000f00 */
[----:B------:R-:W-:Y:S01]  /*12a0*/  IMAD.MOV.U32 R14, RZ, RZ, -0x1 ;  /* 0xffffffffff0e7424 */ /* 0x000fe200078e00ff */
[----:B------:R-:W-:-:S02]  /*12b0*/  MOV R8, 0x12d0 ;  /* 0x000012d000087802 */ /* 0x000fc40000000f00 */
[----:B------:R-:W-:Y:S05]  /*12c0*/  CALL.REL.NOINC `($__internal_58_$__cuda_sm70_shflsync_bfly_p) ;  /* 0x0000054000007944 */ /* 0x000fea0003c00000 */
[----:B0-----:R-:W-:Y:S01]  /*12d0*/  HFMA2.MMA R16, -RZ, RZ, 0, 2.384185791015625e-07 ;  /* 0x00000004ff107435 */ /* 0x001fe200000001ff */
[----:B-1----:R-:W-:Y:S01]  /*12e0*/  FADD.FTZ R19, R19, R14 ;  /* 0x0000000e13137221 */ /* 0x002fe20000010000 */
[----:B------:R-:W-:-:S02]  /*12f0*/  MOV R17, 0x1f ;  /* 0x0000001f00117802 */ /* 0x000fc40000000f00 */
[----:B------:R-:W-:Y:S02]  /*1300*/  MOV R14, 0xffffffff ;  /* 0xffffffff000e7802 */ /* 0x000fe40000000f00 */
[----:B------:R-:W-:Y:S02]  /*1310*/  MOV R8, 0x1330 ;  /* 0x0000133000087802 */ /* 0x000fe40000000f00 */
[----:B------:R-:W-:Y:S05]  /*1320*/  CALL.REL.NOINC `($__internal_58_$__cuda_sm70_shflsync_bfly_p) ;  /* 0x000004e000007944 */ /* 0x000fea0003c00000 */
[----:B0-----:R-:W-:Y:S01]  /*1330*/  HFMA2.MMA R17, -RZ, RZ, 0, 1.847743988037109375e-06 ;  /* 0x0000001fff117435 */ /* 0x001fe200000001ff */
[----:B-1----:R-:W-:Y:S01]  /*1340*/  FADD.FTZ R19, R19, R14 ;  /* 0x0000000e13137221 */ /* 0x002fe20000010000 */
[----:B------:R-:W-:Y:S01]  /*1350*/  MOV R14, 0xffffffff ;  /* 0xffffffff000e7802 */ /* 0x000fe20000000f00 */
[----:B------:R-:W-:Y:S01]  /*1360*/  IMAD.MOV.U32 R16, RZ, RZ, 0x8 ;  /* 0x00000008ff107424 */ /* 0x000fe200078e00ff */
[----:B------:R-:W-:Y:S02]  /*1370*/  MOV R8, 0x1390 ;  /* 0x0000139000087802 */ /* 0x000fe40000000f00 */
[----:B------:R-:W-:Y:S05]  /*1380*/  CALL.REL.NOINC `($__internal_58_$__cuda_sm70_shflsync_bfly_p) ;  /* 0x0000048000007944 */ /* 0x000fea0003c00000 */
[----:B-1----:R-:W-:Y:S01]  /*1390*/  FADD.FTZ R13, R19, R14 ;  /* 0x0000000e130d7221 */ /* 0x002fe20000010000 */
[----:B0-----:R-:W-:Y:S01]  /*13a0*/  HFMA2.MMA R16, -RZ, RZ, 0, 9.5367431640625e-07 ;  /* 0x00000010ff107435 */ /* 0x001fe200000001ff */
[----:B------:R-:W-:Y:S01]  /*13b0*/  IMAD.MOV.U32 R17, RZ, RZ, 0x1f ;  /* 0x0000001fff117424 */ /* 0x000fe200078e00ff */
[----:B------:R-:W-:Y:S02]  /*13c0*/  MOV R14, 0xffffffff ;  /* 0xffffffff000e7802 */ /* 0x000fe40000000f00 */
[----:B------:R-:W-:-:S02]  /*13d0*/  MOV R19, R13 ;  /* 0x0000000d00137202 */ /* 0x000fc40000000f00 */
[----:B------:R-:W-:Y:S02]  /*13e0*/  MOV R8, 0x1400 ;  /* 0x0000140000087802 */ /* 0x000fe40000000f00 */
[----:B------:R-:W-:Y:S05]  /*13f0*/  CALL.REL.NOINC `($__internal_58_$__cuda_sm70_shflsync_bfly_p) ;  /* 0x0000041000007944 */ /* 0x000fea0003c00000 */
[----:B0-----:R-:W-:Y:S01]  /*1400*/  HFMA2.MMA R17, -RZ, RZ, 0, 1.847743988037109375e-06 ;  /* 0x0000001fff117435 */ /* 0x001fe200000001ff */
        /* <DEDUP_REMOVED lines=18> */
[----:B0-----:R-:W-:Y:S01]  /*1530*/  HFMA2.MMA R16, -RZ, RZ, 0, 4.76837158203125e-07 ;  /* 0x00000008ff107435 */ /* 0x001fe200000001ff */
[----:B-1----:R-:W-:Y:S01]  /*1540*/  FADD.FTZ R19, R19, R14 ;  /* 0x0000000e13137221 */ /* 0x002fe20000010000 */
[----:B------:R-:W-:Y:S01]  /*1550*/  MOV R14, 0xffffffff ;  /* 0xffffffff000e7802 */ /* 0x000fe20000000f00 */
[----:B------:R-:W-:Y:S01]  /*1560*/  IMAD.MOV.U32 R17, RZ, RZ, 0x1f ;  /* 0x0000001fff117424 */ /* 0x000fe200078e00ff */
[----:B------:R-:W-:Y:S02]  /*1570*/  MOV R8, 0x1590 ;  /* 0x0000159000087802 */ /* 0x000fe40000000f00 */
[----:B------:R-:W-:Y:S05]  /*1580*/  CALL.REL.NOINC `($__internal_58_$__cuda_sm70_shflsync_bfly_p) ;  /* 0x0000028000007944 */ /* 0x000fea0003c00000 */
[----:B-1----:R-:W-:Y:S01]  /*1590*/  FADD.FTZ R11, R19, R14 ;  /* 0x0000000e130b7221 */ /* 0x002fe20000010000 */
[----:B0-----:R-:W-:Y:S01]  /*15a0*/  HFMA2.MMA R16, -RZ, RZ, 0, 9.5367431640625e-07 ;  /* 0x00000010ff107435 */ /* 0x001fe200000001ff */
[----:B------:R-:W-:Y:S02]  /*15b0*/  MOV R17, 0x1f ;  /* 0x0000001f00117802 */ /* 0x000fe40000000f00 */
[----:B------:R-:W-:Y:S01]  /*15c0*/  MOV R14, 0xffffffff ;  /* 0xffffffff000e7802 */ /* 0x000fe20000000f00 */
[----:B------:R-:W-:Y:S01]  /*15d0*/  IMAD.MOV.U32 R19, RZ, RZ, R11 ;  /* 0x000000ffff137224 */ /* 0x000fe200078e000b */
[----:B------:R-:W-:-:S02]  /*15e0*/  MOV R8, 0x1600 ;  /* 0x0000160000087802 */ /* 0x000fc40000000f00 */
[----:B------:R-:W-:Y:S05]  /*15f0*/  CALL.REL.NOINC `($__internal_58_$__cuda_sm70_shflsync_bfly_p) ;  /* 0x0000021000007944 */ /* 0x000fea0003c00000 */
[----:B0-----:R-:W-:Y:S01]  /*1600*/  HFMA2.MMA R16, -RZ, RZ, 0, 5.9604644775390625e-08 ;  /* 0x00000001ff107435 */ /* 0x001fe200000001ff */
[----:B-1----:R-:W-:Y:S01]  /*1610*/  MOV R20, R14 ;  /* 0x0000000e00147202 */ /* 0x002fe20000000f00 */
[----:B------:R-:W-:Y:S01]  /*1620*/  IMAD.MOV.U32 R14, RZ, RZ, -0x1 ;  /* 0xffffffffff0e7424 */ /* 0x000fe200078e00ff */
[----:B------:R-:W-:-:S02]  /*1630*/  MOV R19, R10 ;  /* 0x0000000a00137202 */ /* 0x000fc40000000f00 */
[----:B------:R-:W-:Y:S02]  /*1640*/  MOV R17, 0x1f ;  /* 0x0000001f00117802 */ /* 0x000fe40000000f00 */
[----:B------:R-:W-:Y:S02]  /*1650*/  MOV R8, 0x1670 ;  /* 0x0000167000087802 */ /* 0x000fe40000000f00 */
[----:B------:R-:W-:Y:S05]  /*1660*/  CALL.REL.NOINC `($__internal_58_$__cuda_sm70_shflsync_bfly_p) ;  /* 0x000001a000007944 */ /* 0x000fea0003c00000 */
[----:B0-----:R-:W-:Y:S01]  /*1670*/  HFMA2.MMA R16, -RZ, RZ, 0, 1.1920928955078125e-07 ;  /* 0x00000002ff107435 */ /* 0x001fe200000001ff */
[----:B-1----:R-:W-:Y:S01]  /*1680*/  FADD.FTZ R19, R10, R14 ;  /* 0x0000000e0a137221 */ /* 0x002fe20000010000 */
[----:B------:R-:W-:Y:S02]  /*1690*/  MOV R17, 0x1f ;  /* 0x0000001f00117802 */ /* 0x000fe40000000f00 */
[----:B------:R-:W-:Y:S02]  /*16a0*/  MOV R14, 0xffffffff ;  /* 0xffffffff000e7802 */ /* 0x000fe40000000f00 */
[----:B------:R-:W-:Y:S02]  /*16b0*/  MOV R8, 0x16d0 ;  /* 0x000016d000087802 */ /* 0x000fe40000000f00 */
[----:B------:R-:W-:Y:S05]  /*16c0*/  CALL.REL.NOINC `($__internal_58_$__cuda_sm70_shflsync_bfly_p) ;  /* 0x0000014000007944 */ /* 0x000fea0003c00000 */
        /* <DEDUP_REMOVED lines=18> */
[----:B-1----:R-:W-:Y:S01]  /*17f0*/  MOV R8, R14 ;  /* 0x0000000e00087202 */ /* 0x002fe20000000f00 */
[----:B0-----:R-:W-:Y:S05]  /*1800*/  BRA `(.L_x_925) ;  /* 0xfffff5a000007947 */ /* 0x001fea000383ffff */
        .weak           $__internal_58_$__cuda_sm70_shflsync_bfly_p
        .type           $__internal_58_$__cuda_sm70_shflsync_bfly_p,@function
        .size           $__internal_58_$__cuda_sm70_shflsync_bfly_p,(.L_x_2076 - $__internal_58_$__cuda_sm70_shflsync_bfly_p)
$__internal_58_$__cuda_sm70_shflsync_bfly_p:
[----:B------:R-:W-:Y:S01]  /*1810*/  HFMA2.MMA R9, -RZ, RZ, 0, 0 ;  /* 0x00000000ff097435 */ /* 0x000fe200000001ff */
[----:B------:R-:W-:Y:S04]  /*1820*/  WARPSYNC R14 ;  /* 0x0000000e00007348 */ /* 0x000fe80003800000 */
[----:B------:R0:W1:Y:S01]  /*1830*/  SHFL.BFLY PT, R14, R19, R16, R17 ;  /* 0x0c000010130e7389 */ /* 0x00006200000e0011 */
[----:B------:R-:W-:Y:S05]  /*1840*/  RET.REL.NODEC R8 `(_ZN10layer_norm40ln_parallel_residual_bwd_finalize_kernelINS_22Kernel_traits_finalizeILj3072Ef13__nv_bfloat16fS2_fjLb0ELj1024ELj4ENS_18Kernel_traits_baseILj3072EfS2_fS2_fjLj1024EEEEELb1EEEvNS_9BwdParamsE) ;  /* 0xffffe7b008007950 */ /* 0x000fea0003c3ffff */
.L_x_926:
        /* <DEDUP_REMOVED lines=11> */
.L_x_2076:


//--------------------- .text._ZN10layer_norm31ln_parallel_residual_bwd_kernelINS_13Kernel_traitsIf13__nv_bfloat16fS2_fjLj3072ELj1ELj1ELj4ELj16ENS_18Kernel_traits_baseILj3072EfS2_fS2_fjLj128EEEEELb1ELb1ELb1EEEvNS_9BwdParamsE --------------------------
	.section	.text._ZN10layer_norm31ln_parallel_residual_bwd_kernelINS_13Kernel_traitsIf13__nv_bfloat16fS2_fjLj3072ELj1ELj1ELj4ELj16ENS_18Kernel_traits_baseILj3072EfS2_fS2_fjLj128EEEEELb1ELb1ELb1EEEvNS_9BwdParamsE,"ax",@progbits
	.sectioninfo	@"SHI_REGISTERS=225"
	.align	128
        .global         _ZN10layer_norm31ln_parallel_residual_bwd_kernelINS_13Kernel_traitsIf13__nv_bfloat16fS2_fjLj3072ELj1ELj1ELj4ELj16ENS_18Kernel_traits_baseILj3072EfS2_fS2_fjLj128EEEEELb1ELb1ELb1EEEvNS_9BwdParamsE
        .type           _ZN10layer_norm31ln_parallel_residual_bwd_kernelINS_13Kernel_traitsIf13__nv_bfloat16fS2_fjLj3072ELj1ELj1ELj4ELj16ENS_18Kernel_traits_baseILj3072EfS2_fS2_fjLj128EEEEELb1ELb1ELb1EEEvNS_9BwdParamsE,@function
        .size           _ZN10layer_norm31ln_parallel_residual_bwd_kernelINS_13Kernel_traitsIf13__nv_bfloat16fS2_fjLj3072ELj1ELj1ELj4ELj16ENS_18Kernel_traits_baseILj3072EfS2_fS2_fjLj128EEEEELb1ELb1ELb1EEEvNS_9BwdParamsE,(.L_x_2077 - _ZN10layer_norm31ln_parallel_residual_bwd_kernelINS_13Kernel_traitsIf13__nv_bfloat16fS2_fjLj3072ELj1ELj1ELj4ELj16ENS_18Kernel_traits_baseILj3072EfS2_fS2_fjLj128EEEEELb1ELb1ELb1EEEvNS_9BwdParamsE)
        .other          _ZN10layer_norm31ln_parallel_residual_bwd_kernelINS_13Kernel_traitsIf13__nv_bfloat16fS2_fjLj3072ELj1ELj1ELj4ELj16ENS_18Kernel_traits_baseILj3072EfS2_fS2_fjLj128EEEEELb1ELb1ELb1EEEvNS_9BwdParamsE,@"STO_CUDA_ENTRY STV_DEFAULT"
_ZN10layer_norm31ln_parallel_residual_bwd_kernelINS_13Kernel_traitsIf13__nv_bfloat16fS2_fjLj3072ELj1ELj1ELj4ELj16ENS_18Kernel_traits_baseILj3072EfS2_fS2_fjLj128EEEEELb1ELb1ELb1EEEvNS_9BwdParamsE:
.text._ZN10layer_norm31ln_parallel_residual_bwd_kernelINS_13Kernel_traitsIf13__nv_bfloat16fS2_fjLj3072ELj1ELj1ELj4ELj16ENS_18Kernel_traits_baseILj3072EfS2_fS2_fjLj128EEEEELb1ELb1ELb1EEEvNS_9BwdParamsE:
        /* <DEDUP_REMOVED lines=32> */
.L_x_927:
        /* <DEDUP_REMOVED lines=36> */
.L_x_932:
[----:B------:R-:W-:Y:S01]  /*0440*/  IMAD R64, R156, c[0x0][0x168], RZ ;  /* 0x00005a009c407a24 */ /* 0x000fe200078e02ff */
[----:B------:R-:W-:-:S02]  /*0450*/  LOP3.LUT R66, R157, 0x7f, RZ, 0xc0, !PT ;  /* 0x0000007f9d427812 */ /* 0x000fc400078ec0ff */
[----:B------:R-:W-:Y:S02]  /*0460*/  MOV R163, 0x4 ;  /* 0x0000000400a37802 */ /* 0x000fe40000000f00 */
[----:B------:R-:W-:Y:S02]  /*0470*/  SHF.R.S32.HI R65, RZ, 0x1f, R64 ;  /* 0x0000001fff417819 */ /* 0x000fe40000011440 */
[----:B------:R-:W-:Y:S01]  /*0480*/  MOV R173, 0x20 ;  /* 0x0000002000ad7802 */ /* 0x000fe20000000f00 */
[----:B------:R-:W-:Y:S01]  /*0490*/  IMAD.WIDE R80, R156, R163, c[0x0][0x1a0] ;  /* 0x000068009c507625 */ /* 0x000fe200078e02a3 */
[----:B------:R-:W-:-:S04]  /*04a0*/  LEA.HI R65, R65, R64, RZ, 0x3 ;  /* 0x0000004041417211 */ /* 0x000fc800078f18ff */
[----:B------:R-:W-:Y:S01]  /*04b0*/  LEA.HI.SX32 R159, R65, R66, 0x1d ;  /* 0x00000042419f7211 */ /* 0x000fe200078feaff */
[----:B------:R0:W2:Y:S01]  /*04c0*/  LDG.E R176, [R80.64] ;  /* 0x0000000450b07981 */ /* 0x0000a2000c1e1900 */
[----:B------:R-:W-:Y:S02]  /*04d0*/  MOV R97, 0x10 ;  /* 0x0000001000617802 */ /* 0x000fe40000000f00 */
[C---:B------:R-:W-:Y:S01]  /*04e0*/  IADD3 R162, R159.reuse, 0x80, RZ ;  /* 0x000000809fa27810 */ /* 0x040fe20007ffe0ff */
[C---:B------:R-:W-:Y:S01]  /*04f0*/  IMAD.WIDE.U32 R104, R159.reuse, R173, c[0x0][0x188] ;  /* 0x000062009f687625 */ /* 0x040fe200078e00ad */
[----:B------:R-:W-:-:S03]  /*0500*/  IADD3 R160, R159, 0x100, RZ ;  /* 0x000001009fa07810 */ /* 0x000fc60007ffe0ff */
[-C--:B------:R-:W-:Y:S01]  /*0510*/  IMAD.WIDE.U32 R68, R159, R97.reuse, c[0x0][0x208] ;  /* 0x000082009f447625 */ /* 0x080fe200078e0061 */
[----:B------:R1:W3:Y:S03]  /*0520*/  LDG.E.128 R64, [R104.64] ;  /* 0x0000000468407981 */ /* 0x0002e6000c1e1d00 */
[-C--:B------:R-:W-:Y:S01]  /*0530*/  IMAD.WIDE.U32 R82, R162, R97.reuse, c[0x0][0x208] ;  /* 0x00008200a2527625 */ /* 0x080fe200078e0061 */
[----:B------:R1:W4:Y:S03]  /*0540*/  LDG.E.128 R72, [R104.64+0x10] ;  /* 0x0000100468487981 */ /* 0x000326000c1e1d00 */
[----:B------:R-:W-:Y:S01]  /*0550*/  IMAD.WIDE.U32 R96, R160, R97, c[0x0][0x208] ;  /* 0x00008200a0607625 */ /* 0x000fe200078e0061 */
[----:B------:R-:W4:Y:S03]  /*0560*/  LDG.E.128 R68, [R68.64] ;  /* 0x0000000444447981 */ /* 0x000f26000c1e1d00 */
[----:B------:R-:W-:Y:S01]  /*0570*/  IMAD.WIDE.U32 R106, R162, R173, c[0x0][0x188] ;  /* 0x00006200a26a7625 */ /* 0x000fe200078e00ad */
[----:B0-----:R-:W4:Y:S03]  /*0580*/  LDG.E.128 R80, [R82.64] ;  /* 0x0000000452507981 */ /* 0x001f26000c1e1d00 */
[----:B-1----:R-:W-:Y:S01]  /*0590*/  IMAD.WIDE R104, R156, R163, c[0x0][0x1a8] ;  /* 0x00006a009c687625 */ /* 0x002fe200078e02a3 */
[----:B------:R-:W4:Y:S03]  /*05a0*/  LDG.E.128 R96, [R96.64] ;  /* 0x0000000460607981 */ /* 0x000f26000c1e1d00 */
[----:B------:R-:W-:Y:S01]  /*05b0*/  IMAD.WIDE.U32 R108, R160, R173, c[0x0][0x188] ;  /* 0x00006200a06c7625 */ /* 0x000fe200078e00ad */
[----:B------:R0:W4:Y:S04]  /*05c0*/  LDG.E R163, [R104.64] ;  /* 0x0000000468a37981 */ /* 0x000128000c1e1900 */
[----:B------:R1:W4:Y:S04]  /*05d0*/  LDG.E.128 R76, [R106.64] ;  /* 0x000000046a4c7981 */ /* 0x000328000c1e1d00 */
[----:B------:R1:W4:Y:S04]  /*05e0*/  LDG.E.128 R84, [R106.64+0x10] ;  /* 0x000010046a547981 */ /* 0x000328000c1e1d00 */
[----:B------:R1:W4:Y:S04]  /*05f0*/  LDG.E.128 R88, [R108.64] ;  /* 0x000000046c587981 */ /* 0x000328000c1e1d00 */
[----:B------:R1:W4:Y:S01]  /*0600*/  LDG.E.128 R92, [R108.64+0x10] ;  /* 0x000010046c5c7981 */ /* 0x000322000c1e1d00 */
[----:B------:R-:W-:-:S04]  /*0610*/  IMAD.MOV.U32 R177, RZ, RZ, 0x8 ;  /* 0x00000008ffb17424 */ /* 0x000fc800078e00ff */
[----:B0-----:R-:W-:-:S04]  /*0620*/  IMAD.WIDE.U32 R104, R160, R177, c[0x0][0x190] ;  /* 0x00006400a0687625 */ /* 0x001fc800078e00b1 */
[----:B-1----:R-:W-:Y:S02]  /*0630*/  IMAD.WIDE.U32 R108, R159, R177, c[0x0][0x190] ;  /* 0x000064009f6c7625 */ /* 0x002fe400078e00b1 */
[----:B-----5:R-:W5:Y:S04]  /*0640*/  LDG.E.64 R104, [R104.64] ;  /* 0x0000000468687981 */ /* 0x020f68000c1e1b00 */
[----:B------:R-:W5:Y:S01]  /*0650*/  LDG.E.64 R108, [R108.64] ;  /* 0x000000046c6c7981 */ /* 0x000f62000c1e1b00 */
[----:B------:R-:W-:-:S04]  /*0660*/  ISETP.NE.U32.AND P1, PT, RZ, c[0x0][0x218], PT ;  /* 0x00008600ff007a0c */ /* 0x000fc80003f25070 */
[----:B------:R-:W-:Y:S02]  /*0670*/  ISETP.NE.AND.EX P1, PT, RZ, c[0x0][0x21c], PT, P1 ;  /* 0x00008700ff007a0c */ /* 0x000fe40003f25310 */
[----:B------:R-:W-:-:S04]  /*0680*/  ISETP.NE.U32.AND P0, PT, RZ, c[0x0][0x250], PT ;  /* 0x00009400ff007a0c */ /* 0x000fc80003f05070 */
[----:B------:R-:W-:Y:S01]  /*0690*/  ISETP.NE.AND.EX P0, PT, RZ, c[0x0][0x254], PT, P0 ;  /* 0x00009500ff007a0c */ /* 0x000fe20003f05300 */
[----:B------:R-:W-:-:S06]  /*06a0*/  ULDC.U8 UR6, c[0x0][0x1f0] ;  /* 0x00007c0000067ab9 */ /* 0x000fcc0000000000 */
[----:B------:R-:W-:-:S04]  /*06b0*/  @P1 IMAD.WIDE.U32 R164, R159, R173, c[0x0][0x218] ;  /* 0x000086009fa41625 */ /* 0x000fc800078e00ad */
[-C--:B------:R-:W-:Y:S01]  /*06c0*/  @P1 IMAD.WIDE.U32 R166, R162, R173.reuse, c[0x0][0x218] ;  /* 0x00008600a2a61625 */ /* 0x080fe200078e00ad */
[----:B------:R0:W5:Y:S03]  /*06d0*/  @P1 LDG.E.128 R28, [R164.64] ;  /* 0x00000004a41c1981 */ /* 0x000166000c1e1d00 */
[----:B------:R-:W-:Y:S01]  /*06e0*/  @P1 IMAD.WIDE.U32 R172, R160, R173, c[0x0][0x218] ;  /* 0x00008600a0ac1625 */ /* 0x000fe200078e00ad */
[----:B------:R0:W5:Y:S04]  /*06f0*/  @P1 LDG.E.128 R32, [R164.64+0x10] ;  /* 0x00001004a4201981 */ /* 0x000168000c1e1d00 */
[----:B------:R1:W5:Y:S04]  /*0700*/  @P1 LDG.E.128 R36, [R166.64] ;  /* 0x00000004a6241981 */ /* 0x000368000c1e1d00 */
[----:B------:R1:W5:Y:S04]  /*0710*/  @P1 LDG.E.128 R40, [R166.64+0x10] ;  /* 0x00001004a6281981 */ /* 0x000368000c1e1d00 */
[----:B------:R0:W5:Y:S04]  /*0720*/  @P1 LDG.E.128 R44, [R172.64] ;  /* 0x00000004ac2c1981 */ /* 0x000168000c1e1d00 */
[----:B------:R0:W5:Y:S01]  /*0730*/  @P1 LDG.E.128 R48, [R172.64+0x10] ;  /* 0x00001004ac301981 */ /* 0x000162000c1e1d00 */
[----:B------:R-:W-:Y:S01]  /*0740*/  ISETP.NE.AND P1, PT, RZ, UR6, PT ;  /* 0x00000006ff007c0c */ /* 0x000fe2000bf25270 */
[----:B------:R-:W-:-:S04]  /*0750*/  @P0 IMAD.WIDE.U32 R170, R162, R177, c[0x0][0x198] ;  /* 0x00006600a2aa0625 */ /* 0x000fc800078e00b1 */
[-C--:B------:R-:W-:Y:S01]  /*0760*/  @P0 IMAD.WIDE.U32 R106, R159, R177.reuse, c[0x0][0x198] ;  /* 0x000066009f6a0625 */ /* 0x080fe200078e00b1 */
[----:B------:R3:W5:Y:S03]  /*0770*/  @P0 LDG.E.64 R100, [R170.64] ;  /* 0x00000004aa640981 */ /* 0x000766000c1e1b00 */
[-C--:B------:R-:W-:Y:S01]  /*0780*/  IMAD.WIDE.U32 R168, R162, R177.reuse, c[0x0][0x190] ;  /* 0x00006400a2a87625 */ /* 0x080fe200078e00b1 */
[----:B------:R0:W5:Y:S03]  /*0790*/  @P0 LDG.E.64 R2, [R106.64] ;  /* 0x000000046a020981 */ /* 0x000166000c1e1b00 */
[----:B------:R-:W-:-:S05]  /*07a0*/  @P0 IMAD.WIDE.U32 R174, R160, R177, c[0x0][0x198] ;  /* 0x00006600a0ae0625 */ /* 0x000fca00078e00b1 */
[----:B------:R1:W5:Y:S04]  /*07b0*/  @P0 LDG.E.64 R102, [R174.64] ;  /* 0x00000004ae660981 */ /* 0x000368000c1e1b00 */
[----:B0-----:R0:W5:Y:S01]  /*07c0*/  LDG.E.64 R106, [R168.64] ;  /* 0x00000004a86a7981 */ /* 0x001162000c1e1b00 */
[----:B------:R-:W-:Y:S02]  /*07d0*/  LOP3.LUT P2, RZ, R158, 0xff, RZ, 0xc0, !PT ;  /* 0x000000ff9eff7812 */ /* 0x000fe4000784c0ff */
[----:B------:R-:W-:-:S04]  /*07e0*/  IADD3 R156, R156, c[0x0][0x160], RZ ;  /* 0x000058009c9c7a10 */ /* 0x000fc80007ffe0ff */
[----:B------:R-:W-:Y:S02]  /*07f0*/  ISETP.GE.AND P3, PT, R156, c[0x0][0x164], PT ;  /* 0x000059009c007a0c */ /* 0x000fe40003f66270 */
[----:B--2---:R-:W-:-:S05]  /*0800*/  FSEL R176, R176, RZ, !P1 ;  /* 0x000000ffb0b07208 */ /* 0x004fca0004800000 */
[C---:B---3--:R-:W-:Y:S02]  /*0810*/  FADD.FTZ R170, -R176.reuse, R65 ;  /* 0x00000041b0aa7221 */ /* 0x048fe40000010100 */
[C---:B------:R-:W-:Y:S02]  /*0820*/  FADD.FTZ R178, -R176.reuse, R67 ;  /* 0x00000043b0b27221 */ /* 0x040fe40000010100 */
[C---:B------:R-:W-:Y:S02]  /*0830*/  FADD.FTZ R164, -R176.reuse, R64 ;  /* 0x00000040b0a47221 */ /* 0x040fe40000010100 */
[C---:B----4-:R-:W-:Y:S01]  /*0840*/  FADD.FTZ R72, -R176.reuse, R72 ;  /* 0x00000048b0487221 */ /* 0x050fe20000010100 */
[--C-:B-1----:R-:W-:Y:S01]  /*0850*/  PRMT R166, RZ, 0x5410, R68.reuse ;  /* 0x00005410ffa67816 */ /* 0x102fe20000000044 */
[----:B------:R-:W-:Y:S01]  /*0860*/  FADD.FTZ R182, -R176, R75 ;  /* 0x0000004bb0b67221 */ /* 0x000fe20000010100 */
[----:B0-----:R-:W-:Y:S02]  /*0870*/  PRMT R168, RZ, 0x7610, R68 ;  /* 0x00007610ffa87816 */ /* 0x001fe40000000044 */
[----:B------:R-:W-:-:S02]  /*0880*/  PRMT R167, RZ, 0x5410, R69 ;  /* 0x00005410ffa77816 */ /* 0x000fc40000000045 */
[----:B------:R-:W-:Y:S02]  /*0890*/  PRMT R172, RZ, 0x7610, R69 ;  /* 0x00007610ffac7816 */ /* 0x000fe40000000045 */
[--C-:B------:R-:W-:Y:S02]  /*08a0*/  PRMT R65, RZ, 0x5410, R99.reuse ;  /* 0x00005410ff417816 */ /* 0x100fe40000000063 */
[----:B------:R-:W-:Y:S01]  /*08b0*/  PRMT R64, RZ, 0x7610, R99 ;  /* 0x00007610ff407816 */ /* 0x000fe20000000063 */
[C---:B------:R-:W-:Y:S01]  /*08c0*/  FADD.FTZ R174, -R176.reuse, R66 ;  /* 0x00000042b0ae7221 */ /* 0x040fe20000010100 */
[--C-:B------:R-:W-:Y:S01]  /*08d0*/  PRMT R69, RZ, 0x5410, R70.reuse ;  /* 0x00005410ff457816 */ /* 0x100fe20000000046 */
[----:B------:R-:W-:Y:S01]  /*08e0*/  FMUL.FTZ R99, R163, R170 ;  /* 0x000000aaa3637220 */ /* 0x000fe20000410000 */
[----:B------:R-:W-:Y:S01]  /*08f0*/  PRMT R180, RZ, 0x7610, R70 ;  /* 0x00007610ffb47816 */ /* 0x000fe20000000046 */
[C---:B------:R-:W-:Y:S01]  /*0900*/  FADD.FTZ R70, -R176.reuse, R73 ;  /* 0x00000049b0467221 */ /* 0x040fe20000010100 */
[----:B------:R-:W-:Y:S01]  /*0910*/  PRMT R75, RZ, 0x5410, R82 ;  /* 0x00005410ff4b7816 */ /* 0x000fe20000000052 */
[C---:B------:R-:W-:Y:S01]  /*0920*/  FADD.FTZ R74, -R176.reuse, R74 ;  /* 0x0000004ab04a7221 */ /* 0x040fe20000010100 */
        /* <DEDUP_REMOVED lines=18> */
[----:B------:R-:W-:Y:S01]  /*0a50*/  PRMT R176, RZ, 0x7610, R97 ;  /* 0x00007610ffb07816 */ /* 0x000fe20000000061 */
[C---:B------:R-:W-:Y:S01]  /*0a60*/  FMUL.FTZ R169, R163.reuse, R178 ;  /* 0x000000b2a3a97220 */ /* 0x040fe20000410000 */
[--C-:B------:R-:W-:Y:S01]  /*0a70*/  PRMT R185, RZ, 0x5410, R96.reuse ;  /* 0x00005410ffb97816 */ /* 0x100fe20000000060 */
[C---:B------:R-:W-:Y:S01]  /*0a80*/  FMUL.FTZ R171, R163.reuse, R72 ;  /* 0x00000048a3ab7220 */ /* 0x040fe20000410000 */
[----:B------:R-:W-:Y:S01]  /*0a90*/  PRMT R210, RZ, 0x7610, R96 ;  /* 0x00007610ffd27816 */ /* 0x000fe20000000060 */
[----:B------:R-:W-:Y:S02]  /*0aa0*/  FMUL.FTZ R97, R163, R164 ;  /* 0x000000a4a3617220 */ /* 0x000fe40000410000 */
[----:B------:R-:W-:-:S02]  /*0ab0*/  FMUL.FTZ R94, R24, R166 ;  /* 0x000000a6185e7220 */ /* 0x000fc40000410000 */
[----:B------:R-:W-:Y:S02]  /*0ac0*/  FADD.FTZ R153, R168, R153 ;  /* 0x00000099a8997221 */ /* 0x000fe40000010000 */
[-C--:B------:R-:W-:Y:S02]  /*0ad0*/  FFMA.FTZ R152, R99, R168.reuse, R152 ;  /* 0x000000a863987223 */ /* 0x080fe40000010098 */
[----:B------:R-:W-:Y:S02]  /*0ae0*/  FMUL.FTZ R96, R25, R168 ;  /* 0x000000a819607220 */ /* 0x000fe40000410000 */
[----:B------:R-:W-:Y:S02]  /*0af0*/  FADD.FTZ R149, R172, R149 ;  /* 0x00000095ac957221 */ /* 0x000fe40000010000 */
[-C--:B------:R-:W-:Y:S02]  /*0b00*/  FFMA.FTZ R148, R169, R172.reuse, R148 ;  /* 0x000000aca9947223 */ /* 0x080fe40000010094 */
[----:B------:R-:W-:-:S02]  /*0b10*/  FMUL.FTZ R168, R27, R172 ;  /* 0x000000ac1ba87220 */ /* 0x000fc40000410000 */
[----:B------:R-:W-:Y:S02]  /*0b20*/  FADD.FTZ R147, R69, R147 ;  /* 0x0000009345937221 */ /* 0x000fe40000010000 */
[----:B------:R-:W-:Y:S02]  /*0b30*/  FMUL.FTZ R175, R163, R70 ;  /* 0x00000046a3af7220 */ /* 0x000fe40000410000 */
[-C--:B------:R-:W-:Y:S02]  /*0b40*/  FFMA.FTZ R146, R171, R69.reuse, R146 ;  /* 0x00000045ab927223 */ /* 0x080fe40000010092 */
[----:B------:R-:W-:Y:S02]  /*0b50*/  FMUL.FTZ R172, R20, R69 ;  /* 0x0000004514ac7220 */ /* 0x000fe40000410000 */
[----:B------:R-:W-:Y:S02]  /*0b60*/  FADD.FTZ R69, RZ, R94 ;  /* 0x0000005eff457221 */ /* 0x000fe40000010000 */
[----:B------:R-:W-:-:S02]  /*0b70*/  FFMA.FTZ R70, R97, R94, RZ ;  /* 0x0000005e61467223 */ /* 0x000fc400000100ff */
        /* <DEDUP_REMOVED lines=9> */
[----:B------:R-:W-:Y:S01]  /*0c10*/  FFMA.FTZ R70, R169, R168, R70 ;  /* 0x000000a8a9467223 */ /* 0x000fe20000010046 */
[----:B------:R-:W-:Y:S01]  /*0c20*/  PRMT R173, RZ, 0x5410, R71 ;  /* 0x00005410ffad7816 */ /* 0x000fe20000000047 */
[----:B------:R-:W-:Y:S02]  /*0c30*/  FMUL.FTZ R174, R21, R180 ;  /* 0x000000b415ae7220 */ /* 0x000fe40000410000 */
[----:B------:R-:W-:-:S02]  /*0c40*/  FADD.FTZ R69, R69, R172 ;  /* 0x000000ac45457221 */ /* 0x000fc40000010000 */
[----:B------:R-:W-:Y:S01]  /*0c50*/  FFMA.FTZ R70, R171, R172, R70 ;  /* 0x000000acab467223 */ /* 0x000fe20000010046 */
[----:B------:R-:W-:Y:S01]  /*0c60*/  PRMT R184, RZ, 0x7610, R71 ;  /* 0x00007610ffb87816 */ /* 0x000fe20000000047 */
[----:B------:R-:W-:Y:S01]  /*0c70*/  FMUL.FTZ R78, R22, R173 ;  /* 0x000000ad164e7220 */ /* 0x000fe20000410000 */
[--C-:B------:R-:W-:Y:S01]  /*0c80*/  PRMT R77, RZ, 0x5410, R83.reuse ;  /* 0x00005410ff4d7816 */ /* 0x100fe20000000053 */
[----:B------:R-:W-:Y:S01]  /*0c90*/  FADD.FTZ R69, R69, R174 ;  /* 0x000000ae45457221 */ /* 0x000fe20000010000 */
[----:B------:R-:W-:Y:S01]  /*0ca0*/  PRMT R204, RZ, 0x7610, R83 ;  /* 0x00007610ffcc7816 */ /* 0x000fe20000000053 */
[----:B------:R-:W-:Y:S02]  /*0cb0*/  FMUL.FTZ R83, R163, R74 ;  /* 0x0000004aa3537220 */ /* 0x000fe40000410000 */
[----:B------:R-:W-:Y:S01]  /*0cc0*/  FFMA.FTZ R70, R175, R174, R70 ;  /* 0x000000aeaf467223 */ /* 0x000fe20000010046 */
[--C-:B------:R-:W-:Y:S01]  /*0cd0*/  PRMT R71, RZ, 0x5410, R80.reuse ;  /* 0x00005410ff477816 */ /* 0x100fe20000000050 */
[----:B------:R-:W-:Y:S01]  /*0ce0*/  FMUL.FTZ R85, R163, R182 ;  /* 0x000000b6a3557220 */ /* 0x000fe20000410000 */
[----:B------:R-:W-:Y:S01]  /*0cf0*/  PRMT R188, RZ, 0x7610, R80 ;  /* 0x00007610ffbc7816 */ /* 0x000fe20000000050 */
[----:B------:R-:W-:-:S02]  /*0d00*/  FMUL.FTZ R80, R23, R184 ;  /* 0x000000b817507220 */ /* 0x000fc40000410000 */
[----:B------:R-:W-:Y:S02]  /*0d10*/  FADD.FTZ R69, R69, R78 ;  /* 0x0000004e45457221 */ /* 0x000fe40000010000 */
[----:B------:R-:W-:Y:S02]  /*0d20*/  FFMA.FTZ R70, R83, R78, R70 ;  /* 0x0000004e53467223 */ /* 0x000fe40000010046 */
[----:B------:R-:W-:Y:S02]  /*0d30*/  FMUL.FTZ R87, R163, R76 ;  /* 0x0000004ca3577220 */ /* 0x000fe40000410000 */
        /* <DEDUP_REMOVED lines=51> */
[C---:B------:R-:W-:Y:S02]  /*1070*/  FMUL.FTZ R79, R163.reuse, R214 ;  /* 0x000000d6a34f7220 */ /* 0x040fe40000410000 */
        /* <DEDUP_REMOVED lines=20> */
[----:B------:R-:W-:Y:S01]  /*11c0*/  FFMA.FTZ R70, R177, R182, R70 ;  /* 0x000000b6b1467223 */ /* 0x000fe20000010046 */
[----:B------:R-:W-:Y:S01]  /*11d0*/  SHF.R.U32.HI R66, RZ, 0x5, R157 ;  /* 0x00000005ff427819 */ /* 0x000fe2000001169d */
[----:B------:R-:W-:-:S02]  /*11e0*/  FMUL.FTZ R183, R163, R220 ;  /* 0x000000dca3b77220 */ /* 0x000fc40000410000 */
[----:B------:R-:W-:Y:S02]  /*11f0*/  FMUL.FTZ R186, R6, R65 ;  /* 0x0000004106ba7220 */ /* 0x000fe40000410000 */
[----:B------:R-:W-:Y:S02]  /*1200*/  FADD.FTZ R69, R69, R184 ;  /* 0x000000b845457221 */ /* 0x000fe40000010000 */
[----:B------:R-:W-:Y:S01]  /*1210*/  FFMA.FTZ R70, R181, R184, R70 ;  /* 0x000000b8b5467223 */ /* 0x000fe20000010046 */
[----:B------:R-:W-:Y:S01]  /*1220*/  LOP3.LUT R98, R66, 0x7fffffc, RZ, 0xc0, !PT ;  /* 0x07fffffc42627812 */ /* 0x000fe200078ec0ff */
        /* <DEDUP_REMOVED lines=36> */
.L_x_933:
        /* <DEDUP_REMOVED lines=18> */
.L_x_934:
        /* <DEDUP_REMOVED lines=25> */
[----:B------:R-:W-:Y:S01]  /*1720*/  @P0 LOP3.LUT P1, RZ, R66, 0xff, RZ, 0xc0, !PT ;  /* 0x000000ff42ff0812 */ /* 0x000fe2000782c0ff */
[----:B------:R-:W-:Y:S02]  /*1730*/  FMUL.FTZ R70, R70, c[0x0][0x1e0] ;  /* 0x0000780046467a20 */ /* 0x000fe40000410000 */
[----:B------:R-:W-:-:S03]  /*1740*/  FMUL.FTZ R65, R65, c[0x0][0x1e0] ;  /* 0x0000780041417a20 */ /* 0x000fc60000410000 */
[----:B------:R-:W-:Y:S02]  /*1750*/  FSEL R64, R70, RZ, !P4 ;  /* 0x000000ff46407208 */ /* 0x000fe40006000000 */
[----:B------:R-:W-:-:S03]  /*1760*/  @P0 LOP3.LUT P4, RZ, R2, 0xff00, RZ, 0xc0, !PT ;  /* 0x0000ff0002ff0812 */ /* 0x000fc6000788c0ff */
[-CC-:B------:R-:W-:Y:S02]  /*1770*/  FFMA.FTZ R97, R97, R65.reuse, R64.reuse ;  /* 0x0000004161617223 */ /* 0x180fe40000010040 */
[-CC-:B------:R-:W-:Y:S02]  /*1780*/  FFMA.FTZ R99, R99, R65.reuse, R64.reuse ;  /* 0x0000004163637223 */ /* 0x180fe40000010040 */
[-CC-:B------:R-:W-:Y:S02]  /*1790*/  FFMA.FTZ R165, R165, R65.reuse, R64.reuse ;  /* 0x00000041a5a57223 */ /* 0x180fe40000010040 */
[----:B------:R-:W-:Y:S02]  /*17a0*/  FADD.FTZ R94, R94, -R97 ;  /* 0x800000615e5e7221 */ /* 0x000fe40000010000 */
[----:B------:R-:W-:Y:S02]  /*17b0*/  FADD.FTZ R96, R96, -R99 ;  /* 0x8000006360607221 */ /* 0x000fe40000010000 */
[----:B------:R-:W-:-:S02]  /*17c0*/  FFMA.FTZ R169, R169, R65, R64 ;  /* 0x00000041a9a97223 */ /* 0x000fc40000010040 */
[----:B------:R-:W-:Y:S02]  /*17d0*/  FADD.FTZ R66, R166, -R165 ;  /* 0x800000a5a6427221 */ /* 0x000fe40000010000 */
[C---:B------:R-:W-:Y:S02]  /*17e0*/  FMUL.FTZ R69, R163.reuse, R94 ;  /* 0x0000005ea3457220 */ /* 0x040fe40000410000 */
[----:B------:R-:W-:Y:S02]  /*17f0*/  FMUL.FTZ R166, R163, R96 ;  /* 0x00000060a3a67220 */ /* 0x000fe40000410000 */
[-CC-:B------:R-:W-:Y:S02]  /*1800*/  FFMA.FTZ R171, R171, R65.reuse, R64.reuse ;  /* 0x00000041abab7223 */ /* 0x180fe40000010040 */
[----:B------:R-:W-:Y:S02]  /*1810*/  FADD.FTZ R168, R168, -R169 ;  /* 0x800000a9a8a87221 */ /* 0x000fe40000010000 */
[----:B------:R-:W-:-:S02]  /*1820*/  FFMA.FTZ R175, R175, R65, R64 ;  /* 0x00000041afaf7223 */ /* 0x000fc40000010040 */
[----:B------:R-:W-:Y:S02]  /*1830*/  @P2 FADD.FTZ R69, R28, R69 ;  /* 0x000000451c452221 */ /* 0x000fe40000010000 */
[----:B------:R-:W-:Y:S01]  /*1840*/  FMUL.FTZ R165, R163, R66 ;  /* 0x00000042a3a57220 */ /* 0x000fe20000410000 */
[----:B------:R-:W-:Y:S01]  /*1850*/  MOV R66, R106 ;  /* 0x0000006a00427202 */ /* 0x000fe20000000f00 */
[----:B------:R-:W-:Y:S02]  /*1860*/  @P2 FADD.FTZ R166, R29, R166 ;  /* 0x000000a61da62221 */ /* 0x000fe40000010000 */
[----:B------:R-:W-:Y:S02]  /*1870*/  FADD.FTZ R172, R172, -R171 ;  /* 0x800000abacac7221 */ /* 0x000fe40000010000 */
[----:B------:R-:W-:Y:S02]  /*1880*/  FMUL.FTZ R168, R163, R168 ;  /* 0x000000a8a3a87220 */ /* 0x000fe40000410000 */
[----:B------:R-:W-:-:S02]  /*1890*/  FADD.FTZ R70, R174, -R175 ;  /* 0x800000afae467221 */ /* 0x000fc40000010000 */
        /* <DEDUP_REMOVED lines=18> */
[-CC-:B------:R-:W-:Y:S01]  /*19c0*/  FFMA.FTZ R83, R83, R65.reuse, R64.reuse ;  /* 0x0000004153537223 */ /* 0x180fe20000010040 */
[----:B------:R-:W-:Y:S01]  /*19d0*/  @P0 FSEL R96, R96, RZ, P1 ;  /* 0x000000ff60600208 */ /* 0x000fe20000800000 */
[----:B------:R-:W-:Y:S01]  /*19e0*/  FMUL.FTZ R99, R169, c[0x0][0x1e8] ;  /* 0x00007a00a9637a20 */ /* 0x000fe20000410000 */
[----:B------:R-:W-:Y:S01]  /*19f0*/  FSEL R172, R97, RZ, P5 ;  /* 0x000000ff61ac7208 */ /* 0x000fe20002800000 */
[----:B------:R-:W-:Y:S01]  /*1a00*/  FMUL.FTZ R108, R70, c[0x0][0x1e8] ;  /* 0x00007a00466c7a20 */ /* 0x000fe20000410000 */
[----:B------:R-:W-:Y:S01]  /*1a10*/  @P0 LOP3.LUT P1, RZ, R3, 0xff, RZ, 0xc0, !PT ;  /* 0x000000ff03ff0812 */ /* 0x000fe2000782c0ff */
[----:B------:R-:W-:Y:S01]  /*1a20*/  FADD.FTZ R78, R78, -R83 ;  /* 0x800000534e4e7221 */ /* 0x000fe20000010000 */
[----:B------:R-:W-:Y:S01]  /*1a30*/  LOP3.LUT P5, RZ, R109, 0xff00, RZ, 0xc0, !PT ;  /* 0x0000ff006dff7812 */ /* 0x000fe200078ac0ff */
[-CC-:B------:R-:W-:Y:S01]  /*1a40*/  FFMA.FTZ R87, R87, R65.reuse, R64.reuse ;  /* 0x0000004157577223 */ /* 0x180fe20000010040 */
[----:B------:R-:W-:Y:S01]  /*1a50*/  FSEL R71, R99, RZ, P6 ;  /* 0x000000ff63477208 */ /* 0x000fe20003000000 */
[----:B------:R-:W-:Y:S01]  /*1a60*/  FMUL.FTZ R83, R163, R78 ;  /* 0x0000004ea3537220 */ /* 0x000fe20000410000 */
[----:B------:R-:W-:Y:S01]  /*1a70*/  @P0 FSEL R99, R99, RZ, P1 ;  /* 0x000000ff63630208 */ /* 0x000fe20000800000 */
[----:B------:R-:W-:Y:S01]  /*1a80*/  FADD.FTZ R84, R84, -R87 ;  /* 0x8000005754547221 */ /* 0x000fe20000010000 */
[----:B------:R-:W-:Y:S01]  /*1a90*/  FSEL R174, R108, RZ, P5 ;  /* 0x000000ff6cae7208 */ /* 0x000fe20002800000 */
[-CC-:B------:R-:W-:Y:S01]  /*1aa0*/  FFMA.FTZ R85, R85, R65.reuse, R64.reuse ;  /* 0x0000004155557223 */ /* 0x180fe20000010040 */
[----:B------:R-:W-:Y:S01]  /*1ab0*/  LOP3.LUT P1, RZ, R66, 0xff, RZ, 0xc0, !PT ;  /* 0x000000ff42ff7812 */ /* 0x000fe2000782c0ff */
[-CC-:B------:R-:W-:Y:S01]  /*1ac0*/  FFMA.FTZ R91, R91, R65.reuse, R64.reuse ;  /* 0x000000415b5b7223 */ /* 0x180fe20000010040 */
[----:B------:R-:W-:Y:S01]  /*1ad0*/  @P0 LOP3.LUT P5, RZ, R3, 0xff00, RZ, 0xc0, !PT ;  /* 0x0000ff0003ff0812 */ /* 0x000fe200078ac0ff */
[----:B------:R-:W-:Y:S01]  /*1ae0*/  @P2 FADD.FTZ R83, R34, R83 ;  /* 0x0000005322532221 */ /* 0x000fe20000010000 */
[----:B------:R-:W-:Y:S01]  /*1af0*/  @P0 FSEL R94, R94, RZ, P4 ;  /* 0x000000ff5e5e0208 */ /* 0x000fe20002000000 */
[----:B------:R-:W-:Y:S01]  /*1b00*/  FMUL.FTZ R87, R163, R84 ;  /* 0x00000054a3577220 */ /* 0x000fe20000410000 */
[----:B------:R-:W-:Y:S01]  /*1b10*/  @P0 MOV R66, R100 ;  /* 0x0000006400420202 */ /* 0x000fe20000000f00 */
[----:B------:R-:W-:Y:S01]  /*1b20*/  FADD.FTZ R80, R80, -R85 ;  /* 0x8000005550507221 */ /* 0x000fe20000010000 */
[----:B------:R-:W-:Y:S01]  /*1b30*/  @P0 LOP3.LUT P4, RZ, R2, 0xff000000, RZ, 0xc0, !PT ;  /* 0xff00000002ff0812 */ /* 0x000fe2000788c0ff */
[----:B------:R-:W-:Y:S01]  /*1b40*/  FADD.FTZ R90, R90, -R91 ;  /* 0x8000005b5a5a7221 */ /* 0x000fe20000010000 */
[----:B------:R-:W-:Y:S01]  /*1b50*/  @P0 FSEL R108, R108, RZ, P5 ;  /* 0x000000ff6c6c0208 */ /* 0x000fe20002800000 */
[-CC-:B------:R-:W-:Y:S01]  /*1b60*/  FFMA.FTZ R167, R167, R65.reuse, R64.reuse ;  /* 0x00000041a7a77223 */ /* 0x180fe20000010040 */
[----:B------:R-:W-:Y:S01]  /*1b70*/  @P0 LOP3.LUT P5, RZ, R66, 0xff, RZ, 0xc0, !PT ;  /* 0x000000ff42ff0812 */ /* 0x000fe200078ac0ff */
[-CC-:B------:R-:W-:Y:S01]  /*1b80*/  FFMA.FTZ R93, R93, R65.reuse, R64.reuse ;  /* 0x000000415d5d7223 */ /* 0x180fe20000010040 */
[----:B------:R-:W-:Y:S01]  /*1b90*/  @P0 FSEL R97, R97, RZ, P4 ;  /* 0x000000ff61610208 */ /* 0x000fe20002000000 */
[----:B------:R-:W-:Y:S01]  /*1ba0*/  FMUL.FTZ R66, R83, c[0x0][0x1e8] ;  /* 0x00007a0053427a20 */ /* 0x000fe20000410000 */
[C---:B------:R-:W-:Y:S01]  /*1bb0*/  LOP3.LUT P4, RZ, R109.reuse, 0xff0000, RZ, 0xc0, !PT ;  /* 0x00ff00006dff7812 */ /* 0x040fe2000788c0ff */
[----:B------:R-:W-:Y:S01]  /*1bc0*/  @P2 FADD.FTZ R87, R36, R87 ;  /* 0x0000005724572221 */ /* 0x000fe20000010000 */
[----:B------:R-:W-:Y:S01]  /*1bd0*/  LOP3.LUT P6, RZ, R109, 0xff000000, RZ, 0xc0, !PT ;  /* 0xff0000006dff7812 */ /* 0x000fe200078cc0ff */
[C---:B------:R-:W-:Y:S01]  /*1be0*/  FMUL.FTZ R192, R163.reuse, R80 ;  /* 0x00000050a3c07220 */ /* 0x040fe20000410000 */
[----:B------:R-:W-:Y:S01]  /*1bf0*/  FSEL R84, R66, RZ, P4 ;  /* 0x000000ff42547208 */ /* 0x000fe20002000000 */
[----:B------:R-:W-:Y:S01]  /*1c00*/  FMUL.FTZ R187, R163, R90 ;  /* 0x0000005aa3bb7220 */ /* 0x000fe20000410000 */
[----:B------:R-:W-:Y:S01]  /*1c10*/  @P0 LOP3.LUT P4, RZ, R3, 0xff0000, RZ, 0xc0, !PT ;  /* 0x00ff000003ff0812 */ /* 0x000fe2000788c0ff */
[----:B------:R-:W-:Y:S01]  /*1c20*/  FADD.FTZ R88, R88, -R167 ;  /* 0x800000a758587221 */ /* 0x000fe20000010000 */
[----:B------:R-:W-:Y:S01]  /*1c30*/  F2FP.BF16.PACK_AB R72, R67, R72 ;  /* 0x000000484348723e */ /* 0x000fe200000010ff */
[----:B------:R-:W-:Y:S01]  /*1c40*/  FADD.FTZ R86, R86, -R93 ;  /* 0x8000005d56567221 */ /* 0x000fe20000010000 */
[----:B------:R-:W-:Y:S01]  /*1c50*/  @P0 FSEL R167, R66, RZ, P4 ;  /* 0x000000ff42a70208 */ /* 0x000fe20002000000 */
[----:B------:R-:W-:Y:S01]  /*1c60*/  FFMA.FTZ R95, R95, R65, R64 ;  /* 0x000000415f5f7223 */ /* 0x000fe20000010040 */
[----:B------:R-:W-:Y:S01]  /*1c70*/  @P0 LOP3.LUT P4, RZ, R3, 0xff000000, RZ, 0xc0, !PT ;  /* 0xff00000003ff0812 */ /* 0x000fe2000788c0ff */
[----:B------:R-:W-:Y:S01]  /*1c80*/  FMUL.FTZ R91, R87, c[0x0][0x1e8] ;  /* 0x00007a00575b7a20 */ /* 0x000fe20000410000 */
[----:B------:R-:W-:Y:S01]  /*1c90*/  @P0 F2FP.BF16.PACK_AB R98, RZ, R98 ;  /* 0x00000062ff62023e */ /* 0x000fe200000010ff */
[----:B------:R-:W-:Y:S01]  /*1ca0*/  @P2 FADD.FTZ R192, R35, R192 ;  /* 0x000000c023c02221 */ /* 0x000fe20000010000 */
[----:B------:R-:W-:Y:S01]  /*1cb0*/  @P0 F2FP.BF16.PACK_AB R96, RZ, R96 ;  /* 0x00000060ff60023e */ /* 0x000fe200000010ff */
[----:B------:R-:W-:Y:S01]  /*1cc0*/  @P2 FADD.FTZ R187, R38, R187 ;  /* 0x000000bb26bb2221 */ /* 0x000fe20000010000 */
[----:B------:R-:W-:Y:S01]  /*1cd0*/  @P0 F2FP.BF16.PACK_AB R99, RZ, R99 ;  /* 0x00000063ff63023e */ /* 0x000fe200000010ff */
[C---:B------:R-:W-:Y:S01]  /*1ce0*/  FMUL.FTZ R189, R163.reuse, R88 ;  /* 0x00000058a3bd7220 */ /* 0x040fe20000410000 */
[----:B------:R-:W-:Y:S01]  /*1cf0*/  @P0 F2FP.BF16.PACK_AB R167, RZ, R167 ;  /* 0x000000a7ffa7023e */ /* 0x000fe200000010ff */
[----:B------:R-:W-:Y:S01]  /*1d00*/  FMUL.FTZ R194, R163, R86 ;  /* 0x00000056a3c27220 */ /* 0x000fe20000410000 */
[----:B------:R-:W-:Y:S01]  /*1d10*/  F2FP.BF16.PACK_AB R73, R172, R73 ;  /* 0x00000049ac49723e */ /* 0x000fe200000010ff */
[----:B------:R-:W-:Y:S01]  /*1d20*/  FADD.FTZ R92, R92, -R95 ;  /* 0x8000005f5c5c7221 */ /* 0x000fe20000010000 */
[----:B------:R-:W-:Y:S01]  /*1d30*/  FSEL R95, R91, RZ, P1 ;  /* 0x000000ff5b5f7208 */ /* 0x000fe20000800000 */
[----:B------:R-:W-:Y:S01]  /*1d40*/  FMUL.FTZ R171, R192, c[0x0][0x1e8] ;  /* 0x00007a00c0ab7a20 */ /* 0x000fe20000410000 */
[----:B------:R-:W-:Y:S01]  /*1d50*/  LOP3.LUT P1, RZ, R106, 0xff0000, RZ, 0xc0, !PT ;  /* 0x00ff00006aff7812 */ /* 0x000fe2000782c0ff */
[----:B------:R-:W-:Y:S01]  /*1d60*/  FMUL.FTZ R90, R187, c[0x0][0x1e8] ;  /* 0x00007a00bb5a7a20 */ /* 0x000fe20000410000 */
[----:B------:R-:W-:Y:S01]  /*1d70*/  @P0 FSEL R91, R91, RZ, P5 ;  /* 0x000000ff5b5b0208 */ /* 0x000fe20002800000 */
[----:B------:R-:W-:Y:S01]  /*1d80*/  @P2 FADD.FTZ R189, R40, R189 ;  /* 0x000000bd28bd2221 */ /* 0x000fe20000010000 */
[----:B------:R-:W-:Y:S01]  /*1d90*/  FSEL R85, R171, RZ, P6 ;  /* 0x000000ffab557208 */ /* 0x000fe20003000000 */
[----:B------:R-:W-:Y:S01]  /*1da0*/  @P2 FADD.FTZ R194, R37, R194 ;  /* 0x000000c225c22221 */ /* 0x000fe20000010000 */
[----:B------:R-:W-:Y:S01]  /*1db0*/  FSEL R190, R90, RZ, P1 ;  /* 0x000000ff5abe7208 */ /* 0x000fe20000800000 */
[-CC-:B------:R-:W-:Y:S01]  /*1dc0*/  FFMA.FTZ R75, R75, R65.reuse, R64.reuse ;  /* 0x000000414b4b7223 */ /* 0x180fe20000010040 */
[----:B------:R-:W-:Y:S01]  /*1dd0*/  @P0 FSEL R171, R171, RZ, P4 ;  /* 0x000000ffabab0208 */ /* 0x000fe20002000000 */
[----:B------:R-:W-:Y:S01]  /*1de0*/  FMUL.FTZ R93, R189, c[0x0][0x1e8] ;  /* 0x00007a00bd5d7a20 */ /* 0x000fe20000410000 */
[----:B------:R-:W-:Y:S01]  /*1df0*/  LOP3.LUT P1, RZ, R107, 0xff, RZ, 0xc0, !PT ;  /* 0x000000ff6bff7812 */ /* 0x000fe2000782c0ff */
[----:B------:R-:W-:Y:S01]  /*1e00*/  FMUL.FTZ R66, R194, c[0x0][0x1e8] ;  /* 0x00007a00c2427a20 */ /* 0x000fe20000410000 */
[----:B------:R-:W-:Y:S01]  /*1e10*/  LOP3.LUT P6, RZ, R106, 0xff00, RZ, 0xc0, !PT ;  /* 0x0000ff006aff7812 */ /* 0x000fe200078cc0ff */
[----:B------:R-:W-:Y:S01]  /*1e20*/  FADD.FTZ R74, R74, -R75 ;  /* 0x8000004b4a4a7221 */ /* 0x000fe20000010000 */
[----:B------:R-:W-:Y:S01]  /*1e30*/  @P0 LOP3.LUT P4, RZ, R100, 0xff00, RZ, 0xc0, !PT ;  /* 0x0000ff0064ff0812 */ /* 0x000fe2000788c0ff */
[-CC-:B------:R-:W-:Y:S01]  /*1e40*/  FFMA.FTZ R81, R81, R65.reuse, R64.reuse ;  /* 0x0000004151517223 */ /* 0x180fe20000010040 */
[----:B------:R-:W-:Y:S01]  /*1e50*/  FSEL R175, R93, RZ, P1 ;  /* 0x000000ff5daf7208 */ /* 0x000fe20000800000 */
[----:B------:R-:W-:Y:S01]  /*1e60*/  FMUL.FTZ R196, R163, R92 ;  /* 0x0000005ca3c47220 */ /* 0x000fe20000410000 */
[C---:B------:R-:W-:Y:S01]  /*1e70*/  FSEL R188, R66.reuse, RZ, P6 ;  /* 0x000000ff42bc7208 */ /* 0x040fe20003000000 */
[-CC-:B------:R-:W-:Y:S01]  /*1e80*/  FFMA.FTZ R89, R89, R65.reuse, R64.reuse ;  /* 0x0000004159597223 */ /* 0x180fe20000010040 */
[----:B------:R-:W-:Y:S01]  /*1e90*/  @P0 FSEL R92, R66, RZ, P4 ;  /* 0x000000ff425c0208 */ /* 0x000fe20002000000 */
[----:B------:R-:W-:Y:S01]  /*1ea0*/  FMUL.FTZ R74, R163, R74 ;  /* 0x0000004aa34a7220 */ /* 0x000fe20000410000 */
[----:B------:R-:W-:Y:S01]  /*1eb0*/  @P0 LOP3.LUT P1, RZ, R101, 0xff, RZ, 0xc0, !PT ;  /* 0x000000ff65ff0812 */ /* 0x000fe2000782c0ff */
[----:B------:R-:W-:Y:S01]  /*1ec0*/  FADD.FTZ R82, R82, -R81 ;  /* 0x8000005152527221 */ /* 0x000fe20000010000 */
[----:B------:R-:W-:Y:S01]  /*1ed0*/  MOV R66, R104 ;  /* 0x0000006800427202 */ /* 0x000fe20000000f00 */
[-CC-:B------:R-:W-:Y:S01]  /*1ee0*/  FFMA.FTZ R173, R173, R65.reuse, R64.reuse ;  /* 0x00000041adad7223 */ /* 0x180fe20000010040 */
[----:B------:R-:W-:Y:S01]  /*1ef0*/  @P0 LOP3.LUT P5, RZ, R100, 0xff0000, RZ, 0xc0, !PT ;  /* 0x00ff000064ff0812 */ /* 0x000fe200078ac0ff */
[-CC-:B------:R-:W-:Y:S01]  /*1f00*/  FFMA.FTZ R181, R181, R65.reuse, R64.reuse ;  /* 0x00000041b5b57223 */ /* 0x180fe20000010040 */
[----:B------:R-:W-:Y:S01]  /*1f10*/  @P0 FSEL R93, R93, RZ, P1 ;  /* 0x000000ff5d5d0208 */ /* 0x000fe20000800000 */
[----:B------:R-:W-:Y:S01]  /*1f20*/  FADD.FTZ R164, R164, -R89 ;  /* 0x80000059a4a47221 */ /* 0x000fe20000010000 */
[----:B------:R-:W-:Y:S01]  /*1f30*/  LOP3.LUT P1, RZ, R66, 0xff, RZ, 0xc0, !PT ;  /* 0x000000ff42ff7812 */ /* 0x000fe2000782c0ff */
[-C--:B------:R-:W-:Y:S01]  /*1f40*/  FFMA.FTZ R179, R179, R65.reuse, R64 ;  /* 0x00000041b3b37223 */ /* 0x080fe20000010040 */
[----:B------:R-:W-:Y:S01]  /*1f50*/  @P0 FSEL R90, R90, RZ, P5 ;  /* 0x000000ff5a5a0208 */ /* 0x000fe20002800000 */
[----:B------:R-:W-:Y:S01]  /*1f60*/  @P2 FADD.FTZ R196, R39, R196 ;  /* 0x000000c427c42221 */ /* 0x000fe20000010000 */
[----:B------:R-:W-:Y:S01]  /*1f70*/  LOP3.LUT P6, RZ, R106, 0xff000000, RZ, 0xc0, !PT ;  /* 0xff0000006aff7812 */ /* 0x000fe200078cc0ff */
[----:B------:R-:W-:Y:S01]  /*1f80*/  @P2 FADD.FTZ R74, R41, R74 ;  /* 0x0000004a294a2221 */ /* 0x000fe20000010000 */
[----:B------:R-:W-:Y:S01]  /*1f90*/  LOP3.LUT P5, RZ, R107, 0xff00, RZ, 0xc0, !PT ;  /* 0x0000ff006bff7812 */ /* 0x000fe200078ac0ff */
[----:B------:R-:W-:Y:S01]  /*1fa0*/  FADD.FTZ R178, R178, -R173 ;  /* 0x800000adb2b27221 */ /* 0x000fe20000010000 */
[----:B------:R-:W-:Y:S01]  /*1fb0*/  @P0 LOP3.LUT P4, RZ, R100, 0xff000000, RZ, 0xc0, !PT ;  /* 0xff00000064ff0812 */ /* 0x000fe2000788c0ff */
[----:B------:R-:W-:Y:S01]  /*1fc0*/  FMUL.FTZ R75, R163, R82 ;  /* 0x00000052a34b7220 */ /* 0x000fe20000410000 */
[----:B------:R-:W-:Y:S01]  /*1fd0*/  @P0 F2FP.BF16.PACK_AB R94, RZ, R94 ;  /* 0x0000005eff5e023e */ /* 0x000fe200000010ff */
[--C-:B------:R-:W-:Y:S01]  /*1fe0*/  FFMA.FTZ R177, R177, R65, R64.reuse ;  /* 0x00000041b1b17223 */ /* 0x100fe20000010040 */
[----:B------:R-:W-:Y:S01]  /*1ff0*/  @P0 F2FP.BF16.PACK_AB R97, RZ, R97 ;  /* 0x00000061ff61023e */ /* 0x000fe200000010ff */
[----:B------:R-:W-:Y:S01]  /*2000*/  FADD.FTZ R66, R184, -R181 ;  /* 0x800000b5b8427221 */ /* 0x000fe20000010000 */
[----:B------:R-:W-:Y:S01]  /*2010*/  @P0 F2FP.BF16.PACK_AB R108, RZ, R108 ;  /* 0x0000006cff6c023e */ /* 0x000fe200000010ff */
[----:B------:R-:W-:Y:S01]  /*2020*/  FADD.FTZ R180, R180, -R179 ;  /* 0x800000b3b4b47221 */ /* 0x000fe20000010000 */
[----:B------:R-:W-:Y:S01]  /*2030*/  @P0 F2FP.BF16.PACK_AB R171, RZ, R171 ;  /* 0x000000abffab023e */ /* 0x000fe200000010ff */
[-C--:B------:R-:W-:Y:S01]  /*2040*/  FFMA.FTZ R183, R183, R65.reuse, R64 ;  /* 0x00000041b7b77223 */ /* 0x080fe20000010040 */
[----:B------:R-:W-:Y:S01]  /*2050*/  @P0 PRMT R60, R98, 0x7610, R60 ;  /* 0x00007610623c0816 */ /* 0x000fe2000000003c */
[----:B------:R-:W-:Y:S01]  /*2060*/  FMUL.FTZ R184, R163, R164 ;  /* 0x000000a4a3b87220 */ /* 0x000fe20000410000 */
[----:B------:R-:W-:Y:S01]  /*2070*/  @P0 PRMT R61, R96, 0x7610, R61 ;  /* 0x00007610603d0816 */ /* 0x000fe2000000003d */
[----:B------:R-:W-:Y:S01]  /*2080*/  FMUL.FTZ R88, R196, c[0x0][0x1e8] ;  /* 0x00007a00c4587a20 */ /* 0x000fe20000410000 */
[----:B------:R-:W-:Y:S01]  /*2090*/  @P0 PRMT R62, R99, 0x7610, R62 ;  /* 0x00007610633e0816 */ /* 0x000fe2000000003e */
[----:B------:R-:W-:Y:S01]  /*20a0*/  FMUL.FTZ R179, R74, c[0x0][0x1e8] ;  /* 0x00007a004ab37a20 */ /* 0x000fe20000410000 */
[----:B------:R-:W-:Y:S01]  /*20b0*/  @P0 PRMT R63, R167, 0x7610, R63 ;  /* 0x00007610a73f0816 */ /* 0x000fe2000000003f */
[----:B------:R-:W-:Y:S01]  /*20c0*/  @P2 FADD.FTZ R75, R42, R75 ;  /* 0x0000004b2a4b2221 */ /* 0x000fe20000010000 */
[----:B------:R-:W-:Y:S01]  /*20d0*/  FSEL R109, R88, RZ, P6 ;  /* 0x000000ff586d7208 */ /* 0x000fe20003000000 */
[----:B------:R-:W-:Y:S01]  /*20e0*/  FMUL.FTZ R81, R163, R178 ;  /* 0x000000b2a3517220 */ /* 0x000fe20000410000 */
[----:B------:R-:W-:Y:S01]  /*20f0*/  FSEL R200, R179, RZ, P5 ;  /* 0x000000ffb3c87208 */ /* 0x000fe20002800000 */
[----:B------:R-:W-:Y:S01]  /*2100*/  FADD.FTZ R182, R182, -R177 ;  /* 0x800000b1b6b67221 */ /* 0x000fe20000010000 */
[----:B------:R-:W-:Y:S01]  /*2110*/  LOP3.LUT P6, RZ, R107, 0xff0000, RZ, 0xc0, !PT ;  /* 0x00ff00006bff7812 */ /* 0x000fe200078cc0ff */
[----:B------:R-:W-:Y:S01]  /*2120*/  @P2 FADD.FTZ R184, R43, R184 ;  /* 0x000000b82bb82221 */ /* 0x000fe20000010000 */
[----:B------:R-:W-:Y:S01]  /*2130*/  @P0 LOP3.LUT P5, RZ, R101, 0xff00, RZ, 0xc0, !PT ;  /* 0x0000ff0065ff0812 */ /* 0x000fe200078ac0ff */
[----:B------:R-:W-:Y:S01]  /*2140*/  FADD.FTZ R186, R186, -R183 ;  /* 0x800000b7baba7221 */ /* 0x000fe20000010000 */
[----:B------:R-:W-:Y:S01]  /*2150*/  @P0 FSEL R88, R88, RZ, P4 ;  /* 0x000000ff58580208 */ /* 0x000fe20002000000 */
[-CC-:B------:R-:W-:Y:S01]  /*2160*/  FFMA.FTZ R77, R77, R65.reuse, R64.reuse ;  /* 0x000000414d4d7223 */ /* 0x180fe20000010040 */
[----:B------:R-:W-:Y:S01]  /*2170*/  LOP3.LUT P4, RZ, R107, 0xff000000, RZ, 0xc0, !PT ;  /* 0xff0000006bff7812 */ /* 0x000fe2000788c0ff */
[-CC-:B------:R-:W-:Y:S01]  /*2180*/  FFMA.FTZ R79, R79, R65.reuse, R64.reuse ;  /* 0x000000414f4f7223 */ /* 0x180fe20000010040 */
[----:B------:R-:W-:Y:S01]  /*2190*/  @P0 FSEL R179, R179, RZ, P5 ;  /* 0x000000ffb3b30208 */ /* 0x000fe20002800000 */
[----:B------:R-:W-:Y:S01]  /*21a0*/  FFMA.FTZ R76, R76, R65, R64 ;  /* 0x000000414c4c7223 */ /* 0x000fe20000010040 */
[----:B------:R-:W-:Y:S01]  /*21b0*/  @P0 LOP3.LUT P5, RZ, R101, 0xff0000, RZ, 0xc0, !PT ;  /* 0x00ff000065ff0812 */ /* 0x000fe200078ac0ff */
        /* <DEDUP_REMOVED lines=9> */
[----:B------:R-:W-:Y:S01]  /*2250*/  @P0 LOP3.LUT P6, RZ, R101, 0xff000000, RZ, 0xc0, !PT ;  /* 0xff00000065ff0812 */ /* 0x000fe200078cc0ff */
[----:B------:R-:W-:Y:S01]  /*2260*/  FADD.FTZ R170, R170, -R77 ;  /* 0x8000004daaaa7221 */ /* 0x000fe20000010000 */
[----:B------:R-:W-:Y:S01]  /*2270*/  @P0 FSEL R173, R173, RZ, P5 ;  /* 0x000000ffadad0208 */ /* 0x000fe20002800000 */
[----:B------:R-:W-:Y:S01]  /*2280*/  FADD.FTZ R64, R176, -R79 ;  /* 0x8000004fb0407221 */ /* 0x000fe20000010000 */
[----:B------:R-:W-:Y:S01]  /*2290*/  FSEL R202, R177, RZ, P4 ;  /* 0x000000ffb1ca7208 */ /* 0x000fe20002000000 */
[----:B------:R-:W-:Y:S01]  /*22a0*/  FADD.FTZ R76, R185, -R76 ;  /* 0x8000004cb94c7221 */ /* 0x000fe20000010000 */
[----:B------:R-:W-:Y:S01]  /*22b0*/  LOP3.LUT P4, RZ, R104, 0xff0000, RZ, 0xc0, !PT ;  /* 0x00ff000068ff7812 */ /* 0x000fe2000788c0ff */
[----:B------:R-:W-:Y:S01]  /*22c0*/  @P2 FADD.FTZ R183, R46, R183 ;  /* 0x000000b72eb72221 */ /* 0x000fe20000010000 */
[----:B------:R-:W-:Y:S01]  /*22d0*/  @P0 FSEL R177, R177, RZ, P6 ;  /* 0x000000ffb1b10208 */ /* 0x000fe20003000000 */
[----:B------:R-:W-:Y:S01]  /*22e0*/  FMUL.FTZ R82, R163, R66 ;  /* 0x00000042a3527220 */ /* 0x000fe20000410000 */
[C---:B------:R-:W-:Y:S01]  /*22f0*/  LOP3.LUT P5, RZ, R104.reuse, 0xff00, RZ, 0xc0, !PT ;  /* 0x0000ff0068ff7812 */ /* 0x040fe200078ac0ff */
[----:B------:R-:W-:Y:S01]  /*2300*/  FMUL.FTZ R164, R81, c[0x0][0x1e8] ;  /* 0x00007a0051a47a20 */ /* 0x000fe20000410000 */
[----:B------:R-:W-:Y:S01]  /*2310*/  LOP3.LUT P6, RZ, R104, 0xff000000, RZ, 0xc0, !PT ;  /* 0xff00000068ff7812 */ /* 0x000fe200078cc0ff */
[----:B------:R-:W-:Y:S01]  /*2320*/  FMUL.FTZ R193, R163, R186 ;  /* 0x000000baa3c17220 */ /* 0x000fe20000410000 */
[----:B------:R-:W-:Y:S01]  /*2330*/  @P0 PRMT R63, R63, 0x5410, R171 ;  /* 0x000054103f3f0816 */ /* 0x000fe200000000ab */
[----:B------:R-:W-:Y:S01]  /*2340*/  @P2 FADD.FTZ R191, R48, R191 ;  /* 0x000000bf30bf2221 */ /* 0x000fe20000010000 */
[----:B------:R-:W-:Y:S01]  /*2350*/  FSEL R178, R164, RZ, P1 ;  /* 0x000000ffa4b27208 */ /* 0x000fe20000800000 */
[----:B------:R-:W-:Y:S01]  /*2360*/  FMUL.FTZ R176, R163, R170 ;  /* 0x000000aaa3b07220 */ /* 0x000fe20000410000 */
[----:B------:R-:W-:Y:S01]  /*2370*/  LOP3.LUT P1, RZ, R105, 0xff, RZ, 0xc0, !PT ;  /* 0x000000ff69ff7812 */ /* 0x000fe2000782c0ff */
[C---:B------:R-:W-:Y:S01]  /*2380*/  FMUL.FTZ R186, R163.reuse, R64 ;  /* 0x00000040a3ba7220 */ /* 0x040fe20000410000 */
[----:B------:R-:W-:Y:S01]  /*2390*/  HFMA2.MMA R170, -RZ, RZ, 0, 9.5367431640625e-07 ;  /* 0x00000010ffaa7435 */ /* 0x000fe200000001ff */
[----:B------:R-:W-:Y:S01]  /*23a0*/  FMUL.FTZ R198, R163, R76 ;  /* 0x0000004ca3c67220 */ /* 0x000fe20000410000 */
[----:B------:R-:W-:Y:S01]  /*23b0*/  @P0 F2FP.BF16.PACK_AB R91, RZ, R91 ;  /* 0x0000005bff5b023e */ /* 0x000fe200000010ff */
[----:B------:R-:W-:Y:S01]  /*23c0*/  FMUL.FTZ R107, R183, c[0x0][0x1e8] ;  /* 0x00007a00b76b7a20 */ /* 0x000fe20000410000 */
[----:B------:R-:W-:Y:S01]  /*23d0*/  @P0 F2FP.BF16.PACK_AB R90, RZ, R90 ;  /* 0x0000005aff5a023e */ /* 0x000fe200000010ff */
[----:B------:R-:W-:Y:S01]  /*23e0*/  @P2 FADD.FTZ R82, R49, R82 ;  /* 0x0000005231522221 */ /* 0x000fe20000010000 */
[----:B------:R-:W-:Y:S01]  /*23f0*/  @P0 F2FP.BF16.PACK_AB R93, RZ, R93 ;  /* 0x0000005dff5d023e */ /* 0x000fe200000010ff */
[----:B------:R-:W-:Y:S01]  /*2400*/  FMUL.FTZ R89, R191, c[0x0][0x1e8] ;  /* 0x00007a00bf597a20 */ /* 0x000fe20000410000 */
[----:B------:R-:W-:Y:S01]  /*2410*/  FSEL R180, R107, RZ, P4 ;  /* 0x000000ff6bb47208 */ /* 0x000fe20002000000 */
[----:B------:R-:W-:Y:S01]  /*2420*/  @P2 FADD.FTZ R193, R50, R193 ;  /* 0x000000c132c12221 */ /* 0x000fe20000010000 */
[----:B------:R-:W-:Y:S01]  /*2430*/  LOP3.LUT P4, RZ, R105, 0xff00, RZ, 0xc0, !PT ;  /* 0x0000ff0069ff7812 */ /* 0x000fe2000788c0ff */
[----:B------:R-:W-:Y:S01]  /*2440*/  @P2 FADD.FTZ R176, R45, R176 ;  /* 0x000000b02db02221 */ /* 0x000fe20000010000 */
[----:B------:R-:W-:Y:S01]  /*2450*/  FSEL R182, R89, RZ, P1 ;  /* 0x000000ff59b67208 */ /* 0x000fe20000800000 */
[----:B------:R-:W-:Y:S01]  /*2460*/  @P2 FADD.FTZ R186, R47, R186 ;  /* 0x000000ba2fba2221 */ /* 0x000fe20000010000 */
[----:B------:R-:W-:Y:S01]  /*2470*/  LOP3.LUT P1, RZ, R105, 0xff0000, RZ, 0xc0, !PT ;  /* 0x00ff000069ff7812 */ /* 0x000fe2000782c0ff */
[----:B------:R-:W-:Y:S01]  /*2480*/  @P2 FADD.FTZ R198, R51, R198 ;  /* 0x000000c633c62221 */ /* 0x000fe20000010000 */
[----:B------:R-:W-:Y:S01]  /*2490*/  ISETP.NE.U32.AND P2, PT, RZ, c[0x0][0x258], PT ;  /* 0x00009600ff007a0c */ /* 0x000fe20003f45070 */
[----:B------:R-:W-:Y:S01]  /*24a0*/  FMUL.FTZ R104, R82, c[0x0][0x1e8] ;  /* 0x00007a0052687a20 */ /* 0x000fe20000410000 */
[----:B------:R-:W-:Y:S01]  /*24b0*/  @P0 F2FP.BF16.PACK_AB R173, RZ, R173 ;  /* 0x000000adffad023e */ /* 0x000fe200000010ff */
[----:B------:R-:W-:Y:S01]  /*24c0*/  FMUL.FTZ R106, R193, c[0x0][0x1e8] ;  /* 0x00007a00c16a7a20 */ /* 0x000fe20000410000 */
[----:B------:R-:W-:Y:S01]  /*24d0*/  ISETP.NE.AND.EX P2, PT, RZ, c[0x0][0x25c], PT, P2 ;  /* 0x00009700ff007a0c */ /* 0x000fe20003f45320 */
[----:B------:R-:W-:Y:S01]  /*24e0*/  @P0 IMAD.MOV.U32 R163, RZ, RZ, R102 ;  /* 0x000000ffffa30224 */ /* 0x000fe200078e0066 */
[----:B------:R-:W-:-:S02]  /*24f0*/  FSEL R181, R104, RZ, P4 ;  /* 0x000000ff68b57208 */ /* 0x000fc40002000000 */
[----:B------:R-:W-:Y:S02]  /*2500*/  LOP3.LUT P4, RZ, R105, 0xff000000, RZ, 0xc0, !PT ;  /* 0xff00000069ff7812 */ /* 0x000fe4000788c0ff */
[----:B------:R-:W-:Y:S02]  /*2510*/  FSEL R105, R106, RZ, P1 ;  /* 0x000000ff6a697208 */ /* 0x000fe40000800000 */
[----:B------:R-:W-:Y:S02]  /*2520*/  ISETP.NE.U32.AND P1, PT, RZ, c[0x0][0x258], PT ;  /* 0x00009600ff007a0c */ /* 0x000fe40003f25070 */
[----:B------:R-:W-:Y:S02]  /*2530*/  @P0 F2FP.BF16.PACK_AB R92, RZ, R92 ;  /* 0x0000005cff5c023e */ /* 0x000fe400000010ff */
[----:B------:R-:W-:Y:S02]  /*2540*/  ISETP.NE.AND.EX P1, PT, RZ, c[0x0][0x25c], PT, P1 ;  /* 0x00009700ff007a0c */ /* 0x000fe40003f25310 */
[----:B------:R-:W-:-:S02]  /*2550*/  @P2 MOV R86, 0x20 ;  /* 0x0000002000562802 */ /* 0x000fc40000000f00 */
[-C--:B------:R-:W-:Y:S02]  /*2560*/  SEL R76, R69, R52.reuse, P1 ;  /* 0x00000034454c7207 */ /* 0x080fe40000800000 */
[----:B------:R-:W-:Y:S01]  /*2570*/  SEL R64, R87, R52, P1 ;  /* 0x0000003457407207 */ /* 0x000fe20000800000 */
[----:B------:R-:W-:Y:S01]  /*2580*/  @P2 IMAD.WIDE.U32 R86, R159, R86, c[0x0][0x258] ;  /* 0x000096009f562625 */ /* 0x000fe200078e0056 */
[----:B------:R-:W-:Y:S02]  /*2590*/  SEL R52, R81, R52, P1 ;  /* 0x0000003451347207 */ /* 0x000fe40000800000 */
[-C--:B------:R-:W-:Y:S02]  /*25a0*/  SEL R81, R70, R57.reuse, P1 ;  /* 0x0000003946517207 */ /* 0x080fe40000800000 */
[-C--:B------:R-:W-:Y:S02]  /*25b0*/  SEL R69, R74, R57.reuse, P1 ;  /* 0x000000394a457207 */ /* 0x080fe40000800000 */
[----:B------:R-:W-:-:S02]  /*25c0*/  SEL R57, R82, R57, P1 ;  /* 0x0000003952397207 */ /* 0x000fc40000800000 */
[-C--:B------:R-:W-:Y:S02]  /*25d0*/  SEL R82, R83, R58.reuse, P1 ;  /* 0x0000003a53527207 */ /* 0x080fe40000800000 */
[----:B------:R-:W-:Y:S02]  /*25e0*/  SEL R70, R75, R58, P1 ;  /* 0x0000003a4b467207 */ /* 0x000fe40000800000 */
[----:B------:R-:W-:Y:S02]  /*25f0*/  F2FP.BF16.PACK_AB R74, R174, R71 ;  /* 0x00000047ae4a723e */ /* 0x000fe400000010ff */
[-C--:B------:R-:W-:Y:S02]  /*2600*/  SEL R78, R165, R54.reuse, P1 ;  /* 0x00000036a54e7207 */ /* 0x080fe40000800000 */
[----:B------:R-:W-:Y:S02]  /*2610*/  SEL R66, R187, R54, P1 ;  /* 0x00000036bb427207 */ /* 0x000fe40000800000 */
[----:B------:R-:W-:-:S02]  /*2620*/  SEL R80, R169, R56, P1 ;  /* 0x00000038a9507207 */ /* 0x000fc40000800000 */
[----:B------:R-:W-:Y:S02]  /*2630*/  SEL R68, R189, R56, P1 ;  /* 0x00000038bd447207 */ /* 0x000fe40000800000 */
[----:B------:R-:W-:Y:S01]  /*2640*/  F2FP.BF16.PACK_AB R75, R85, R84 ;  /* 0x00000054554b723e */ /* 0x000fe200000010ff */
[----:B------:R-:W-:Y:S01]  /*2650*/  IMAD.WIDE.U32 R84, R159, R170, c[0x0][0x248] ;  /* 0x000092009f547625 */ /* 0x000fe200078e00aa */
[----:B------:R-:W-:Y:S02]  /*2660*/  SEL R77, R166, R53, P1 ;  /* 0x00000035a64d7207 */ /* 0x000fe40000800000 */
[----:B------:R-:W-:Y:S02]  /*2670*/  SEL R79, R168, R55, P1 ;  /* 0x00000037a84f7207 */ /* 0x000fe40000800000 */
[----:B------:R-:W-:Y:S02]  /*2680*/  SEL R83, R192, R59, P1 ;  /* 0x0000003bc0537207 */ /* 0x000fe40000800000 */
[----:B------:R-:W-:Y:S01]  /*2690*/  SEL R65, R194, R53, P1 ;  /* 0x00000035c2417207 */ /* 0x000fe20000800000 */
[----:B------:R-:W-:Y:S01]  /*26a0*/  @P2 STG.E.128 [R86.64], R76 ;  /* 0x0000004c56002986 */ /* 0x000fe2000c101d04 */
[----:B------:R-:W-:-:S02]  /*26b0*/  SEL R67, R196, R55, P1 ;  /* 0x00000037c4437207 */ /* 0x000fc40000800000 */
[----:B------:R-:W-:Y:S01]  /*26c0*/  SEL R71, R184, R59, P1 ;  /* 0x0000003bb8477207 */ /* 0x000fe20000800000 */
[----:B------:R0:W-:Y:S01]  /*26d0*/  @P2 STG.E.128 [R86.64+0x10], R80 ;  /* 0x0000105056002986 */ /* 0x0001e2000c101d04 */
[----:B------:R-:W-:Y:S02]  /*26e0*/  SEL R54, R183, R54, P1 ;  /* 0x00000036b7367207 */ /* 0x000fe40000800000 */
[----:B------:R-:W-:Y:S01]  /*26f0*/  SEL R56, R191, R56, P1 ;  /* 0x00000038bf387207 */ /* 0x000fe20000800000 */
[----:B------:R1:W-:Y:S01]  /*2700*/  STG.E.128 [R84.64], R72 ;  /* 0x0000004854007986 */ /* 0x0003e2000c101d04 */
        /* <DEDUP_REMOVED lines=8> */
[----:B------:R-:W-:Y:S02]  /*2790*/  @P2 MOV R163, 0x20 ;  /* 0x0000002000a32802 */ /* 0x000fe40000000f00 */
[----:B------:R-:W-:Y:S02]  /*27a0*/  @P0 F2FP.BF16.PACK_AB R88, RZ, R88 ;  /* 0x00000058ff58023e */ /* 0x000fe400000010ff */
[C---:B0-----:R-:W-:Y:S01]  /*27b0*/  IADD3 R81, R159.reuse, 0x80, RZ ;  /* 0x000000809f517810 */ /* 0x041fe20007ffe0ff */
[----:B------:R-:W-:Y:S01]  /*27c0*/  @P2 IMAD.WIDE.U32 R162, R162, R163, c[0x0][0x258] ;  /* 0x00009600a2a22625 */ /* 0x000fe200078e00a3 */
[----:B------:R-:W-:Y:S02]  /*27d0*/  @P0 F2FP.BF16.PACK_AB R179, RZ, R179 ;  /* 0x000000b3ffb3023e */ /* 0x000fe400000010ff */
[----:B------:R-:W-:Y:S01]  /*27e0*/  @P0 F2FP.BF16.PACK_AB R177, RZ, R177 ;  /* 0x000000b1ffb1023e */ /* 0x000fe200000010ff */
[----:B-1----:R-:W-:Y:S01]  /*27f0*/  @P0 IMAD.WIDE.U32 R72, R159, R170, c[0x0][0x250] ;  /* 0x000094009f480625 */ /* 0x002fe200078e00aa */
[----:B------:R-:W-:-:S02]  /*2800*/  F2FP.BF16.PACK_AB R79, R202, R195 ;  /* 0x000000c3ca4f723e */ /* 0x000fc400000010ff */
[----:B------:R-:W-:Y:S01]  /*2810*/  F2FP.BF16.PACK_AB R78, R200, R175 ;  /* 0x000000afc84e723e */ /* 0x000fe200000010ff */
[----:B------:R-:W-:Y:S01]  /*2820*/  IMAD.WIDE.U32 R74, R170, R81, c[0x0][0x248] ;  /* 0x00009200aa4a7625 */ /* 0x000fe200078e0051 */
[----:B------:R0:W-:Y:S01]  /*2830*/  @P0 STG.E.128 [R72.64], R60 ;  /* 0x0000003c48000986 */ /* 0x0001e2000c101d04 */
[----:B------:R-:W-:Y:S02]  /*2840*/  F2FP.BF16.PACK_AB R77, R109, R190 ;  /* 0x000000be6d4d723e */ /* 0x000fe400000010ff */
[----:B------:R-:W-:Y:S01]  /*2850*/  F2FP.BF16.PACK_AB R76, R188, R95 ;  /* 0x0000005fbc4c723e */ /* 0x000fe200000010ff */
[----:B------:R1:W-:Y:S01]  /*2860*/  @P2 STG.E.128 [R162.64], R64 ;  /* 0x00000040a2002986 */ /* 0x0003e2000c101d04 */
[----:B------:R-:W-:Y:S02]  /*2870*/  IADD3 R159, R159, 0x100, RZ ;  /* 0x000001009f9f7810 */ /* 0x000fe40007ffe0ff */
[----:B------:R-:W-:Y:S01]  /*2880*/  @P0 FSEL R164, R164, RZ, P1 ;  /* 0x000000ffa4a40208 */ /* 0x000fe20000800000 */
[----:B------:R2:W-:Y:S01]  /*2890*/  @P2 STG.E.128 [R162.64+0x10], R68 ;  /* 0x00001044a2002986 */ /* 0x0005e2000c101d04 */
[----:B------:R-:W-:-:S02]  /*28a0*/  @P0 LOP3.LUT P1, RZ, R103, 0xff, RZ, 0xc0, !PT ;  /* 0x000000ff67ff0812 */ /* 0x000fc4000782c0ff */
[----:B------:R-:W-:Y:S01]  /*28b0*/  @P0 F2FP.BF16.PACK_AB R164, RZ, R164 ;  /* 0x000000a4ffa4023e */ /* 0x000fe200000010ff */
[----:B------:R3:W-:Y:S01]  /*28c0*/  STG.E.128 [R74.64], R76 ;  /* 0x0000004c4a007986 */ /* 0x0007e2000c101d04 */
[----:B------:R-:W-:-:S04]  /*28d0*/  @P0 FSEL R89, R89, RZ, P1 ;  /* 0x000000ff59590208 */ /* 0x000fc80000800000 */
[----:B------:R-:W-:Y:S01]  /*28e0*/  @P0 F2FP.BF16.PACK_AB R89, RZ, R89 ;  /* 0x00000059ff59023e */ /* 0x000fe200000010ff */
[----:B0-----:R-:W-:Y:S01]  /*28f0*/  IMAD.WIDE.U32 R72, R170, R159, c[0x0][0x248] ;  /* 0x00009200aa487625 */ /* 0x001fe200078e009f */
[----:B------:R-:W-:Y:S02]  /*2900*/  @P0 PRMT R60, R91, 0x7610, R60 ;  /* 0x000076105b3c0816 */ /* 0x000fe4000000003c */
[----:B------:R-:W-:Y:S02]  /*2910*/  @P0 PRMT R61, R90, 0x7610, R61 ;  /* 0x000076105a3d0816 */ /* 0x000fe4000000003d */
[----:B-1----:R-:W-:Y:S02]  /*2920*/  FSEL R64, R198, RZ, P4 ;  /* 0x000000ffc6407208 */ /* 0x002fe40002000000 */
[----:B------:R-:W-:Y:S02]  /*2930*/  @P0 PRMT R62, R93, 0x7610, R62 ;  /* 0x000076105d3e0816 */ /* 0x000fe4000000003e */
[----:B--2---:R-:W-:-:S02]  /*2940*/  FSEL R69, R176, RZ, P5 ;  /* 0x000000ffb0457208 */ /* 0x004fc40002800000 */
[----:B------:R-:W-:Y:S02]  /*2950*/  @P0 PRMT R63, R173, 0x7610, R63 ;  /* 0x00007610ad3f0816 */ /* 0x000fe4000000003f */
        /* <DEDUP_REMOVED lines=8> */
[----:B------:R-:W-:Y:S01]  /*29e0*/  @P0 PRMT R63, R63, 0x5410, R177 ;  /* 0x000054103f3f0816 */ /* 0x000fe200000000b1 */
[----:B------:R-:W-:Y:S01]  /*29f0*/  @P0 IMAD.WIDE.U32 R170, R170, R159, c[0x0][0x250] ;  /* 0x00009400aaaa0625 */ /* 0x000fe200078e009f */
[----:B------:R-:W-:Y:S02]  /*2a00*/  @P0 LOP3.LUT P4, RZ, R102, 0xff0000, RZ, 0xc0, !PT ;  /* 0x00ff000066ff0812 */ /* 0x000fe4000788c0ff */
[----:B------:R-:W-:Y:S01]  /*2a10*/  FSEL R65, R186, RZ, P6 ;  /* 0x000000ffba417208 */ /* 0x000fe20003000000 */
        /* <DEDUP_REMOVED lines=23> */
[----:B------:R-:W-:Y:S02]  /*2b90*/  @P0 F2FP.BF16.PACK_AB R64, RZ, R64 ;  /* 0x00000040ff40023e */ /* 0x000fe400000010ff */
        /* <DEDUP_REMOVED lines=12> */
.L_x_931:
        /* <DEDUP_REMOVED lines=47> */
.L_x_928:
[----:B------:R-:W0:Y:S01]  /*2f50*/  S2UR UR6, SR_CTAID.X ;  /* 0x00000000000679c3 */ /* 0x000e220000002500 */
[----:B------:R-:W-:Y:S01]  /*2f60*/  HFMA2.MMA R13, -RZ, RZ, 0, 1.9073486328125e-06 ;  /* 0x00000020ff0d7435 */ /* 0x000fe200000001ff */
[----:B0-----:R-:W-:-:S02]  /*2f70*/  LEA.HI R0, R157, UR6, RZ, 0x19 ;  /* 0x000000069d007c11 */ /* 0x001fc4000f8fc8ff */
[----:B------:R-:W-:-:S03]  /*2f80*/  LOP3.LUT R157, R157, 0x7f, RZ, 0xc0, !PT ;  /* 0x0000007f9d9d7812 */ /* 0x000fc600078ec0ff */
        /* <DEDUP_REMOVED lines=17> */
.L_x_929:
[----:B------:R-:W-:Y:S01]  /*30a0*/  HFMA2.MMA R73, -RZ, RZ, 0, 9.5367431640625e-07 ;  /* 0x00000010ff497435 */ /* 0x000fe200000001ff */
[----:B------:R-:W-:-:S02]  /*30b0*/  MOV R68, R72 ;  /* 0x0000004800447202 */ /* 0x000fc40000000f00 */
[----:B------:R-:W-:Y:S02]  /*30c0*/  MOV R70, 0x1f ;  /* 0x0000001f00467802 */ /* 0x000fe40000000f00 */
[----:B------:R-:W-:Y:S02]  /*30d0*/  MOV R187, 0xffffffff ;  /* 0xffffffff00bb7802 */ /* 0x000fe40000000f00 */
[----:B------:R-:W-:Y:S02]  /*30e0*/  MOV R64, 0x3100 ;  /* 0x0000310000407802 */ /* 0x000fe40000000f00 */
[----:B-----5:R-:W-:Y:S05]  /*30f0*/  CALL.REL.NOINC `($__internal_59_$__cuda_sm70_shflsync_down_p) ;  /* 0x0000046000007944 */ /* 0x020fea0003c00000 */
[----:B-1----:R-:W-:Y:S01]  /*3100*/  MOV R67, R68 ;  /* 0x0000004400437202 */ /* 0x002fe20000000f00 */
[----:B0-----:R-:W-:Y:S05]  /*3110*/  BRA `(.L_x_933) ;  /* 0xffffe35000007947 */ /* 0x001fea000383ffff */
.L_x_930:
[----:B------:R-:W-:Y:S01]  /*3120*/  HFMA2.MMA R73, -RZ, RZ, 0, 9.5367431640625e-07 ;  /* 0x00000010ff497435 */ /* 0x000fe200000001ff */
[----:B------:R-:W-:Y:S01]  /*3130*/  MOV R68, R69 ;  /* 0x0000004500447202 */ /* 0x000fe20000000f00 */
[----:B------:R-:W-:Y:S01]  /*3140*/  IMAD.MOV.U32 R70, RZ, RZ, 0x1f ;  /* 0x0000001fff467424 */ /* 0x000fe200078e00ff */
[----:B------:R-:W-:Y:S02]  /*3150*/  MOV R187, 0xffffffff ;  /* 0xffffffff00bb7802 */ /* 0x000fe40000000f00 */
[----:B------:R-:W-:-:S02]  /*3160*/  MOV R64, 0x3180 ;  /* 0x0000318000407802 */ /* 0x000fc40000000f00 */
[----:B01---5:R-:W-:Y:S05]  /*3170*/  CALL.REL.NOINC `($__internal_59_$__cuda_sm70_shflsync_down_p) ;  /* 0x000003e000007944 */ /* 0x023fea0003c00000 */
[----:B------:R-:W-:Y:S01]  /*3180*/  FADD.FTZ R72, R72, R67 ;  /* 0x0000004348487221 */ /* 0x000fe20000010000 */
[----:B0-----:R-:W-:Y:S01]  /*3190*/  HFMA2.MMA R73, -RZ, RZ, 0, 4.76837158203125e-07 ;  /* 0x00000008ff497435 */ /* 0x001fe200000001ff */
[----:B-1----:R-:W-:Y:S01]  /*31a0*/  FADD.FTZ R69, R69, R68 ;  /* 0x0000004445457221 */ /* 0x002fe20000010000 */
[----:B------:R-:W-:-:S02]  /*31b0*/  MOV R70, 0x1f ;  /* 0x0000001f00467802 */ /* 0x000fc40000000f00 */
[----:B------:R-:W-:Y:S02]  /*31c0*/  MOV R187, 0xffffffff ;  /* 0xffffffff00bb7802 */ /* 0x000fe40000000f00 */
[----:B------:R-:W-:Y:S02]  /*31d0*/  MOV R68, R72 ;  /* 0x0000004800447202 */ /* 0x000fe40000000f00 */
[----:B------:R-:W-:Y:S02]  /*31e0*/  MOV R64, 0x3200 ;  /* 0x0000320000407802 */ /* 0x000fe40000000f00 */
[----:B------:R-:W-:Y:S05]  /*31f0*/  CALL.REL.NOINC `($__internal_59_$__cuda_sm70_shflsync_down_p) ;  /* 0x0000036000007944 */ /* 0x000fea0003c00000 */
[----:B0-----:R-:W-:Y:S01]  /*3200*/  HFMA2.MMA R73, -RZ, RZ, 0, 4.76837158203125e-07 ;  /* 0x00000008ff497435 */ /* 0x001fe200000001ff */
[----:B-1----:R-:W-:Y:S01]  /*3210*/  MOV R67, R68 ;  /* 0x0000004400437202 */ /* 0x002fe20000000f00 */
[----:B------:R-:W-:Y:S01]  /*3220*/  IMAD.MOV.U32 R187, RZ, RZ, -0x1 ;  /* 0xffffffffffbb7424 */ /* 0x000fe200078e00ff */
[----:B------:R-:W-:Y:S02]  /*3230*/  MOV R68, R69 ;  /* 0x0000004500447202 */ /* 0x000fe40000000f00 */
[----:B------:R-:W-:Y:S02]  /*3240*/  MOV R70, 0x1f ;  /* 0x0000001f00467802 */ /* 0x000fe40000000f00 */
[----:B------:R-:W-:-:S02]  /*3250*/  MOV R64, 0x3270 ;  /* 0x0000327000407802 */ /* 0x000fc40000000f00 */
[----:B------:R-:W-:Y:S05]  /*3260*/  CALL.REL.NOINC `($__internal_59_$__cuda_sm70_shflsync_down_p) ;  /* 0x000002f000007944 */ /* 0x000fea0003c00000 */
[----:B------:R-:W-:Y:S01]  /*3270*/  FADD.FTZ R72, R67, R72 ;  /* 0x0000004843487221 */ /* 0x000fe20000010000 */
[----:B0-----:R-:W-:Y:S01]  /*3280*/  HFMA2.MMA R73, -RZ, RZ, 0, 2.384185791015625e-07 ;  /* 0x00000004ff497435 */ /* 0x001fe200000001ff */
[----:B-1----:R-:W-:Y:S01]  /*3290*/  FADD.FTZ R69, R69, R68 ;  /* 0x0000004445457221 */ /* 0x002fe20000010000 */
[----:B------:R-:W-:-:S02]  /*32a0*/  MOV R70, 0x1f ;  /* 0x0000001f00467802 */ /* 0x000fc40000000f00 */
[----:B------:R-:W-:Y:S02]  /*32b0*/  MOV R187, 0xffffffff ;  /* 0xffffffff00bb7802 */ /* 0x000fe40000000f00 */
[----:B------:R-:W-:Y:S02]  /*32c0*/  MOV R68, R72 ;  /* 0x0000004800447202 */ /* 0x000fe40000000f00 */
[----:B------:R-:W-:Y:S02]  /*32d0*/  MOV R64, 0x32f0 ;  /* 0x000032f000407802 */ /* 0x000fe40000000f00 */
[----:B------:R-:W-:Y:S05]  /*32e0*/  CALL.REL.NOINC `($__internal_59_$__cuda_sm70_shflsync_down_p) ;  /* 0x0000027000007944 */ /* 0x000fea0003c00000 */
[----:B0-----:R-:W-:Y:S01]  /*32f0*/  HFMA2.MMA R73, -RZ, RZ, 0, 2.384185791015625e-07 ;  /* 0x00000004ff497435 */ /* 0x001fe200000001ff */
[----:B-1----:R-:W-:Y:S02]  /*3300*/  MOV R67, R68 ;  /* 0x0000004400437202 */ /* 0x002fe40000000f00 */
[----:B------:R-:W-:Y:S02]  /*3310*/  MOV R68, R69 ;  /* 0x0000004500447202 */ /* 0x000fe40000000f00 */
[----:B------:R-:W-:Y:S02]  /*3320*/  MOV R70, 0x1f ;  /* 0x0000001f00467802 */ /* 0x000fe40000000f00 */
[----:B------:R-:W-:-:S02]  /*3330*/  MOV R187, 0xffffffff ;  /* 0xffffffff00bb7802 */ /* 0x000fc40000000f00 */
[----:B------:R-:W-:Y:S02]  /*3340*/  MOV R64, 0x3360 ;  /* 0x0000336000407802 */ /* 0x000fe40000000f00 */
[----:B------:R-:W-:Y:S05]  /*3350*/  CALL.REL.NOINC `($__internal_59_$__cuda_sm70_shflsync_down_p) ;  /* 0x0000020000007944 */ /* 0x000fea0003c00000 */
[----:B------:R-:W-:Y:S01]  /*3360*/  FADD.FTZ R72, R67, R72 ;  /* 0x0000004843487221 */ /* 0x000fe20000010000 */
[----:B0-----:R-:W-:Y:S01]  /*3370*/  HFMA2.MMA R70, -RZ, RZ, 0, 1.847743988037109375e-06 ;  /* 0x0000001fff467435 */ /* 0x001fe200000001ff */
[----:B-1----:R-:W-:Y:S01]  /*3380*/  FADD.FTZ R71, R69, R68 ;  /* 0x0000004445477221 */ /* 0x002fe20000010000 */
[----:B------:R-:W-:Y:S01]  /*3390*/  MOV R187, 0xffffffff ;  /* 0xffffffff00bb7802 */ /* 0x000fe20000000f00 */
[----:B------:R-:W-:Y:S01]  /*33a0*/  IMAD.MOV.U32 R73, RZ, RZ, 0x2 ;  /* 0x00000002ff497424 */ /* 0x000fe200078e00ff */
[----:B------:R-:W-:Y:S02]  /*33b0*/  MOV R68, R72 ;  /* 0x0000004800447202 */ /* 0x000fe40000000f00 */
[----:B------:R-:W-:Y:S02]  /*33c0*/  MOV R64, 0x33e0 ;  /* 0x000033e000407802 */ /* 0x000fe40000000f00 */
[----:B------:R-:W-:Y:S05]  /*33d0*/  CALL.REL.NOINC `($__internal_59_$__cuda_sm70_shflsync_down_p) ;  /* 0x0000018000007944 */ /* 0x000fea0003c00000 */
[----:B0-----:R-:W-:Y:S01]  /*33e0*/  HFMA2.MMA R73, -RZ, RZ, 0, 1.1920928955078125e-07 ;  /* 0x00000002ff497435 */ /* 0x001fe200000001ff */
[----:B-1----:R-:W-:Y:S02]  /*33f0*/  MOV R67, R68 ;  /* 0x0000004400437202 */ /* 0x002fe40000000f00 */
[----:B------:R-:W-:-:S02]  /*3400*/  MOV R68, R71 ;  /* 0x0000004700447202 */ /* 0x000fc40000000f00 */
[----:B------:R-:W-:Y:S02]  /*3410*/  MOV R70, 0x1f ;  /* 0x0000001f00467802 */ /* 0x000fe40000000f00 */
[----:B------:R-:W-:Y:S02]  /*3420*/  MOV R187, 0xffffffff ;  /* 0xffffffff00bb7802 */ /* 0x000fe40000000f00 */
[----:B------:R-:W-:Y:S02]  /*3430*/  MOV R64, 0x3450 ;  /* 0x0000345000407802 */ /* 0x000fe40000000f00 */
[----:B------:R-:W-:Y:S05]  /*3440*/  CALL.REL.NOINC `($__internal_59_$__cuda_sm70_shflsync_down_p) ;  /* 0x0000011000007944 */ /* 0x000fea0003c00000 */
[----:B------:R-:W-:Y:S01]  /*3450*/  FADD.FTZ R69, R67, R72 ;  /* 0x0000004843457221 */ /* 0x000fe20000010000 */
[----:B0-----:R-:W-:Y:S01]  /*3460*/  HFMA2.MMA R73, -RZ, RZ, 0, 5.9604644775390625e-08 ;  /* 0x00000001ff497435 */ /* 0x001fe200000001ff */
[----:B-1----:R-:W-:Y:S01]  /*3470*/  FADD.FTZ R71, R71, R68 ;  /* 0x0000004447477221 */ /* 0x002fe20000010000 */
[----:B------:R-:W-:Y:S01]  /*3480*/  MOV R187, 0xffffffff ;  /* 0xffffffff00bb7802 */ /* 0x000fe20000000f00 */
[----:B------:R-:W-:Y:S01]  /*3490*/  IMAD.MOV.U32 R70, RZ, RZ, 0x1f ;  /* 0x0000001fff467424 */ /* 0x000fe200078e00ff */
[----:B------:R-:W-:Y:S02]  /*34a0*/  MOV R68, R69 ;  /* 0x0000004500447202 */ /* 0x000fe40000000f00 */
[----:B------:R-:W-:-:S02]  /*34b0*/  MOV R64, 0x34d0 ;  /* 0x000034d000407802 */ /* 0x000fc40000000f00 */
[----:B------:R-:W-:Y:S05]  /*34c0*/  CALL.REL.NOINC `($__internal_59_$__cuda_sm70_shflsync_down_p) ;  /* 0x0000009000007944 */ /* 0x000fea0003c00000 */
[----:B0-----:R-:W-:Y:S01]  /*34d0*/  HFMA2.MMA R73, -RZ, RZ, 0, 5.9604644775390625e-08 ;  /* 0x00000001ff497435 */ /* 0x001fe200000001ff */
[----:B-1----:R-:W-:-:S02]  /*34e0*/  MOV R72, R68 ;  /* 0x0000004400487202 */ /* 0x002fc40000000f00 */
[----:B------:R-:W-:Y:S02]  /*34f0*/  MOV R68, R71 ;  /* 0x0000004700447202 */ /* 0x000fe40000000f00 */
[----:B------:R-:W-:Y:S02]  /*3500*/  MOV R70, 0x1f ;  /* 0x0000001f00467802 */ /* 0x000fe40000000f00 */
[----:B------:R-:W-:Y:S02]  /*3510*/  MOV R187, 0xffffffff ;  /* 0xffffffff00bb7802 */ /* 0x000fe40000000f00 */
[----:B------:R-:W-:Y:S02]  /*3520*/  MOV R64, 0x3540 ;  /* 0x0000354000407802 */ /* 0x000fe40000000f00 */
[----:B------:R-:W-:Y:S05]  /*3530*/  CALL.REL.NOINC `($__internal_59_$__cuda_sm70_shflsync_down_p) ;  /* 0x0000002000007944 */ /* 0x000fea0003c00000 */
[----:B-1----:R-:W-:Y:S01]  /*3540*/  MOV R64, R68 ;  /* 0x0000004400407202 */ /* 0x002fe20000000f00 */
[----:B0-----:R-:W-:Y:S05]  /*3550*/  BRA `(.L_x_934) ;  /* 0xffffe03000007947 */ /* 0x001fea000383ffff */
        .weak           $__internal_59_$__cuda_sm70_shflsync_down_p
        .type           $__internal_59_$__cuda_sm70_shflsync_down_p,@function
        .size           $__internal_59_$__cuda_sm70_shflsync_down_p,(.L_x_2077 - $__internal_59_$__cuda_sm70_shflsync_down_p)
$__internal_59_$__cuda_sm70_shflsync_down_p:
[----:B------:R-:W-:Y:S01]  /*3560*/  HFMA2.MMA R65, -RZ, RZ, 0, 0 ;  /* 0x00000000ff417435 */ /* 0x000fe200000001ff */
[----:B------:R-:W-:Y:S04]  /*3570*/  WARPSYNC R187 ;  /* 0x000000bb00007348 */ /* 0x000fe80003800000 */
[----:B------:R0:W1:Y:S01]  /*3580*/  SHFL.DOWN PT, R68, R68, R73, R70 ;  /* 0x0800004944447389 */ /* 0x00006200000e0046 */
[----:B------:R-:W-:Y:S05]  /*3590*/  RET.REL.NODEC R64 `(_ZN10layer_norm31ln_parallel_residual_bwd_kernelINS_13Kernel_traitsIf13__nv_bfloat16fS2_fjLj3072ELj1ELj1ELj4ELj16ENS_18Kernel_traits_baseILj3072EfS2_fS2_fjLj128EEEEELb1ELb1ELb1EEEvNS_9BwdParamsE) ;  /* 0xffffca6040007950 */ /* 0x000fea0003c3ffff */
.L_x_935:
        /* <DEDUP_REMOVED lines=14> */
.L_x_2077:


//--------------------- .text._ZN10layer_norm31ln_parallel_residual_bwd_kernelINS_13Kernel_traitsIf6__halfS2_S2_fjLj3072ELj1ELj1ELj4ELj16ENS_18Kernel_traits_baseILj3072EfS2_S2_S2_fjLj128EEEEELb0ELb0ELb0EEEvNS_9BwdParamsE --------------------------
	.section	.text._ZN10layer_norm31ln_parallel_residual_bwd_kernelINS_13Kernel_traitsIf6__halfS2_S2_fjLj3072ELj1ELj1ELj4ELj16ENS_18Kernel_traits_baseILj3072EfS2_S2_S2_fjLj128EEEEELb0ELb0ELb0EEEvNS_9BwdParamsE,"ax",@progbits
	.sectioninfo	@"SHI_REGISTERS=245"
	.align	128
        .global         _ZN10layer_norm31ln_parallel_residual_bwd_kernelINS_13Kernel_traitsIf6__halfS2_S2_fjLj3072ELj1ELj1ELj4ELj16ENS_18Kernel_traits_baseILj3072EfS2_S2_S2_fjLj128EEEEELb0ELb0ELb0EEEvNS_9BwdParamsE
        .type           _ZN10layer_norm31ln_parallel_residual_bwd_kernelINS_13Kernel_traitsIf6__halfS2_S2_fjLj3072ELj1ELj1ELj4ELj16ENS_18Kernel_traits_baseILj3072EfS2_S2_S2_fjLj128EEEEELb0ELb0ELb0EEEvNS_9BwdParamsE,@function
        .size           _ZN10layer_norm31ln_parallel_residual_bwd_kernelINS_13Kernel_traitsIf6__halfS2_S2_fjLj3072ELj1ELj1ELj4ELj16ENS_18Kernel_traits_baseILj3072EfS2_S2_S2_fjLj128EEEEELb0ELb0ELb0EEEvNS_9BwdParamsE,(.L_x_2078 - _ZN10layer_norm31ln_parallel_residual_bwd_kernelINS_13Kernel_traitsIf6__halfS2_S2_fjLj3072ELj1ELj1ELj4ELj16ENS_18Kernel_traits_baseILj3072EfS2_S2_S2_fjLj128EEEEELb0ELb0ELb0EEEvNS_9BwdParamsE)
        .other          _ZN10layer_norm31ln_parallel_residual_bwd_kernelINS_13Kernel_traitsIf6__halfS2_S2_fjLj3072ELj1ELj1ELj4ELj16ENS_18Kernel_traits_baseILj3072EfS2_S2_S2_fjLj128EEEEELb0ELb0ELb0EEEvNS_9BwdParamsE,@"STO_CUDA_ENTRY STV_DEFAULT"
_ZN10layer_norm31ln_parallel_residual_bwd_kernelINS_13Kernel_traitsIf6__halfS2_S2_fjLj3072ELj1ELj1ELj4ELj16ENS_18Kernel_traits_baseILj3072EfS2_S2_S2_fjLj128EEEEELb0ELb0ELb0EEEvNS_9BwdParamsE:
.text._ZN10layer_norm31ln_parallel_residual_bwd_kernelINS_13Kernel_traitsIf6__halfS2_S2_fjLj3072ELj1ELj1ELj4ELj16ENS_18Kernel_traits_baseILj3072EfS2_S2_S2_fjLj128EEEEELb0ELb0ELb0EEEvNS_9BwdParamsE:
        /* <DEDUP_REMOVED lines=90> */
.L_x_951:
        /* <DEDUP_REMOVED lines=31> */
[----:B-----5:R-:W-:Y:S01]  /*0790*/  FSEL R202, R230, RZ, !P0 ;  /* 0x000000ffe6ca7208 */ /* 0x020fe20004000000 */
[--C-:B--2---:R-:W-:Y:S02]  /*07a0*/  HADD2.F32 R199, -RZ, R184.reuse.H0_H0 ;  /* 0x200000b8ffc77230 */ /* 0x104fe40000004100 */
[----:B------:R-:W-:Y:S02]  /*07b0*/  HADD2.F32 R221, -RZ, R185.H0_H0 ;  /* 0x200000b9ffdd7230 */ /* 0x000fe40000004100 */
[----:B------:R-:W-:Y:S01]  /*07c0*/  HADD2.F32 R233, -RZ, R187.H0_H0 ;  /* 0x200000bbffe97230 */ /* 0x000fe20000004100 */
[----:B------:R-:W-:Y:S01]  /*07d0*/  FADD.FTZ R231, R199, -R202 ;  /* 0x800000cac7e77221 */ /* 0x000fe20000010000 */
[----:B------:R-:W-:Y:S01]  /*07e0*/  HADD2.F32 R185, -RZ, R185.H1_H1 ;  /* 0x300000b9ffb97230 */ /* 0x000fe20000004100 */
[C---:B------:R-:W-:Y:S01]  /*07f0*/  FADD.FTZ R227, -R202.reuse, R221 ;  /* 0x000000ddcae37221 */ /* 0x040fe20000010100 */
[----:B------:R-:W-:Y:S01]  /*0800*/  HADD2.F32 R219, -RZ, R184.H1_H1 ;  /* 0x300000b8ffdb7230 */ /* 0x000fe20000004100 */
[C---:B------:R-:W-:Y:S01]  /*0810*/  FADD.FTZ R199, -R202.reuse, R233 ;  /* 0x000000e9cac77221 */ /* 0x040fe20000010100 */
[----:B------:R-:W-:Y:S01]  /*0820*/  HADD2.F32 R229, -RZ, R186.H1_H1 ;  /* 0x300000baffe57230 */ /* 0x000fe20000004100 */
[C---:B------:R-:W-:Y:S01]  /*0830*/  FADD.FTZ R237, -R202.reuse, R185 ;  /* 0x000000b9caed7221 */ /* 0x040fe20000010100 */
[--C-:B---3--:R-:W-:Y:S01]  /*0840*/  HADD2.F32 R221, -RZ, R188.reuse.H0_H0 ;  /* 0x200000bcffdd7230 */ /* 0x108fe20000004100 */
[C---:B------:R-:W-:Y:S01]  /*0850*/  FADD.FTZ R225, -R202.reuse, R219 ;  /* 0x000000dbcae17221 */ /* 0x040fe20000010100 */
[----:B-1----:R-:W-:Y:S01]  /*0860*/  HADD2.F32 R200, -RZ, R188.H1_H1 ;  /* 0x300000bcffc87230 */ /* 0x002fe20000004100 */
[----:B------:R-:W-:Y:S01]  /*0870*/  FADD.FTZ R219, -R202, R229 ;  /* 0x000000e5cadb7221 */ /* 0x000fe20000010100 */
[----:B------:R-:W-:Y:S01]  /*0880*/  HADD2.F32 R223, -RZ, R186.H0_H0 ;  /* 0x200000baffdf7230 */ /* 0x000fe20000004100 */
[C---:B------:R-:W-:Y:S01]  /*0890*/  FMUL.FTZ R224, R198.reuse, R237 ;  /* 0x000000edc6e07220 */ /* 0x040fe20000410000 */
[----:B------:R-:W-:Y:S01]  /*08a0*/  HADD2.F32 R187, -RZ, R187.H1_H1 ;  /* 0x300000bbffbb7230 */ /* 0x000fe20000004100 */
[----:B------:R-:W-:Y:S01]  /*08b0*/  FMUL.FTZ R220, R198, R219 ;  /* 0x000000dbc6dc7220 */ /* 0x000fe20000410000 */
[--C-:B------:R-:W-:Y:S01]  /*08c0*/  HADD2.F32 R233, -RZ, R191.reuse.H0_H0 ;  /* 0x200000bfffe97230 */ /* 0x100fe20000004100 */
[C---:B------:R-:W-:Y:S01]  /*08d0*/  FADD.FTZ R223, -R202.reuse, R223 ;  /* 0x000000dfcadf7221 */ /* 0x040fe20000010100 */
[----:B------:R-:W-:Y:S01]  /*08e0*/  HADD2.F32 R188, -RZ, R191.H1_H1 ;  /* 0x300000bfffbc7230 */ /* 0x000fe20000004100 */
[----:B------:R-:W-:Y:S01]  /*08f0*/  FADD.FTZ R201, -R202, R187 ;  /* 0x000000bbcac97221 */ /* 0x000fe20000010100 */
[----:B----4-:R-:W-:Y:S01]  /*0900*/  HADD2.F32 R191, -RZ, R192.H0_H0 ;  /* 0x200000c0ffbf7230 */ /* 0x010fe20000004100 */
[C---:B------:R-:W-:Y:S01]  /*0910*/  FMUL.FTZ R231, R198.reuse, R231 ;  /* 0x000000e7c6e77220 */ /* 0x040fe20000410000 */
[--C-:B------:R-:W-:Y:S01]  /*0920*/  HADD2.F32 R185, -RZ, R194.reuse.H0_H0 ;  /* 0x200000c2ffb97230 */ /* 0x100fe20000004100 */
[----:B------:R-:W-:Y:S01]  /*0930*/  FMUL.FTZ R228, R198, R225 ;  /* 0x000000e1c6e47220 */ /* 0x000fe20000410000 */
[----:B------:R-:W-:Y:S01]  /*0940*/  HADD2.F32 R184, -RZ, R193.H1_H1 ;  /* 0x300000c1ffb87230 */ /* 0x000fe20000004100 */
[----:B------:R-:W-:Y:S01]  /*0950*/  FMUL.FTZ R229, R32, R191 ;  /* 0x000000bf20e57220 */ /* 0x000fe20000410000 */
[----:B------:R-:W-:Y:S01]  /*0960*/  HADD2.F32 R194, -RZ, R194.H1_H1 ;  /* 0x300000c2ffc27230 */ /* 0x000fe20000004100 */
[----:B------:R-:W-:Y:S01]  /*0970*/  FADD.FTZ R136, R136, R191 ;  /* 0x000000bf88887221 */ /* 0x000fe20000010000 */
[----:B------:R-:W-:Y:S01]  /*0980*/  HADD2.F32 R192, -RZ, R192.H1_H1 ;  /* 0x300000c0ffc07230 */ /* 0x000fe20000004100 */
[----:B------:R-:W-:Y:S01]  /*0990*/  FMUL.FTZ R222, R35, R184 ;  /* 0x000000b823de7220 */ /* 0x000fe20000410000 */
[--C-:B------:R-:W-:Y:S01]  /*09a0*/  HADD2.F32 R235, -RZ, R189.reuse.H0_H0 ;  /* 0x200000bdffeb7230 */ /* 0x100fe20000004100 */
[----:B------:R-:W-:Y:S01]  /*09b0*/  FFMA.FTZ R229, R24, R221, R229 ;  /* 0x000000dd18e57223 */ /* 0x000fe200000100e5 */
[----:B------:R-:W-:Y:S01]  /*09c0*/  HADD2.F32 R202, -RZ, R189.H1_H1 ;  /* 0x300000bdffca7230 */ /* 0x000fe20000004100 */
[----:B------:R-:W-:Y:S01]  /*09d0*/  FMUL.FTZ R226, R33, R192 ;  /* 0x000000c021e27220 */ /* 0x000fe20000410000 */
[--C-:B------:R-:W-:Y:S01]  /*09e0*/  HADD2.F32 R239, -RZ, R190.reuse.H0_H0 ;  /* 0x200000beffef7230 */ /* 0x100fe20000004100 */
[----:B------:R-:W-:Y:S01]  /*09f0*/  FFMA.FTZ R116, R231, R191, R116 ;  /* 0x000000bfe7747223 */ /* 0x000fe20000010074 */
[----:B------:R-:W-:Y:S01]  /*0a00*/  HADD2.F32 R190, -RZ, R190.H1_H1 ;  /* 0x300000beffbe7230 */ /* 0x000fe20000004100 */
[----:B------:R-:W-:Y:S01]  /*0a10*/  FADD.FTZ R95, R95, R202 ;  /* 0x000000ca5f5f7221 */ /* 0x000fe20000010000 */
[----:B------:R-:W-:Y:S01]  /*0a20*/  HADD2.F32 R189, -RZ, R193.H0_H0 ;  /* 0x200000c1ffbd7230 */ /* 0x000fe20000004100 */
[----:B------:R-:W-:Y:S01]  /*0a30*/  FMUL.FTZ R193, R37, R194 ;  /* 0x000000c225c17220 */ /* 0x000fe20000410000 */
[--C-:B------:R-:W-:Y:S01]  /*0a40*/  HADD2.F32 R186, -RZ, R195.reuse.H1_H1 ;  /* 0x300000c3ffba7230 */ /* 0x100fe20000004100 */
[-C--:B------:R-:W-:Y:S01]  /*0a50*/  FFMA.FTZ R222, R27, R202.reuse, R222 ;  /* 0x000000ca1bde7223 */ /* 0x080fe200000100de */
[----:B------:R-:W-:Y:S01]  /*0a60*/  HADD2.F32 R187, -RZ, R195.H0_H0 ;  /* 0x200000c3ffbb7230 */ /* 0x000fe20000004100 */
        /* <DEDUP_REMOVED lines=59> */
.L_x_938:
[----:B-1----:R-:W-:Y:S05]  /*0e20*/  BSYNC B0 ;  /* 0x0000000000007941 */ /* 0x002fea0003800000 */
.L_x_937:
        /* <DEDUP_REMOVED lines=17> */
[----:B------:R-:W-:Y:S01]  /*0f40*/  IADD3 R234, R234, 0x80, RZ ;  /* 0x00000080eaea7810 */ /* 0x000fe20007ffe0ff */
[--C-:B--2---:R-:W-:Y:S02]  /*0f50*/  HADD2.F32 R191, -RZ, R9.reuse.H0_H0 ;  /* 0x20000009ffbf7230 */ /* 0x104fe40000004100 */
[----:B------:R-:W-:Y:S02]  /*0f60*/  HADD2.F32 R190, -RZ, R9.H1_H1 ;  /* 0x30000009ffbe7230 */ /* 0x000fe40000004100 */
[----:B---3--:R-:W-:Y:S02]  /*0f70*/  HADD2.F32 R6, -RZ, R16.H0_H0 ;  /* 0x20000010ff067230 */ /* 0x008fe40000004100 */
[----:B------:R-:W-:Y:S02]  /*0f80*/  HADD2.F32 R189, -RZ, R10.H0_H0 ;  /* 0x2000000affbd7230 */ /* 0x000fe40000004100 */
[----:B----4-:R-:W-:-:S02]  /*0f90*/  HADD2.F32 R9, -RZ, R12.H0_H0 ;  /* 0x2000000cff097230 */ /* 0x010fc40000004100 */
[----:B------:R-:W-:Y:S01]  /*0fa0*/  HADD2.F32 R188, -RZ, R10.H1_H1 ;  /* 0x3000000affbc7230 */ /* 0x000fe20000004100 */
[----:B------:R-:W-:Y:S01]  /*0fb0*/  FADD.FTZ R7, -R239, R6 ;  /* 0x00000006ef077221 */ /* 0x000fe20000010100 */
[----:B------:R-:W-:Y:S02]  /*0fc0*/  HADD2.F32 R16, -RZ, R16.H1_H1 ;  /* 0x30000010ff107230 */ /* 0x000fe40000004100 */
[----:B------:R-:W-:Y:S02]  /*0fd0*/  HADD2.F32 R10, -RZ, R17.H0_H0 ;  /* 0x20000011ff0a7230 */ /* 0x000fe40000004100 */
[--C-:B------:R-:W-:Y:S02]  /*0fe0*/  HADD2.F32 R235, -RZ, R8.reuse.H0_H0 ;  /* 0x20000008ffeb7230 */ /* 0x100fe40000004100 */
[----:B------:R-:W-:Y:S01]  /*0ff0*/  HADD2.F32 R196, -RZ, R8.H1_H1 ;  /* 0x30000008ffc47230 */ /* 0x000fe20000004100 */
[----:B------:R-:W-:Y:S01]  /*1000*/  FMUL.FTZ R8, R48, R9 ;  /* 0x0000000930087220 */ /* 0x000fe20000410000 */
[----:B------:R-:W-:Y:S01]  /*1010*/  HADD2.F32 R12, -RZ, R12.H1_H1 ;  /* 0x3000000cff0c7230 */ /* 0x000fe20000004100 */
[----:B------:R-:W-:Y:S01]  /*1020*/  FMUL.FTZ R6, R198, R7 ;  /* 0x00000007c6067220 */ /* 0x000fe20000410000 */
[----:B------:R-:W-:-:S02]  /*1030*/  HADD2.F32 R185, -RZ, R11.H0_H0 ;  /* 0x2000000bffb97230 */ /* 0x000fc40000004100 */
[----:B------:R-:W-:Y:S01]  /*1040*/  HADD2.F32 R184, -RZ, R11.H1_H1 ;  /* 0x3000000bffb87230 */ /* 0x000fe20000004100 */
[C---:B------:R-:W-:Y:S01]  /*1050*/  FADD.FTZ R11, -R239.reuse, R16 ;  /* 0x00000010ef0b7221 */ /* 0x040fe20000010100 */
[--C-:B------:R-:W-:Y:S02]  /*1060*/  HADD2.F32 R197, -RZ, R13.reuse.H0_H0 ;  /* 0x2000000dffc57230 */ /* 0x100fe40000004100 */
[----:B------:R-:W-:Y:S01]  /*1070*/  HADD2.F32 R194, -RZ, R13.H1_H1 ;  /* 0x3000000dffc27230 */ /* 0x000fe20000004100 */
[----:B------:R-:W-:Y:S01]  /*1080*/  FADD.FTZ R13, -R239, R10 ;  /* 0x0000000aef0d7221 */ /* 0x000fe20000010100 */
[--C-:B------:R-:W-:Y:S01]  /*1090*/  HADD2.F32 R193, -RZ, R14.reuse.H0_H0 ;  /* 0x2000000effc17230 */ /* 0x100fe20000004100 */
[----:B------:R-:W-:Y:S01]  /*10a0*/  FFMA.FTZ R7, R40, R235, R8 ;  /* 0x000000eb28077223 */ /* 0x000fe20000010008 */
[----:B------:R-:W-:Y:S01]  /*10b0*/  HADD2.F32 R192, -RZ, R14.H1_H1 ;  /* 0x3000000effc07230 */ /* 0x000fe20000004100 */
[----:B------:R-:W-:Y:S01]  /*10c0*/  FMUL.FTZ R10, R49, R12 ;  /* 0x0000000c310a7220 */ /* 0x000fe20000410000 */
[----:B------:R-:W-:Y:S01]  /*10d0*/  HADD2.F32 R14, -RZ, R18.H0_H0 ;  /* 0x20000012ff0e7230 */ /* 0x000fe20000004100 */
[----:B------:R-:W-:Y:S01]  /*10e0*/  FADD.FTZ R144, R144, R9 ;  /* 0x0000000990907221 */ /* 0x000fe20000010000 */
[----:B------:R-:W-:Y:S01]  /*10f0*/  HADD2.F32 R17, -RZ, R17.H1_H1 ;  /* 0x30000011ff117230 */ /* 0x000fe20000004100 */
[----:B------:R-:W-:-:S02]  /*1100*/  FMUL.FTZ R8, R198, R11 ;  /* 0x0000000bc6087220 */ /* 0x000fc40000410000 */
[----:B------:R-:W-:Y:S02]  /*1110*/  FFMA.FTZ R124, R6, R9, R124 ;  /* 0x00000009067c7223 */ /* 0x000fe4000001007c */
[----:B------:R-:W-:Y:S02]  /*1120*/  FFMA.FTZ R9, R41, R196, R10 ;  /* 0x000000c429097223 */ /* 0x000fe4000001000a */
[----:B------:R-:W-:Y:S02]  /*1130*/  FMUL.FTZ R11, R50, R197 ;  /* 0x000000c5320b7220 */ /* 0x000fe40000410000 */
[----:B------:R-:W-:Y:S02]  /*1140*/  FADD.FTZ R232, R232, R7 ;  /* 0x00000007e8e87221 */ /* 0x000fe40000010000 */
[----:B------:R-:W-:Y:S01]  /*1150*/  FFMA.FTZ R233, R6, R7, R233 ;  /* 0x0000000706e97223 */ /* 0x000fe200000100e9 */
[--C-:B------:R-:W-:Y:S02]  /*1160*/  HADD2.F32 R187, -RZ, R15.reuse.H0_H0 ;  /* 0x2000000fffbb7230 */ /* 0x100fe40000004100 */
[----:B------:R-:W-:Y:S01]  /*1170*/  HADD2.F32 R186, -RZ, R15.H1_H1 ;  /* 0x3000000fffba7230 */ /* 0x000fe20000004100 */
[C---:B------:R-:W-:Y:S01]  /*1180*/  FADD.FTZ R15, -R239.reuse, R14 ;  /* 0x0000000eef0f7221 */ /* 0x040fe20000010100 */
[----:B------:R-:W-:Y:S01]  /*1190*/  HADD2.F32 R18, -RZ, R18.H1_H1 ;  /* 0x30000012ff127230 */ /* 0x000fe20000004100 */
        /* <DEDUP_REMOVED lines=14> */
[----:B------:R-:W-:Y:S01]  /*1280*/  HADD2.F32 R195, -RZ, R19.H0_H0 ;  /* 0x20000013ffc37230 */ /* 0x000fe20000004100 */
[----:B------:R-:W-:Y:S02]  /*1290*/  FMUL.FTZ R14, R198, R15 ;  /* 0x0000000fc60e7220 */ /* 0x000fe40000410000 */
[----:B------:R-:W-:Y:S02]  /*12a0*/  FFMA.FTZ R15, R44, R189, R16 ;  /* 0x000000bd2c0f7223 */ /* 0x000fe40000010010 */
[----:B------:R-:W-:Y:S02]  /*12b0*/  FMUL.FTZ R17, R53, R192 ;  /* 0x000000c035117220 */ /* 0x000fe40000410000 */
[----:B------:R-:W-:Y:S02]  /*12c0*/  FMUL.FTZ R16, R198, R237 ;  /* 0x000000edc6107220 */ /* 0x000fe40000410000 */
[----:B------:R-:W-:-:S02]  /*12d0*/  FADD.FTZ R232, R232, R13 ;  /* 0x0000000de8e87221 */ /* 0x000fc40000010000 */
[----:B------:R-:W-:Y:S01]  /*12e0*/  FFMA.FTZ R233, R12, R13, R233 ;  /* 0x0000000d0ce97223 */ /* 0x000fe200000100e9 */
[----:B------:R-:W-:Y:S01]  /*12f0*/  HADD2.F32 R236, -RZ, R19.H1_H1 ;  /* 0x30000013ffec7230 */ /* 0x000fe20000004100 */
        /* <DEDUP_REMOVED lines=45> */
.L_x_940:
[----:B------:R-:W-:Y:S05]  /*15d0*/  BSYNC B0 ;  /* 0x0000000000007941 */ /* 0x000fea0003800000 */
.L_x_939:
        /* <DEDUP_REMOVED lines=29> */
[--C-:B------:R-:W-:Y:S01]  /*17b0*/  HADD2.F32 R203, -RZ, R193.reuse.H0_H0 ;  /* 0x200000c1ffcb7230 */ /* 0x100fe20000004100 */
[C---:B------:R-:W-:Y:S01]  /*17c0*/  FADD.FTZ R191, -R230.reuse, R191 ;  /* 0x000000bfe6bf7221 */ /* 0x040fe20000010100 */
[----:B------:R-:W-:Y:S02]  /*17d0*/  HADD2.F32 R217, -RZ, R188.H0_H0 ;  /* 0x200000bcffd97230 */ /* 0x000fe40000004100 */
[----:B-1----:R-:W-:Y:S02]  /*17e0*/  HADD2.F32 R205, -RZ, R193.H1_H1 ;  /* 0x300000c1ffcd7230 */ /* 0x002fe40000004100 */
[----:B------:R-:W-:Y:S01]  /*17f0*/  HADD2.F32 R206, -RZ, R194.H0_H0 ;  /* 0x200000c2ffce7230 */ /* 0x000fe20000004100 */
[----:B------:R-:W-:Y:S01]  /*1800*/  FADD.FTZ R193, -R230, R192 ;  /* 0x000000c0e6c17221 */ /* 0x000fe20000010100 */
[----:B------:R-:W-:Y:S02]  /*1810*/  HADD2.F32 R210, -RZ, R188.H1_H1 ;  /* 0x300000bcffd27230 */ /* 0x000fe40000004100 */
[----:B------:R-:W-:-:S02]  /*1820*/  HADD2.F32 R215, -RZ, R195.H0_H0 ;  /* 0x200000c3ffd77230 */ /* 0x000fc40000004100 */
[----:B------:R-:W-:Y:S01]  /*1830*/  HADD2.F32 R214, -RZ, R195.H1_H1 ;  /* 0x300000c3ffd67230 */ /* 0x000fe20000004100 */
[----:B------:R-:W-:Y:S01]  /*1840*/  FADD.FTZ R195, -R230, R203 ;  /* 0x000000cbe6c37221 */ /* 0x000fe20000010100 */
[--C-:B------:R-:W-:Y:S01]  /*1850*/  HADD2.F32 R211, -RZ, R189.reuse.H0_H0 ;  /* 0x200000bdffd37230 */ /* 0x100fe20000004100 */
[----:B------:R-:W-:Y:S02]  /*1860*/  FMUL.FTZ R204, R64, R217 ;  /* 0x000000d940cc7220 */ /* 0x000fe40000410000 */
[C---:B------:R-:W-:Y:S02]  /*1870*/  FADD.FTZ R235, -R230.reuse, R205 ;  /* 0x000000cde6eb7221 */ /* 0x040fe40000010100 */
[----:B------:R-:W-:Y:S02]  /*1880*/  FADD.FTZ R237, -R230, R206 ;  /* 0x000000cee6ed7221 */ /* 0x000fe40000010100 */
        /* <DEDUP_REMOVED lines=11> */
[----:B------:R-:W-:Y:S01]  /*1940*/  FMUL.FTZ R207, R198, R195 ;  /* 0x000000c3c6cf7220 */ /* 0x000fe20000410000 */
[--C-:B------:R-:W-:Y:S01]  /*1950*/  HADD2.F32 R189, -RZ, R190.reuse.H0_H0 ;  /* 0x200000beffbd7230 */ /* 0x100fe20000004100 */
[----:B------:R-:W-:Y:S02]  /*1960*/  FADD.FTZ R109, R109, R210 ;  /* 0x000000d26d6d7221 */ /* 0x000fe40000010000 */
[----:B------:R-:W-:Y:S02]  /*1970*/  FFMA.FTZ R173, R206, R210, R173 ;  /* 0x000000d2cead7223 */ /* 0x000fe400000100ad */
[----:B------:R-:W-:Y:S01]  /*1980*/  FMUL.FTZ R208, R66, R211 ;  /* 0x000000d342d07220 */ /* 0x000fe20000410000 */
[----:B------:R-:W-:Y:S01]  /*1990*/  HADD2.F32 R190, -RZ, R190.H1_H1 ;  /* 0x300000beffbe7230 */ /* 0x000fe20000004100 */
        /* <DEDUP_REMOVED lines=14> */
[----:B------:R-:W-:Y:S02]  /*1a80*/  FADD.FTZ R191, -R230, R214 ;  /* 0x000000d6e6bf7221 */ /* 0x000fe40000010100 */
[----:B------:R-:W-:Y:S02]  /*1a90*/  FADD.FTZ R111, R111, R188 ;  /* 0x000000bc6f6f7221 */ /* 0x000fe40000010000 */
[----:B------:R-:W-:Y:S02]  /*1aa0*/  FFMA.FTZ R175, R210, R188, R175 ;  /* 0x000000bcd2af7223 */ /* 0x000fe400000100af */
[----:B------:R-:W-:Y:S02]  /*1ab0*/  FMUL.FTZ R212, R68, R189 ;  /* 0x000000bd44d47220 */ /* 0x000fe40000410000 */
[----:B------:R-:W-:-:S02]  /*1ac0*/  FMUL.FTZ R188, R69, R190 ;  /* 0x000000be45bc7220 */ /* 0x000fc40000410000 */
[----:B------:R-:W-:Y:S02]  /*1ad0*/  FMUL.FTZ R214, R198, R239 ;  /* 0x000000efc6d67220 */ /* 0x000fe40000410000 */
[----:B------:R-:W-:Y:S02]  /*1ae0*/  FADD.FTZ R215, -R230, R215 ;  /* 0x000000d7e6d77221 */ /* 0x000fe40000010100 */
[----:B------:R-:W-:Y:S02]  /*1af0*/  FADD.FTZ R88, R88, R189 ;  /* 0x000000bd58587221 */ /* 0x000fe40000010000 */
[----:B------:R-:W-:Y:S02]  /*1b00*/  FFMA.FTZ R152, R211, R189, R152 ;  /* 0x000000bdd3987223 */ /* 0x000fe40000010098 */
[----:B------:R-:W-:Y:S02]  /*1b10*/  FADD.FTZ R189, R232, R205 ;  /* 0x000000cde8bd7221 */ /* 0x000fe40000010000 */
[----:B------:R-:W-:-:S02]  /*1b20*/  FFMA.FTZ R233, R206, R205, R233 ;  /* 0x000000cdcee97223 */ /* 0x000fc400000100e9 */
        /* <DEDUP_REMOVED lines=36> */
.L_x_942:
[----:B------:R-:W-:Y:S05]  /*1d70*/  BSYNC B0 ;  /* 0x0000000000007941 */ /* 0x000fea0003800000 */
.L_x_941:
[----:B------:R-:W-:Y:S02]  /*1d80*/  SHF.R.U32.HI R186, RZ, 0x5, R0 ;  /* 0x00000005ffba7819 */ /* 0x000fe40000011600 */
[----:B------:R-:W-:-:S02]  /*1d90*/  LOP3.LUT P0, RZ, R0, 0x1f, RZ, 0xc0, !PT ;  /* 0x0000001f00ff7812 */ /* 0x000fc4000780c0ff */
[----:B------:R-:W-:Y:S02]  /*1da0*/  LOP3.LUT R194, R186, 0x7fffffc, RZ, 0xc0, !PT ;  /* 0x07fffffcbac27812 */ /* 0x000fe400078ec0ff */
[----:B------:R-:W-:Y:S02]  /*1db0*/  ISETP.GE.AND P5, PT, R3, c[0x0][0x164], PT ;  /* 0x0000590003007a0c */ /* 0x000fe40003fa6270 */
[----:B------:R-:W-:Y:S01]  /*1dc0*/  @!P1 IADD3 R194, R194, 0x4, RZ ;  /* 0x00000004c2c29810 */ /* 0x000fe20007ffe0ff */
[----:B------:R-:W-:Y:S08]  /*1dd0*/  BRA.DIV ~URZ, `(.L_x_943) ;  /* 0x000018227f007947 */ /* 0x000ff0000b800000 */
[----:B------:R1:W2:Y:S02]  /*1de0*/  SHFL.DOWN PT, R187, R232, 0x10, 0x1f ;  /* 0x0a001f00e8bb7f89 */ /* 0x0002a400000e0000 */
.L_x_956:
        /* <DEDUP_REMOVED lines=18> */
.L_x_957:
        /* <DEDUP_REMOVED lines=29> */
[----:B------:R-:W-:Y:S01]  /*20e0*/  ISETP.NE.U32.AND P6, PT, RZ, c[0x0][0x250], PT ;  /* 0x00009400ff007a0c */ /* 0x000fe20003fc5070 */
[----:B------:R-:W-:Y:S01]  /*20f0*/  FFMA.FTZ R191, R224, R195, R194 ;  /* 0x000000c3e0bf7223 */ /* 0x000fe200000100c2 */
[----:B------:R-:W-:Y:S01]  /*2100*/  ISETP.NE.AND.EX P1, PT, RZ, c[0x0][0x25c], PT, P1 ;  /* 0x00009700ff007a0c */ /* 0x000fe20003f25310 */
[----:B------:R-:W-:Y:S01]  /*2110*/  FADD.FTZ R185, R229, -R184 ;  /* 0x800000b8e5b97221 */ /* 0x000fe20000010000 */
[----:B------:R-:W-:Y:S01]  /*2120*/  ISETP.NE.AND.EX P6, PT, RZ, c[0x0][0x254], PT, P6 ;  /* 0x00009500ff007a0c */ /* 0x000fe20003fc5360 */
[----:B------:R-:W-:-:S02]  /*2130*/  FADD.FTZ R187, R226, -R187 ;  /* 0x800000bbe2bb7221 */ /* 0x000fc40000010000 */
[----:B------:R-:W-:Y:S02]  /*2140*/  FADD.FTZ R189, R225, -R186 ;  /* 0x800000bae1bd7221 */ /* 0x000fe40000010000 */
[----:B------:R-:W-:Y:S02]  /*2150*/  FADD.FTZ R191, R222, -R191 ;  /* 0x800000bfdebf7221 */ /* 0x000fe40000010000 */
[C---:B-----5:R-:W-:Y:S01]  /*2160*/  FMUL.FTZ R184, R198.reuse, R185 ;  /* 0x000000b9c6b87220 */ /* 0x060fe20000410000 */
        /* <DEDUP_REMOVED lines=9> */
[--C-:B------:R-:W-:Y:S01]  /*2200*/  FFMA.FTZ R188, R223, R195, R194.reuse ;  /* 0x000000c3dfbc7223 */ /* 0x100fe200000100c2 */
[----:B------:R-:W-:Y:S01]  /*2210*/  @P6 F2FP.PACK_AB R239, RZ, R187 ;  /* 0x000000bbffef623e */ /* 0x000fe200000000ff */
[--C-:B------:R-:W-:Y:S01]  /*2220*/  FFMA.FTZ R190, R220, R195, R194.reuse ;  /* 0x000000c3dcbe7223 */ /* 0x100fe200000100c2 */
[----:B------:R-:W-:Y:S01]  /*2230*/  @P6 F2FP.PACK_AB R240, RZ, R185 ;  /* 0x000000b9fff0623e */ /* 0x000fe200000000ff */
[----:B------:R-:W-:Y:S02]  /*2240*/  @P0 FADD.FTZ R186, R186, R193 ;  /* 0x000000c1baba0221 */ /* 0x000fe40000010000 */
[-CC-:B------:R-:W-:Y:S01]  /*2250*/  FFMA.FTZ R193, R199, R195.reuse, R194.reuse ;  /* 0x000000c3c7c17223 */ /* 0x180fe200000100c2 */
        /* <DEDUP_REMOVED lines=31> */
[----:B------:R-:W-:Y:S02]  /*2450*/  F2FP.PACK_AB R185, R186, R185 ;  /* 0x000000b9bab9723e */ /* 0x000fe400000000ff */
[----:B------:R-:W-:Y:S02]  /*2460*/  @P6 F2FP.PACK_AB R242, RZ, R192 ;  /* 0x000000c0fff2623e */ /* 0x000fe400000000ff */
[----:B------:R-:W-:Y:S02]  /*2470*/  @P1 F2FP.PACK_AB R232, RZ, R233 ;  /* 0x000000e9ffe8123e */ /* 0x000fe400000000ff */
[----:B------:R-:W-:-:S02]  /*2480*/  @P1 F2FP.PACK_AB R236, RZ, R237 ;  /* 0x000000edffec123e */ /* 0x000fc400000000ff */
[----:B------:R-:W-:Y:S02]  /*2490*/  F2FP.PACK_AB R186, R233, R192 ;  /* 0x000000c0e9ba723e */ /* 0x000fe400000000ff */
[----:B------:R-:W-:Y:S02]  /*24a0*/  @P1 PRMT R132, R188, 0x7610, R132 ;  /* 0x00007610bc841816 */ /* 0x000fe40000000084 */
[----:B------:R-:W-:Y:S02]  /*24b0*/  @P1 PRMT R133, R190, 0x7610, R133 ;  /* 0x00007610be851816 */ /* 0x000fe40000000085 */
[----:B------:R-:W-:Y:S02]  /*24c0*/  @P1 PRMT R134, R193, 0x7610, R134 ;  /* 0x00007610c1861816 */ /* 0x000fe40000000086 */
[----:B------:R-:W-:Y:S02]  /*24d0*/  @P1 PRMT R135, R235, 0x7610, R135 ;  /* 0x00007610eb871816 */ /* 0x000fe40000000087 */
[----:B------:R-:W-:-:S02]  /*24e0*/  @P6 F2FP.PACK_AB R192, RZ, R234 ;  /* 0x000000eaffc0623e */ /* 0x000fc400000000ff */
[----:B------:R-:W-:Y:S02]  /*24f0*/  MOV R190, 0x10 ;  /* 0x0000001000be7802 */ /* 0x000fe40000000f00 */
[----:B------:R-:W-:Y:S02]  /*2500*/  @P6 F2FP.PACK_AB R230, RZ, R233 ;  /* 0x000000e9ffe6623e */ /* 0x000fe400000000ff */
[----:B------:R-:W-:Y:S02]  /*2510*/  @P1 PRMT R132, R132, 0x5410, R189 ;  /* 0x0000541084841816 */ /* 0x000fe400000000bd */
[----:B------:R-:W-:Y:S02]  /*2520*/  @P1 PRMT R133, R133, 0x5410, R191 ;  /* 0x0000541085851816 */ /* 0x000fe400000000bf */
[----:B------:R-:W-:Y:S02]  /*2530*/  @P1 PRMT R134, R134, 0x5410, R232 ;  /* 0x0000541086861816 */ /* 0x000fe400000000e8 */
[----:B------:R-:W-:-:S02]  /*2540*/  @P1 PRMT R135, R135, 0x5410, R236 ;  /* 0x0000541087871816 */ /* 0x000fc400000000ec */
[----:B------:R-:W-:Y:S02]  /*2550*/  @P6 F2FP.PACK_AB R233, RZ, R237 ;  /* 0x000000edffe9623e */ /* 0x000fe400000000ff */
[----:B------:R-:W-:Y:S02]  /*2560*/  @P6 PRMT R166, R242, 0x7610, R166 ;  /* 0x00007610f2a66816 */ /* 0x000fe400000000a6 */
[----:B------:R-:W-:Y:S01]  /*2570*/  @P6 PRMT R167, R192, 0x7610, R167 ;  /* 0x00007610c0a76816 */ /* 0x000fe200000000a7 */
[C---:B------:R-:W-:Y:S01]  /*2580*/  @P0 IMAD.WIDE.U32 R192, R5.reuse, R190, c[0x0][0x258] ;  /* 0x0000960005c00625 */ /* 0x040fe200078e00be */
[----:B------:R-:W-:Y:S02]  /*2590*/  @P6 LEA R188, P1, R5, c[0x0][0x250], 0x4 ;  /* 0x0000940005bc6a11 */ /* 0x000fe400078220ff */
        /* <DEDUP_REMOVED lines=11> */
.L_x_946:
[----:B------:R-:W-:Y:S05]  /*2650*/  BSYNC B0 ;  /* 0x0000000000007941 */ /* 0x000fea0003800000 */
.L_x_945:
        /* <DEDUP_REMOVED lines=16> */
[C---:B-----5:R-:W-:Y:S01]  /*2760*/  FMUL.FTZ R184, R198.reuse, R185 ;  /* 0x000000b9c6b87220 */ /* 0x060fe20000410000 */
[--C-:B------:R-:W-:Y:S01]  /*2770*/  @P0 HADD2.F32 R188, -RZ, R160.reuse.H1_H1 ;  /* 0x300000a0ffbc0230 */ /* 0x100fe20000004100 */
[C---:B------:R-:W-:Y:S01]  /*2780*/  FMUL.FTZ R187, R198.reuse, R187 ;  /* 0x000000bbc6bb7220 */ /* 0x040fe20000410000 */
[--C-:B------:R-:W-:Y:S01]  /*2790*/  @P0 HADD2.F32 R190, -RZ, R161.reuse.H0_H0 ;  /* 0x200000a1ffbe0230 */ /* 0x100fe20000004100 */
[----:B------:R-:W-:Y:S01]  /*27a0*/  FMUL.FTZ R185, R198, R189 ;  /* 0x000000bdc6b97220 */ /* 0x000fe20000410000 */
[----:B------:R-:W-:Y:S01]  /*27b0*/  @P0 HADD2.F32 R189, -RZ, R160.H0_H0 ;  /* 0x200000a0ffbd0230 */ /* 0x000fe20000004100 */
[----:B------:R-:W-:Y:S01]  /*27c0*/  @P0 FADD.FTZ R187, R187, R188 ;  /* 0x000000bcbbbb0221 */ /* 0x000fe20000010000 */
[----:B------:R-:W-:Y:S01]  /*27d0*/  @P0 HADD2.F32 R193, -RZ, R161.H1_H1 ;  /* 0x300000a1ffc10230 */ /* 0x000fe20000004100 */
[----:B------:R-:W-:-:S02]  /*27e0*/  @P0 FADD.FTZ R185, R185, R190 ;  /* 0x000000beb9b90221 */ /* 0x000fc40000010000 */
[--C-:B------:R-:W-:Y:S01]  /*27f0*/  FFMA.FTZ R188, R14, R195, R194.reuse ;  /* 0x000000c30ebc7223 */ /* 0x100fe200000100c2 */
[----:B------:R-:W-:Y:S01]  /*2800*/  @P6 F2FP.PACK_AB R239, RZ, R187 ;  /* 0x000000bbffef623e */ /* 0x000fe200000000ff */
[--C-:B------:R-:W-:Y:S01]  /*2810*/  FFMA.FTZ R190, R16, R195, R194.reuse ;  /* 0x000000c310be7223 */ /* 0x100fe200000100c2 */
[----:B------:R-:W-:Y:S01]  /*2820*/  @P6 F2FP.PACK_AB R240, RZ, R185 ;  /* 0x000000b9fff0623e */ /* 0x000fe200000000ff */
[----:B------:R-:W-:Y:S02]  /*2830*/  FMUL.FTZ R186, R198, R191 ;  /* 0x000000bfc6ba7220 */ /* 0x000fe40000410000 */
[-CC-:B------:R-:W-:Y:S01]  /*2840*/  FFMA.FTZ R192, R18, R195.reuse, R194.reuse ;  /* 0x000000c312c07223 */ /* 0x180fe200000100c2 */
[----:B------:R-:W-:Y:S01]  /*2850*/  @P6 PRMT R165, R240, 0x7610, R165 ;  /* 0x00007610f0a56816 */ /* 0x000fe200000000a5 */
[----:B------:R-:W-:Y:S02]  /*2860*/  FFMA.FTZ R230, R196, R195, R194 ;  /* 0x000000c3c4e67223 */ /* 0x000fe400000100c2 */
[----:B------:R-:W-:-:S02]  /*2870*/  @P0 FADD.FTZ R184, R184, R189 ;  /* 0x000000bdb8b80221 */ /* 0x000fc40000010000 */
[----:B------:R-:W-:Y:S01]  /*2880*/  FADD.FTZ R189, R15, -R188 ;  /* 0x800000bc0fbd7221 */ /* 0x000fe20000010000 */
[--C-:B------:R-:W-:Y:S01]  /*2890*/  @P0 HADD2.F32 R188, -RZ, R162.reuse.H1_H1 ;  /* 0x300000a2ffbc0230 */ /* 0x100fe20000004100 */
[----:B------:R-:W-:Y:S01]  /*28a0*/  FADD.FTZ R191, R17, -R190 ;  /* 0x800000be11bf7221 */ /* 0x000fe20000010000 */
[--C-:B------:R-:W-:Y:S01]  /*28b0*/  @P0 HADD2.F32 R190, -RZ, R163.reuse.H1_H1 ;  /* 0x300000a3ffbe0230 */ /* 0x100fe20000004100 */
[----:B------:R-:W-:Y:S01]  /*28c0*/  @P0 FADD.FTZ R186, R186, R193 ;  /* 0x000000c1baba0221 */ /* 0x000fe20000010000 */
[----:B------:R-:W-:Y:S01]  /*28d0*/  @P6 F2FP.PACK_AB R238, RZ, R184 ;  /* 0x000000b8ffee623e */ /* 0x000fe200000000ff */
[----:B------:R-:W-:Y:S02]  /*28e0*/  FADD.FTZ R193, R19, -R192 ;  /* 0x800000c013c17221 */ /* 0x000fe40000010000 */
[----:B------:R-:W-:Y:S01]  /*28f0*/  FADD.FTZ R235, R197, -R230 ;  /* 0x800000e6c5eb7221 */ /* 0x000fe20000010000 */
[----:B------:R-:W-:Y:S01]  /*2900*/  @P6 F2FP.PACK_AB R241, RZ, R186 ;  /* 0x000000bafff1623e */ /* 0x000fe200000000ff */
[C---:B------:R-:W-:Y:S01]  /*2910*/  FMUL.FTZ R192, R198.reuse, R189 ;  /* 0x000000bdc6c07220 */ /* 0x040fe20000410000 */
[----:B------:R-:W-:Y:S01]  /*2920*/  @P0 HADD2.F32 R189, -RZ, R162.H0_H0 ;  /* 0x200000a2ffbd0230 */ /* 0x000fe20000004100 */
[C---:B------:R-:W-:Y:S01]  /*2930*/  FMUL.FTZ R233, R198.reuse, R191 ;  /* 0x000000bfc6e97220 */ /* 0x040fe20000410000 */
[----:B------:R-:W-:Y:S01]  /*2940*/  @P0 HADD2.F32 R191, -RZ, R163.H0_H0 ;  /* 0x200000a3ffbf0230 */ /* 0x000fe20000004100 */
[----:B------:R-:W-:Y:S01]  /*2950*/  FMUL.FTZ R234, R198, R193 ;  /* 0x000000c1c6ea7220 */ /* 0x000fe20000410000 */
[----:B------:R-:W-:Y:S01]  /*2960*/  @P6 PRMT R164, R238, 0x7610, R164 ;  /* 0x00007610eea46816 */ /* 0x000fe200000000a4 */
[----:B------:R-:W-:Y:S01]  /*2970*/  FMUL.FTZ R237, R198, R235 ;  /* 0x000000ebc6ed7220 */ /* 0x000fe20000410000 */
[----:B------:R-:W-:Y:S01]  /*2980*/  @P6 PRMT R165, R165, 0x5410, R241 ;  /* 0x00005410a5a56816 */ /* 0x000fe200000000f1 */
        /* <DEDUP_REMOVED lines=8> */
[-C--:B------:R-:W-:Y:S02]  /*2a10*/  @P1 F2FP.PACK_AB R190, RZ, R185.reuse ;  /* 0x000000b9ffbe123e */ /* 0x080fe400000000ff */
[----:B------:R-:W-:Y:S02]  /*2a20*/  ISETP.NE.AND.EX P0, PT, RZ, c[0x0][0x25c], PT, P0 ;  /* 0x00009700ff007a0c */ /* 0x000fe40003f05300 */
[----:B------:R-:W-:Y:S02]  /*2a30*/  @P1 F2FP.PACK_AB R235, RZ, R234 ;  /* 0x000000eaffeb123e */ /* 0x000fe400000000ff */
[----:B------:R-:W-:Y:S01]  /*2a40*/  @P1 PRMT R132, R188, 0x7610, R132 ;  /* 0x00007610bc841816 */ /* 0x000fe20000000084 */
[----:B------:R-:W-:Y:S01]  /*2a50*/  HFMA2.MMA R188, -RZ, RZ, 0, 9.5367431640625e-07 ;  /* 0x00000010ffbc7435 */ /* 0x000fe200000001ff */
[----:B------:R-:W-:Y:S02]  /*2a60*/  @P1 F2FP.PACK_AB R191, RZ, R186 ;  /* 0x000000baffbf123e */ /* 0x000fe400000000ff */
[----:B------:R-:W-:-:S02]  /*2a70*/  F2FP.PACK_AB R185, R186, R185 ;  /* 0x000000b9bab9723e */ /* 0x000fc400000000ff */
[-C--:B------:R-:W-:Y:S02]  /*2a80*/  @P6 F2FP.PACK_AB R242, RZ, R192.reuse ;  /* 0x000000c0fff2623e */ /* 0x080fe400000000ff */
[----:B------:R-:W-:Y:S02]  /*2a90*/  F2FP.PACK_AB R186, R233, R192 ;  /* 0x000000c0e9ba723e */ /* 0x000fe400000000ff */
[----:B------:R-:W-:Y:S02]  /*2aa0*/  @P1 F2FP.PACK_AB R232, RZ, R233 ;  /* 0x000000e9ffe8123e */ /* 0x000fe400000000ff */
[----:B------:R-:W-:Y:S02]  /*2ab0*/  @P1 F2FP.PACK_AB R236, RZ, R237 ;  /* 0x000000edffec123e */ /* 0x000fe400000000ff */
[----:B------:R-:W-:Y:S02]  /*2ac0*/  @P6 F2FP.PACK_AB R192, RZ, R234 ;  /* 0x000000eaffc0623e */ /* 0x000fe400000000ff */
[----:B------:R-:W-:-:S02]  /*2ad0*/  @P1 PRMT R133, R190, 0x7610, R133 ;  /* 0x00007610be851816 */ /* 0x000fc40000000085 */
[----:B------:R-:W-:Y:S02]  /*2ae0*/  @P1 PRMT R134, R193, 0x7610, R134 ;  /* 0x00007610c1861816 */ /* 0x000fe40000000086 */
[----:B------:R-:W-:Y:S02]  /*2af0*/  @P1 PRMT R135, R235, 0x7610, R135 ;  /* 0x00007610eb871816 */ /* 0x000fe40000000087 */
[----:B------:R-:W-:Y:S02]  /*2b00*/  @P6 F2FP.PACK_AB R230, RZ, R233 ;  /* 0x000000e9ffe6623e */ /* 0x000fe400000000ff */
[----:B------:R-:W-:Y:S02]  /*2b10*/  @P6 PRMT R167, R192, 0x7610, R167 ;  /* 0x00007610c0a76816 */ /* 0x000fe400000000a7 */
[----:B------:R-:W-:Y:S02]  /*2b20*/  @P1 PRMT R132, R132, 0x5410, R189 ;  /* 0x0000541084841816 */ /* 0x000fe400000000bd */
[----:B------:R-:W-:Y:S01]  /*2b30*/  @P1 PRMT R133, R133, 0x5410, R191 ;  /* 0x0000541085851816 */ /* 0x000fe200000000bf */
[----:B------:R-:W-:Y:S01]  /*2b40*/  @P0 IMAD.WIDE.U32 R190, R5, R188, c[0x0][0x258] ;  /* 0x0000960005be0625 */ /* 0x000fe200078e00bc */
[----:B------:R-:W-:-:S02]  /*2b50*/  @P1 PRMT R134, R134, 0x5410, R232 ;  /* 0x0000541086861816 */ /* 0x000fc400000000e8 */
[----:B------:R-:W-:Y:S01]  /*2b60*/  @P1 PRMT R135, R135, 0x5410, R236 ;  /* 0x0000541087871816 */ /* 0x000fe200000000ec */
[C---:B------:R-:W-:Y:S01]  /*2b70*/  IMAD.WIDE.U32 R188, R5.reuse, R188, c[0x0][0x248] ;  /* 0x0000920005bc7625 */ /* 0x040fe200078e00bc */
[----:B------:R-:W-:Y:S02]  /*2b80*/  @P6 F2FP.PACK_AB R233, RZ, R237 ;  /* 0x000000edffe9623e */ /* 0x000fe400000000ff */
[----:B------:R-:W-:Y:S01]  /*2b90*/  @P6 PRMT R166, R242, 0x7610, R166 ;  /* 0x00007610f2a66816 */ /* 0x000fe200000000a6 */
[----:B------:R0:W-:Y:S01]  /*2ba0*/  @P0 STG.E.128 [R190.64], R132 ;  /* 0x00000084be000986 */ /* 0x0001e2000c101d04 */
[----:B------:R-:W-:Y:S02]  /*2bb0*/  @P6 LEA R192, P1, R5, c[0x0][0x250], 0x4 ;  /* 0x0000940005c06a11 */ /* 0x000fe400078220ff */
[----:B------:R-:W-:Y:S02]  /*2bc0*/  F2FP.PACK_AB R184, R187, R184 ;  /* 0x000000b8bbb8723e */ /* 0x000fe400000000ff */
[----:B------:R-:W-:-:S02]  /*2bd0*/  F2FP.PACK_AB R187, R237, R234 ;  /* 0x000000eaedbb723e */ /* 0x000fc400000000ff */
[----:B------:R-:W-:Y:S02]  /*2be0*/  @P6 PRMT R164, R164, 0x5410, R239 ;  /* 0x00005410a4a46816 */ /* 0x000fe400000000ef */
[----:B------:R-:W-:Y:S01]  /*2bf0*/  @P6 LEA.HI.X R193, R5, c[0x0][0x254], RZ, 0x4, P1 ;  /* 0x0000950005c16a11 */ /* 0x000fe200008f24ff */
[----:B------:R0:W-:Y:S01]  /*2c00*/  STG.E.128 [R188.64], R184 ;  /* 0x000000b8bc007986 */ /* 0x0001e2000c101d04 */
[----:B------:R-:W-:Y:S02]  /*2c10*/  @P6 PRMT R166, R166, 0x5410, R230 ;  /* 0x00005410a6a66816 */ /* 0x000fe400000000e6 */
[----:B------:R-:W-:Y:S02]  /*2c20*/  @P6 PRMT R167, R167, 0x5410, R233 ;  /* 0x00005410a7a76816 */ /* 0x000fe400000000e9 */
[----:B------:R-:W-:-:S03]  /*2c30*/  IADD3 R5, R5, 0x80, RZ ;  /* 0x0000008005057810 */ /* 0x000fc60007ffe0ff */
[----:B------:R0:W-:Y:S04]  /*2c40*/  @P6 STG.E.128 [R192.64], R164 ;  /* 0x000000a4c0006986 */ /* 0x0001e8000c101d04 */
.L_x_948:
[----:B------:R-:W-:Y:S05]  /*2c50*/  BSYNC B0 ;  /* 0x0000000000007941 */ /* 0x000fea0003800000 */
.L_x_947:
        /* <DEDUP_REMOVED lines=8> */
[----:B------:R-:W-:Y:S01]  /*2ce0*/  ISETP.NE.U32.AND P6, PT, RZ, c[0x0][0x250], PT ;  /* 0x00009400ff007a0c */ /* 0x000fe20003fc5070 */
[-CC-:B------:R-:W-:Y:S01]  /*2cf0*/  FFMA.FTZ R193, R211, R195.reuse, R194.reuse ;  /* 0x000000c3d3c17223 */ /* 0x180fe200000100c2 */
[----:B------:R-:W-:Y:S01]  /*2d00*/  ISETP.NE.AND.EX P1, PT, RZ, c[0x0][0x25c], PT, P1 ;  /* 0x00009700ff007a0c */ /* 0x000fe20003f25310 */
[----:B------:R-:W-:Y:S01]  /*2d10*/  FFMA.FTZ R189, R207, R195, R194 ;  /* 0x000000c3cfbd7223 */ /* 0x000fe200000100c2 */
[----:B------:R-:W-:Y:S01]  /*2d20*/  ISETP.NE.AND.EX P6, PT, RZ, c[0x0][0x254], PT, P6 ;  /* 0x00009500ff007a0c */ /* 0x000fe20003fc5360 */
[----:B------:R-:W-:-:S02]  /*2d30*/  FADD.FTZ R185, R204, -R185 ;  /* 0x800000b9ccb97221 */ /* 0x000fc40000010000 */
[-C--:B------:R-:W-:Y:S02]  /*2d40*/  FFMA.FTZ R188, R214, R195.reuse, R194 ;  /* 0x000000c3d6bc7223 */ /* 0x080fe400000100c2 */
[----:B------:R-:W-:Y:S02]  /*2d50*/  FADD.FTZ R187, R205, -R184 ;  /* 0x800000b8cdbb7221 */ /* 0x000fe40000010000 */
[----:B------:R-:W-:Y:S01]  /*2d60*/  FADD.FTZ R191, R209, -R186 ;  /* 0x800000bad1bf7221 */ /* 0x000fe20000010000 */
[----:B------:R-:W-:Y:S01]  /*2d70*/  @P0 HADD2.F32 R192, -RZ, R20.H1_H1 ;  /* 0x30000014ffc00230 */ /* 0x000fe20000004100 */
[----:B------:R-:W-:Y:S02]  /*2d80*/  FADD.FTZ R193, R212, -R193 ;  /* 0x800000c1d4c17221 */ /* 0x000fe40000010000 */
[-CC-:B------:R-:W-:Y:S02]  /*2d90*/  FFMA.FTZ R233, R215, R195.reuse, R194.reuse ;  /* 0x000000c3d7e97223 */ /* 0x180fe400000100c2 */
[----:B------:R-:W-:-:S02]  /*2da0*/  FFMA.FTZ R194, R218, R195, R194 ;  /* 0x000000c3dac27223 */ /* 0x000fc400000100c2 */
[----:B------:R-:W-:Y:S02]  /*2db0*/  FADD.FTZ R189, R208, -R189 ;  /* 0x800000bdd0bd7221 */ /* 0x000fe40000010000 */
[C---:B-----5:R-:W-:Y:S02]  /*2dc0*/  FMUL.FTZ R184, R198.reuse, R185 ;  /* 0x000000b9c6b87220 */ /* 0x060fe40000410000 */
        /* <DEDUP_REMOVED lines=21> */
[-C--:B------:R-:W-:Y:S01]  /*2f20*/  @P1 F2FP.PACK_AB R191, RZ, R184.reuse ;  /* 0x000000b8ffbf123e */ /* 0x080fe200000000ff */
        /* <DEDUP_REMOVED lines=10> */
[-C--:B------:R-:W-:Y:S02]  /*2fd0*/  @P1 F2FP.PACK_AB R192, RZ, R185.reuse ;  /* 0x000000b9ffc0123e */ /* 0x080fe400000000ff */
[----:B------:R-:W-:Y:S02]  /*2fe0*/  @P6 F2FP.PACK_AB R237, RZ, R185 ;  /* 0x000000b9ffed623e */ /* 0x000fe400000000ff */
[----:B------:R-:W-:Y:S02]  /*2ff0*/  F2FP.PACK_AB R184, R185, R184 ;  /* 0x000000b8b9b8723e */ /* 0x000fe400000000ff */
[----:B------:R-:W-:-:S02]  /*3000*/  @P1 F2FP.PACK_AB R198, RZ, R187 ;  /* 0x000000bbffc6123e */ /* 0x000fc400000000ff */
[----:B------:R-:W-:Y:S02]  /*3010*/  @P6 F2FP.PACK_AB R239, RZ, R187 ;  /* 0x000000bbffef623e */ /* 0x000fe400000000ff */
[----:B------:R-:W-:Y:S02]  /*3020*/  @P1 F2FP.PACK_AB R232, RZ, R189 ;  /* 0x000000bdffe8123e */ /* 0x000fe400000000ff */
[----:B------:R-:W-:Y:S02]  /*3030*/  @P1 F2FP.PACK_AB R234, RZ, R235 ;  /* 0x000000ebffea123e */ /* 0x000fe400000000ff */
[----:B------:R-:W-:Y:S02]  /*3040*/  F2FP.PACK_AB R185, R187, R186 ;  /* 0x000000babbb9723e */ /* 0x000fe400000000ff */
[----:B------:R-:W-:Y:S02]  /*3050*/  @P1 PRMT R132, R191, 0x7610, R132 ;  /* 0x00007610bf841816 */ /* 0x000fe40000000084 */
[----:B------:R-:W-:-:S02]  /*3060*/  @P1 PRMT R133, R193, 0x7610, R133 ;  /* 0x00007610c1851816 */ /* 0x000fc40000000085 */
[----:B------:R-:W-:Y:S02]  /*3070*/  @P1 PRMT R134, R230, 0x7610, R134 ;  /* 0x00007610e6861816 */ /* 0x000fe40000000086 */
[----:B------:R-:W-:Y:S02]  /*3080*/  @P1 PRMT R135, R233, 0x7610, R135 ;  /* 0x00007610e9871816 */ /* 0x000fe40000000087 */
[----:B------:R-:W-:Y:S02]  /*3090*/  @P6 F2FP.PACK_AB R238, RZ, R186 ;  /* 0x000000baffee623e */ /* 0x000fe400000000ff */
[----:B------:R-:W-:Y:S02]  /*30a0*/  @P6 F2FP.PACK_AB R240, RZ, R188 ;  /* 0x000000bcfff0623e */ /* 0x000fe400000000ff */
[-C--:B------:R-:W-:Y:S02]  /*30b0*/  @P6 F2FP.PACK_AB R241, RZ, R190.reuse ;  /* 0x000000befff1623e */ /* 0x080fe400000000ff */
[----:B------:R-:W-:-:S02]  /*30c0*/  F2FP.PACK_AB R187, R235, R190 ;  /* 0x000000beebbb723e */ /* 0x000fc400000000ff */
[----:B------:R-:W-:Y:S02]  /*30d0*/  MOV R190, 0x10 ;  /* 0x0000001000be7802 */ /* 0x000fe40000000f00 */
[----:B------:R-:W-:Y:S02]  /*30e0*/  F2FP.PACK_AB R186, R189, R188 ;  /* 0x000000bcbdba723e */ /* 0x000fe400000000ff */
[----:B------:R-:W-:Y:S01]  /*30f0*/  @P1 PRMT R132, R132, 0x5410, R192 ;  /* 0x0000541084841816 */ /* 0x000fe200000000c0 */
[-C--:B------:R-:W-:Y:S01]  /*3100*/  @P0 IMAD.WIDE.U32 R192, R5, R190.reuse, c[0x0][0x258] ;  /* 0x0000960005c00625 */ /* 0x080fe200078e00be */
[----:B------:R-:W-:Y:S02]  /*3110*/  @P1 PRMT R133, R133, 0x5410, R198 ;  /* 0x0000541085851816 */ /* 0x000fe400000000c6 */
[----:B------:R-:W-:Y:S01]  /*3120*/  @P1 PRMT R134, R134, 0x5410, R232 ;  /* 0x0000541086861816 */ /* 0x000fe200000000e8 */
[----:B------:R-:W-:Y:S01]  /*3130*/  IMAD.WIDE.U32 R190, R5, R190, c[0x0][0x248] ;  /* 0x0000920005be7625 */ /* 0x000fe200078e00be */
[----:B------:R-:W-:-:S02]  /*3140*/  @P1 PRMT R135, R135, 0x5410, R234 ;  /* 0x0000541087871816 */ /* 0x000fc400000000ea */
[----:B------:R-:W-:Y:S02]  /*3150*/  @P6 F2FP.PACK_AB R195, RZ, R189 ;  /* 0x000000bdffc3623e */ /* 0x000fe400000000ff */
[----:B------:R-:W-:Y:S01]  /*3160*/  @P6 F2FP.PACK_AB R194, RZ, R235 ;  /* 0x000000ebffc2623e */ /* 0x000fe200000000ff */
[----:B------:R0:W-:Y:S01]  /*3170*/  @P0 STG.E.128 [R192.64], R132 ;  /* 0x00000084c0000986 */ /* 0x0001e2000c101d04 */
[----:B------:R-:W-:Y:S02]  /*3180*/  @P6 PRMT R164, R236, 0x7610, R164 ;  /* 0x00007610eca46816 */ /* 0x000fe400000000a4 */
[----:B------:R-:W-:Y:S01]  /*3190*/  @P6 PRMT R165, R238, 0x7610, R165 ;  /* 0x00007610eea56816 */ /* 0x000fe200000000a5 */
[----:B------:R0:W-:Y:S01]  /*31a0*/  STG.E.128 [R190.64], R184 ;  /* 0x000000b8be007986 */ /* 0x0001e2000c101d04 */
[----:B------:R-:W-:Y:S02]  /*31b0*/  @P6 PRMT R166, R240, 0x7610, R166 ;  /* 0x00007610f0a66816 */ /* 0x000fe400000000a6 */
[----:B------:R-:W-:-:S02]  /*31c0*/  @P6 PRMT R167, R241, 0x7610, R167 ;  /* 0x00007610f1a76816 */ /* 0x000fc400000000a7 */
[----:B------:R-:W-:Y:S02]  /*31d0*/  @P6 LEA R188, P1, R5, c[0x0][0x250], 0x4 ;  /* 0x0000940005bc6a11 */ /* 0x000fe400078220ff */
[----:B------:R-:W-:Y:S02]  /*31e0*/  @P6 PRMT R164, R164, 0x5410, R237 ;  /* 0x00005410a4a46816 */ /* 0x000fe400000000ed */
[----:B------:R-:W-:Y:S02]  /*31f0*/  @P6 PRMT R165, R165, 0x5410, R239 ;  /* 0x00005410a5a56816 */ /* 0x000fe400000000ef */
[----:B------:R-:W-:Y:S02]  /*3200*/  @P6 LEA.HI.X R189, R5, c[0x0][0x254], RZ, 0x4, P1 ;  /* 0x0000950005bd6a11 */ /* 0x000fe400008f24ff */
[----:B------:R-:W-:Y:S02]  /*3210*/  @P6 PRMT R166, R166, 0x5410, R195 ;  /* 0x00005410a6a66816 */ /* 0x000fe400000000c3 */
[----:B------:R-:W-:-:S05]  /*3220*/  @P6 PRMT R167, R167, 0x5410, R194 ;  /* 0x00005410a7a76816 */ /* 0x000fca00000000c2 */
[----:B------:R0:W-:Y:S02]  /*3230*/  @P6 STG.E.128 [R188.64], R164 ;  /* 0x000000a4bc006986 */ /* 0x0001e4000c101d04 */
.L_x_950:
[----:B------:R-:W-:Y:S05]  /*3240*/  BSYNC B0 ;  /* 0x0000000000007941 */ /* 0x000fea0003800000 */
.L_x_949:
[----:B------:R-:W-:-:S04]  /*3250*/  LOP3.LUT P0, RZ, R4, 0xff, RZ, 0xc0, !PT ;  /* 0x000000ff04ff7812 */ /* 0x000fc8000780c0ff */
[----:B------:R-:W-:Y:S01]  /*3260*/  SEL R4, RZ, 0x1, P0 ;  /* 0x00000001ff047807 */ /* 0x000fe20000000000 */
[----:B0----5:R-:W-:Y:S01]  /*3270*/  @P5 CALL.REL.NOINC `(.L_x_936) ;  /* 0x0000001000005944 */ /* 0x021fe20003c00000 */
[----:B------:R-:W-:Y:S05]  /*3280*/  BRA `(.L_x_951) ;  /* 0xffffd31000007947 */ /* 0x000fea000383ffff */
.L_x_936:
        /* <DEDUP_REMOVED lines=22> */
.L_x_953:
[----:B------:R-:W-:Y:S05]  /*33f0*/  BSYNC B0 ;  /* 0x0000000000007941 */ /* 0x000fea0003800000 */
.L_x_952:
        /* <DEDUP_REMOVED lines=16> */
.L_x_955:
[----:B------:R-:W-:Y:S05]  /*3500*/  BSYNC B0 ;  /* 0x0000000000007941 */ /* 0x000fea0003800000 */
.L_x_954:
        /* <DEDUP_REMOVED lines=15> */
.L_x_943:
[----:B------:R-:W-:Y:S01]  /*3600*/  HFMA2.MMA R193, -RZ, RZ, 0, 9.5367431640625e-07 ;  /* 0x00000010ffc17435 */ /* 0x000fe200000001ff */
[----:B------:R-:W-:-:S02]  /*3610*/  MOV R188, R232 ;  /* 0x000000e800bc7202 */ /* 0x000fc40000000f00 */
[----:B------:R-:W-:Y:S02]  /*3620*/  MOV R190, 0x1f ;  /* 0x0000001f00be7802 */ /* 0x000fe40000000f00 */
[----:B------:R-:W-:Y:S02]  /*3630*/  MOV R195, 0xffffffff ;  /* 0xffffffff00c37802 */ /* 0x000fe40000000f00 */
[----:B------:R-:W-:Y:S02]  /*3640*/  MOV R184, 0x3660 ;  /* 0x0000366000b87802 */ /* 0x000fe40000000f00 */
[----:B0----5:R-:W-:Y:S05]  /*3650*/  CALL.REL.NOINC `($__internal_60_$__cuda_sm70_shflsync_down_p) ;  /* 0x0000046000007944 */ /* 0x021fea0003c00000 */
[----:B-1----:R-:W-:Y:S01]  /*3660*/  MOV R187, R188 ;  /* 0x000000bc00bb7202 */ /* 0x002fe20000000f00 */
[----:B0-----:R-:W-:Y:S05]  /*3670*/  BRA `(.L_x_956) ;  /* 0xffffe77000007947 */ /* 0x001fea000383ffff */
.L_x_944:
[----:B------:R-:W-:Y:S01]  /*3680*/  HFMA2.MMA R193, -RZ, RZ, 0, 9.5367431640625e-07 ;  /* 0x00000010ffc17435 */ /* 0x000fe200000001ff */
[----:B------:R-:W-:Y:S02]  /*3690*/  MOV R188, R233 ;  /* 0x000000e900bc7202 */ /* 0x000fe40000000f00 */
[----:B------:R-:W-:Y:S02]  /*36a0*/  MOV R190, 0x1f ;  /* 0x0000001f00be7802 */ /* 0x000fe40000000f00 */
[----:B------:R-:W-:-:S02]  /*36b0*/  MOV R195, 0xffffffff ;  /* 0xffffffff00c37802 */ /* 0x000fc40000000f00 */
[----:B------:R-:W-:Y:S02]  /*36c0*/  MOV R184, 0x36e0 ;  /* 0x000036e000b87802 */ /* 0x000fe40000000f00 */
[----:B012--5:R-:W-:Y:S05]  /*36d0*/  CALL.REL.NOINC `($__internal_60_$__cuda_sm70_shflsync_down_p) ;  /* 0x000003e000007944 */ /* 0x027fea0003c00000 */
[----:B------:R-:W-:Y:S01]  /*36e0*/  FADD.FTZ R232, R187, R232 ;  /* 0x000000e8bbe87221 */ /* 0x000fe20000010000 */
[----:B0-----:R-:W-:Y:S01]  /*36f0*/  HFMA2.MMA R193, -RZ, RZ, 0, 4.76837158203125e-07 ;  /* 0x00000008ffc17435 */ /* 0x001fe200000001ff */
[----:B-1----:R-:W-:Y:S01]  /*3700*/  FADD.FTZ R233, R233, R188 ;  /* 0x000000bce9e97221 */ /* 0x002fe20000010000 */
[----:B------:R-:W-:Y:S02]  /*3710*/  MOV R190, 0x1f ;  /* 0x0000001f00be7802 */ /* 0x000fe40000000f00 */
[----:B------:R-:W-:Y:S02]  /*3720*/  MOV R195, 0xffffffff ;  /* 0xffffffff00c37802 */ /* 0x000fe40000000f00 */
[----:B------:R-:W-:Y:S02]  /*3730*/  MOV R188, R232 ;  /* 0x000000e800bc7202 */ /* 0x000fe40000000f00 */
[----:B------:R-:W-:Y:S02]  /*3740*/  MOV R184, 0x3760 ;  /* 0x0000376000b87802 */ /* 0x000fe40000000f00 */
[----:B------:R-:W-:Y:S05]  /*3750*/  CALL.REL.NOINC `($__internal_60_$__cuda_sm70_shflsync_down_p) ;  /* 0x0000036000007944 */ /* 0x000fea0003c00000 */
[----:B0-----:R-:W-:Y:S01]  /*3760*/  HFMA2.MMA R193, -RZ, RZ, 0, 4.76837158203125e-07 ;  /* 0x00000008ffc17435 */ /* 0x001fe200000001ff */
[----:B-1----:R-:W-:-:S02]  /*3770*/  MOV R187, R188 ;  /* 0x000000bc00bb7202 */ /* 0x002fc40000000f00 */
[----:B------:R-:W-:Y:S02]  /*3780*/  MOV R188, R233 ;  /* 0x000000e900bc7202 */ /* 0x000fe40000000f00 */
[----:B------:R-:W-:Y:S02]  /*3790*/  MOV R190, 0x1f ;  /* 0x0000001f00be7802 */ /* 0x000fe40000000f00 */
[----:B------:R-:W-:Y:S02]  /*37a0*/  MOV R195, 0xffffffff ;  /* 0xffffffff00c37802 */ /* 0x000fe40000000f00 */
[----:B------:R-:W-:Y:S02]  /*37b0*/  MOV R184, 0x37d0 ;  /* 0x000037d000b87802 */ /* 0x000fe40000000f00 */
[----:B------:R-:W-:Y:S05]  /*37c0*/  CALL.REL.NOINC `($__internal_60_$__cuda_sm70_shflsync_down_p) ;  /* 0x000002f000007944 */ /* 0x000fea0003c00000 */
[----:B------:R-:W-:Y:S01]  /*37d0*/  FADD.FTZ R232, R187, R232 ;  /* 0x000000e8bbe87221 */ /* 0x000fe20000010000 */
[----:B0-----:R-:W-:Y:S01]  /*37e0*/  HFMA2.MMA R193, -RZ, RZ, 0, 2.384185791015625e-07 ;  /* 0x00000004ffc17435 */ /* 0x001fe200000001ff */
[----:B-1----:R-:W-:Y:S01]  /*37f0*/  FADD.FTZ R233, R233, R188 ;  /* 0x000000bce9e97221 */ /* 0x002fe20000010000 */
[----:B------:R-:W-:Y:S02]  /*3800*/  MOV R190, 0x1f ;  /* 0x0000001f00be7802 */ /* 0x000fe40000000f00 */
[----:B------:R-:W-:-:S02]  /*3810*/  MOV R195, 0xffffffff ;  /* 0xffffffff00c37802 */ /* 0x000fc40000000f00 */
[----:B------:R-:W-:Y:S02]  /*3820*/  MOV R188, R232 ;  /* 0x000000e800bc7202 */ /* 0x000fe40000000f00 */
[----:B------:R-:W-:Y:S02]  /*3830*/  MOV R184, 0x3850 ;  /* 0x0000385000b87802 */ /* 0x000fe40000000f00 */
[----:B------:R-:W-:Y:S05]  /*3840*/  CALL.REL.NOINC `($__internal_60_$__cuda_sm70_shflsync_down_p) ;  /* 0x0000027000007944 */ /* 0x000fea0003c00000 */
[----:B0-----:R-:W-:Y:S01]  /*3850*/  HFMA2.MMA R193, -RZ, RZ, 0, 2.384185791015625e-07 ;  /* 0x00000004ffc17435 */ /* 0x001fe200000001ff */
[----:B-1----:R-:W-:Y:S02]  /*3860*/  MOV R187, R188 ;  /* 0x000000bc00bb7202 */ /* 0x002fe40000000f00 */
[----:B------:R-:W-:Y:S02]  /*3870*/  MOV R188, R233 ;  /* 0x000000e900bc7202 */ /* 0x000fe40000000f00 */
[----:B------:R-:W-:Y:S02]  /*3880*/  MOV R190, 0x1f ;  /* 0x0000001f00be7802 */ /* 0x000fe40000000f00 */
[----:B------:R-:W-:Y:S02]  /*3890*/  MOV R195, 0xffffffff ;  /* 0xffffffff00c37802 */ /* 0x000fe40000000f00 */
[----:B------:R-:W-:-:S02]  /*38a0*/  MOV R184, 0x38c0 ;  /* 0x000038c000b87802 */ /* 0x000fc40000000f00 */
[----:B------:R-:W-:Y:S05]  /*38b0*/  CALL.REL.NOINC `($__internal_60_$__cuda_sm70_shflsync_down_p) ;  /* 0x0000020000007944 */ /* 0x000fea0003c00000 */
[----:B------:R-:W-:Y:S01]  /*38c0*/  FADD.FTZ R232, R187, R232 ;  /* 0x000000e8bbe87221 */ /* 0x000fe20000010000 */
[----:B0-----:R-:W-:Y:S01]  /*38d0*/  HFMA2.MMA R193, -RZ, RZ, 0, 1.1920928955078125e-07 ;  /* 0x00000002ffc17435 */ /* 0x001fe200000001ff */
[----:B-1----:R-:W-:Y:S01]  /*38e0*/  FADD.FTZ R191, R233, R188 ;  /* 0x000000bce9bf7221 */ /* 0x002fe20000010000 */
[----:B------:R-:W-:-:S02]  /*38f0*/  MOV R190, 0x1f ;  /* 0x0000001f00be7802 */ /* 0x000fc40000000f00 */
[----:B------:R-:W-:Y:S02]  /*3900*/  MOV R195, 0xffffffff ;  /* 0xffffffff00c37802 */ /* 0x000fe40000000f00 */
[----:B------:R-:W-:Y:S02]  /*3910*/  MOV R188, R232 ;  /* 0x000000e800bc7202 */ /* 0x000fe40000000f00 */
[----:B------:R-:W-:Y:S02]  /*3920*/  MOV R184, 0x3940 ;  /* 0x0000394000b87802 */ /* 0x000fe40000000f00 */
[----:B------:R-:W-:Y:S05]  /*3930*/  CALL.REL.NOINC `($__internal_60_$__cuda_sm70_shflsync_down_p) ;  /* 0x0000018000007944 */ /* 0x000fea0003c00000 */
[----:B0-----:R-:W-:Y:S01]  /*3940*/  HFMA2.MMA R193, -RZ, RZ, 0, 1.1920928955078125e-07 ;  /* 0x00000002ffc17435 */ /* 0x001fe200000001ff */
[----:B-1----:R-:W-:Y:S02]  /*3950*/  MOV R187, R188 ;  /* 0x000000bc00bb7202 */ /* 0x002fe40000000f00 */
[----:B------:R-:W-:Y:S02]  /*3960*/  MOV R188, R191 ;  /* 0x000000bf00bc7202 */ /* 0x000fe40000000f00 */
[----:B------:R-:W-:Y:S02]  /*3970*/  MOV R190, 0x1f ;  /* 0x0000001f00be7802 */ /* 0x000fe40000000f00 */
[----:B------:R-:W-:-:S02]  /*3980*/  MOV R195, 0xffffffff ;  /* 0xffffffff00c37802 */ /* 0x000fc40000000f00 */
[----:B------:R-:W-:Y:S02]  /*3990*/  MOV R184, 0x39b0 ;  /* 0x000039b000b87802 */ /* 0x000fe40000000f00 */
[----:B------:R-:W-:Y:S05]  /*39a0*/  CALL.REL.NOINC `($__internal_60_$__cuda_sm70_shflsync_down_p) ;  /* 0x0000011000007944 */ /* 0x000fea0003c00000 */
[----:B------:R-:W-:Y:S01]  /*39b0*/  FADD.FTZ R189, R187, R232 ;  /* 0x000000e8bbbd7221 */ /* 0x000fe20000010000 */
[----:B0-----:R-:W-:Y:S01]  /*39c0*/  HFMA2.MMA R193, -RZ, RZ, 0, 5.9604644775390625e-08 ;  /* 0x00000001ffc17435 */ /* 0x001fe200000001ff */
[----:B-1----:R-:W-:Y:S01]  /*39d0*/  FADD.FTZ R191, R191, R188 ;  /* 0x000000bcbfbf7221 */ /* 0x002fe20000010000 */
[----:B------:R-:W-:Y:S02]  /*39e0*/  MOV R190, 0x1f ;  /* 0x0000001f00be7802 */ /* 0x000fe40000000f00 */
[----:B------:R-:W-:Y:S02]  /*39f0*/  MOV R195, 0xffffffff ;  /* 0xffffffff00c37802 */ /* 0x000fe40000000f00 */
[----:B------:R-:W-:Y:S02]  /*3a00*/  MOV R188, R189 ;  /* 0x000000bd00bc7202 */ /* 0x000fe40000000f00 */
[----:B------:R-:W-:Y:S02]  /*3a10*/  MOV R184, 0x3a30 ;  /* 0x00003a3000b87802 */ /* 0x000fe40000000f00 */
[----:B------:R-:W-:Y:S05]  /*3a20*/  CALL.REL.NOINC `($__internal_60_$__cuda_sm70_shflsync_down_p) ;  /* 0x0000009000007944 */ /* 0x000fea0003c00000 */
[----:B0-----:R-:W-:Y:S01]  /*3a30*/  HFMA2.MMA R193, -RZ, RZ, 0, 5.9604644775390625e-08 ;  /* 0x00000001ffc17435 */ /* 0x001fe200000001ff */
[----:B-1----:R-:W-:-:S02]  /*3a40*/  MOV R192, R188 ;  /* 0x000000bc00c07202 */ /* 0x002fc40000000f00 */
[----:B------:R-:W-:Y:S02]  /*3a50*/  MOV R188, R191 ;  /* 0x000000bf00bc7202 */ /* 0x000fe40000000f00 */
[----:B------:R-:W-:Y:S02]  /*3a60*/  MOV R190, 0x1f ;  /* 0x0000001f00be7802 */ /* 0x000fe40000000f00 */
[----:B------:R-:W-:Y:S02]  /*3a70*/  MOV R195, 0xffffffff ;  /* 0xffffffff00c37802 */ /* 0x000fe40000000f00 */
[----:B------:R-:W-:Y:S02]  /*3a80*/  MOV R184, 0x3aa0 ;  /* 0x00003aa000b87802 */ /* 0x000fe40000000f00 */
[----:B------:R-:W-:Y:S05]  /*3a90*/  CALL.REL.NOINC `($__internal_60_$__cuda_sm70_shflsync_down_p) ;  /* 0x0000002000007944 */ /* 0x000fea0003c00000 */
[----:B-1----:R-:W-:Y:S01]  /*3aa0*/  MOV R184, R188 ;  /* 0x000000bc00b87202 */ /* 0x002fe20000000f00 */
[----:B0-----:R-:W-:Y:S05]  /*3ab0*/  BRA `(.L_x_957) ;  /* 0xffffe45000007947 */ /* 0x001fea000383ffff */
        .weak           $__internal_60_$__cuda_sm70_shflsync_down_p
        .type           $__internal_60_$__cuda_sm70_shflsync_down_p,@function
        .size           $__internal_60_$__cuda_sm70_shflsync_down_p,(.L_x_2078 - $__internal_60_$__cuda_sm70_shflsync_down_p)
$__internal_60_$__cuda_sm70_shflsync_down_p:
[----:B------:R-:W-:Y:S01]  /*3ac0*/  HFMA2.MMA R185, -RZ, RZ, 0, 0 ;  /* 0x00000000ffb97435 */ /* 0x000fe200000001ff */
[----:B------:R-:W-:Y:S04]  /*3ad0*/  WARPSYNC R195 ;  /* 0x000000c300007348 */ /* 0x000fe80003800000 */
[----:B------:R0:W1:Y:S01]  /*3ae0*/  SHFL.DOWN PT, R188, R188, R193, R190 ;  /* 0x080000c1bcbc7389 */ /* 0x00006200000e00be */
[----:B------:R-:W-:Y:S05]  /*3af0*/  RET.REL.NODEC R184 `(_ZN10layer_norm31ln_parallel_residual_bwd_kernelINS_13Kernel_traitsIf6__halfS2_S2_fjLj3072ELj1ELj1ELj4ELj16ENS_18Kernel_traits_baseILj3072EfS2_S2_S2_fjLj128EEEEELb0ELb0ELb0EEEvNS_9BwdParamsE) ;  /* 0xffffc500b8007950 */ /* 0x000fea0003c3ffff */
.L_x_958:
        /* <DEDUP_REMOVED lines=16> */
.L_x_2078:


//--------------------- .text._ZN10layer_norm31ln_parallel_residual_bwd_kernelINS_13Kernel_traitsIf6__halfS2_S2_fjLj3072ELj1ELj1ELj4ELj16ENS_18Kernel_traits_baseILj3072EfS2_S2_S2_fjLj128EEEEELb0ELb0ELb1EEEvNS_9BwdParamsE --------------------------
	.section	.text._ZN10layer_norm31ln_parallel_residual_bwd_kernelINS_13Kernel_traitsIf6__halfS2_S2_fjLj3072ELj1ELj1ELj4ELj16ENS_18Kernel_traits_baseILj3072EfS2_S2_S2_fjLj128EEEEELb0ELb0ELb1EEEvNS_9BwdParamsE,"ax",@progbits
	.sectioninfo	@"SHI_REGISTERS=246"
	.align	128
        .global         _ZN10layer_norm31ln_parallel_residual_bwd_kernelINS_13Kernel_traitsIf6__halfS2_S2_fjLj3072ELj1ELj1ELj4ELj16ENS_18Kernel_traits_baseILj3072EfS2_S2_S2_fjLj128EEEEELb0ELb0ELb1EEEvNS_9BwdParamsE
        .type           _ZN10layer_norm31ln_parallel_residual_bwd_kernelINS_13Kernel_traitsIf6__halfS2_S2_fjLj3072ELj1ELj1ELj4ELj16ENS_18Kernel_traits_baseILj3072EfS2_S2_S2_fjLj128EEEEELb0ELb0ELb1EEEvNS_9BwdParamsE,@function
        .size           _ZN10layer_norm31ln_parallel_residual_bwd_kernelINS_13Kernel_traitsIf6__halfS2_S2_fjLj3072ELj1ELj1ELj4ELj16ENS_18Kernel_traits_baseILj3072EfS2_S2_S2_fjLj128EEEEELb0ELb0ELb1EEEvNS_9BwdParamsE,(.L_x_2079 - _ZN10layer_norm31ln_parallel_residual_bwd_kernelINS_13Kernel_traitsIf6__halfS2_S2_fjLj3072ELj1ELj1ELj4ELj16ENS_18Kernel_traits_baseILj3072EfS2_S2_S2_fjLj128EEEEELb0ELb0ELb1EEEvNS_9BwdParamsE)
        .other          _ZN10layer_norm31ln_parallel_residual_bwd_kernelINS_13Kernel_traitsIf6__halfS2_S2_fjLj3072ELj1ELj1ELj4ELj16ENS_18Kernel_traits_baseILj3072EfS2_S2_S2_fjLj128EEEEELb0ELb0ELb1EEEvNS_9BwdParamsE,@"STO_CUDA_ENTRY STV_DEFAULT"
_ZN10layer_norm31ln_parallel_residual_bwd_kernelINS_13Kernel_traitsIf6__halfS2_S2_fjLj3072ELj1ELj1ELj4ELj16ENS_18Kernel_traits_baseILj3072EfS2_S2_S2_fjLj128EEEEELb0ELb0ELb1EEEvNS_9BwdParamsE:
.text._ZN10layer_norm31ln_parallel_residual_bwd_kernelINS_13Kernel_traitsIf6__halfS2_S2_fjLj3072ELj1ELj1ELj4ELj16ENS_18Kernel_traits_baseILj3072EfS2_S2_S2_fjLj128EEEEELb0ELb0ELb1EEEvNS_9BwdParamsE:
        /* <DEDUP_REMOVED lines=56> */
.L_x_959:
        /* <DEDUP_REMOVED lines=68> */
.L_x_964:
[----:B------:R-:W-:Y:S01]  /*07c0*/  IMAD R108, R203, c[0x0][0x168], RZ ;  /* 0x00005a00cb6c7a24 */ /* 0x000fe200078e02ff */
[----:B------:R-:W-:-:S02]  /*07d0*/  LOP3.LUT R110, R0, 0x7f, RZ, 0xc0, !PT ;  /* 0x0000007f006e7812 */ /* 0x000fc400078ec0ff */
[----:B------:R-:W-:Y:S02]  /*07e0*/  MOV R178, 0x10 ;  /* 0x0000001000b27802 */ /* 0x000fe40000000f00 */
        /* <DEDUP_REMOVED lines=28> */
[----:B------:R-:W-:Y:S01]  /*09b0*/  ISETP.NE.U32.AND P1, PT, RZ, c[0x0][0x218], PT ;  /* 0x00008600ff007a0c */ /* 0x000fe20003f25070 */
[----:B------:R-:W-:-:S03]  /*09c0*/  ULDC.U8 UR6, c[0x0][0x1f0] ;  /* 0x00007c0000067ab9 */ /* 0x000fc60000000000 */
[----:B------:R-:W-:Y:S02]  /*09d0*/  ISETP.NE.AND.EX P1, PT, RZ, c[0x0][0x21c], PT, P1 ;  /* 0x00008700ff007a0c */ /* 0x000fe40003f25310 */
[----:B------:R-:W-:Y:S02]  /*09e0*/  ISETP.NE.AND P0, PT, RZ, UR6, PT ;  /* 0x00000006ff007c0c */ /* 0x000fe4000bf05270 */
[----:B------:R-:W-:Y:S02]  /*09f0*/  IADD3 R203, R203, c[0x0][0x160], RZ ;  /* 0x00005800cbcb7a10 */ /* 0x000fe40007ffe0ff */
[----:B------:R-:W-:Y:S02]  /*0a00*/  LOP3.LUT P4, RZ, R0, 0x1f, RZ, 0xc0, !PT ;  /* 0x0000001f00ff7812 */ /* 0x000fe4000788c0ff */
[----:B------:R-:W-:Y:S01]  /*0a10*/  ISETP.GE.AND P2, PT, R203, c[0x0][0x164], PT ;  /* 0x00005900cb007a0c */ /* 0x000fe20003f46270 */
[--C-:B---3--:R-:W-:Y:S02]  /*0a20*/  HADD2.F32 R215, -RZ, R112.reuse.H0_H0 ;  /* 0x20000070ffd77230 */ /* 0x108fe40000004100 */
[----:B------:R-:W-:Y:S01]  /*0a30*/  HADD2.F32 R210, -RZ, R112.H1_H1 ;  /* 0x30000070ffd27230 */ /* 0x000fe20000004100 */
[----:B--2---:R-:W-:Y:S01]  /*0a40*/  FSEL R112, R212, RZ, !P0 ;  /* 0x000000ffd4707208 */ /* 0x004fe20004000000 */
[----:B----4-:R-:W-:-:S02]  /*0a50*/  HADD2.F32 R211, -RZ, R108.H0_H0 ;  /* 0x2000006cffd37230 */ /* 0x010fc40000004100 */
[----:B------:R-:W-:Y:S02]  /*0a60*/  HADD2.F32 R213, -RZ, R108.H1_H1 ;  /* 0x3000006cffd57230 */ /* 0x000fe40000004100 */
[--C-:B------:R-:W-:Y:S02]  /*0a70*/  HADD2.F32 R231, -RZ, R109.reuse.H0_H0 ;  /* 0x2000006dffe77230 */ /* 0x100fe40000004100 */
[----:B------:R-:W-:Y:S01]  /*0a80*/  HADD2.F32 R235, -RZ, R109.H1_H1 ;  /* 0x3000006dffeb7230 */ /* 0x000fe20000004100 */
[----:B------:R-:W-:Y:S01]  /*0a90*/  @P1 IMAD.WIDE.U32 R108, R205, R178, c[0x0][0x218] ;  /* 0x00008600cd6c1625 */ /* 0x000fe200078e00b2 */
[----:B------:R-:W-:-:S03]  /*0aa0*/  HADD2.F32 R223, -RZ, R116.H0_H0 ;  /* 0x20000074ffdf7230 */ /* 0x000fc60000004100 */
[----:B------:R-:W-:Y:S01]  /*0ab0*/  FADD.FTZ R211, R211, -R112 ;  /* 0x80000070d3d37221 */ /* 0x000fe20000010000 */
[--C-:B------:R-:W-:Y:S01]  /*0ac0*/  HADD2.F32 R227, -RZ, R110.reuse.H0_H0 ;  /* 0x2000006effe37230 */ /* 0x100fe20000004100 */
[----:B-----5:R0:W5:Y:S01]  /*0ad0*/  @P1 LDG.E.128 R88, [R108.64] ;  /* 0x000000046c581981 */ /* 0x020162000c1e1d00 */
[----:B------:R-:W-:Y:S01]  /*0ae0*/  HADD2.F32 R221, -RZ, R110.H1_H1 ;  /* 0x3000006effdd7230 */ /* 0x000fe20000004100 */
[----:B------:R-:W-:Y:S01]  /*0af0*/  FMUL.FTZ R216, R208, R211 ;  /* 0x000000d3d0d87220 */ /* 0x000fe20000410000 */
[--C-:B------:R-:W-:Y:S02]  /*0b00*/  HADD2.F32 R217, -RZ, R111.reuse.H0_H0 ;  /* 0x2000006fffd97230 */ /* 0x100fe40000004100 */
[----:B------:R-:W-:Y:S01]  /*0b10*/  HADD2.F32 R219, -RZ, R111.H1_H1 ;  /* 0x3000006fffdb7230 */ /* 0x000fe20000004100 */
[----:B------:R-:W-:Y:S01]  /*0b20*/  @P1 IMAD.WIDE.U32 R110, R207, R178, c[0x0][0x218] ;  /* 0x00008600cf6e1625 */ /* 0x000fe200078e00b2 */
[----:B------:R-:W-:Y:S02]  /*0b30*/  HADD2.F32 R224, -RZ, R118.H1_H1 ;  /* 0x30000076ffe07230 */ /* 0x000fe40000004100 */
[----:B------:R-:W-:Y:S01]  /*0b40*/  HADD2.F32 R116, -RZ, R116.H1_H1 ;  /* 0x30000074ff747230 */ /* 0x000fe20000004100 */
[----:B0-----:R-:W-:Y:S01]  /*0b50*/  FMUL.FTZ R108, R60, R223 ;  /* 0x000000df3c6c7220 */ /* 0x001fe20000410000 */
[--C-:B------:R-:W-:Y:S01]  /*0b60*/  HADD2.F32 R229, -RZ, R114.reuse.H0_H0 ;  /* 0x20000072ffe57230 */ /* 0x100fe20000004100 */
[----:B------:R-:W-:Y:S01]  /*0b70*/  FADD.FTZ R213, -R112, R213 ;  /* 0x000000d570d57221 */ /* 0x000fe20000010100 */
[----:B------:R-:W-:Y:S01]  /*0b80*/  HADD2.F32 R114, -RZ, R114.H1_H1 ;  /* 0x30000072ff727230 */ /* 0x000fe20000004100 */
[----:B------:R-:W-:Y:S01]  /*0b90*/  FADD.FTZ R202, R215, R202 ;  /* 0x000000cad7ca7221 */ /* 0x000fe20000010000 */
[----:B------:R0:W5:Y:S01]  /*0ba0*/  @P1 LDG.E.128 R92, [R110.64] ;  /* 0x000000046e5c1981 */ /* 0x000162000c1e1d00 */
[----:B------:R-:W-:-:S02]  /*0bb0*/  FFMA.FTZ R204, R216, R215, R204 ;  /* 0x000000d7d8cc7223 */ /* 0x000fc400000100cc */
[----:B------:R-:W-:Y:S01]  /*0bc0*/  FFMA.FTZ R215, R84, R215, R108 ;  /* 0x000000d754d77223 */ /* 0x000fe2000001006c */
[----:B------:R-:W-:Y:S01]  /*0bd0*/  HADD2.F32 R222, -RZ, R117.H1_H1 ;  /* 0x30000075ffde7230 */ /* 0x000fe20000004100 */
[----:B------:R-:W-:Y:S01]  /*0be0*/  @P1 IMAD.WIDE.U32 R178, R206, R178, c[0x0][0x218] ;  /* 0x00008600ceb21625 */ /* 0x000fe200078e00b2 */
[----:B------:R-:W-:-:S03]  /*0bf0*/  HADD2.F32 R233, -RZ, R113.H0_H0 ;  /* 0x20000071ffe97230 */ /* 0x000fc60000004100 */
[----:B------:R-:W-:Y:S01]  /*0c00*/  FMUL.FTZ R214, R208, R213 ;  /* 0x000000d5d0d67220 */ /* 0x000fe20000410000 */
[----:B0-----:R-:W-:Y:S01]  /*0c10*/  HADD2.F32 R110, -RZ, R119.H1_H1 ;  /* 0x30000077ff6e7230 */ /* 0x001fe20000004100 */
[----:B------:R-:W-:Y:S01]  /*0c20*/  FMUL.FTZ R108, R57, R224 ;  /* 0x000000e0396c7220 */ /* 0x000fe20000410000 */
[----:B------:R-:W-:Y:S01]  /*0c30*/  HADD2.F32 R218, -RZ, R113.H1_H1 ;  /* 0x30000071ffda7230 */ /* 0x000fe20000004100 */
[----:B------:R-:W-:Y:S01]  /*0c40*/  FMUL.FTZ R213, R61, R116 ;  /* 0x000000743dd57220 */ /* 0x000fe20000410000 */
[--C-:B------:R-:W-:Y:S01]  /*0c50*/  HADD2.F32 R113, -RZ, R115.reuse.H0_H0 ;  /* 0x20000073ff717230 */ /* 0x100fe20000004100 */
[C---:B------:R-:W-:Y:S01]  /*0c60*/  FADD.FTZ R235, -R112.reuse, R235 ;  /* 0x000000eb70eb7221 */ /* 0x040fe20000010100 */
[----:B------:R-:W-:Y:S01]  /*0c70*/  HADD2.F32 R115, -RZ, R115.H1_H1 ;  /* 0x30000073ff737230 */ /* 0x000fe20000004100 */
[C---:B------:R-:W-:Y:S01]  /*0c80*/  FADD.FTZ R109, -R112.reuse, R217 ;  /* 0x000000d9706d7221 */ /* 0x040fe20000010100 */
[----:B------:R-:W-:Y:S01]  /*0c90*/  HADD2.F32 R237, -RZ, R119.H0_H0 ;  /* 0x20000077ffed7230 */ /* 0x000fe20000004100 */
[C---:B------:R-:W-:Y:S01]  /*0ca0*/  FADD.FTZ R221, -R112.reuse, R221 ;  /* 0x000000dd70dd7221 */ /* 0x040fe20000010100 */
[----:B------:R0:W5:Y:S01]  /*0cb0*/  @P1 LDG.E.128 R96, [R178.64] ;  /* 0x00000004b2601981 */ /* 0x000162000c1e1d00 */
[----:B------:R-:W-:Y:S01]  /*0cc0*/  FFMA.FTZ R217, R81, R114, R108 ;  /* 0x0000007251d97223 */ /* 0x000fe2000001006c */
[----:B------:R-:W-:Y:S01]  /*0cd0*/  HADD2.F32 R225, -RZ, R117.H0_H0 ;  /* 0x20000075ffe17230 */ /* 0x000fe20000004100 */
[----:B------:R-:W-:-:S02]  /*0ce0*/  FADD.FTZ R231, -R112, R231 ;  /* 0x000000e770e77221 */ /* 0x000fc40000010100 */
[----:B------:R-:W-:Y:S02]  /*0cf0*/  FADD.FTZ R198, R210, R198 ;  /* 0x000000c6d2c67221 */ /* 0x000fe40000010000 */
[-C--:B------:R-:W-:Y:S02]  /*0d00*/  FFMA.FTZ R199, R214, R210.reuse, R199 ;  /* 0x000000d2d6c77223 */ /* 0x080fe400000100c7 */
[----:B------:R-:W-:Y:S02]  /*0d10*/  FFMA.FTZ R213, R85, R210, R213 ;  /* 0x000000d255d57223 */ /* 0x000fe400000100d5 */
[----:B------:R-:W-:Y:S02]  /*0d20*/  FMUL.FTZ R108, R59, R110 ;  /* 0x0000006e3b6c7220 */ /* 0x000fe40000410000 */
[----:B------:R-:W-:Y:S02]  /*0d30*/  FADD.FTZ R200, R223, R200 ;  /* 0x000000c8dfc87221 */ /* 0x000fe40000010000 */
[----:B------:R-:W-:Y:S01]  /*0d40*/  FFMA.FTZ R201, R216, R223, R201 ;  /* 0x000000dfd8c97223 */ /* 0x000fe200000100c9 */
[----:B------:R-:W-:Y:S01]  /*0d50*/  HADD2.F32 R223, -RZ, R120.H1_H1 ;  /* 0x30000078ffdf7230 */ /* 0x000fe20000004100 */
[----:B------:R-:W-:Y:S01]  /*0d60*/  FMUL.FTZ R210, R208, R235 ;  /* 0x000000ebd0d27220 */ /* 0x000fe20000410000 */
[----:B------:R-:W-:Y:S01]  /*0d70*/  HADD2.F32 R117, -RZ, R118.H0_H0 ;  /* 0x20000076ff757230 */ /* 0x000fe20000004100 */
[----:B0-----:R-:W-:-:S02]  /*0d80*/  FMUL.FTZ R179, R63, R222 ;  /* 0x000000de3fb37220 */ /* 0x001fc40000410000 */
[C---:B------:R-:W-:Y:S02]  /*0d90*/  FADD.FTZ R227, -R112.reuse, R227 ;  /* 0x000000e370e37221 */ /* 0x040fe40000010100 */
[----:B------:R-:W-:Y:S02]  /*0da0*/  FADD.FTZ R111, -R112, R219 ;  /* 0x000000db706f7221 */ /* 0x000fe40000010100 */
[C---:B------:R-:W-:Y:S02]  /*0db0*/  FMUL.FTZ R118, R208.reuse, R221 ;  /* 0x000000ddd0767220 */ /* 0x040fe40000410000 */
[C---:B------:R-:W-:Y:S02]  /*0dc0*/  FMUL.FTZ R212, R208.reuse, R231 ;  /* 0x000000e7d0d47220 */ /* 0x040fe40000410000 */
[----:B------:R-:W-:Y:S02]  /*0dd0*/  FMUL.FTZ R220, R208, R109 ;  /* 0x0000006dd0dc7220 */ /* 0x000fe40000410000 */
[----:B------:R-:W-:-:S02]  /*0de0*/  FMUL.FTZ R219, R58, R237 ;  /* 0x000000ed3adb7220 */ /* 0x000fc40000410000 */
[----:B------:R-:W-:Y:S01]  /*0df0*/  FFMA.FTZ R221, R83, R115, R108 ;  /* 0x0000007353dd7223 */ /* 0x000fe2000001006c */
[----:B------:R-:W-:Y:S01]  /*0e00*/  HADD2.F32 R108, -RZ, R128.H1_H1 ;  /* 0x30000080ff6c7230 */ /* 0x000fe20000004100 */
[----:B------:R-:W-:Y:S01]  /*0e10*/  FADD.FTZ R190, R218, R190 ;  /* 0x000000bedabe7221 */ /* 0x000fe20000010000 */
[----:B------:R-:W-:Y:S01]  /*0e20*/  HADD2.F32 R231, -RZ, R121.H1_H1 ;  /* 0x30000079ffe77230 */ /* 0x000fe20000004100 */
[-C--:B------:R-:W-:Y:S02]  /*0e30*/  FFMA.FTZ R191, R210, R218.reuse, R191 ;  /* 0x000000dad2bf7223 */ /* 0x080fe400000100bf */
[----:B------:R-:W-:Y:S02]  /*0e40*/  FFMA.FTZ R179, R87, R218, R179 ;  /* 0x000000da57b37223 */ /* 0x000fe400000100b3 */
[C---:B------:R-:W-:Y:S01]  /*0e50*/  FMUL.FTZ R178, R208.reuse, R227 ;  /* 0x000000e3d0b27220 */ /* 0x040fe20000410000 */
[--C-:B------:R-:W-:Y:S01]  /*0e60*/  HADD2.F32 R109, -RZ, R123.reuse.H0_H0 ;  /* 0x2000007bff6d7230 */ /* 0x100fe20000004100 */
[----:B------:R-:W-:Y:S01]  /*0e70*/  FMUL.FTZ R218, R208, R111 ;  /* 0x0000006fd0da7220 */ /* 0x000fe20000410000 */
[----:B------:R-:W-:Y:S01]  /*0e80*/  HADD2.F32 R111, -RZ, R123.H1_H1 ;  /* 0x3000007bff6f7230 */ /* 0x000fe20000004100 */
[----:B------:R-:W-:Y:S01]  /*0e90*/  FADD.FTZ R223, -R112, R223 ;  /* 0x000000df70df7221 */ /* 0x000fe20000010100 */
[--C-:B------:R-:W-:Y:S01]  /*0ea0*/  HADD2.F32 R123, -RZ, R124.reuse.H0_H0 ;  /* 0x2000007cff7b7230 */ /* 0x100fe20000004100 */
[----:B------:R-:W-:Y:S01]  /*0eb0*/  FMUL.FTZ R211, R62, R225 ;  /* 0x000000e13ed37220 */ /* 0x000fe20000410000 */
[----:B------:R-:W-:Y:S01]  /*0ec0*/  HADD2.F32 R124, -RZ, R124.H1_H1 ;  /* 0x3000007cff7c7230 */ /* 0x000fe20000004100 */
[----:B------:R-:W-:-:S02]  /*0ed0*/  FADD.FTZ R176, R113, R176 ;  /* 0x000000b071b07221 */ /* 0x000fc40000010000 */
[-C--:B------:R-:W-:Y:S02]  /*0ee0*/  FFMA.FTZ R177, R220, R113.reuse, R177 ;  /* 0x00000071dcb17223 */ /* 0x080fe400000100b1 */
[----:B------:R-:W-:Y:S01]  /*0ef0*/  FFMA.FTZ R219, R82, R113, R219 ;  /* 0x0000007152db7223 */ /* 0x000fe200000100db */
[----:B------:R-:W-:Y:S01]  /*0f00*/  HADD2.F32 R113, -RZ, R128.H0_H0 ;  /* 0x20000080ff717230 */ /* 0x000fe20000004100 */
[----:B------:R-:W-:Y:S02]  /*0f10*/  FADD.FTZ R192, R225, R192 ;  /* 0x000000c0e1c07221 */ /* 0x000fe40000010000 */
[----:B------:R-:W-:Y:S01]  /*0f20*/  FFMA.FTZ R193, R212, R225, R193 ;  /* 0x000000e1d4c17223 */ /* 0x000fe200000100c1 */
[--C-:B------:R-:W-:Y:S01]  /*0f30*/  HADD2.F32 R225, -RZ, R127.reuse.H1_H1 ;  /* 0x3000007fffe17230 */ /* 0x100fe20000004100 */
[----:B------:R-:W-:Y:S02]  /*0f40*/  FADD.FTZ R180, R224, R180 ;  /* 0x000000b4e0b47221 */ /* 0x000fe40000010000 */
[----:B------:R-:W-:Y:S01]  /*0f50*/  FFMA.FTZ R181, R118, R224, R181 ;  /* 0x000000e076b57223 */ /* 0x000fe200000100b5 */
[----:B------:R-:W-:Y:S01]  /*0f60*/  HADD2.F32 R224, -RZ, R127.H0_H0 ;  /* 0x2000007fffe07230 */ /* 0x000fe20000004100 */
[----:B------:R-:W-:-:S02]  /*0f70*/  FMUL.FTZ R119, R56, R117 ;  /* 0x0000007538777220 */ /* 0x000fc40000410000 */
[----:B------:R-:W-:Y:S02]  /*0f80*/  FADD.FTZ R184, R117, R184 ;  /* 0x000000b875b87221 */ /* 0x000fe40000010000 */
[----:B------:R-:W-:Y:S01]  /*0f90*/  FFMA.FTZ R185, R178, R117, R185 ;  /* 0x00000075b2b97223 */ /* 0x000fe200000100b9 */
[----:B------:R-:W-:Y:S01]  /*0fa0*/  HADD2.F32 R117, -RZ, R120.H0_H0 ;  /* 0x20000078ff757230 */ /* 0x000fe20000004100 */
[----:B------:R-:W-:Y:S02]  /*0fb0*/  FADD.FTZ R182, R114, R182 ;  /* 0x000000b672b67221 */ /* 0x000fe40000010000 */
[----:B------:R-:W-:Y:S01]  /*0fc0*/  FFMA.FTZ R183, R118, R114, R183 ;  /* 0x0000007276b77223 */ /* 0x000fe200000100b7 */
[----:B------:R-:W-:Y:S01]  /*0fd0*/  HADD2.F32 R114, -RZ, R129.H1_H1 ;  /* 0x30000081ff727230 */ /* 0x000fe20000004100 */
[----:B------:R-:W-:Y:S02]  /*0fe0*/  FMUL.FTZ R128, R208, R223 ;  /* 0x000000dfd0807220 */ /* 0x000fe40000410000 */
[----:B------:R-:W-:-:S02]  /*0ff0*/  FMUL.FTZ R127, R53, R108 ;  /* 0x0000006c357f7220 */ /* 0x000fc40000410000 */
[----:B------:R-:W-:Y:S02]  /*1000*/  FADD.FTZ R174, R237, R174 ;  /* 0x000000aeedae7221 */ /* 0x000fe40000010000 */
[----:B------:R-:W-:Y:S01]  /*1010*/  FFMA.FTZ R175, R220, R237, R175 ;  /* 0x000000eddcaf7223 */ /* 0x000fe200000100af */
[--C-:B------:R-:W-:Y:S01]  /*1020*/  HADD2.F32 R237, -RZ, R122.reuse.H1_H1 ;  /* 0x3000007affed7230 */ /* 0x100fe20000004100 */
[----:B------:R-:W-:Y:S02]  /*1030*/  FADD.FTZ R231, -R112, R231 ;  /* 0x000000e770e77221 */ /* 0x000fe40000010100 */
[----:B------:R-:W-:Y:S02]  /*1040*/  FADD.FTZ R194, R233, R194 ;  /* 0x000000c2e9c27221 */ /* 0x000fe40000010000 */
[-C--:B------:R-:W-:Y:S02]  /*1050*/  FFMA.FTZ R195, R212, R233.reuse, R195 ;  /* 0x000000e9d4c37223 */ /* 0x080fe400000100c3 */
[----:B------:R-:W-:Y:S01]  /*1060*/  FFMA.FTZ R211, R86, R233, R211 ;  /* 0x000000e956d37223 */ /* 0x000fe200000100d3 */
[----:B------:R-:W-:Y:S01]  /*1070*/  HADD2.F32 R233, -RZ, R122.H0_H0 ;  /* 0x2000007affe97230 */ /* 0x000fe20000004100 */
[----:B------:R-:W-:Y:S01]  /*1080*/  FADD.FTZ R164, R124, R164 ;  /* 0x000000a47ca47221 */ /* 0x000fe20000010000 */
[----:B------:R-:W-:Y:S01]  /*1090*/  HADD2.F32 R227, -RZ, R121.H0_H0 ;  /* 0x20000079ffe37230 */ /* 0x000fe20000004100 */
[-C--:B------:R-:W-:Y:S01]  /*10a0*/  FFMA.FTZ R165, R128, R124.reuse, R165 ;  /* 0x0000007c80a57223 */ /* 0x080fe200000100a5 */
[----:B------:R-:W-:Y:S01]  /*10b0*/  HADD2.F32 R122, -RZ, R125.H1_H1 ;  /* 0x3000007dff7a7230 */ /* 0x000fe20000004100 */
[----:B------:R-:W-:-:S02]  /*10c0*/  FFMA.FTZ R127, R77, R124, R127 ;  /* 0x0000007c4d7f7223 */ /* 0x000fc4000001007f */
[----:B------:R-:W-:Y:S01]  /*10d0*/  FADD.FTZ R121, -R112, R117 ;  /* 0x0000007570797221 */ /* 0x000fe20000010100 */
[----:B------:R-:W-:Y:S01]  /*10e0*/  HADD2.F32 R117, -RZ, R130.H1_H1 ;  /* 0x30000082ff757230 */ /* 0x000fe20000004100 */
[----:B------:R-:W-:Y:S02]  /*10f0*/  FMUL.FTZ R124, R208, R231 ;  /* 0x000000e7d07c7220 */ /* 0x000fe40000410000 */
[----:B------:R-:W-:Y:S02]  /*1100*/  FMUL.FTZ R120, R55, R114 ;  /* 0x0000007237787220 */ /* 0x000fe40000410000 */
[----:B------:R-:W-:Y:S02]  /*1110*/  FADD.FTZ R196, R116, R196 ;  /* 0x000000c474c47221 */ /* 0x000fe40000010000 */
[----:B------:R-:W-:Y:S01]  /*1120*/  FFMA.FTZ R197, R214, R116, R197 ;  /* 0x00000074d6c57223 */ /* 0x000fe200000100c5 */
[----:B------:R-:W-:Y:S01]  /*1130*/  HADD2.F32 R116, -RZ, R131.H0_H0 ;  /* 0x20000083ff747230 */ /* 0x000fe20000004100 */
[----:B------:R-:W-:-:S02]  /*1140*/  FADD.FTZ R237, -R112, R237 ;  /* 0x000000ed70ed7221 */ /* 0x000fc40000010100 */
[----:B------:R-:W-:Y:S01]  /*1150*/  FADD.FTZ R109, -R112, R109 ;  /* 0x0000006d706d7221 */ /* 0x000fe20000010100 */
[----:B------:R-:W-:Y:S01]  /*1160*/  HADD2.F32 R226, -RZ, R131.H1_H1 ;  /* 0x30000083ffe27230 */ /* 0x000fe20000004100 */
[----:B------:R-:W-:Y:S02]  /*1170*/  FADD.FTZ R188, R222, R188 ;  /* 0x000000bcdebc7221 */ /* 0x000fe40000010000 */
[----:B------:R-:W-:Y:S01]  /*1180*/  FFMA.FTZ R189, R210, R222, R189 ;  /* 0x000000ded2bd7223 */ /* 0x000fe200000100bd */
[----:B------:R-:W-:Y:S01]  /*1190*/  HADD2.F32 R222, -RZ, R126.H1_H1 ;  /* 0x3000007effde7230 */ /* 0x000fe20000004100 */
        /* <DEDUP_REMOVED lines=9> */
[----:B------:R-:W-:Y:S02]  /*1230*/  FADD.FTZ R170, R110, R170 ;  /* 0x000000aa6eaa7221 */ /* 0x000fe40000010000 */
[----:B------:R-:W-:Y:S01]  /*1240*/  FFMA.FTZ R171, R218, R110, R171 ;  /* 0x0000006edaab7223 */ /* 0x000fe200000100ab */
[----:B------:R-:W-:Y:S01]  /*1250*/  HADD2.F32 R110, -RZ, R130.H0_H0 ;  /* 0x20000082ff6e7230 */ /* 0x000fe20000004100 */
[----:B------:R-:W-:Y:S02]  /*1260*/  FADD.FTZ R30, R222, R30 ;  /* 0x0000001ede1e7221 */ /* 0x000fe40000010000 */
[-C--:B------:R-:W-:Y:S02]  /*1270*/  FFMA.FTZ R33, R120, R222.reuse, R33 ;  /* 0x000000de78217223 */ /* 0x080fe40000010021 */
[----:B------:R-:W-:Y:S01]  /*1280*/  FFMA.FTZ R131, R73, R222, R131 ;  /* 0x000000de49837223 */ /* 0x000fe20000010083 */
[----:B------:R-:W-:Y:S01]  /*1290*/  HADD2.F32 R235, -RZ, R126.H0_H0 ;  /* 0x2000007effeb7230 */ /* 0x000fe20000004100 */
[----:B------:R-:W-:-:S02]  /*12a0*/  FADD.FTZ R39, R224, R39 ;  /* 0x00000027e0277221 */ /* 0x000fc40000010000 */
[----:B------:R-:W-:Y:S01]  /*12b0*/  FMUL.FTZ R222, R208, R111 ;  /* 0x0000006fd0de7220 */ /* 0x000fe20000410000 */
[--C-:B------:R-:W-:Y:S01]  /*12c0*/  HADD2.F32 R111, -RZ, R132.reuse.H1_H1 ;  /* 0x30000084ff6f7230 */ /* 0x100fe20000004100 */
[-C--:B------:R-:W-:Y:S02]  /*12d0*/  FFMA.FTZ R147, R223, R224.reuse, R147 ;  /* 0x000000e0df937223 */ /* 0x080fe40000010093 */
[----:B------:R-:W-:Y:S02]  /*12e0*/  FADD.FTZ R172, R115, R172 ;  /* 0x000000ac73ac7221 */ /* 0x000fe40000010000 */
[----:B------:R-:W-:Y:S01]  /*12f0*/  FFMA.FTZ R173, R218, R115, R173 ;  /* 0x00000073daad7223 */ /* 0x000fe200000100ad */
[----:B------:R-:W-:Y:S01]  /*1300*/  HADD2.F32 R115, -RZ, R129.H0_H0 ;  /* 0x20000081ff737230 */ /* 0x000fe20000004100 */
[----:B------:R-:W-:Y:S02]  /*1310*/  FMUL.FTZ R130, R208, R121 ;  /* 0x00000079d0827220 */ /* 0x000fe40000410000 */
[----:B------:R-:W-:Y:S01]  /*1320*/  FFMA.FTZ R224, R74, R224, R109 ;  /* 0x000000e04ae07223 */ /* 0x000fe2000001006d */
[----:B------:R-:W-:Y:S01]  /*1330*/  HADD2.F32 R109, -RZ, R132.H0_H0 ;  /* 0x20000084ff6d7230 */ /* 0x000fe20000004100 */
[----:B------:R-:W-:Y:S01]  /*1340*/  FMUL.FTZ R126, R208, R227 ;  /* 0x000000e3d07e7220 */ /* 0x000fe20000410000 */
[--C-:B------:R-:W-:Y:S01]  /*1350*/  HADD2.F32 R227, -RZ, R135.reuse.H0_H0 ;  /* 0x20000087ffe37230 */ /* 0x100fe20000004100 */
[-C--:B------:R-:W-:Y:S01]  /*1360*/  FMUL.FTZ R129, R52, R113.reuse ;  /* 0x0000007134817220 */ /* 0x080fe20000410000 */
[----:B------:R-:W-:Y:S01]  /*1370*/  HADD2.F32 R135, -RZ, R135.H1_H1 ;  /* 0x30000087ff877230 */ /* 0x000fe20000004100 */
[----:B------:R-:W-:Y:S01]  /*1380*/  FADD.FTZ R166, R113, R166 ;  /* 0x000000a671a67221 */ /* 0x000fe20000010000 */
[--C-:B------:R-:W-:Y:S01]  /*1390*/  HADD2.F32 R239, -RZ, R133.reuse.H1_H1 ;  /* 0x30000085ffef7230 */ /* 0x100fe20000004100 */
[----:B------:R-:W-:Y:S01]  /*13a0*/  FFMA.FTZ R167, R130, R113, R167 ;  /* 0x0000007182a77223 */ /* 0x000fe200000100a7 */
[----:B------:R-:W-:Y:S01]  /*13b0*/  HADD2.F32 R113, -RZ, R133.H0_H0 ;  /* 0x20000085ff717230 */ /* 0x000fe20000004100 */
[----:B------:R-:W-:Y:S01]  /*13c0*/  FADD.FTZ R241, -R112, R111 ;  /* 0x0000006f70f17221 */ /* 0x000fe20000010100 */
[----:B------:R-:W-:Y:S01]  /*13d0*/  HADD2.F32 R111, -RZ, R140.H0_H0 ;  /* 0x2000008cff6f7230 */ /* 0x000fe20000004100 */
[----:B------:R-:W-:-:S02]  /*13e0*/  FADD.FTZ R168, R123, R168 ;  /* 0x000000a87ba87221 */ /* 0x000fc40000010000 */
[-C--:B------:R-:W-:Y:S02]  /*13f0*/  FFMA.FTZ R169, R130, R123.reuse, R169 ;  /* 0x0000007b82a97223 */ /* 0x080fe400000100a9 */
[----:B------:R-:W-:Y:S02]  /*1400*/  FFMA.FTZ R129, R76, R123, R129 ;  /* 0x0000007b4c817223 */ /* 0x000fe40000010081 */
[C---:B------:R-:W-:Y:S02]  /*1410*/  FADD.FTZ R133, -R112.reuse, R109 ;  /* 0x0000006d70857221 */ /* 0x040fe40000010100 */
[C---:B------:R-:W-:Y:S02]  /*1420*/  FADD.FTZ R123, -R112.reuse, R233 ;  /* 0x000000e9707b7221 */ /* 0x040fe40000010100 */
[----:B------:R-:W-:Y:S01]  /*1430*/  FADD.FTZ R109, -R112, R135 ;  /* 0x00000087706d7221 */ /* 0x000fe20000010100 */
[----:B------:R-:W-:Y:S01]  /*1440*/  HADD2.F32 R135, -RZ, R136.H0_H0 ;  /* 0x20000088ff877230 */ /* 0x000fe20000004100 */
        /* <DEDUP_REMOVED lines=11> */
[--C-:B------:R-:W-:Y:S01]  /*1500*/  HADD2.F32 R235, -RZ, R138.reuse.H0_H0 ;  /* 0x2000008affeb7230 */ /* 0x100fe20000004100 */
[----:B------:R-:W-:Y:S02]  /*1510*/  FADD.FTZ R24, R114, R24 ;  /* 0x0000001872187221 */ /* 0x000fe40000010000 */
[----:B------:R-:W-:Y:S01]  /*1520*/  FFMA.FTZ R155, R124, R114, R155 ;  /* 0x000000727c9b7223 */ /* 0x000fe2000001009b */
[----:B------:R-:W-:Y:S01]  /*1530*/  HADD2.F32 R114, -RZ, R138.H1_H1 ;  /* 0x3000008aff727230 */ /* 0x000fe20000004100 */
[----:B------:R-:W-:-:S02]  /*1540*/  FFMA.FTZ R135, R68, R135, R116 ;  /* 0x0000008744877223 */ /* 0x000fc40000010074 */
[----:B------:R-:W-:Y:S02]  /*1550*/  FFMA.FTZ R116, R216, R215, RZ ;  /* 0x000000d7d8747223 */ /* 0x000fe400000100ff */
[----:B------:R-:W-:Y:S02]  /*1560*/  FADD.FTZ R162, R108, R162 ;  /* 0x000000a26ca27221 */ /* 0x000fe40000010000 */
[----:B------:R-:W-:Y:S01]  /*1570*/  FFMA.FTZ R163, R128, R108, R163 ;  /* 0x0000006c80a37223 */ /* 0x000fe200000100a3 */
[----:B------:R-:W-:Y:S01]  /*1580*/  HADD2.F32 R108, -RZ, R140.H1_H1 ;  /* 0x3000008cff6c7230 */ /* 0x000fe20000004100 */
[----:B------:R-:W-:Y:S01]  /*1590*/  FADD.FTZ R138, RZ, R215 ;  /* 0x000000d7ff8a7221 */ /* 0x000fe20000010000 */
[--C-:B------:R-:W-:Y:S01]  /*15a0*/  HADD2.F32 R237, -RZ, R134.reuse.H0_H0 ;  /* 0x20000086ffed7230 */ /* 0x100fe20000004100 */
[----:B------:R-:W-:Y:S01]  /*15b0*/  FFMA.FTZ R116, R214, R213, R116 ;  /* 0x000000d5d6747223 */ /* 0x000fe20000010074 */
[----:B------:R-:W-:Y:S01]  /*15c0*/  HADD2.F32 R233, -RZ, R134.H1_H1 ;  /* 0x30000086ffe97230 */ /* 0x000fe20000004100 */
[----:B------:R-:W-:Y:S01]  /*15d0*/  FADD.FTZ R138, R213, R138 ;  /* 0x0000008ad58a7221 */ /* 0x000fe20000010000 */
[----:B------:R-:W-:Y:S01]  /*15e0*/  HADD2.F32 R134, -RZ, R136.H1_H1 ;  /* 0x30000088ff867230 */ /* 0x000fe20000004100 */
[----:B------:R-:W-:-:S02]  /*15f0*/  FMUL.FTZ R228, R51, R226 ;  /* 0x000000e233e47220 */ /* 0x000fc40000410000 */
[----:B------:R-:W-:Y:S01]  /*1600*/  FADD.FTZ R243, -R112, R113 ;  /* 0x0000007170f37221 */ /* 0x000fe20000010100 */
[----:B------:R-:W-:Y:S01]  /*1610*/  HADD2.F32 R113, -RZ, R141.H0_H0 ;  /* 0x2000008dff717230 */ /* 0x000fe20000004100 */
[----:B------:R-:W-:Y:S02]  /*1620*/  FMUL.FTZ R133, R208, R241 ;  /* 0x000000f1d0857220 */ /* 0x000fe40000410000 */
[----:B------:R-:W-:Y:S02]  /*1630*/  FMUL.FTZ R136, R45, R108 ;  /* 0x0000006c2d887220 */ /* 0x000fe40000410000 */
[----:B------:R-:W-:Y:S02]  /*1640*/  FFMA.FTZ R116, R212, R211, R116 ;  /* 0x000000d3d4747223 */ /* 0x000fe40000010074 */
[----:B------:R-:W-:Y:S02]  /*1650*/  FADD.FTZ R148, R225, R148 ;  /* 0x00000094e1947221 */ /* 0x000fe40000010000 */
[----:B------:R-:W-:-:S02]  /*1660*/  FFMA.FTZ R31, R222, R225, R31 ;  /* 0x000000e1de1f7223 */ /* 0x000fc4000001001f */
[----:B------:R-:W-:Y:S02]  /*1670*/  FADD.FTZ R138, R211, R138 ;  /* 0x0000008ad38a7221 */ /* 0x000fe40000010000 */
[----:B------:R-:W-:Y:S01]  /*1680*/  FFMA.FTZ R225, R75, R225, R228 ;  /* 0x000000e14be17223 */ /* 0x000fe200000100e4 */
[--C-:B------:R-:W-:Y:S01]  /*1690*/  HADD2.F32 R228, -RZ, R137.reuse.H1_H1 ;  /* 0x30000089ffe47230 */ /* 0x100fe20000004100 */
[----:B------:R-:W-:Y:S02]  /*16a0*/  FADD.FTZ R21, R226, R21 ;  /* 0x00000015e2157221 */ /* 0x000fe40000010000 */
[----:B------:R-:W-:Y:S01]  /*16b0*/  FFMA.FTZ R11, R222, R226, R11 ;  /* 0x000000e2de0b7223 */ /* 0x000fe2000001000b */
[----:B------:R-:W-:Y:S01]  /*16c0*/  HADD2.F32 R226, -RZ, R137.H0_H0 ;  /* 0x20000089ffe27230 */ /* 0x000fe20000004100 */
[----:B------:R-:W-:Y:S02]  /*16d0*/  FADD.FTZ R150, R134, R150 ;  /* 0x0000009686967221 */ /* 0x000fe40000010000 */
[----:B------:R-:W-:-:S02]  /*16e0*/  FFMA.FTZ R29, R133, R134, R29 ;  /* 0x00000086851d7223 */ /* 0x000fc4000001001d */
[----:B------:R-:W-:Y:S02]  /*16f0*/  FFMA.FTZ R134, R69, R134, R136 ;  /* 0x0000008645867223 */ /* 0x000fe40000010088 */
        /* <DEDUP_REMOVED lines=16> */
[----:B------:R-:W-:Y:S01]  /*1800*/  HADD2.F32 R112, -RZ, R141.H1_H1 ;  /* 0x3000008dff707230 */ /* 0x000fe20000004100 */
[----:B------:R-:W-:-:S02]  /*1810*/  FADD.FTZ R186, R229, R186 ;  /* 0x000000bae5ba7221 */ /* 0x000fc40000010000 */
[----:B------:R-:W-:Y:S01]  /*1820*/  FFMA.FTZ R187, R178, R229, R187 ;  /* 0x000000e5b2bb7223 */ /* 0x000fe200000100bb */
[----:B------:R-:W-:Y:S01]  /*1830*/  HADD2.F32 R229, -RZ, R125.H0_H0 ;  /* 0x2000007dffe57230 */ /* 0x000fe20000004100 */
[----:B------:R-:W-:Y:S02]  /*1840*/  FFMA.FTZ R116, R220, R219, R116 ;  /* 0x000000dbdc747223 */ /* 0x000fe40000010074 */
[-C--:B------:R-:W-:Y:S02]  /*1850*/  FMUL.FTZ R125, R54, R115.reuse ;  /* 0x00000073367d7220 */ /* 0x080fe40000410000 */
[----:B------:R-:W-:Y:S02]  /*1860*/  FADD.FTZ R158, R115, R158 ;  /* 0x0000009e739e7221 */ /* 0x000fe40000010000 */
[----:B------:R-:W-:Y:S01]  /*1870*/  FFMA.FTZ R159, R126, R115, R159 ;  /* 0x000000737e9f7223 */ /* 0x000fe2000001009f */
[--C-:B------:R-:W-:Y:S01]  /*1880*/  HADD2.F32 R115, -RZ, R142.reuse.H0_H0 ;  /* 0x2000008eff737230 */ /* 0x100fe20000004100 */
[----:B------:R-:W-:Y:S01]  /*1890*/  FADD.FTZ R226, R219, R226 ;  /* 0x000000e2dbe27221 */ /* 0x000fe20000010000 */
[--C-:B------:R-:W-:Y:S01]  /*18a0*/  HADD2.F32 R231, -RZ, R139.reuse.H0_H0 ;  /* 0x2000008bffe77230 */ /* 0x100fe20000004100 */
[----:B------:R-:W-:Y:S01]  /*18b0*/  FADD.FTZ R25, R110, R25 ;  /* 0x000000196e197221 */ /* 0x000fe20000010000 */
[----:B------:R-:W-:Y:S01]  /*18c0*/  HADD2.F32 R142, -RZ, R142.H1_H1 ;  /* 0x3000008eff8e7230 */ /* 0x000fe20000004100 */
        /* <DEDUP_REMOVED lines=8> */
[----:B------:R-:W-:Y:S01]  /*1950*/  FFMA.FTZ R125, R78, R229, R125 ;  /* 0x000000e54e7d7223 */ /* 0x000fe2000001007d */
[----:B------:R-:W-:Y:S01]  /*1960*/  HADD2.F32 R229, -RZ, R143.H1_H1 ;  /* 0x3000008fffe57230 */ /* 0x000fe20000004100 */
[----:B------:R-:W-:-:S02]  /*1970*/  FADD.FTZ R22, R117, R22 ;  /* 0x0000001675167221 */ /* 0x000fc40000010000 */
[----:B------:R-:W-:Y:S01]  /*1980*/  FFMA.FTZ R13, R120, R117, R13 ;  /* 0x00000075780d7223 */ /* 0x000fe2000001000d */
[----:B------:R-:W-:Y:S01]  /*1990*/  HADD2.F32 R117, -RZ, R143.H0_H0 ;  /* 0x2000008fff757230 */ /* 0x000fe20000004100 */
        /* <DEDUP_REMOVED lines=73> */
.L_x_965:
        /* <DEDUP_REMOVED lines=18> */
.L_x_966:
        /* <DEDUP_REMOVED lines=22> */
[----:B------:R-:W-:Y:S01]  /*20b0*/  FADD.FTZ R229, R110, R229 ;  /* 0x000000e56ee57221 */ /* 0x000fe20000010000 */
[----:B-----5:R-:W-:Y:S01]  /*20c0*/  @P1 HADD2.F32 R110, -RZ, R91.H0_H0 ;  /* 0x2000005bff6e1230 */ /* 0x020fe20000004100 */
[----:B------:R-:W-:Y:S02]  /*20d0*/  FADD.FTZ R108, R111, R108 ;  /* 0x0000006c6f6c7221 */ /* 0x000fe40000010000 */
[----:B--2---:R-:W-:Y:S01]  /*20e0*/  FADD.FTZ R229, R229, R112 ;  /* 0x00000070e5e57221 */ /* 0x004fe20000010000 */
[----:B------:R-:W-:Y:S01]  /*20f0*/  @P1 HADD2.F32 R112, -RZ, R95.H1_H1 ;  /* 0x3000005fff701230 */ /* 0x000fe20000004100 */
        /* <DEDUP_REMOVED lines=39> */
[----:B------:R-:W-:Y:S02]  /*2370*/  FADD.FTZ R125, R125, -R126 ;  /* 0x8000007e7d7d7221 */ /* 0x000fe40000010000 */
[----:B------:R-:W-:Y:S02]  /*2380*/  FADD.FTZ R115, R137, -R136 ;  /* 0x8000008889737221 */ /* 0x000fe40000010000 */
[C---:B------:R-:W-:Y:S02]  /*2390*/  FMUL.FTZ R136, R208.reuse, R119 ;  /* 0x00000077d0887220 */ /* 0x040fe40000410000 */
[C---:B------:R-:W-:Y:S02]  /*23a0*/  FMUL.FTZ R126, R208.reuse, R129 ;  /* 0x00000081d07e7220 */ /* 0x040fe40000410000 */
        /* <DEDUP_REMOVED lines=11> */
[----:B------:R-:W-:Y:S02]  /*2460*/  FADD.FTZ R117, R213, -R214 ;  /* 0x800000d6d5757221 */ /* 0x000fe40000010000 */
[----:B------:R-:W-:-:S02]  /*2470*/  FADD.FTZ R179, R179, -R210 ;  /* 0x800000d2b3b37221 */ /* 0x000fc40000010000 */
        /* <DEDUP_REMOVED lines=9> */
[----:B------:R-:W-:-:S02]  /*2510*/  FMUL.FTZ R116, R208, R215 ;  /* 0x000000d7d0747220 */ /* 0x000fc40000410000 */
        /* <DEDUP_REMOVED lines=193> */
.L_x_963:
        /* <DEDUP_REMOVED lines=93> */
.L_x_960:
        /* <DEDUP_REMOVED lines=35> */
.L_x_961:
[----:B------:R-:W-:Y:S01]  /*3930*/  HFMA2.MMA R112, -RZ, RZ, 0, 9.5367431640625e-07 ;  /* 0x00000010ff707435 */ /* 0x000fe200000001ff */
[----:B------:R-:W-:-:S02]  /*3940*/  MOV R111, R113 ;  /* 0x00000071006f7202 */ /* 0x000fc40000000f00 */
[----:B------:R-:W-:Y:S02]  /*3950*/  MOV R114, 0x1f ;  /* 0x0000001f00727802 */ /* 0x000fe40000000f00 */
[----:B------:R-:W-:Y:S02]  /*3960*/  MOV R117, 0xffffffff ;  /* 0xffffffff00757802 */ /* 0x000fe40000000f00 */
[----:B------:R-:W-:Y:S02]  /*3970*/  MOV R108, 0x3990 ;  /* 0x00003990006c7802 */ /* 0x000fe40000000f00 */
[----:B-----5:R-:W-:Y:S05]  /*3980*/  CALL.REL.NOINC `($__internal_61_$__cuda_sm70_shflsync_down_p) ;  /* 0x0000046000007944 */ /* 0x020fea0003c00000 */
[----:B-1----:R-:W-:Y:S01]  /*3990*/  MOV R110, R111 ;  /* 0x0000006f006e7202 */ /* 0x002fe20000000f00 */
[----:B0-----:R-:W-:Y:S05]  /*39a0*/  BRA `(.L_x_965) ;  /* 0xffffe48000007947 */ /* 0x001fea000383ffff */
.L_x_962:
[----:B------:R-:W-:Y:S01]  /*39b0*/  HFMA2.MMA R112, -RZ, RZ, 0, 9.5367431640625e-07 ;  /* 0x00000010ff707435 */ /* 0x000fe200000001ff */
[----:B------:R-:W-:Y:S02]  /*39c0*/  MOV R111, R115 ;  /* 0x00000073006f7202 */ /* 0x000fe40000000f00 */
[----:B------:R-:W-:Y:S02]  /*39d0*/  MOV R114, 0x1f ;  /* 0x0000001f00727802 */ /* 0x000fe40000000f00 */
[----:B------:R-:W-:-:S02]  /*39e0*/  MOV R117, 0xffffffff ;  /* 0xffffffff00757802 */ /* 0x000fc40000000f00 */
[----:B------:R-:W-:Y:S02]  /*39f0*/  MOV R108, 0x3a10 ;  /* 0x00003a10006c7802 */ /* 0x000fe40000000f00 */
[----:B01---5:R-:W-:Y:S05]  /*3a00*/  CALL.REL.NOINC `($__internal_61_$__cuda_sm70_shflsync_down_p) ;  /* 0x000003e000007944 */ /* 0x023fea0003c00000 */
[----:B------:R-:W-:Y:S01]  /*3a10*/  FADD.FTZ R113, R113, R110 ;  /* 0x0000006e71717221 */ /* 0x000fe20000010000 */
[----:B0-----:R-:W-:Y:S01]  /*3a20*/  HFMA2.MMA R112, -RZ, RZ, 0, 4.76837158203125e-07 ;  /* 0x00000008ff707435 */ /* 0x001fe200000001ff */
[----:B-1----:R-:W-:Y:S01]  /*3a30*/  FADD.FTZ R116, R115, R111 ;  /* 0x0000006f73747221 */ /* 0x002fe20000010000 */
[----:B------:R-:W-:Y:S02]  /*3a40*/  MOV R114, 0x1f ;  /* 0x0000001f00727802 */ /* 0x000fe40000000f00 */
[----:B------:R-:W-:Y:S02]  /*3a50*/  MOV R117, 0xffffffff ;  /* 0xffffffff00757802 */ /* 0x000fe40000000f00 */
[----:B------:R-:W-:Y:S02]  /*3a60*/  MOV R111, R113 ;  /* 0x00000071006f7202 */ /* 0x000fe40000000f00 */
[----:B------:R-:W-:Y:S02]  /*3a70*/  MOV R108, 0x3a90 ;  /* 0x00003a90006c7802 */ /* 0x000fe40000000f00 */
[----:B------:R-:W-:Y:S05]  /*3a80*/  CALL.REL.NOINC `($__internal_61_$__cuda_sm70_shflsync_down_p) ;  /* 0x0000036000007944 */ /* 0x000fea0003c00000 */
[----:B0-----:R-:W-:Y:S01]  /*3a90*/  HFMA2.MMA R112, -RZ, RZ, 0, 4.76837158203125e-07 ;  /* 0x00000008ff707435 */ /* 0x001fe200000001ff */
[----:B-1----:R-:W-:-:S02]  /*3aa0*/  MOV R110, R111 ;  /* 0x0000006f006e7202 */ /* 0x002fc40000000f00 */
[----:B------:R-:W-:Y:S02]  /*3ab0*/  MOV R111, R116 ;  /* 0x00000074006f7202 */ /* 0x000fe40000000f00 */
[----:B------:R-:W-:Y:S02]  /*3ac0*/  MOV R114, 0x1f ;  /* 0x0000001f00727802 */ /* 0x000fe40000000f00 */
[----:B------:R-:W-:Y:S02]  /*3ad0*/  MOV R117, 0xffffffff ;  /* 0xffffffff00757802 */ /* 0x000fe40000000f00 */
[----:B------:R-:W-:Y:S02]  /*3ae0*/  MOV R108, 0x3b00 ;  /* 0x00003b00006c7802 */ /* 0x000fe40000000f00 */
[----:B------:R-:W-:Y:S05]  /*3af0*/  CALL.REL.NOINC `($__internal_61_$__cuda_sm70_shflsync_down_p) ;  /* 0x000002f000007944 */ /* 0x000fea0003c00000 */
[----:B------:R-:W-:Y:S01]  /*3b00*/  FADD.FTZ R113, R110, R113 ;  /* 0x000000716e717221 */ /* 0x000fe20000010000 */
[----:B0-----:R-:W-:Y:S01]  /*3b10*/  HFMA2.MMA R112, -RZ, RZ, 0, 2.384185791015625e-07 ;  /* 0x00000004ff707435 */ /* 0x001fe200000001ff */
[----:B-1----:R-:W-:Y:S01]  /*3b20*/  FADD.FTZ R116, R116, R111 ;  /* 0x0000006f74747221 */ /* 0x002fe20000010000 */
[----:B------:R-:W-:Y:S02]  /*3b30*/  MOV R114, 0x1f ;  /* 0x0000001f00727802 */ /* 0x000fe40000000f00 */
[----:B------:R-:W-:-:S02]  /*3b40*/  MOV R117, 0xffffffff ;  /* 0xffffffff00757802 */ /* 0x000fc40000000f00 */
[----:B------:R-:W-:Y:S02]  /*3b50*/  MOV R111, R113 ;  /* 0x00000071006f7202 */ /* 0x000fe40000000f00 */
[----:B------:R-:W-:Y:S02]  /*3b60*/  MOV R108, 0x3b80 ;  /* 0x00003b80006c7802 */ /* 0x000fe40000000f00 */
[----:B------:R-:W-:Y:S05]  /*3b70*/  CALL.REL.NOINC `($__internal_61_$__cuda_sm70_shflsync_down_p) ;  /* 0x0000027000007944 */ /* 0x000fea0003c00000 */
[----:B0-----:R-:W-:Y:S01]  /*3b80*/  HFMA2.MMA R112, -RZ, RZ, 0, 2.384185791015625e-07 ;  /* 0x00000004ff707435 */ /* 0x001fe200000001ff */
[----:B-1----:R-:W-:Y:S02]  /*3b90*/  MOV R110, R111 ;  /* 0x0000006f006e7202 */ /* 0x002fe40000000f00 */
[----:B------:R-:W-:Y:S02]  /*3ba0*/  MOV R111, R116 ;  /* 0x00000074006f7202 */ /* 0x000fe40000000f00 */
[----:B------:R-:W-:Y:S02]  /*3bb0*/  MOV R114, 0x1f ;  /* 0x0000001f00727802 */ /* 0x000fe40000000f00 */
[----:B------:R-:W-:Y:S02]  /*3bc0*/  MOV R117, 0xffffffff ;  /* 0xffffffff00757802 */ /* 0x000fe40000000f00 */
[----:B------:R-:W-:-:S02]  /*3bd0*/  MOV R108, 0x3bf0 ;  /* 0x00003bf0006c7802 */ /* 0x000fc40000000f00 */
[----:B------:R-:W-:Y:S05]  /*3be0*/  CALL.REL.NOINC `($__internal_61_$__cuda_sm70_shflsync_down_p) ;  /* 0x0000020000007944 */ /* 0x000fea0003c00000 */
[----:B------:R-:W-:Y:S01]  /*3bf0*/  FADD.FTZ R113, R110, R113 ;  /* 0x000000716e717221 */ /* 0x000fe20000010000 */
[----:B0-----:R-:W-:Y:S01]  /*3c00*/  HFMA2.MMA R112, -RZ, RZ, 0, 1.1920928955078125e-07 ;  /* 0x00000002ff707435 */ /* 0x001fe200000001ff */
[----:B-1----:R-:W-:Y:S01]  /*3c10*/  FADD.FTZ R116, R116, R111 ;  /* 0x0000006f74747221 */ /* 0x002fe20000010000 */
[----:B------:R-:W-:-:S02]  /*3c20*/  MOV R114, 0x1f ;  /* 0x0000001f00727802 */ /* 0x000fc40000000f00 */
[----:B------:R-:W-:Y:S02]  /*3c30*/  MOV R117, 0xffffffff ;  /* 0xffffffff00757802 */ /* 0x000fe40000000f00 */
[----:B------:R-:W-:Y:S02]  /*3c40*/  MOV R111, R113 ;  /* 0x00000071006f7202 */ /* 0x000fe40000000f00 */
[----:B------:R-:W-:Y:S02]  /*3c50*/  MOV R108, 0x3c70 ;  /* 0x00003c70006c7802 */ /* 0x000fe40000000f00 */
[----:B------:R-:W-:Y:S05]  /*3c60*/  CALL.REL.NOINC `($__internal_61_$__cuda_sm70_shflsync_down_p) ;  /* 0x0000018000007944 */ /* 0x000fea0003c00000 */
[----:B0-----:R-:W-:Y:S01]  /*3c70*/  HFMA2.MMA R112, -RZ, RZ, 0, 1.1920928955078125e-07 ;  /* 0x00000002ff707435 */ /* 0x001fe200000001ff */
[----:B-1----:R-:W-:Y:S02]  /*3c80*/  MOV R110, R111 ;  /* 0x0000006f006e7202 */ /* 0x002fe40000000f00 */
[----:B------:R-:W-:Y:S02]  /*3c90*/  MOV R111, R116 ;  /* 0x00000074006f7202 */ /* 0x000fe40000000f00 */
[----:B------:R-:W-:Y:S02]  /*3ca0*/  MOV R114, 0x1f ;  /* 0x0000001f00727802 */ /* 0x000fe40000000f00 */
[----:B------:R-:W-:-:S02]  /*3cb0*/  MOV R117, 0xffffffff ;  /* 0xffffffff00757802 */ /* 0x000fc40000000f00 */
[----:B------:R-:W-:Y:S02]  /*3cc0*/  MOV R108, 0x3ce0 ;  /* 0x00003ce0006c7802 */ /* 0x000fe40000000f00 */
[----:B------:R-:W-:Y:S05]  /*3cd0*/  CALL.REL.NOINC `($__internal_61_$__cuda_sm70_shflsync_down_p) ;  /* 0x0000011000007944 */ /* 0x000fea0003c00000 */
[----:B------:R-:W-:Y:S01]  /*3ce0*/  FADD.FTZ R113, R110, R113 ;  /* 0x000000716e717221 */ /* 0x000fe20000010000 */
[----:B0-----:R-:W-:Y:S01]  /*3cf0*/  HFMA2.MMA R112, -RZ, RZ, 0, 5.9604644775390625e-08 ;  /* 0x00000001ff707435 */ /* 0x001fe200000001ff */
[----:B-1----:R-:W-:Y:S01]  /*3d00*/  FADD.FTZ R115, R116, R111 ;  /* 0x0000006f74737221 */ /* 0x002fe20000010000 */
[----:B------:R-:W-:Y:S02]  /*3d10*/  MOV R114, 0x1f ;  /* 0x0000001f00727802 */ /* 0x000fe40000000f00 */
[----:B------:R-:W-:Y:S02]  /*3d20*/  MOV R117, 0xffffffff ;  /* 0xffffffff00757802 */ /* 0x000fe40000000f00 */
[----:B------:R-:W-:Y:S02]  /*3d30*/  MOV R111, R113 ;  /* 0x00000071006f7202 */ /* 0x000fe40000000f00 */
[----:B------:R-:W-:Y:S02]  /*3d40*/  MOV R108, 0x3d60 ;  /* 0x00003d60006c7802 */ /* 0x000fe40000000f00 */
[----:B------:R-:W-:Y:S05]  /*3d50*/  CALL.REL.NOINC `($__internal_61_$__cuda_sm70_shflsync_down_p) ;  /* 0x0000009000007944 */ /* 0x000fea0003c00000 */
[----:B0-----:R-:W-:Y:S01]  /*3d60*/  HFMA2.MMA R112, -RZ, RZ, 0, 5.9604644775390625e-08 ;  /* 0x00000001ff707435 */ /* 0x001fe200000001ff */
[----:B-1----:R-:W-:-:S02]  /*3d70*/  MOV R116, R111 ;  /* 0x0000006f00747202 */ /* 0x002fc40000000f00 */
[----:B------:R-:W-:Y:S02]  /*3d80*/  MOV R111, R115 ;  /* 0x00000073006f7202 */ /* 0x000fe40000000f00 */
[----:B------:R-:W-:Y:S02]  /*3d90*/  MOV R114, 0x1f ;  /* 0x0000001f00727802 */ /* 0x000fe40000000f00 */
[----:B------:R-:W-:Y:S02]  /*3da0*/  MOV R117, 0xffffffff ;  /* 0xffffffff00757802 */ /* 0x000fe40000000f00 */
[----:B------:R-:W-:Y:S02]  /*3db0*/  MOV R108, 0x3dd0 ;  /* 0x00003dd0006c7802 */ /* 0x000fe40000000f00 */
[----:B------:R-:W-:Y:S05]  /*3dc0*/  CALL.REL.NOINC `($__internal_61_$__cuda_sm70_shflsync_down_p) ;  /* 0x0000002000007944 */ /* 0x000fea0003c00000 */
[----:B-1----:R-:W-:Y:S01]  /*3dd0*/  MOV R108, R111 ;  /* 0x0000006f006c7202 */ /* 0x002fe20000000f00 */
[----:B0-----:R-:W-:Y:S05]  /*3de0*/  BRA `(.L_x_966) ;  /* 0xffffe16000007947 */ /* 0x001fea000383ffff */
        .weak           $__internal_61_$__cuda_sm70_shflsync_down_p
        .type           $__internal_61_$__cuda_sm70_shflsync_down_p,@function
        .size           $__internal_61_$__cuda_sm70_shflsync_down_p,(.L_x_2079 - $__internal_61_$__cuda_sm70_shflsync_down_p)
$__internal_61_$__cuda_sm70_shflsync_down_p:
[----:B------:R-:W-:Y:S01]  /*3df0*/  HFMA2.MMA R109, -RZ, RZ, 0, 0 ;  /* 0x00000000ff6d7435 */ /* 0x000fe200000001ff */
[----:B------:R-:W-:Y:S04]  /*3e00*/  WARPSYNC R117 ;  /* 0x0000007500007348 */ /* 0x000fe80003800000 */
[----:B------:R0:W1:Y:S01]  /*3e10*/  SHFL.DOWN PT, R111, R111, R112, R114 ;  /* 0x080000706f6f7389 */ /* 0x00006200000e0072 */
[----:B------:R-:W-:Y:S05]  /*3e20*/  RET.REL.NODEC R108 `(_ZN10layer_norm31ln_parallel_residual_bwd_kernelINS_13Kernel_traitsIf6__halfS2_S2_fjLj3072ELj1ELj1ELj4ELj16ENS_18Kernel_traits_baseILj3072EfS2_S2_S2_fjLj128EEEEELb0ELb0ELb1EEEvNS_9BwdParamsE) ;  /* 0xffffc1d06c007950 */ /* 0x000fea0003c3ffff */
.L_x_967:
        /* <DEDUP_REMOVED lines=13> */
.L_x_2079:


//--------------------- .text._ZN10layer_norm31ln_parallel_residual_bwd_kernelINS_13Kernel_traitsIf6__halfS2_S2_fjLj3072ELj1ELj1ELj4ELj16ENS_18Kernel_traits_baseILj3072EfS2_S2_S2_fjLj128EEEEELb0ELb1ELb0EEEvNS_9BwdParamsE --------------------------
	.section	.text._ZN10layer_norm31ln_parallel_residual_bwd_kernelINS_13Kernel_traitsIf6__halfS2_S2_fjLj3072ELj1ELj1ELj4ELj16ENS_18Kernel_traits_baseILj3072EfS2_S2_S2_fjLj128EEEEELb0ELb1ELb0EEEvNS_9BwdParamsE,"ax",@progbits
	.sectioninfo	@"SHI_REGISTERS=168"
	.align	128
        .global         _ZN10layer_norm31ln_parallel_residual_bwd_kernelINS_13Kernel_traitsIf6__halfS2_S2_fjLj3072ELj1ELj1ELj4ELj16ENS_18Kernel_traits_baseILj3072EfS2_S2_S2_fjLj128EEEEELb0ELb1ELb0EEEvNS_9BwdParamsE
        .type           _ZN10layer_norm31ln_parallel_residual_bwd_kernelINS_13Kernel_traitsIf6__halfS2_S2_fjLj3072ELj1ELj1ELj4ELj16ENS_18Kernel_traits_baseILj3072EfS2_S2_S2_fjLj128EEEEELb0ELb1ELb0EEEvNS_9BwdParamsE,@function
        .size           _ZN10layer_norm31ln_parallel_residual_bwd_kernelINS_13Kernel_traitsIf6__halfS2_S2_fjLj3072ELj1ELj1ELj4ELj16ENS_18Kernel_traits_baseILj3072EfS2_S2_S2_fjLj128EEEEELb0ELb1ELb0EEEvNS_9BwdParamsE,(.L_x_2080 - _ZN10layer_norm31ln_parallel_residual_bwd_kernelINS_13Kernel_traitsIf6__halfS2_S2_fjLj3072ELj1ELj1ELj4ELj16ENS_18Kernel_traits_baseILj3072EfS2_S2_S2_fjLj128EEEEELb0ELb1ELb0EEEvNS_9BwdParamsE)
        .other          _ZN10layer_norm31ln_parallel_residual_bwd_kernelINS_13Kernel_traitsIf6__halfS2_S2_fjLj3072ELj1ELj1ELj4ELj16ENS_18Kernel_traits_baseILj3072EfS2_S2_S2_fjLj128EEEEELb0ELb1ELb0EEEvNS_9BwdParamsE,@"STO_CUDA_ENTRY STV_DEFAULT"
_ZN10layer_norm31ln_parallel_residual_bwd_kernelINS_13Kernel_traitsIf6__halfS2_S2_fjLj3072ELj1ELj1ELj4ELj16ENS_18Kernel_traits_baseILj3072EfS2_S2_S2_fjLj128EEEEELb0ELb1ELb0EEEvNS_9BwdParamsE:
.text._ZN10layer_norm31ln_parallel_residual_bwd_kernelINS_13Kernel_traitsIf6__halfS2_S2_fjLj3072ELj1ELj1ELj4ELj16ENS_18Kernel_traits_baseILj3072EfS2_S2_S2_fjLj128EEEEELb0ELb1ELb0EEEvNS_9BwdParamsE:
        /* <DEDUP_REMOVED lines=56> */
.L_x_983:
[----:B------:R-:W-:-:S05]  /*0380*/  MOV R108, 0x4 ;  /* 0x00000004006c7802 */ /* 0x000fca0000000f00 */
        /* <DEDUP_REMOVED lines=19> */
[----:B0-----:R-:W-:Y:S01]  /*04c0*/  HFMA2.MMA R113, -RZ, RZ, 0, 9.5367431640625e-07 ;  /* 0x00000010ff717435 */ /* 0x001fe200000001ff */
[----:B------:R-:W-:-:S04]  /*04d0*/  LEA R108, P0, R0, c[0x0][0x188], 0x4 ;  /* 0x00006200006c7a11 */ /* 0x000fc800078020ff */
[----:B------:R-:W-:-:S05]  /*04e0*/  LEA.HI.X R109, R0, c[0x0][0x18c], RZ, 0x4, P0 ;  /* 0x00006300006d7a11 */ /* 0x000fca00000f24ff */
[----:B------:R-:W-:Y:S01]  /*04f0*/  IMAD.WIDE.U32 R112, R0, R113, c[0x0][0x208] ;  /* 0x0000820000707625 */ /* 0x000fe200078e0071 */
[----:B------:R-:W2:Y:S05]  /*0500*/  LDG.E.128 R108, [R108.64] ;  /* 0x000000046c6c7981 */ /* 0x000eaa000c1e1d00 */
[----:B------:R-:W3:Y:S01]  /*0510*/  LDG.E.128 R112, [R112.64] ;  /* 0x0000000470707981 */ /* 0x000ee2000c1e1d00 */
[----:B------:R-:W-:-:S04]  /*0520*/  ISETP.NE.U32.AND P0, PT, RZ, c[0x0][0x218], PT ;  /* 0x00008600ff007a0c */ /* 0x000fc80003f05070 */
[----:B------:R-:W-:-:S13]  /*0530*/  ISETP.NE.AND.EX P0, PT, RZ, c[0x0][0x21c], PT, P0 ;  /* 0x00008700ff007a0c */ /* 0x000fda0003f05300 */
[----:B------:R-:W-:-:S04]  /*0540*/  @P0 LEA R142, P5, R0, c[0x0][0x218], 0x4 ;  /* 0x00008600008e0a11 */ /* 0x000fc800078a20ff */
[----:B------:R-:W-:-:S05]  /*0550*/  @P0 LEA.HI.X R143, R0, c[0x0][0x21c], RZ, 0x4, P5 ;  /* 0x00008700008f0a11 */ /* 0x000fca00028f24ff */
[----:B------:R0:W5:Y:S01]  /*0560*/  @P0 LDG.E.128 R92, [R142.64] ;  /* 0x000000048e5c0981 */ /* 0x000162000c1e1d00 */
[----:B------:R-:W-:Y:S01]  /*0570*/  IADD3 R157, R0, 0x80, RZ ;  /* 0x00000080009d7810 */ /* 0x000fe20007ffe0ff */
[--C-:B--2---:R-:W-:Y:S02]  /*0580*/  HADD2.F32 R145, -RZ, R108.reuse.H1_H1 ;  /* 0x3000006cff917230 */ /* 0x104fe40000004100 */
[--C-:B------:R-:W-:Y:S02]  /*0590*/  HADD2.F32 R149, -RZ, R109.reuse.H1_H1 ;  /* 0x3000006dff957230 */ /* 0x100fe40000004100 */
[----:B------:R-:W-:Y:S01]  /*05a0*/  HADD2.F32 R119, -RZ, R108.H0_H0 ;  /* 0x2000006cff777230 */ /* 0x000fe20000004100 */
[C---:B------:R-:W-:Y:S01]  /*05b0*/  FADD.FTZ R145, -R136.reuse, R145 ;  /* 0x0000009188917221 */ /* 0x040fe20000010100 */
[----:B------:R-:W-:Y:S01]  /*05c0*/  HADD2.F32 R147, -RZ, R109.H0_H0 ;  /* 0x2000006dff937230 */ /* 0x000fe20000004100 */
[C---:B------:R-:W-:Y:S01]  /*05d0*/  FADD.FTZ R149, -R136.reuse, R149 ;  /* 0x0000009588957221 */ /* 0x040fe20000010100 */
[----:B---3--:R-:W-:Y:S01]  /*05e0*/  HADD2.F32 R141, -RZ, R112.H0_H0 ;  /* 0x20000070ff8d7230 */ /* 0x008fe20000004100 */
[----:B------:R-:W-:Y:S01]  /*05f0*/  FADD.FTZ R119, -R136, R119 ;  /* 0x0000007788777221 */ /* 0x000fe20000010100 */
[--C-:B------:R-:W-:Y:S01]  /*0600*/  HADD2.F32 R155, -RZ, R110.reuse.H0_H0 ;  /* 0x2000006eff9b7230 */ /* 0x100fe20000004100 */
[----:B-----5:R-:W-:Y:S01]  /*0610*/  FMUL.FTZ R154, R118, R145 ;  /* 0x00000091769a7220 */ /* 0x020fe20000410000 */
[----:B------:R-:W-:Y:S01]  /*0620*/  HADD2.F32 R137, -RZ, R110.H1_H1 ;  /* 0x3000006eff897230 */ /* 0x000fe20000004100 */
[----:B------:R-:W-:Y:S01]  /*0630*/  FADD.FTZ R147, -R136, R147 ;  /* 0x0000009388937221 */ /* 0x000fe20000010100 */
[----:B------:R-:W-:Y:S01]  /*0640*/  HADD2.F32 R112, -RZ, R112.H1_H1 ;  /* 0x30000070ff707230 */ /* 0x000fe20000004100 */
[C---:B------:R-:W-:Y:S01]  /*0650*/  FMUL.FTZ R150, R118.reuse, R149 ;  /* 0x0000009576967220 */ /* 0x040fe20000410000 */
[--C-:B------:R-:W-:Y:S01]  /*0660*/  HADD2.F32 R110, -RZ, R113.reuse.H1_H1 ;  /* 0x30000071ff6e7230 */ /* 0x100fe20000004100 */
[----:B------:R-:W-:Y:S01]  /*0670*/  FMUL.FTZ R119, R118, R119 ;  /* 0x0000007776777220 */ /* 0x000fe20000410000 */
[----:B------:R-:W-:Y:S01]  /*0680*/  HADD2.F32 R151, -RZ, R113.H0_H0 ;  /* 0x20000071ff977230 */ /* 0x000fe20000004100 */
[----:B------:R-:W-:Y:S01]  /*0690*/  FMUL.FTZ R156, R20, R141 ;  /* 0x0000008d149c7220 */ /* 0x000fe20000410000 */
[----:B------:R-:W-:Y:S01]  /*06a0*/  HADD2.F32 R109, -RZ, R111.H0_H0 ;  /* 0x2000006fff6d7230 */ /* 0x000fe20000004100 */
[----:B------:R-:W-:Y:S01]  /*06b0*/  FADD.FTZ R73, R73, R112 ;  /* 0x0000007049497221 */ /* 0x000fe20000010000 */
[--C-:B------:R-:W-:Y:S01]  /*06c0*/  HADD2.F32 R113, -RZ, R114.reuse.H0_H0 ;  /* 0x20000072ff717230 */ /* 0x100fe20000004100 */
[-C--:B------:R-:W-:Y:S01]  /*06d0*/  FFMA.FTZ R45, R154, R112.reuse, R45 ;  /* 0x000000709a2d7223 */ /* 0x080fe2000001002d */
[----:B------:R-:W-:Y:S01]  /*06e0*/  HADD2.F32 R114, -RZ, R114.H1_H1 ;  /* 0x30000072ff727230 */ /* 0x000fe20000004100 */
[----:B------:R-:W-:Y:S01]  /*06f0*/  FMUL.FTZ R153, R21, R112 ;  /* 0x0000007015997220 */ /* 0x000fe20000410000 */
[----:B0-----:R-:W-:Y:S01]  /*0700*/  HADD2.F32 R143, -RZ, R115.H0_H0 ;  /* 0x20000073ff8f7230 */ /* 0x001fe20000004100 */
[----:B------:R-:W-:Y:S01]  /*0710*/  FMUL.FTZ R152, R118, R147 ;  /* 0x0000009376987220 */ /* 0x000fe20000410000 */
[----:B------:R-:W-:Y:S01]  /*0720*/  HADD2.F32 R111, -RZ, R111.H1_H1 ;  /* 0x3000006fff6f7230 */ /* 0x000fe20000004100 */
[----:B------:R-:W-:Y:S01]  /*0730*/  FADD.FTZ R75, R75, R110 ;  /* 0x0000006e4b4b7221 */ /* 0x000fe20000010000 */
[----:B------:R-:W-:Y:S01]  /*0740*/  HADD2.F32 R108, -RZ, R115.H1_H1 ;  /* 0x30000073ff6c7230 */ /* 0x000fe20000004100 */
        /* <DEDUP_REMOVED lines=43> */
.L_x_970:
[----:B0-----:R-:W-:Y:S05]  /*0a00*/  BSYNC B0 ;  /* 0x0000000000007941 */ /* 0x001fea0003800000 */
.L_x_969:
        /* <DEDUP_REMOVED lines=15> */
[--C-:B------:R-:W-:Y:S02]  /*0b00*/  HADD2.F32 R5, -RZ, R12.reuse.H0_H0 ;  /* 0x2000000cff057230 */ /* 0x100fe40000004100 */
[----:B------:R-:W-:Y:S01]  /*0b10*/  HADD2.F32 R117, -RZ, R12.H1_H1 ;  /* 0x3000000cff757230 */ /* 0x000fe20000004100 */
[C---:B0-----:R-:W-:Y:S01]  /*0b20*/  FADD.FTZ R7, -R136.reuse, R163 ;  /* 0x000000a388077221 */ /* 0x041fe20000010100 */
[----:B------:R-:W-:Y:S01]  /*0b30*/  HADD2.F32 R159, -RZ, R13.H0_H0 ;  /* 0x2000000dff9f7230 */ /* 0x000fe20000004100 */
[C---:B------:R-:W-:Y:S01]  /*0b40*/  FADD.FTZ R5, -R136.reuse, R5 ;  /* 0x0000000588057221 */ /* 0x040fe20000010100 */
[----:B------:R-:W-:Y:S01]  /*0b50*/  HADD2.F32 R13, -RZ, R14.H1_H1 ;  /* 0x3000000eff0d7230 */ /* 0x000fe20000004100 */
[----:B------:R-:W-:Y:S01]  /*0b60*/  FADD.FTZ R117, -R136, R117 ;  /* 0x0000007588757221 */ /* 0x000fe20000010100 */
[----:B---3--:R-:W-:Y:S01]  /*0b70*/  HADD2.F32 R115, -RZ, R8.H0_H0 ;  /* 0x20000008ff737230 */ /* 0x008fe20000004100 */
[----:B-----5:R-:W-:Y:S01]  /*0b80*/  FMUL.FTZ R7, R118, R7 ;  /* 0x0000000776077220 */ /* 0x020fe20000410000 */
[----:B------:R-:W-:Y:S01]  /*0b90*/  HADD2.F32 R165, -RZ, R14.H0_H0 ;  /* 0x2000000effa57230 */ /* 0x000fe20000004100 */
[----:B------:R-:W-:Y:S01]  /*0ba0*/  FADD.FTZ R13, -R136, R13 ;  /* 0x0000000d880d7221 */ /* 0x000fe20000010100 */
[--C-:B------:R-:W-:Y:S01]  /*0bb0*/  HADD2.F32 R12, -RZ, R9.reuse.H1_H1 ;  /* 0x30000009ff0c7230 */ /* 0x100fe20000004100 */
[----:B------:R-:W-:Y:S01]  /*0bc0*/  FMUL.FTZ R5, R118, R5 ;  /* 0x0000000576057220 */ /* 0x000fe20000410000 */
[----:B------:R-:W-:Y:S01]  /*0bd0*/  HADD2.F32 R8, -RZ, R8.H1_H1 ;  /* 0x30000008ff087230 */ /* 0x000fe20000004100 */
[----:B------:R-:W-:Y:S01]  /*0be0*/  FMUL.FTZ R140, R28, R115 ;  /* 0x000000731c8c7220 */ /* 0x000fe20000410000 */
[--C-:B------:R-:W-:Y:S01]  /*0bf0*/  HADD2.F32 R113, -RZ, R10.reuse.H0_H0 ;  /* 0x2000000aff717230 */ /* 0x100fe20000004100 */
[----:B------:R-:W-:Y:S01]  /*0c00*/  FMUL.FTZ R139, R118, R117 ;  /* 0x00000075768b7220 */ /* 0x000fe20000410000 */
[----:B------:R-:W-:Y:S01]  /*0c10*/  HADD2.F32 R14, -RZ, R10.H1_H1 ;  /* 0x3000000aff0e7230 */ /* 0x000fe20000004100 */
[----:B------:R-:W-:Y:S01]  /*0c20*/  FADD.FTZ R165, -R136, R165 ;  /* 0x000000a588a57221 */ /* 0x000fe20000010100 */
[----:B------:R-:W-:Y:S01]  /*0c30*/  HADD2.F32 R161, -RZ, R9.H0_H0 ;  /* 0x20000009ffa17230 */ /* 0x000fe20000004100 */
[----:B------:R-:W-:Y:S01]  /*0c40*/  FADD.FTZ R83, R83, R12 ;  /* 0x0000000c53537221 */ /* 0x000fe20000010000 */
[----:B------:R-:W-:Y:S01]  /*0c50*/  HADD2.F32 R109, -RZ, R15.H0_H0 ;  /* 0x2000000fff6d7230 */ /* 0x000fe20000004100 */
[-C--:B------:R-:W-:Y:S01]  /*0c60*/  FFMA.FTZ R55, R7, R12.reuse, R55 ;  /* 0x0000000c07377223 */ /* 0x080fe20000010037 */
[--C-:B------:R-:W-:Y:S01]  /*0c70*/  HADD2.F32 R111, -RZ, R11.reuse.H0_H0 ;  /* 0x2000000bff6f7230 */ /* 0x100fe20000004100 */
[----:B------:R-:W-:Y:S01]  /*0c80*/  FMUL.FTZ R10, R31, R12 ;  /* 0x0000000c1f0a7220 */ /* 0x000fe20000410000 */
[----:B------:R-:W-:Y:S01]  /*0c90*/  HADD2.F32 R108, -RZ, R11.H1_H1 ;  /* 0x3000000bff6c7230 */ /* 0x000fe20000004100 */
[----:B------:R-:W-:Y:S01]  /*0ca0*/  FMUL.FTZ R12, R118, R13 ;  /* 0x0000000d760c7220 */ /* 0x000fe20000410000 */
[----:B------:R-:W-:Y:S01]  /*0cb0*/  HADD2.F32 R15, -RZ, R15.H1_H1 ;  /* 0x3000000fff0f7230 */ /* 0x000fe20000004100 */
[----:B------:R-:W-:-:S02]  /*0cc0*/  FADD.FTZ R159, -R136, R159 ;  /* 0x0000009f889f7221 */ /* 0x000fc40000010100 */
[----:B------:R-:W-:Y:S02]  /*0cd0*/  FMUL.FTZ R138, R29, R8 ;  /* 0x000000081d8a7220 */ /* 0x000fe40000410000 */
[----:B------:R-:W-:Y:S02]  /*0ce0*/  FADD.FTZ R137, R137, R140 ;  /* 0x0000008c89897221 */ /* 0x000fe40000010000 */
[----:B------:R-:W-:Y:S02]  /*0cf0*/  FFMA.FTZ R155, R5, R140, R155 ;  /* 0x0000008c059b7223 */ /* 0x000fe4000001009b */
[----:B------:R-:W-:Y:S02]  /*0d00*/  FADD.FTZ R81, R81, R8 ;  /* 0x0000000851517221 */ /* 0x000fe40000010000 */
[----:B------:R-:W-:Y:S02]  /*0d10*/  FFMA.FTZ R53, R139, R8, R53 ;  /* 0x000000088b357223 */ /* 0x000fe40000010035 */
[----:B------:R-:W-:-:S02]  /*0d20*/  FMUL.FTZ R8, R118, R165 ;  /* 0x000000a576087220 */ /* 0x000fc40000410000 */
[----:B------:R-:W-:Y:S02]  /*0d30*/  FADD.FTZ R85, R85, R14 ;  /* 0x0000000e55557221 */ /* 0x000fe40000010000 */
[-C--:B------:R-:W-:Y:S02]  /*0d40*/  FFMA.FTZ R57, R12, R14.reuse, R57 ;  /* 0x0000000e0c397223 */ /* 0x080fe40000010039 */
[----:B------:R-:W-:Y:S02]  /*0d50*/  FMUL.FTZ R13, R33, R14 ;  /* 0x0000000e210d7220 */ /* 0x000fe40000410000 */
[----:B------:R-:W-:Y:S02]  /*0d60*/  FMUL.FTZ R6, R118, R159 ;  /* 0x0000009f76067220 */ /* 0x000fe40000410000 */
[----:B------:R-:W-:Y:S02]  /*0d70*/  FMUL.FTZ R9, R30, R161 ;  /* 0x000000a11e097220 */ /* 0x000fe40000410000 */
[----:B------:R-:W-:-:S02]  /*0d80*/  FADD.FTZ R14, R137, R138 ;  /* 0x0000008a890e7221 */ /* 0x000fc40000010000 */
[----:B------:R-:W-:Y:S02]  /*0d90*/  FFMA.FTZ R155, R139, R138, R155 ;  /* 0x0000008a8b9b7223 */ /* 0x000fe4000001009b */
[----:B------:R-:W-:Y:S02]  /*0da0*/  FADD.FTZ R84, R84, R113 ;  /* 0x0000007154547221 */ /* 0x000fe40000010000 */
[-C--:B------:R-:W-:Y:S02]  /*0db0*/  FFMA.FTZ R56, R8, R113.reuse, R56 ;  /* 0x0000007108387223 */ /* 0x080fe40000010038 */
[----:B------:R-:W-:Y:S02]  /*0dc0*/  FMUL.FTZ R11, R32, R113 ;  /* 0x00000071200b7220 */ /* 0x000fe40000410000 */
[----:B------:R-:W-:Y:S02]  /*0dd0*/  FADD.FTZ R113, -R136, R109 ;  /* 0x0000006d88717221 */ /* 0x000fe40000010100 */
[----:B------:R-:W-:-:S02]  /*0de0*/  FADD.FTZ R109, R14, R9 ;  /* 0x000000090e6d7221 */ /* 0x000fc40000010000 */
[----:B------:R-:W-:Y:S02]  /*0df0*/  FFMA.FTZ R155, R6, R9, R155 ;  /* 0x00000009069b7223 */ /* 0x000fe4000001009b */
[----:B------:R-:W-:Y:S02]  /*0e00*/  FADD.FTZ R110, R109, R10 ;  /* 0x0000000a6d6e7221 */ /* 0x000fe40000010000 */
[----:B------:R-:W-:Y:S02]  /*0e10*/  FFMA.FTZ R155, R7, R10, R155 ;  /* 0x0000000a079b7223 */ /* 0x000fe4000001009b */
[----:B------:R-:W-:Y:S02]  /*0e20*/  FADD.FTZ R110, R110, R11 ;  /* 0x0000000b6e6e7221 */ /* 0x000fe40000010000 */
[----:B------:R-:W-:Y:S02]  /*0e30*/  FFMA.FTZ R155, R8, R11, R155 ;  /* 0x0000000b089b7223 */ /* 0x000fe4000001009b */
[----:B------:R-:W-:-:S02]  /*0e40*/  FMUL.FTZ R14, R118, R113 ;  /* 0x00000071760e7220 */ /* 0x000fc40000410000 */
        /* <DEDUP_REMOVED lines=18> */
.L_x_972:
[----:B------:R-:W-:Y:S05]  /*0f70*/  BSYNC B0 ;  /* 0x0000000000007941 */ /* 0x000fea0003800000 */
.L_x_971:
        /* <DEDUP_REMOVED lines=13> */
[--C-:B--2---:R-:W-:Y:S02]  /*1050*/  HADD2.F32 R125, -RZ, R108.reuse.H1_H1 ;  /* 0x3000006cff7d7230 */ /* 0x104fe40000004100 */
[--C-:B------:R-:W-:Y:S02]  /*1060*/  HADD2.F32 R129, -RZ, R109.reuse.H0_H0 ;  /* 0x2000006dff817230 */ /* 0x100fe40000004100 */
[----:B------:R-:W-:Y:S01]  /*1070*/  HADD2.F32 R123, -RZ, R108.H0_H0 ;  /* 0x2000006cff7b7230 */ /* 0x000fe20000004100 */
[C---:B------:R-:W-:Y:S01]  /*1080*/  FADD.FTZ R127, -R136.reuse, R125 ;  /* 0x0000007d887f7221 */ /* 0x040fe20000010100 */
[----:B------:R-:W-:Y:S01]  /*1090*/  HADD2.F32 R109, -RZ, R109.H1_H1 ;  /* 0x3000006dff6d7230 */ /* 0x000fe20000004100 */
[C---:B------:R-:W-:Y:S01]  /*10a0*/  FADD.FTZ R129, -R136.reuse, R129 ;  /* 0x0000008188817221 */ /* 0x040fe20000010100 */
[----:B------:R-:W-:Y:S01]  /*10b0*/  HADD2.F32 R131, -RZ, R110.H0_H0 ;  /* 0x2000006eff837230 */ /* 0x000fe20000004100 */
[C---:B------:R-:W-:Y:S01]  /*10c0*/  FADD.FTZ R123, -R136.reuse, R123 ;  /* 0x0000007b887b7221 */ /* 0x040fe20000010100 */
[----:B---3--:R-:W-:Y:S01]  /*10d0*/  HADD2.F32 R125, -RZ, R112.H0_H0 ;  /* 0x20000070ff7d7230 */ /* 0x008fe20000004100 */
[C---:B------:R-:W-:Y:S01]  /*10e0*/  FADD.FTZ R157, -R136.reuse, R109 ;  /* 0x0000006d889d7221 */ /* 0x040fe20000010100 */
[----:B------:R-:W-:Y:S01]  /*10f0*/  HADD2.F32 R133, -RZ, R110.H1_H1 ;  /* 0x3000006eff857230 */ /* 0x000fe20000004100 */
[----:B------:R-:W-:Y:S01]  /*1100*/  FADD.FTZ R159, -R136, R131 ;  /* 0x00000083889f7221 */ /* 0x000fe20000010100 */
[--C-:B------:R-:W-:Y:S01]  /*1110*/  HADD2.F32 R110, -RZ, R113.reuse.H1_H1 ;  /* 0x30000071ff6e7230 */ /* 0x100fe20000004100 */
[C---:B0----5:R-:W-:Y:S01]  /*1120*/  FMUL.FTZ R121, R118.reuse, R123 ;  /* 0x0000007b76797220 */ /* 0x061fe20000410000 */
[----:B------:R-:W-:Y:S01]  /*1130*/  HADD2.F32 R112, -RZ, R112.H1_H1 ;  /* 0x30000070ff707230 */ /* 0x000fe20000004100 */
[----:B------:R-:W-:Y:S01]  /*1140*/  FMUL.FTZ R124, R118, R157 ;  /* 0x0000009d767c7220 */ /* 0x000fe20000410000 */
[----:B------:R-:W-:Y:S01]  /*1150*/  HADD2.F32 R131, -RZ, R113.H0_H0 ;  /* 0x20000071ff837230 */ /* 0x000fe20000004100 */
[----:B------:R-:W-:Y:S01]  /*1160*/  FMUL.FTZ R122, R36, R125 ;  /* 0x0000007d247a7220 */ /* 0x000fe20000410000 */
[--C-:B------:R-:W-:Y:S01]  /*1170*/  HADD2.F32 R113, -RZ, R114.reuse.H0_H0 ;  /* 0x20000072ff717230 */ /* 0x100fe20000004100 */
[C---:B------:R-:W-:Y:S01]  /*1180*/  FMUL.FTZ R120, R118.reuse, R127 ;  /* 0x0000007f76787220 */ /* 0x040fe20000410000 */
[--C-:B------:R-:W-:Y:S01]  /*1190*/  HADD2.F32 R135, -RZ, R111.reuse.H0_H0 ;  /* 0x2000006fff877230 */ /* 0x100fe20000004100 */
[----:B------:R-:W-:Y:S01]  /*11a0*/  FMUL.FTZ R123, R118, R129 ;  /* 0x00000081767b7220 */ /* 0x000fe20000410000 */
[----:B------:R-:W-:Y:S01]  /*11b0*/  HADD2.F32 R161, -RZ, R111.H1_H1 ;  /* 0x3000006fffa17230 */ /* 0x000fe20000004100 */
[----:B------:R-:W-:Y:S01]  /*11c0*/  FADD.FTZ R68, R68, R125 ;  /* 0x0000007d44447221 */ /* 0x000fe20000010000 */
[----:B------:R-:W-:Y:S01]  /*11d0*/  HADD2.F32 R114, -RZ, R114.H1_H1 ;  /* 0x30000072ff727230 */ /* 0x000fe20000004100 */
[----:B------:R-:W-:Y:S01]  /*11e0*/  FFMA.FTZ R100, R121, R125, R100 ;  /* 0x0000007d79647223 */ /* 0x000fe20000010064 */
[--C-:B------:R-:W-:Y:S01]  /*11f0*/  HADD2.F32 R109, -RZ, R115.reuse.H0_H0 ;  /* 0x20000073ff6d7230 */ /* 0x100fe20000004100 */
[----:B------:R-:W-:Y:S01]  /*1200*/  FADD.FTZ R71, R71, R110 ;  /* 0x0000006e47477221 */ /* 0x000fe20000010000 */
[----:B------:R-:W-:Y:S01]  /*1210*/  HADD2.F32 R108, -RZ, R115.H1_H1 ;  /* 0x30000073ff6c7230 */ /* 0x000fe20000004100 */
        /* <DEDUP_REMOVED lines=43> */
.L_x_974:
[----:B------:R-:W-:Y:S05]  /*14d0*/  BSYNC B0 ;  /* 0x0000000000007941 */ /* 0x000fea0003800000 */
.L_x_973:
[----:B------:R-:W-:Y:S02]  /*14e0*/  SHF.R.U32.HI R110, RZ, 0x5, R4 ;  /* 0x00000005ff6e7819 */ /* 0x000fe40000011604 */
[----:B------:R-:W-:-:S02]  /*14f0*/  LOP3.LUT P0, RZ, R4, 0x1f, RZ, 0xc0, !PT ;  /* 0x0000001f04ff7812 */ /* 0x000fc4000780c0ff */
[----:B------:R-:W-:Y:S02]  /*1500*/  LOP3.LUT R157, R110, 0x7fffffc, RZ, 0xc0, !PT ;  /* 0x07fffffc6e9d7812 */ /* 0x000fe400078ec0ff */
[----:B------:R-:W-:Y:S02]  /*1510*/  ISETP.GE.AND P5, PT, R3, c[0x0][0x164], PT ;  /* 0x0000590003007a0c */ /* 0x000fe40003fa6270 */
[----:B------:R-:W-:Y:S01]  /*1520*/  @!P1 IADD3 R157, R157, 0x4, RZ ;  /* 0x000000049d9d9810 */ /* 0x000fe20007ffe0ff */
[----:B------:R-:W-:Y:S08]  /*1530*/  BRA.DIV ~URZ, `(.L_x_975) ;  /* 0x000016c27f007947 */ /* 0x000ff0000b800000 */
[----:B------:R0:W1:Y:S02]  /*1540*/  SHFL.DOWN PT, R136, R137, 0x10, 0x1f ;  /* 0x0a001f0089887f89 */ /* 0x00006400000e0000 */
.L_x_984:
        /* <DEDUP_REMOVED lines=18> */
.L_x_985:
        /* <DEDUP_REMOVED lines=30> */
[----:B------:R-:W-:Y:S01]  /*1850*/  ISETP.NE.AND.EX P1, PT, RZ, c[0x0][0x25c], PT, P1 ;  /* 0x00009700ff007a0c */ /* 0x000fe20003f25310 */
[----:B------:R-:W-:Y:S01]  /*1860*/  FFMA.FTZ R112, R148, R137, R136 ;  /* 0x0000008994707223 */ /* 0x000fe20000010088 */
[----:B------:R-:W-:Y:S01]  /*1870*/  ISETP.NE.U32.AND P6, PT, RZ, c[0x0][0x250], PT ;  /* 0x00009400ff007a0c */ /* 0x000fe20003fc5070 */
[----:B-----5:R-:W-:-:S02]  /*1880*/  FMUL.FTZ R108, R118, R109 ;  /* 0x0000006d766c7220 */ /* 0x020fc40000410000 */
[----:B------:R-:W-:Y:S02]  /*1890*/  FADD.FTZ R109, R151, -R110 ;  /* 0x8000006e976d7221 */ /* 0x000fe40000010000 */
[----:B------:R-:W-:Y:S02]  /*18a0*/  FFMA.FTZ R114, R144, R137, R136 ;  /* 0x0000008990727223 */ /* 0x000fe40000010088 */
[----:B------:R-:W-:Y:S02]  /*18b0*/  FMUL.FTZ R109, R118, R109 ;  /* 0x0000006d766d7220 */ /* 0x000fe40000410000 */
[----:B------:R-:W-:Y:S01]  /*18c0*/  @P0 HADD2.F32 R111, -RZ, R92.H0_H0 ;  /* 0x2000005cff6f0230 */ /* 0x000fe20000004100 */
[----:B------:R-:W-:Y:S01]  /*18d0*/  FADD.FTZ R155, R143, -R114 ;  /* 0x800000728f9b7221 */ /* 0x000fe20000010000 */
[----:B------:R-:W-:Y:S01]  /*18e0*/  @P0 HADD2.F32 R110, -RZ, R93.H0_H0 ;  /* 0x2000005dff6e0230 */ /* 0x000fe20000004100 */
[----:B------:R-:W-:Y:S02]  /*18f0*/  FFMA.FTZ R114, R142, R137, R136 ;  /* 0x000000898e727223 */ /* 0x000fe40000010088 */
[----:B------:R-:W-:-:S02]  /*1900*/  @P0 FADD.FTZ R108, R108, R111 ;  /* 0x0000006f6c6c0221 */ /* 0x000fc40000010000 */
[----:B------:R-:W-:Y:S02]  /*1910*/  FADD.FTZ R111, R147, -R112 ;  /* 0x80000070936f7221 */ /* 0x000fe40000010000 */
[----:B------:R-:W-:Y:S01]  /*1920*/  @P0 FADD.FTZ R109, R109, R110 ;  /* 0x0000006e6d6d0221 */ /* 0x000fe20000010000 */
[--C-:B------:R-:W-:Y:S01]  /*1930*/  @P0 HADD2.F32 R110, -RZ, R95.reuse.H0_H0 ;  /* 0x2000005fff6e0230 */ /* 0x100fe20000004100 */
[C---:B------:R-:W-:Y:S01]  /*1940*/  FMUL.FTZ R160, R118.reuse, R111 ;  /* 0x0000006f76a07220 */ /* 0x040fe20000410000 */
[--C-:B------:R-:W-:Y:S01]  /*1950*/  @P0 HADD2.F32 R111, -RZ, R94.reuse.H0_H0 ;  /* 0x2000005eff6f0230 */ /* 0x100fe20000004100 */
[----:B------:R-:W-:Y:S02]  /*1960*/  FMUL.FTZ R155, R118, R155 ;  /* 0x0000009b769b7220 */ /* 0x000fe40000410000 */
[----:B------:R-:W-:Y:S01]  /*1970*/  FADD.FTZ R115, R141, -R114 ;  /* 0x800000728d737221 */ /* 0x000fe20000010000 */
[----:B------:R-:W-:Y:S01]  /*1980*/  @P0 HADD2.F32 R114, -RZ, R94.H1_H1 ;  /* 0x3000005eff720230 */ /* 0x000fe20000004100 */
[----:B------:R-:W-:Y:S01]  /*1990*/  @P0 FADD.FTZ R160, R160, R111 ;  /* 0x0000006fa0a00221 */ /* 0x000fe20000010000 */
[----:B------:R-:W-:Y:S01]  /*19a0*/  @P1 F2FP.PACK_AB R111, RZ, R109 ;  /* 0x0000006dff6f123e */ /* 0x000fe200000000ff */
[----:B------:R-:W-:Y:S01]  /*19b0*/  @P0 FADD.FTZ R155, R155, R110 ;  /* 0x0000006e9b9b0221 */ /* 0x000fe20000010000 */
[----:B------:R-:W-:Y:S01]  /*19c0*/  @P1 F2FP.PACK_AB R110, RZ, R108 ;  /* 0x0000006cff6e123e */ /* 0x000fe200000000ff */
[----:B------:R-:W-:Y:S01]  /*19d0*/  FMUL.FTZ R158, R118, R115 ;  /* 0x00000073769e7220 */ /* 0x000fe20000410000 */
[----:B------:R-:W-:Y:S01]  /*19e0*/  @P1 F2FP.PACK_AB R112, RZ, R160 ;  /* 0x000000a0ff70123e */ /* 0x000fe200000000ff */
[----:B------:R-:W-:Y:S01]  /*19f0*/  @P0 HADD2.F32 R115, -RZ, R95.H1_H1 ;  /* 0x3000005fff730230 */ /* 0x000fe20000004100 */
[----:B------:R-:W-:Y:S01]  /*1a00*/  @P1 PRMT R64, R110, 0x7610, R64 ;  /* 0x000076106e401816 */ /* 0x000fe20000000040 */
[----:B------:R-:W-:Y:S01]  /*1a10*/  FFMA.FTZ R110, R154, R137, R136 ;  /* 0x000000899a6e7223 */ /* 0x000fe20000010088 */
[----:B------:R-:W-:-:S02]  /*1a20*/  @P1 F2FP.PACK_AB R113, RZ, R155 ;  /* 0x0000009bff71123e */ /* 0x000fc400000000ff */
[----:B------:R-:W-:Y:S01]  /*1a30*/  @P1 PRMT R66, R112, 0x7610, R66 ;  /* 0x0000761070421816 */ /* 0x000fe20000000042 */
[----:B------:R-:W-:Y:S01]  /*1a40*/  FFMA.FTZ R112, R150, R137, R136 ;  /* 0x0000008996707223 */ /* 0x000fe20000010088 */
[----:B------:R-:W-:Y:S01]  /*1a50*/  @P1 PRMT R65, R111, 0x7610, R65 ;  /* 0x000076106f411816 */ /* 0x000fe20000000041 */
[----:B------:R-:W-:Y:S01]  /*1a60*/  FADD.FTZ R111, R153, -R110 ;  /* 0x8000006e996f7221 */ /* 0x000fe20000010000 */
[----:B------:R-:W-:Y:S01]  /*1a70*/  @P1 PRMT R67, R113, 0x7610, R67 ;  /* 0x0000761071431816 */ /* 0x000fe20000000043 */
[----:B------:R-:W-:Y:S01]  /*1a80*/  FADD.FTZ R113, R149, -R112 ;  /* 0x8000007095717221 */ /* 0x000fe20000010000 */
[----:B------:R-:W-:Y:S01]  /*1a90*/  @P0 HADD2.F32 R112, -RZ, R92.H1_H1 ;  /* 0x3000005cff700230 */ /* 0x000fe20000004100 */
[C---:B------:R-:W-:Y:S02]  /*1aa0*/  FMUL.FTZ R111, R118.reuse, R111 ;  /* 0x0000006f766f7220 */ /* 0x040fe40000410000 */
[----:B------:R-:W-:Y:S01]  /*1ab0*/  FMUL.FTZ R110, R118, R113 ;  /* 0x00000071766e7220 */ /* 0x000fe20000410000 */
[----:B------:R-:W-:Y:S01]  /*1ac0*/  @P0 HADD2.F32 R113, -RZ, R93.H1_H1 ;  /* 0x3000005dff710230 */ /* 0x000fe20000004100 */
[----:B------:R-:W-:-:S02]  /*1ad0*/  @P0 FADD.FTZ R111, R111, R112 ;  /* 0x000000706f6f0221 */ /* 0x000fc40000010000 */
[----:B------:R-:W-:Y:S02]  /*1ae0*/  FFMA.FTZ R112, R146, R137, R136 ;  /* 0x0000008992707223 */ /* 0x000fe40000010088 */
[----:B------:R-:W-:Y:S02]  /*1af0*/  @P0 FADD.FTZ R110, R110, R113 ;  /* 0x000000716e6e0221 */ /* 0x000fe40000010000 */
[----:B------:R-:W-:Y:S01]  /*1b00*/  FADD.FTZ R157, R145, -R112 ;  /* 0x80000070919d7221 */ /* 0x000fe20000010000 */
[----:B------:R-:W-:Y:S01]  /*1b10*/  @P1 F2FP.PACK_AB R112, RZ, R111 ;  /* 0x0000006fff70123e */ /* 0x000fe200000000ff */
[----:B------:R-:W-:Y:S01]  /*1b20*/  @P0 FADD.FTZ R158, R158, R115 ;  /* 0x000000739e9e0221 */ /* 0x000fe20000010000 */
[----:B------:R-:W-:Y:S01]  /*1b30*/  @P1 F2FP.PACK_AB R113, RZ, R110 ;  /* 0x0000006eff71123e */ /* 0x000fe200000000ff */
[----:B------:R-:W-:Y:S01]  /*1b40*/  FMUL.FTZ R157, R118, R157 ;  /* 0x0000009d769d7220 */ /* 0x000fe20000410000 */
[----:B------:R-:W-:Y:S02]  /*1b50*/  @P1 PRMT R64, R64, 0x5410, R112 ;  /* 0x0000541040401816 */ /* 0x000fe40000000070 */
[----:B------:R-:W-:Y:S01]  /*1b60*/  @P1 PRMT R65, R65, 0x5410, R113 ;  /* 0x0000541041411816 */ /* 0x000fe20000000071 */
[----:B------:R-:W-:Y:S01]  /*1b70*/  @P0 FADD.FTZ R157, R157, R114 ;  /* 0x000000729d9d0221 */ /* 0x000fe20000010000 */
[----:B------:R-:W-:-:S02]  /*1b80*/  ISETP.NE.U32.AND P0, PT, RZ, c[0x0][0x258], PT ;  /* 0x00009600ff007a0c */ /* 0x000fc40003f05070 */
[----:B------:R-:W-:Y:S02]  /*1b90*/  @P1 F2FP.PACK_AB R113, RZ, R158 ;  /* 0x0000009eff71123e */ /* 0x000fe400000000ff */
[----:B------:R-:W-:Y:S02]  /*1ba0*/  @P1 F2FP.PACK_AB R112, RZ, R157 ;  /* 0x0000009dff70123e */ /* 0x000fe400000000ff */
[----:B------:R-:W-:Y:S02]  /*1bb0*/  ISETP.NE.AND.EX P0, PT, RZ, c[0x0][0x25c], PT, P0 ;  /* 0x00009700ff007a0c */ /* 0x000fe40003f05300 */
[----:B------:R-:W-:Y:S01]  /*1bc0*/  @P1 PRMT R67, R67, 0x5410, R113 ;  /* 0x0000541043431816 */ /* 0x000fe20000000071 */
[----:B------:R-:W-:Y:S01]  /*1bd0*/  HFMA2.MMA R113, -RZ, RZ, 0, 9.5367431640625e-07 ;  /* 0x00000010ff717435 */ /* 0x000fe200000001ff */
[----:B------:R-:W-:Y:S02]  /*1be0*/  @P1 PRMT R66, R66, 0x5410, R112 ;  /* 0x0000541042421816 */ /* 0x000fe40000000070 */
[----:B------:R-:W-:-:S07]  /*1bf0*/  ISETP.NE.AND.EX P1, PT, RZ, c[0x0][0x254], PT, P6 ;  /* 0x00009500ff007a0c */ /* 0x000fce0003f25360 */
[----:B------:R-:W-:-:S04]  /*1c00*/  @P0 IMAD.WIDE.U32 R114, R0, R113, c[0x0][0x258] ;  /* 0x0000960000720625 */ /* 0x000fc800078e0071 */
[----:B------:R-:W-:Y:S01]  /*1c10*/  IMAD.WIDE.U32 R112, R0, R113, c[0x0][0x248] ;  /* 0x0000920000707625 */ /* 0x000fe200078e0071 */
[----:B------:R0:W-:Y:S01]  /*1c20*/  @P0 STG.E.128 [R114.64], R64 ;  /* 0x0000004072000986 */ /* 0x0001e2000c101d04 */
[-C--:B------:R-:W-:Y:S02]  /*1c30*/  @P1 F2FP.PACK_AB R159, RZ, R108.reuse ;  /* 0x0000006cff9f123e */ /* 0x080fe400000000ff */
[-C--:B------:R-:W-:Y:S02]  /*1c40*/  @P1 F2FP.PACK_AB R162, RZ, R109.reuse ;  /* 0x0000006dffa2123e */ /* 0x080fe400000000ff */
[----:B------:R-:W-:Y:S02]  /*1c50*/  F2FP.PACK_AB R108, R111, R108 ;  /* 0x0000006c6f6c723e */ /* 0x000fe400000000ff */
[----:B------:R-:W-:Y:S02]  /*1c60*/  @P1 F2FP.PACK_AB R161, RZ, R110 ;  /* 0x0000006effa1123e */ /* 0x000fe400000000ff */
[----:B------:R-:W-:-:S02]  /*1c70*/  F2FP.PACK_AB R109, R110, R109 ;  /* 0x0000006d6e6d723e */ /* 0x000fc400000000ff */
[-C--:B------:R-:W-:Y:S02]  /*1c80*/  F2FP.PACK_AB R110, R157, R160.reuse ;  /* 0x000000a09d6e723e */ /* 0x080fe400000000ff */
[----:B------:R-:W-:Y:S02]  /*1c90*/  @P1 F2FP.PACK_AB R160, RZ, R160 ;  /* 0x000000a0ffa0123e */ /* 0x000fe400000000ff */
[----:B------:R-:W-:Y:S02]  /*1ca0*/  @P1 PRMT R60, R159, 0x7610, R60 ;  /* 0x000076109f3c1816 */ /* 0x000fe4000000003c */
[----:B------:R-:W-:Y:S02]  /*1cb0*/  @P1 F2FP.PACK_AB R157, RZ, R157 ;  /* 0x0000009dff9d123e */ /* 0x000fe400000000ff */
[----:B0-----:R-:W-:Y:S02]  /*1cc0*/  @P1 F2FP.PACK_AB R115, RZ, R111 ;  /* 0x0000006fff73123e */ /* 0x001fe400000000ff */
[----:B------:R-:W-:-:S02]  /*1cd0*/  F2FP.PACK_AB R111, R158, R155 ;  /* 0x0000009b9e6f723e */ /* 0x000fc400000000ff */
[----:B------:R-:W-:Y:S02]  /*1ce0*/  @P1 F2FP.PACK_AB R155, RZ, R155 ;  /* 0x0000009bff9b123e */ /* 0x000fe400000000ff */
[----:B------:R-:W-:Y:S01]  /*1cf0*/  @P1 F2FP.PACK_AB R158, RZ, R158 ;  /* 0x0000009eff9e123e */ /* 0x000fe200000000ff */
        /* <DEDUP_REMOVED lines=12> */
.L_x_978:
[----:B------:R-:W-:Y:S05]  /*1dc0*/  BSYNC B0 ;  /* 0x0000000000007941 */ /* 0x000fea0003800000 */
.L_x_977:
        /* <DEDUP_REMOVED lines=16> */
[----:B------:R-:W-:Y:S01]  /*1ed0*/  @P1 HADD2.F32 R111, -RZ, R96.H0_H0 ;  /* 0x20000060ff6f1230 */ /* 0x000fe20000004100 */
[----:B------:R-:W-:Y:S01]  /*1ee0*/  FADD.FTZ R155, R15, -R114 ;  /* 0x800000720f9b7221 */ /* 0x000fe20000010000 */
[----:B------:R-:W-:Y:S01]  /*1ef0*/  @P1 HADD2.F32 R110, -RZ, R97.H0_H0 ;  /* 0x20000061ff6e1230 */ /* 0x000fe20000004100 */
[----:B------:R-:W-:Y:S02]  /*1f00*/  FFMA.FTZ R114, R116, R137, R136 ;  /* 0x0000008974727223 */ /* 0x000fe40000010088 */
[----:B------:R-:W-:Y:S02]  /*1f10*/  @P1 FADD.FTZ R108, R108, R111 ;  /* 0x0000006f6c6c1221 */ /* 0x000fe40000010000 */
[----:B------:R-:W-:-:S02]  /*1f20*/  FADD.FTZ R111, R11, -R112 ;  /* 0x800000700b6f7221 */ /* 0x000fc40000010000 */
[----:B------:R-:W-:Y:S01]  /*1f30*/  @P1 FADD.FTZ R109, R109, R110 ;  /* 0x0000006e6d6d1221 */ /* 0x000fe20000010000 */
[--C-:B------:R-:W-:Y:S01]  /*1f40*/  @P1 HADD2.F32 R110, -RZ, R99.reuse.H0_H0 ;  /* 0x20000063ff6e1230 */ /* 0x100fe20000004100 */
[C---:B------:R-:W-:Y:S01]  /*1f50*/  FMUL.FTZ R160, R118.reuse, R111 ;  /* 0x0000006f76a07220 */ /* 0x040fe20000410000 */
[--C-:B------:R-:W-:Y:S01]  /*1f60*/  @P1 HADD2.F32 R111, -RZ, R98.reuse.H0_H0 ;  /* 0x20000062ff6f1230 */ /* 0x100fe20000004100 */
[----:B------:R-:W-:Y:S01]  /*1f70*/  FMUL.FTZ R155, R118, R155 ;  /* 0x0000009b769b7220 */ /* 0x000fe20000410000 */
[-C--:B------:R-:W-:Y:S01]  /*1f80*/  @P6 F2FP.PACK_AB R159, RZ, R108.reuse ;  /* 0x0000006cff9f623e */ /* 0x080fe200000000ff */
[----:B------:R-:W-:Y:S01]  /*1f90*/  FADD.FTZ R115, R117, -R114 ;  /* 0x8000007275737221 */ /* 0x000fe20000010000 */
[----:B------:R-:W-:Y:S01]  /*1fa0*/  @P1 HADD2.F32 R114, -RZ, R98.H1_H1 ;  /* 0x30000062ff721230 */ /* 0x000fe20000004100 */
[----:B------:R-:W-:Y:S01]  /*1fb0*/  @P1 FADD.FTZ R160, R160, R111 ;  /* 0x0000006fa0a01221 */ /* 0x000fe20000010000 */
[----:B------:R-:W-:Y:S01]  /*1fc0*/  @P0 F2FP.PACK_AB R111, RZ, R109 ;  /* 0x0000006dff6f023e */ /* 0x000fe200000000ff */
[----:B------:R-:W-:Y:S01]  /*1fd0*/  @P1 FADD.FTZ R155, R155, R110 ;  /* 0x0000006e9b9b1221 */ /* 0x000fe20000010000 */
[----:B------:R-:W-:Y:S01]  /*1fe0*/  @P0 F2FP.PACK_AB R110, RZ, R108 ;  /* 0x0000006cff6e023e */ /* 0x000fe200000000ff */
[----:B------:R-:W-:Y:S01]  /*1ff0*/  FMUL.FTZ R158, R118, R115 ;  /* 0x00000073769e7220 */ /* 0x000fe20000410000 */
[----:B------:R-:W-:Y:S01]  /*2000*/  @P0 PRMT R65, R111, 0x7610, R65 ;  /* 0x000076106f410816 */ /* 0x000fe20000000041 */
[----:B------:R-:W-:Y:S01]  /*2010*/  FFMA.FTZ R111, R139, R137, R136 ;  /* 0x000000898b6f7223 */ /* 0x000fe20000010088 */
[----:B------:R-:W-:Y:S01]  /*2020*/  @P0 F2FP.PACK_AB R112, RZ, R160 ;  /* 0x000000a0ff70023e */ /* 0x000fe200000000ff */
[----:B------:R-:W-:Y:S01]  /*2030*/  @P1 HADD2.F32 R115, -RZ, R99.H1_H1 ;  /* 0x30000063ff731230 */ /* 0x000fe20000004100 */
[----:B------:R-:W-:Y:S01]  /*2040*/  @P0 F2FP.PACK_AB R113, RZ, R155 ;  /* 0x0000009bff71023e */ /* 0x000fe200000000ff */
[----:B------:R-:W-:Y:S01]  /*2050*/  FADD.FTZ R111, R138, -R111 ;  /* 0x8000006f8a6f7221 */ /* 0x000fe20000010000 */
[----:B------:R-:W-:Y:S01]  /*2060*/  @P0 PRMT R66, R112, 0x7610, R66 ;  /* 0x0000761070420816 */ /* 0x000fe20000000042 */
[----:B------:R-:W-:Y:S01]  /*2070*/  @P1 HADD2.F32 R112, -RZ, R96.H1_H1 ;  /* 0x30000060ff701230 */ /* 0x000fe20000004100 */
[----:B------:R-:W-:Y:S01]  /*2080*/  @P0 PRMT R67, R113, 0x7610, R67 ;  /* 0x0000761071430816 */ /* 0x000fe20000000043 */
[----:B------:R-:W-:Y:S01]  /*2090*/  FMUL.FTZ R111, R118, R111 ;  /* 0x0000006f766f7220 */ /* 0x000fe20000410000 */
[----:B------:R-:W-:Y:S01]  /*20a0*/  @P0 PRMT R64, R110, 0x7610, R64 ;  /* 0x000076106e400816 */ /* 0x000fe20000000040 */
[----:B------:R-:W-:Y:S01]  /*20b0*/  FFMA.FTZ R113, R7, R137, R136 ;  /* 0x0000008907717223 */ /* 0x000fe20000010088 */
[----:B------:R-:W-:Y:S01]  /*20c0*/  @P6 F2FP.PACK_AB R162, RZ, R109 ;  /* 0x0000006dffa2623e */ /* 0x000fe200000000ff */
[----:B------:R-:W-:Y:S01]  /*20d0*/  @P1 FADD.FTZ R111, R111, R112 ;  /* 0x000000706f6f1221 */ /* 0x000fe20000010000 */
[----:B------:R-:W-:Y:S01]  /*20e0*/  @P6 PRMT R60, R159, 0x7610, R60 ;  /* 0x000076109f3c6816 */ /* 0x000fe2000000003c */
[----:B------:R-:W-:Y:S01]  /*20f0*/  FADD.FTZ R113, R10, -R113 ;  /* 0x800000710a717221 */ /* 0x000fe20000010000 */
[----:B------:R-:W-:Y:S01]  /*2100*/  @P6 PRMT R61, R162, 0x7610, R61 ;  /* 0x00007610a23d6816 */ /* 0x000fe2000000003d */
[----:B------:R-:W-:Y:S01]  /*2110*/  FFMA.FTZ R112, R12, R137, R136 ;  /* 0x000000890c707223 */ /* 0x000fe20000010088 */
[----:B------:R-:W-:Y:S01]  /*2120*/  F2FP.PACK_AB R108, R111, R108 ;  /* 0x0000006c6f6c723e */ /* 0x000fe200000000ff */
[----:B------:R-:W-:Y:S01]  /*2130*/  FMUL.FTZ R110, R118, R113 ;  /* 0x00000071766e7220 */ /* 0x000fe20000410000 */
[----:B------:R-:W-:Y:S01]  /*2140*/  @P1 HADD2.F32 R113, -RZ, R97.H1_H1 ;  /* 0x30000061ff711230 */ /* 0x000fe20000004100 */
[----:B------:R-:W-:Y:S01]  /*2150*/  FADD.FTZ R157, R13, -R112 ;  /* 0x800000700d9d7221 */ /* 0x000fe20000010000 */
[----:B------:R-:W-:Y:S01]  /*2160*/  @P0 F2FP.PACK_AB R112, RZ, R111 ;  /* 0x0000006fff70023e */ /* 0x000fe200000000ff */
[----:B------:R-:W-:-:S02]  /*2170*/  @P1 FADD.FTZ R158, R158, R115 ;  /* 0x000000739e9e1221 */ /* 0x000fc40000010000 */
[----:B------:R-:W-:Y:S01]  /*2180*/  FMUL.FTZ R157, R118, R157 ;  /* 0x0000009d769d7220 */ /* 0x000fe20000410000 */
[----:B------:R-:W-:Y:S01]  /*2190*/  @P0 PRMT R64, R64, 0x5410, R112 ;  /* 0x0000541040400816 */ /* 0x000fe20000000070 */
[----:B------:R-:W-:Y:S02]  /*21a0*/  @P1 FADD.FTZ R110, R110, R113 ;  /* 0x000000716e6e1221 */ /* 0x000fe40000010000 */
[----:B------:R-:W-:Y:S01]  /*21b0*/  @P1 FADD.FTZ R157, R157, R114 ;  /* 0x000000729d9d1221 */ /* 0x000fe20000010000 */
[----:B------:R-:W-:Y:S02]  /*21c0*/  ISETP.NE.U32.AND P1, PT, RZ, c[0x0][0x258], PT ;  /* 0x00009600ff007a0c */ /* 0x000fe40003f25070 */
[----:B------:R-:W-:Y:S02]  /*21d0*/  @P0 F2FP.PACK_AB R113, RZ, R110 ;  /* 0x0000006eff71023e */ /* 0x000fe400000000ff */
[----:B------:R-:W-:Y:S02]  /*21e0*/  ISETP.NE.AND.EX P1, PT, RZ, c[0x0][0x25c], PT, P1 ;  /* 0x00009700ff007a0c */ /* 0x000fe40003f25310 */
[----:B------:R-:W-:-:S02]  /*21f0*/  @P0 PRMT R65, R65, 0x5410, R113 ;  /* 0x0000541041410816 */ /* 0x000fc40000000071 */
[----:B------:R-:W-:Y:S02]  /*2200*/  @P0 F2FP.PACK_AB R113, RZ, R158 ;  /* 0x0000009eff71023e */ /* 0x000fe400000000ff */
[----:B------:R-:W-:Y:S02]  /*2210*/  @P0 F2FP.PACK_AB R112, RZ, R157 ;  /* 0x0000009dff70023e */ /* 0x000fe400000000ff */
[----:B------:R-:W-:Y:S02]  /*2220*/  @P0 PRMT R67, R67, 0x5410, R113 ;  /* 0x0000541043430816 */ /* 0x000fe40000000071 */
[----:B------:R-:W-:Y:S02]  /*2230*/  MOV R113, 0x10 ;  /* 0x0000001000717802 */ /* 0x000fe40000000f00 */
[----:B------:R-:W-:Y:S02]  /*2240*/  @P0 PRMT R66, R66, 0x5410, R112 ;  /* 0x0000541042420816 */ /* 0x000fe40000000070 */
[----:B------:R-:W-:Y:S01]  /*2250*/  @P6 F2FP.PACK_AB R161, RZ, R110 ;  /* 0x0000006effa1623e */ /* 0x000fe200000000ff */
[----:B------:R-:W-:Y:S01]  /*2260*/  @P1 IMAD.WIDE.U32 R114, R0, R113, c[0x0][0x258] ;  /* 0x0000960000721625 */ /* 0x000fe200078e0071 */
[----:B------:R-:W-:-:S02]  /*2270*/  F2FP.PACK_AB R109, R110, R109 ;  /* 0x0000006d6e6d723e */ /* 0x000fc400000000ff */
[-C--:B------:R-:W-:Y:S01]  /*2280*/  F2FP.PACK_AB R110, R157, R160.reuse ;  /* 0x000000a09d6e723e */ /* 0x080fe200000000ff */
[----:B------:R-:W-:Y:S01]  /*2290*/  IMAD.WIDE.U32 R112, R0, R113, c[0x0][0x248] ;  /* 0x0000920000707625 */ /* 0x000fe200078e0071 */
[----:B------:R0:W-:Y:S01]  /*22a0*/  @P1 STG.E.128 [R114.64], R64 ;  /* 0x0000004072001986 */ /* 0x0001e2000c101d04 */
[----:B------:R-:W-:Y:S02]  /*22b0*/  @P6 F2FP.PACK_AB R160, RZ, R160 ;  /* 0x000000a0ffa0623e */ /* 0x000fe400000000ff */
[----:B------:R-:W-:Y:S02]  /*22c0*/  @P6 F2FP.PACK_AB R157, RZ, R157 ;  /* 0x0000009dff9d623e */ /* 0x000fe400000000ff */
[----:B------:R-:W-:Y:S02]  /*22d0*/  @P6 PRMT R62, R160, 0x7610, R62 ;  /* 0x00007610a03e6816 */ /* 0x000fe4000000003e */
[----:B------:R-:W-:Y:S02]  /*22e0*/  @P6 PRMT R61, R61, 0x5410, R161 ;  /* 0x000054103d3d6816 */ /* 0x000fe400000000a1 */
[----:B------:R-:W-:-:S02]  /*22f0*/  @P6 PRMT R62, R62, 0x5410, R157 ;  /* 0x000054103e3e6816 */ /* 0x000fc4000000009d */
[----:B0-----:R-:W-:Y:S02]  /*2300*/  @P6 F2FP.PACK_AB R115, RZ, R111 ;  /* 0x0000006fff73623e */ /* 0x001fe400000000ff */
[-C--:B------:R-:W-:Y:S02]  /*2310*/  F2FP.PACK_AB R111, R158, R155.reuse ;  /* 0x0000009b9e6f723e */ /* 0x080fe400000000ff */
[----:B------:R-:W-:Y:S02]  /*2320*/  @P6 F2FP.PACK_AB R155, RZ, R155 ;  /* 0x0000009bff9b623e */ /* 0x000fe400000000ff */
[----:B------:R-:W-:Y:S01]  /*2330*/  @P6 F2FP.PACK_AB R158, RZ, R158 ;  /* 0x0000009eff9e623e */ /* 0x000fe200000000ff */
        /* <DEDUP_REMOVED lines=8> */
.L_x_980:
[----:B------:R-:W-:Y:S05]  /*23c0*/  BSYNC B0 ;  /* 0x0000000000007941 */ /* 0x000fea0003800000 */
.L_x_979:
        /* <DEDUP_REMOVED lines=16> */
[----:B-----5:R-:W-:Y:S01]  /*24d0*/  FMUL.FTZ R136, R118, R111 ;  /* 0x0000006f76887220 */ /* 0x020fe20000410000 */
[----:B------:R-:W-:Y:S01]  /*24e0*/  @P1 HADD2.F32 R111, -RZ, R16.H0_H0 ;  /* 0x20000010ff6f1230 */ /* 0x000fe20000004100 */
[----:B------:R-:W-:Y:S02]  /*24f0*/  FADD.FTZ R113, R126, -R113 ;  /* 0x800000717e717221 */ /* 0x000fe40000010000 */
[----:B------:R-:W-:-:S02]  /*2500*/  FADD.FTZ R115, R128, -R115 ;  /* 0x8000007380737221 */ /* 0x000fc40000010000 */
[----:B------:R-:W-:Y:S02]  /*2510*/  @P1 FADD.FTZ R136, R136, R111 ;  /* 0x0000006f88881221 */ /* 0x000fe40000010000 */
[----:B------:R-:W-:Y:S02]  /*2520*/  FMUL.FTZ R155, R118, R113 ;  /* 0x00000071769b7220 */ /* 0x000fe40000410000 */
[----:B------:R-:W-:Y:S01]  /*2530*/  FADD.FTZ R157, R125, -R108 ;  /* 0x8000006c7d9d7221 */ /* 0x000fe20000010000 */
[----:B------:R-:W-:Y:S01]  /*2540*/  @P0 F2FP.PACK_AB R108, RZ, R136 ;  /* 0x00000088ff6c023e */ /* 0x000fe200000000ff */
[----:B------:R-:W-:Y:S01]  /*2550*/  @P1 FADD.FTZ R155, R155, R110 ;  /* 0x0000006e9b9b1221 */ /* 0x000fe20000010000 */
[----:B------:R-:W-:Y:S01]  /*2560*/  @P1 HADD2.F32 R110, -RZ, R18.H0_H0 ;  /* 0x20000012ff6e1230 */ /* 0x000fe20000004100 */
[----:B------:R-:W-:Y:S01]  /*2570*/  FADD.FTZ R109, R132, -R109 ;  /* 0x8000006d846d7221 */ /* 0x000fe20000010000 */
[----:B------:R-:W-:Y:S01]  /*2580*/  @P0 PRMT R64, R108, 0x7610, R64 ;  /* 0x000076106c400816 */ /* 0x000fe20000000040 */
[----:B------:R-:W-:Y:S01]  /*2590*/  FMUL.FTZ R137, R118, R115 ;  /* 0x0000007376897220 */ /* 0x000fe20000410000 */
[----:B------:R-:W-:Y:S01]  /*25a0*/  @P1 HADD2.F32 R108, -RZ, R16.H1_H1 ;  /* 0x30000010ff6c1230 */ /* 0x000fe20000004100 */
[----:B------:R-:W-:-:S02]  /*25b0*/  FADD.FTZ R115, R134, -R159 ;  /* 0x8000009f86737221 */ /* 0x000fc40000010000 */
[C---:B------:R-:W-:Y:S01]  /*25c0*/  FMUL.FTZ R159, R118.reuse, R109 ;  /* 0x0000006d769f7220 */ /* 0x040fe20000410000 */
[----:B------:R-:W-:Y:S01]  /*25d0*/  @P0 F2FP.PACK_AB R109, RZ, R155 ;  /* 0x0000009bff6d023e */ /* 0x000fe200000000ff */
[----:B------:R-:W-:Y:S02]  /*25e0*/  FADD.FTZ R111, R127, -R112 ;  /* 0x800000707f6f7221 */ /* 0x000fe40000010000 */
[C---:B------:R-:W-:Y:S01]  /*25f0*/  FMUL.FTZ R157, R118.reuse, R157 ;  /* 0x0000009d769d7220 */ /* 0x040fe20000410000 */
[----:B------:R-:W-:Y:S01]  /*2600*/  @P0 PRMT R65, R109, 0x7610, R65 ;  /* 0x000076106d410816 */ /* 0x000fe20000000041 */
[----:B------:R-:W-:Y:S01]  /*2610*/  @P1 HADD2.F32 R109, -RZ, R17.H1_H1 ;  /* 0x30000011ff6d1230 */ /* 0x000fe20000004100 */
[----:B------:R-:W-:Y:S01]  /*2620*/  FMUL.FTZ R158, R118, R111 ;  /* 0x0000006f769e7220 */ /* 0x000fe20000410000 */
[----:B------:R-:W-:Y:S01]  /*2630*/  @P1 HADD2.F32 R111, -RZ, R18.H1_H1 ;  /* 0x30000012ff6f1230 */ /* 0x000fe20000004100 */
[----:B------:R-:W-:Y:S01]  /*2640*/  @P1 FADD.FTZ R157, R157, R108 ;  /* 0x0000006c9d9d1221 */ /* 0x000fe20000010000 */
[----:B------:R-:W-:Y:S01]  /*2650*/  @P1 HADD2.F32 R108, -RZ, R19.H0_H0 ;  /* 0x20000013ff6c1230 */ /* 0x000fe20000004100 */
[----:B------:R-:W-:-:S02]  /*2660*/  FADD.FTZ R113, R131, -R114 ;  /* 0x8000007283717221 */ /* 0x000fc40000010000 */
[----:B------:R-:W-:Y:S01]  /*2670*/  @P1 FADD.FTZ R158, R158, R109 ;  /* 0x0000006d9e9e1221 */ /* 0x000fe20000010000 */
[----:B------:R-:W-:Y:S01]  /*2680*/  @P1 HADD2.F32 R109, -RZ, R19.H1_H1 ;  /* 0x30000013ff6d1230 */ /* 0x000fe20000004100 */
[----:B------:R-:W-:Y:S02]  /*2690*/  @P1 FADD.FTZ R137, R137, R110 ;  /* 0x0000006e89891221 */ /* 0x000fe40000010000 */
[C---:B------:R-:W-:Y:S01]  /*26a0*/  FMUL.FTZ R160, R118.reuse, R113 ;  /* 0x0000007176a07220 */ /* 0x040fe20000410000 */
[----:B------:R-:W-:Y:S01]  /*26b0*/  HFMA2.MMA R113, -RZ, RZ, 0, 9.5367431640625e-07 ;  /* 0x00000010ff717435 */ /* 0x000fe200000001ff */
[----:B------:R-:W-:Y:S01]  /*26c0*/  FMUL.FTZ R118, R118, R115 ;  /* 0x0000007376767220 */ /* 0x000fe20000410000 */
[----:B------:R-:W-:Y:S01]  /*26d0*/  @P0 F2FP.PACK_AB R110, RZ, R137 ;  /* 0x00000089ff6e023e */ /* 0x000fe200000000ff */
[----:B------:R-:W-:Y:S01]  /*26e0*/  @P1 FADD.FTZ R159, R159, R108 ;  /* 0x0000006c9f9f1221 */ /* 0x000fe20000010000 */
[----:B------:R-:W-:Y:S01]  /*26f0*/  @P0 F2FP.PACK_AB R108, RZ, R157 ;  /* 0x0000009dff6c023e */ /* 0x000fe200000000ff */
[----:B------:R-:W-:Y:S01]  /*2700*/  @P1 FADD.FTZ R160, R160, R111 ;  /* 0x0000006fa0a01221 */ /* 0x000fe20000010000 */
[----:B------:R-:W-:Y:S01]  /*2710*/  @P0 PRMT R66, R110, 0x7610, R66 ;  /* 0x000076106e420816 */ /* 0x000fe20000000042 */
[----:B------:R-:W-:Y:S01]  /*2720*/  @P1 FADD.FTZ R118, R118, R109 ;  /* 0x0000006d76761221 */ /* 0x000fe20000010000 */
[----:B------:R-:W-:-:S02]  /*2730*/  @P0 F2FP.PACK_AB R111, RZ, R159 ;  /* 0x0000009fff6f023e */ /* 0x000fc400000000ff */
[----:B------:R-:W-:Y:S02]  /*2740*/  @P0 F2FP.PACK_AB R109, RZ, R158 ;  /* 0x0000009eff6d023e */ /* 0x000fe400000000ff */
[----:B------:R-:W-:Y:S02]  /*2750*/  @P0 F2FP.PACK_AB R110, RZ, R160 ;  /* 0x000000a0ff6e023e */ /* 0x000fe400000000ff */
[----:B------:R-:W-:Y:S02]  /*2760*/  @P0 F2FP.PACK_AB R112, RZ, R118 ;  /* 0x00000076ff70023e */ /* 0x000fe400000000ff */
[----:B------:R-:W-:Y:S02]  /*2770*/  @P0 PRMT R67, R111, 0x7610, R67 ;  /* 0x000076106f430816 */ /* 0x000fe40000000043 */
[----:B------:R-:W-:Y:S02]  /*2780*/  ISETP.NE.U32.AND P1, PT, RZ, c[0x0][0x258], PT ;  /* 0x00009600ff007a0c */ /* 0x000fe40003f25070 */
[----:B------:R-:W-:-:S02]  /*2790*/  @P0 PRMT R64, R64, 0x5410, R108 ;  /* 0x0000541040400816 */ /* 0x000fc4000000006c */
[----:B------:R-:W-:Y:S02]  /*27a0*/  @P0 PRMT R65, R65, 0x5410, R109 ;  /* 0x0000541041410816 */ /* 0x000fe4000000006d */
[----:B------:R-:W-:Y:S02]  /*27b0*/  @P0 PRMT R66, R66, 0x5410, R110 ;  /* 0x0000541042420816 */ /* 0x000fe4000000006e */
[----:B------:R-:W-:Y:S02]  /*27c0*/  @P0 PRMT R67, R67, 0x5410, R112 ;  /* 0x0000541043430816 */ /* 0x000fe40000000070 */
[----:B------:R-:W-:Y:S02]  /*27d0*/  ISETP.NE.U32.AND P0, PT, RZ, c[0x0][0x250], PT ;  /* 0x00009400ff007a0c */ /* 0x000fe40003f05070 */
[----:B------:R-:W-:Y:S02]  /*27e0*/  ISETP.NE.AND.EX P1, PT, RZ, c[0x0][0x25c], PT, P1 ;  /* 0x00009700ff007a0c */ /* 0x000fe40003f25310 */
[----:B------:R-:W-:-:S02]  /*27f0*/  ISETP.NE.AND.EX P0, PT, RZ, c[0x0][0x254], PT, P0 ;  /* 0x00009500ff007a0c */ /* 0x000fc40003f05300 */
        /* <DEDUP_REMOVED lines=27> */
.L_x_982:
[----:B------:R-:W-:Y:S05]  /*29b0*/  BSYNC B0 ;  /* 0x0000000000007941 */ /* 0x000fea0003800000 */
.L_x_981:
[----:B------:R-:W-:-:S04]  /*29c0*/  LOP3.LUT P0, RZ, R2, 0xff, RZ, 0xc0, !PT ;  /* 0x000000ff02ff7812 */ /* 0x000fc8000780c0ff */
[----:B------:R-:W-:Y:S01]  /*29d0*/  SEL R2, RZ, 0x1, P0 ;  /* 0x00000001ff027807 */ /* 0x000fe20000000000 */
[----:B0----5:R-:W-:Y:S01]  /*29e0*/  @P5 CALL.REL.NOINC `(.L_x_968) ;  /* 0x0000001000005944 */ /* 0x021fe20003c00000 */
[----:B------:R-:W-:Y:S05]  /*29f0*/  BRA `(.L_x_983) ;  /* 0xffffd98000007947 */ /* 0x000fea000383ffff */
.L_x_968:
[----:B------:R-:W-:-:S03]  /*2a00*/  NOP ;  /* 0x0000000000007918 */ /* 0x000fc60000000000 */
[----:B-1----:R-:W0:Y:S01]  /*2a10*/  S2UR UR6, SR_CTAID.X ;  /* 0x00000000000679c3 */ /* 0x002e220000002500 */
        /* <DEDUP_REMOVED lines=30> */
.L_x_975:
[----:B------:R-:W-:Y:S01]  /*2c00*/  HFMA2.MMA R113, -RZ, RZ, 0, 9.5367431640625e-07 ;  /* 0x00000010ff717435 */ /* 0x000fe200000001ff */
[----:B------:R-:W-:-:S02]  /*2c10*/  MOV R114, R137 ;  /* 0x0000008900727202 */ /* 0x000fc40000000f00 */
[----:B------:R-:W-:Y:S02]  /*2c20*/  MOV R111, 0x1f ;  /* 0x0000001f006f7802 */ /* 0x000fe40000000f00 */
[----:B------:R-:W-:Y:S02]  /*2c30*/  MOV R112, 0xffffffff ;  /* 0xffffffff00707802 */ /* 0x000fe40000000f00 */
[----:B------:R-:W-:Y:S02]  /*2c40*/  MOV R108, 0x2c60 ;  /* 0x00002c60006c7802 */ /* 0x000fe40000000f00 */
[----:B-----5:R-:W-:Y:S05]  /*2c50*/  CALL.REL.NOINC `($__internal_62_$__cuda_sm70_shflsync_down_p) ;  /* 0x0000046000007944 */ /* 0x020fea0003c00000 */
[----:B-1----:R-:W-:Y:S01]  /*2c60*/  MOV R136, R112 ;  /* 0x0000007000887202 */ /* 0x002fe20000000f00 */
[----:B0-----:R-:W-:Y:S05]  /*2c70*/  BRA `(.L_x_984) ;  /* 0xffffe8d000007947 */ /* 0x001fea000383ffff */
.L_x_976:
[----:B------:R-:W-:Y:S01]  /*2c80*/  HFMA2.MMA R113, -RZ, RZ, 0, 9.5367431640625e-07 ;  /* 0x00000010ff717435 */ /* 0x000fe200000001ff */
[----:B------:R-:W-:Y:S02]  /*2c90*/  MOV R114, R155 ;  /* 0x0000009b00727202 */ /* 0x000fe40000000f00 */
[----:B------:R-:W-:Y:S02]  /*2ca0*/  MOV R111, 0x1f ;  /* 0x0000001f006f7802 */ /* 0x000fe40000000f00 */
[----:B------:R-:W-:-:S02]  /*2cb0*/  MOV R112, 0xffffffff ;  /* 0xffffffff00707802 */ /* 0x000fc40000000f00 */
[----:B------:R-:W-:Y:S02]  /*2cc0*/  MOV R108, 0x2ce0 ;  /* 0x00002ce0006c7802 */ /* 0x000fe40000000f00 */
[----:B01---5:R-:W-:Y:S05]  /*2cd0*/  CALL.REL.NOINC `($__internal_62_$__cuda_sm70_shflsync_down_p) ;  /* 0x000003e000007944 */ /* 0x023fea0003c00000 */
[----:B------:R-:W-:Y:S01]  /*2ce0*/  FADD.FTZ R136, R136, R137 ;  /* 0x0000008988887221 */ /* 0x000fe20000010000 */
[----:B0-----:R-:W-:Y:S01]  /*2cf0*/  HFMA2.MMA R113, -RZ, RZ, 0, 4.76837158203125e-07 ;  /* 0x00000008ff717435 */ /* 0x001fe200000001ff */
[----:B-1----:R-:W-:Y:S01]  /*2d00*/  FADD.FTZ R155, R155, R112 ;  /* 0x000000709b9b7221 */ /* 0x002fe20000010000 */
[----:B------:R-:W-:Y:S02]  /*2d10*/  MOV R111, 0x1f ;  /* 0x0000001f006f7802 */ /* 0x000fe40000000f00 */
[----:B------:R-:W-:Y:S02]  /*2d20*/  MOV R112, 0xffffffff ;  /* 0xffffffff00707802 */ /* 0x000fe40000000f00 */
[----:B------:R-:W-:Y:S02]  /*2d30*/  MOV R114, R136 ;  /* 0x0000008800727202 */ /* 0x000fe40000000f00 */
[----:B------:R-:W-:Y:S02]  /*2d40*/  MOV R108, 0x2d60 ;  /* 0x00002d60006c7802 */ /* 0x000fe40000000f00 */
[----:B------:R-:W-:Y:S05]  /*2d50*/  CALL.REL.NOINC `($__internal_62_$__cuda_sm70_shflsync_down_p) ;  /* 0x0000036000007944 */ /* 0x000fea0003c00000 */
[----:B0-----:R-:W-:Y:S01]  /*2d60*/  HFMA2.MMA R113, -RZ, RZ, 0, 4.76837158203125e-07 ;  /* 0x00000008ff717435 */ /* 0x001fe200000001ff */
[----:B-1----:R-:W-:-:S02]  /*2d70*/  MOV R115, R112 ;  /* 0x0000007000737202 */ /* 0x002fc40000000f00 */
[----:B------:R-:W-:Y:S02]  /*2d80*/  MOV R114, R155 ;  /* 0x0000009b00727202 */ /* 0x000fe40000000f00 */
[----:B------:R-:W-:Y:S02]  /*2d90*/  MOV R111, 0x1f ;  /* 0x0000001f006f7802 */ /* 0x000fe40000000f00 */
[----:B------:R-:W-:Y:S02]  /*2da0*/  MOV R112, 0xffffffff ;  /* 0xffffffff00707802 */ /* 0x000fe40000000f00 */
[----:B------:R-:W-:Y:S02]  /*2db0*/  MOV R108, 0x2dd0 ;  /* 0x00002dd0006c7802 */ /* 0x000fe40000000f00 */
[----:B------:R-:W-:Y:S05]  /*2dc0*/  CALL.REL.NOINC `($__internal_62_$__cuda_sm70_shflsync_down_p) ;  /* 0x000002f000007944 */ /* 0x000fea0003c00000 */
[----:B------:R-:W-:Y:S01]  /*2dd0*/  FADD.FTZ R136, R115, R136 ;  /* 0x0000008873887221 */ /* 0x000fe20000010000 */
[----:B0-----:R-:W-:Y:S01]  /*2de0*/  HFMA2.MMA R113, -RZ, RZ, 0, 2.384185791015625e-07 ;  /* 0x00000004ff717435 */ /* 0x001fe200000001ff */
[----:B-1----:R-:W-:Y:S01]  /*2df0*/  FADD.FTZ R155, R155, R112 ;  /* 0x000000709b9b7221 */ /* 0x002fe20000010000 */
[----:B------:R-:W-:Y:S02]  /*2e00*/  MOV R111, 0x1f ;  /* 0x0000001f006f7802 */ /* 0x000fe40000000f00 */
[----:B------:R-:W-:-:S02]  /*2e10*/  MOV R112, 0xffffffff ;  /* 0xffffffff00707802 */ /* 0x000fc40000000f00 */
[----:B------:R-:W-:Y:S02]  /*2e20*/  MOV R114, R136 ;  /* 0x0000008800727202 */ /* 0x000fe40000000f00 */
[----:B------:R-:W-:Y:S02]  /*2e30*/  MOV R108, 0x2e50 ;  /* 0x00002e50006c7802 */ /* 0x000fe40000000f00 */
[----:B------:R-:W-:Y:S05]  /*2e40*/  CALL.REL.NOINC `($__internal_62_$__cuda_sm70_shflsync_down_p) ;  /* 0x0000027000007944 */ /* 0x000fea0003c00000 */
[----:B0-----:R-:W-:Y:S01]  /*2e50*/  HFMA2.MMA R113, -RZ, RZ, 0, 2.384185791015625e-07 ;  /* 0x00000004ff717435 */ /* 0x001fe200000001ff */
[----:B-1----:R-:W-:Y:S02]  /*2e60*/  MOV R115, R112 ;  /* 0x0000007000737202 */ /* 0x002fe40000000f00 */
[----:B------:R-:W-:Y:S02]  /*2e70*/  MOV R114, R155 ;  /* 0x0000009b00727202 */ /* 0x000fe40000000f00 */
[----:B------:R-:W-:Y:S02]  /*2e80*/  MOV R111, 0x1f ;  /* 0x0000001f006f7802 */ /* 0x000fe40000000f00 */
[----:B------:R-:W-:Y:S02]  /*2e90*/  MOV R112, 0xffffffff ;  /* 0xffffffff00707802 */ /* 0x000fe40000000f00 */
[----:B------:R-:W-:-:S02]  /*2ea0*/  MOV R108, 0x2ec0 ;  /* 0x00002ec0006c7802 */ /* 0x000fc40000000f00 */
[----:B------:R-:W-:Y:S05]  /*2eb0*/  CALL.REL.NOINC `($__internal_62_$__cuda_sm70_shflsync_down_p) ;  /* 0x0000020000007944 */ /* 0x000fea0003c00000 */
[----:B------:R-:W-:Y:S01]  /*2ec0*/  FADD.FTZ R136, R115, R136 ;  /* 0x0000008873887221 */ /* 0x000fe20000010000 */
[----:B0-----:R-:W-:Y:S01]  /*2ed0*/  HFMA2.MMA R113, -RZ, RZ, 0, 1.1920928955078125e-07 ;  /* 0x00000002ff717435 */ /* 0x001fe200000001ff */
[----:B-1----:R-:W-:Y:S01]  /*2ee0*/  FADD.FTZ R155, R155, R112 ;  /* 0x000000709b9b7221 */ /* 0x002fe20000010000 */
[----:B------:R-:W-:-:S02]  /*2ef0*/  MOV R111, 0x1f ;  /* 0x0000001f006f7802 */ /* 0x000fc40000000f00 */
[----:B------:R-:W-:Y:S02]  /*2f00*/  MOV R112, 0xffffffff ;  /* 0xffffffff00707802 */ /* 0x000fe40000000f00 */
[----:B------:R-:W-:Y:S02]  /*2f10*/  MOV R114, R136 ;  /* 0x0000008800727202 */ /* 0x000fe40000000f00 */
[----:B------:R-:W-:Y:S02]  /*2f20*/  MOV R108, 0x2f40 ;  /* 0x00002f40006c7802 */ /* 0x000fe40000000f00 */
[----:B------:R-:W-:Y:S05]  /*2f30*/  CALL.REL.NOINC `($__internal_62_$__cuda_sm70_shflsync_down_p) ;  /* 0x0000018000007944 */ /* 0x000fea0003c00000 */
[----:B0-----:R-:W-:Y:S01]  /*2f40*/  HFMA2.MMA R113, -RZ, RZ, 0, 1.1920928955078125e-07 ;  /* 0x00000002ff717435 */ /* 0x001fe200000001ff */
[----:B-1----:R-:W-:Y:S02]  /*2f50*/  MOV R115, R112 ;  /* 0x0000007000737202 */ /* 0x002fe40000000f00 */
[----:B------:R-:W-:Y:S02]  /*2f60*/  MOV R114, R155 ;  /* 0x0000009b00727202 */ /* 0x000fe40000000f00 */
[----:B------:R-:W-:Y:S02]  /*2f70*/  MOV R111, 0x1f ;  /* 0x0000001f006f7802 */ /* 0x000fe40000000f00 */
[----:B------:R-:W-:-:S02]  /*2f80*/  MOV R112, 0xffffffff ;  /* 0xffffffff00707802 */ /* 0x000fc40000000f00 */
[----:B------:R-:W-:Y:S02]  /*2f90*/  MOV R108, 0x2fb0 ;  /* 0x00002fb0006c7802 */ /* 0x000fe40000000f00 */
[----:B------:R-:W-:Y:S05]  /*2fa0*/  CALL.REL.NOINC `($__internal_62_$__cuda_sm70_shflsync_down_p) ;  /* 0x0000011000007944 */ /* 0x000fea0003c00000 */
[----:B------:R-:W-:Y:S01]  /*2fb0*/  FADD.FTZ R136, R115, R136 ;  /* 0x0000008873887221 */ /* 0x000fe20000010000 */
[----:B0-----:R-:W-:Y:S01]  /*2fc0*/  HFMA2.MMA R113, -RZ, RZ, 0, 5.9604644775390625e-08 ;  /* 0x00000001ff717435 */ /* 0x001fe200000001ff */
[----:B-1----:R-:W-:Y:S01]  /*2fd0*/  FADD.FTZ R115, R155, R112 ;  /* 0x000000709b737221 */ /* 0x002fe20000010000 */
[----:B------:R-:W-:Y:S02]  /*2fe0*/  MOV R111, 0x1f ;  /* 0x0000001f006f7802 */ /* 0x000fe40000000f00 */
[----:B------:R-:W-:Y:S02]  /*2ff0*/  MOV R112, 0xffffffff ;  /* 0xffffffff00707802 */ /* 0x000fe40000000f00 */
[----:B------:R-:W-:Y:S02]  /*3000*/  MOV R114, R136 ;  /* 0x0000008800727202 */ /* 0x000fe40000000f00 */
[----:B------:R-:W-:Y:S02]  /*3010*/  MOV R108, 0x3030 ;  /* 0x00003030006c7802 */ /* 0x000fe40000000f00 */
[----:B------:R-:W-:Y:S05]  /*3020*/  CALL.REL.NOINC `($__internal_62_$__cuda_sm70_shflsync_down_p) ;  /* 0x0000009000007944 */ /* 0x000fea0003c00000 */
[----:B0-----:R-:W-:Y:S01]  /*3030*/  HFMA2.MMA R113, -RZ, RZ, 0, 5.9604644775390625e-08 ;  /* 0x00000001ff717435 */ /* 0x001fe200000001ff */
[----:B-1----:R-:W-:-:S02]  /*3040*/  MOV R137, R112 ;  /* 0x0000007000897202 */ /* 0x002fc40000000f00 */
[----:B------:R-:W-:Y:S02]  /*3050*/  MOV R114, R115 ;  /* 0x0000007300727202 */ /* 0x000fe40000000f00 */
[----:B------:R-:W-:Y:S02]  /*3060*/  MOV R111, 0x1f ;  /* 0x0000001f006f7802 */ /* 0x000fe40000000f00 */
[----:B------:R-:W-:Y:S02]  /*3070*/  MOV R112, 0xffffffff ;  /* 0xffffffff00707802 */ /* 0x000fe40000000f00 */
[----:B------:R-:W-:Y:S02]  /*3080*/  MOV R108, 0x30a0 ;  /* 0x000030a0006c7802 */ /* 0x000fe40000000f00 */
[----:B------:R-:W-:Y:S05]  /*3090*/  CALL.REL.NOINC `($__internal_62_$__cuda_sm70_shflsync_down_p) ;  /* 0x0000002000007944 */ /* 0x000fea0003c00000 */
[----:B-1----:R-:W-:Y:S01]  /*30a0*/  MOV R108, R112 ;  /* 0x00000070006c7202 */ /* 0x002fe20000000f00 */
[----:B0-----:R-:W-:Y:S05]  /*30b0*/  BRA `(.L_x_985) ;  /* 0xffffe5b000007947 */ /* 0x001fea000383ffff */
        .weak           $__internal_62_$__cuda_sm70_shflsync_down_p
        .type           $__internal_62_$__cuda_sm70_shflsync_down_p,@function
        .size           $__internal_62_$__cuda_sm70_shflsync_down_p,(.L_x_2080 - $__internal_62_$__cuda_sm70_shflsync_down_p)
$__internal_62_$__cuda_sm70_shflsync_down_p:
[----:B------:R-:W-:Y:S01]  /*30c0*/  HFMA2.MMA R109, -RZ, RZ, 0, 0 ;  /* 0x00000000ff6d7435 */ /* 0x000fe200000001ff */
[----:B------:R-:W-:Y:S04]  /*30d0*/  WARPSYNC R112 ;  /* 0x0000007000007348 */ /* 0x000fe80003800000 */
[----:B------:R0:W1:Y:S01]  /*30e0*/  SHFL.DOWN PT, R112, R114, R113, R111 ;  /* 0x0800007172707389 */ /* 0x00006200000e006f */
[----:B------:R-:W-:Y:S05]  /*30f0*/  RET.REL.NODEC R108 `(_ZN10layer_norm31ln_parallel_residual_bwd_kernelINS_13Kernel_traitsIf6__halfS2_S2_fjLj3072ELj1ELj1ELj4ELj16ENS_18Kernel_traits_baseILj3072EfS2_S2_S2_fjLj128EEEEELb0ELb1ELb0EEEvNS_9BwdParamsE) ;  /* 0xffffcf006c007950 */ /* 0x000fea0003c3ffff */
.L_x_986:
        /* <DEDUP_REMOVED lines=16> */
.L_x_2080:


//--------------------- .text._ZN10layer_norm31ln_parallel_residual_bwd_kernelINS_13Kernel_traitsIf6__halfS2_S2_fjLj3072ELj1ELj1ELj4ELj16ENS_18Kernel_traits_baseILj3072EfS2_S2_S2_fjLj128EEEEELb0ELb1ELb1EEEvNS_9BwdParamsE --------------------------
	.section	.text._ZN10layer_norm31ln_parallel_residual_bwd_kernelINS_13Kernel_traitsIf6__halfS2_S2_fjLj3072ELj1ELj1ELj4ELj16ENS_18Kernel_traits_baseILj3072EfS2_S2_S2_fjLj128EEEEELb0ELb1ELb1EEEvNS_9BwdParamsE,"ax",@progbits
	.sectioninfo	@"SHI_REGISTERS=168"
	.align	128
        .global         _ZN10layer_norm31ln_parallel_residual_bwd_kernelINS_13Kernel_traitsIf6__halfS2_S2_fjLj3072ELj1ELj1ELj4ELj16ENS_18Kernel_traits_baseILj3072EfS2_S2_S2_fjLj128EEEEELb0ELb1ELb1EEEvNS_9BwdParamsE
        .type           _ZN10layer_norm31ln_parallel_residual_bwd_kernelINS_13Kernel_traitsIf6__halfS2_S2_fjLj3072ELj1ELj1ELj4ELj16ENS_18Kernel_traits_baseILj3072EfS2_S2_S2_fjLj128EEEEELb0ELb1ELb1EEEvNS_9BwdParamsE,@function
        .size           _ZN10layer_norm31ln_parallel_residual_bwd_kernelINS_13Kernel_traitsIf6__halfS2_S2_fjLj3072ELj1ELj1ELj4ELj16ENS_18Kernel_traits_baseILj3072EfS2_S2_S2_fjLj128EEEEELb0ELb1ELb1EEEvNS_9BwdParamsE,(.L_x_2081 - _ZN10layer_norm31ln_parallel_residual_bwd_kernelINS_13Kernel_traitsIf6__halfS2_S2_fjLj3072ELj1ELj1ELj4ELj16ENS_18Kernel_traits_baseILj3072EfS2_S2_S2_fjLj128EEEEELb0ELb1ELb1EEEvNS_9BwdParamsE)
        .other          _ZN10layer_norm31ln_parallel_residual_bwd_kernelINS_13Kernel_traitsIf6__halfS2_S2_fjLj3072ELj1ELj1ELj4ELj16ENS_18Kernel_traits_baseILj3072EfS2_S2_S2_fjLj128EEEEELb0ELb1ELb1EEEvNS_9BwdParamsE,@"STO_CUDA_ENTRY STV_DEFAULT"
_ZN10layer_norm31ln_parallel_residual_bwd_kernelINS_13Kernel_traitsIf6__halfS2_S2_fjLj3072ELj1ELj1ELj4ELj16ENS_18Kernel_traits_baseILj3072EfS2_S2_S2_fjLj128EEEEELb0ELb1ELb1EEEvNS_9BwdParamsE:
.text._ZN10layer_norm31ln_parallel_residual_bwd_kernelINS_13Kernel_traitsIf6__halfS2_S2_fjLj3072ELj1ELj1ELj4ELj16ENS_18Kernel_traits_baseILj3072EfS2_S2_S2_fjLj128EEEEELb0ELb1ELb1EEEvNS_9BwdParamsE:
        /* <DEDUP_REMOVED lines=33> */
.L_x_987:
[----:B------:R-:W-:-:S04]  /*0210*/  SHF.L.U32 R2, R0, 0x5, RZ ;  /* 0x0000000500027819 */ /* 0x000fc800000006ff */
[----:B------:R-:W-:-:S04]  /*0220*/  LOP3.LUT R2, R2, 0xfe0, RZ, 0xc0, !PT ;  /* 0x00000fe002027812 */ /* 0x000fc800078ec0ff */
[----:B------:R-:W-:-:S04]  /*0230*/  IADD3 R2, P0, R2, c[0x0][0x1b0], RZ ;  /* 0x00006c0002027a10 */ /* 0x000fc80007f1e0ff */
[----:B------:R-:W-:Y:S01]  /*0240*/  IADD3.X R3, RZ, c[0x0][0x1b4], RZ, P0, !PT ;  /* 0x00006d00ff037a10 */ /* 0x000fe200007fe4ff */
[----:B------:R-:W-:Y:S02]  /*0250*/  HFMA2.MMA R119, -RZ, RZ, 0, 5.9604644775390625e-08 ;  /* 0x00000001ff777435 */ /* 0x000fe400000001ff */
[----:B------:R-:W-:Y:S01]  /*0260*/  HFMA2.MMA R122, -RZ, RZ, 0, 0 ;  /* 0x00000000ff7a7435 */ /* 0x000fe200000001ff */
[----:B------:R-:W-:Y:S01]  /*0270*/  LEA R118, R118, 0x4, 0x2 ;  /* 0x0000000476767811 */ /* 0x000fe200078e10ff */
        /* <DEDUP_REMOVED lines=29> */
[----:B0-----:R-:W-:-:S02]  /*0450*/  CS2R R2, SRZ ;  /* 0x0000000000027805 */ /* 0x001fc4000001ff00 */
.L_x_992:
[----:B------:R-:W-:Y:S01]  /*0460*/  IMAD R68, R117, c[0x0][0x168], RZ ;  /* 0x00005a0075447a24 */ /* 0x000fe200078e02ff */
[----:B------:R-:W-:-:S02]  /*0470*/  LOP3.LUT R70, R0, 0x7f, RZ, 0xc0, !PT ;  /* 0x0000007f00467812 */ /* 0x000fc400078ec0ff */
[----:B------:R-:W-:Y:S02]  /*0480*/  MOV R88, 0x10 ;  /* 0x0000001000587802 */ /* 0x000fe40000000f00 */
[----:B------:R-:W-:-:S04]  /*0490*/  SHF.R.S32.HI R69, RZ, 0x1f, R68 ;  /* 0x0000001fff457819 */ /* 0x000fc80000011444 */
[----:B------:R-:W-:-:S04]  /*04a0*/  LEA.HI R69, R69, R68, RZ, 0x3 ;  /* 0x0000004445457211 */ /* 0x000fc800078f18ff */
[----:B------:R-:W-:-:S04]  /*04b0*/  LEA.HI.SX32 R133, R69, R70, 0x1d ;  /* 0x0000004645857211 */ /* 0x000fc800078feaff */
[C---:B------:R-:W-:Y:S02]  /*04c0*/  SHF.L.U32 R125, R133.reuse, 0x4, RZ ;  /* 0x00000004857d7819 */ /* 0x040fe400000006ff */
[----:B------:R-:W-:Y:S02]  /*04d0*/  IADD3 R135, R133, 0x80, RZ ;  /* 0x0000008085877810 */ /* 0x000fe40007ffe0ff */
[----:B------:R-:W-:Y:S02]  /*04e0*/  SHF.R.U32.HI R126, RZ, 0x1c, R133 ;  /* 0x0000001cff7e7819 */ /* 0x000fe40000011685 */
[----:B------:R-:W-:Y:S02]  /*04f0*/  IADD3 R68, P0, R125, c[0x0][0x188], RZ ;  /* 0x000062007d447a10 */ /* 0x000fe40007f1e0ff */
[----:B------:R-:W-:Y:S02]  /*0500*/  MOV R128, 0x4 ;  /* 0x0000000400807802 */ /* 0x000fe40000000f00 */
[----:B------:R-:W-:-:S02]  /*0510*/  SHF.L.U32 R123, R135, 0x4, RZ ;  /* 0x00000004877b7819 */ /* 0x000fc400000006ff */
[----:B------:R-:W-:Y:S01]  /*0520*/  IADD3 R139, R133, 0x100, RZ ;  /* 0x00000100858b7810 */ /* 0x000fe20007ffe0ff */
[----:B------:R-:W-:Y:S01]  /*0530*/  IMAD.WIDE R130, R117, R128, c[0x0][0x1a0] ;  /* 0x0000680075827625 */ /* 0x000fe200078e0280 */
[----:B------:R-:W-:Y:S02]  /*0540*/  IADD3.X R69, R126, c[0x0][0x18c], RZ, P0, !PT ;  /* 0x000063007e457a10 */ /* 0x000fe400007fe4ff */
[----:B------:R-:W-:Y:S02]  /*0550*/  SHF.R.U32.HI R124, RZ, 0x1c, R135 ;  /* 0x0000001cff7c7819 */ /* 0x000fe40000011687 */
[----:B------:R-:W-:Y:S01]  /*0560*/  IADD3 R76, P0, R123, c[0x0][0x188], RZ ;  /* 0x000062007b4c7a10 */ /* 0x000fe20007f1e0ff */
[----:B------:R-:W2:Y:S01]  /*0570*/  LDG.E R145, [R130.64] ;  /* 0x0000000482917981 */ /* 0x000ea2000c1e1900 */
[----:B------:R-:W-:Y:S02]  /*0580*/  SHF.L.U32 R120, R139, 0x4, RZ ;  /* 0x000000048b787819 */ /* 0x000fe400000006ff */
[----:B------:R-:W-:Y:S01]  /*0590*/  IADD3.X R77, R124, c[0x0][0x18c], RZ, P0, !PT ;  /* 0x000063007c4d7a10 */ /* 0x000fe200007fe4ff */
[----:B------:R-:W3:Y:S01]  /*05a0*/  LDG.E.128 R68, [R68.64] ;  /* 0x0000000444447981 */ /* 0x000ee2000c1e1d00 */
[----:B------:R-:W-:Y:S01]  /*05b0*/  SHF.R.U32.HI R121, RZ, 0x1c, R139 ;  /* 0x0000001cff797819 */ /* 0x000fe2000001168b */
[----:B------:R-:W-:Y:S01]  /*05c0*/  IMAD.WIDE.U32 R72, R133, R88, c[0x0][0x208] ;  /* 0x0000820085487625 */ /* 0x000fe200078e0058 */
[----:B------:R-:W-:-:S02]  /*05d0*/  IADD3 R84, P0, R120, c[0x0][0x188], RZ ;  /* 0x0000620078547a10 */ /* 0x000fc40007f1e0ff */
[----:B------:R-:W4:Y:S01]  /*05e0*/  LDG.E.128 R76, [R76.64] ;  /* 0x000000044c4c7981 */ /* 0x000f22000c1e1d00 */
[----:B------:R-:W-:Y:S01]  /*05f0*/  IMAD.WIDE R128, R117, R128, c[0x0][0x1a8] ;  /* 0x00006a0075807625 */ /* 0x000fe200078e0280 */
[----:B------:R-:W-:Y:S02]  /*0600*/  IADD3.X R85, R121, c[0x0][0x18c], RZ, P0, !PT ;  /* 0x0000630079557a10 */ /* 0x000fe400007fe4ff */
[----:B------:R-:W4:Y:S04]  /*0610*/  LDG.E.128 R72, [R72.64] ;  /* 0x0000000448487981 */ /* 0x000f28000c1e1d00 */
[----:B------:R3:W4:Y:S04]  /*0620*/  LDG.E R127, [R128.64] ;  /* 0x00000004807f7981 */ /* 0x000728000c1e1900 */
[----:B------:R-:W4:Y:S01]  /*0630*/  LDG.E.128 R84, [R84.64] ;  /* 0x0000000454547981 */ /* 0x000f22000c1e1d00 */
[----:B------:R-:W-:-:S04]  /*0640*/  IMAD.WIDE.U32 R80, R135, R88, c[0x0][0x208] ;  /* 0x0000820087507625 */ /* 0x000fc800078e0058 */
[----:B------:R-:W-:Y:S02]  /*0650*/  IMAD.WIDE.U32 R88, R139, R88, c[0x0][0x208] ;  /* 0x000082008b587625 */ /* 0x000fe400078e0058 */
[----:B------:R-:W4:Y:S04]  /*0660*/  LDG.E.128 R80, [R80.64] ;  /* 0x0000000450507981 */ /* 0x000f28000c1e1d00 */
[----:B------:R-:W4:Y:S01]  /*0670*/  LDG.E.128 R88, [R88.64] ;  /* 0x0000000458587981 */ /* 0x000f22000c1e1d00 */
[----:B------:R-:W-:-:S04]  /*0680*/  ISETP.NE.U32.AND P1, PT, RZ, c[0x0][0x218], PT ;  /* 0x00008600ff007a0c */ /* 0x000fc80003f25070 */
[----:B------:R-:W-:Y:S01]  /*0690*/  ISETP.NE.AND.EX P1, PT, RZ, c[0x0][0x21c], PT, P1 ;  /* 0x00008700ff007a0c */ /* 0x000fe20003f25310 */
[----:B------:R-:W-:-:S12]  /*06a0*/  ULDC.U8 UR6, c[0x0][0x1f0] ;  /* 0x00007c0000067ab9 */ /* 0x000fd80000000000 */
[----:B------:R-:W-:Y:S02]  /*06b0*/  @P1 LEA R132, P0, R133, c[0x0][0x218], 0x4 ;  /* 0x0000860085841a11 */ /* 0x000fe400078020ff */
[----:B------:R-:W-:Y:S02]  /*06c0*/  @P1 LEA R136, P2, R135, c[0x0][0x218], 0x4 ;  /* 0x0000860087881a11 */ /* 0x000fe400078420ff */
[----:B------:R-:W-:Y:S02]  /*06d0*/  @P1 LEA.HI.X R133, R133, c[0x0][0x21c], RZ, 0x4, P0 ;  /* 0x0000870085851a11 */ /* 0x000fe400000f24ff */
[----:B------:R-:W-:Y:S02]  /*06e0*/  @P1 LEA R134, P0, R139, c[0x0][0x218], 0x4 ;  /* 0x000086008b861a11 */ /* 0x000fe400078020ff */
[----:B------:R-:W-:Y:S01]  /*06f0*/  @P1 LEA.HI.X R137, R135, c[0x0][0x21c], RZ, 0x4, P2 ;  /* 0x0000870087891a11 */ /* 0x000fe200010f24ff */
[----:B-----5:R4:W5:Y:S01]  /*0700*/  @P1 LDG.E.128 R48, [R132.64] ;  /* 0x0000000484301981 */ /* 0x020962000c1e1d00 */
[----:B------:R-:W-:-:S02]  /*0710*/  @P1 LEA.HI.X R135, R139, c[0x0][0x21c], RZ, 0x4, P0 ;  /* 0x000087008b871a11 */ /* 0x000fc400000f24ff */
[----:B------:R-:W-:Y:S01]  /*0720*/  ISETP.NE.AND P0, PT, RZ, UR6, PT ;  /* 0x00000006ff007c0c */ /* 0x000fe2000bf05270 */
[----:B------:R0:W5:Y:S04]  /*0730*/  @P1 LDG.E.128 R52, [R136.64] ;  /* 0x0000000488341981 */ /* 0x000168000c1e1d00 */
[----:B------:R1:W5:Y:S01]  /*0740*/  @P1 LDG.E.128 R56, [R134.64] ;  /* 0x0000000486381981 */ /* 0x000362000c1e1d00 */
[----:B------:R-:W-:Y:S02]  /*0750*/  SHF.R.U32.HI R147, RZ, 0x7, R0 ;  /* 0x00000007ff937819 */ /* 0x000fe40000011600 */
[----:B------:R-:W-:Y:S02]  /*0760*/  LOP3.LUT P3, RZ, R119, 0xff, RZ, 0xc0, !PT ;  /* 0x000000ff77ff7812 */ /* 0x000fe4000786c0ff */
[----:B------:R-:W-:-:S02]  /*0770*/  IADD3 R117, R117, c[0x0][0x160], RZ ;  /* 0x0000580075757a10 */ /* 0x000fc40007ffe0ff */
[----:B------:R-:W-:Y:S02]  /*0780*/  SHF.L.U32 R147, R147, 0x2, RZ ;  /* 0x0000000293937819 */ /* 0x000fe400000006ff */
[----:B------:R-:W-:Y:S02]  /*0790*/  ISETP.GE.AND P2, PT, R117, c[0x0][0x164], PT ;  /* 0x0000590075007a0c */ /* 0x000fe40003f46270 */
[----:B------:R-:W-:Y:S02]  /*07a0*/  SEL R147, R118, R147, !P3 ;  /* 0x0000009376937207 */ /* 0x000fe40005800000 */
[----:B--2---:R-:W-:Y:S01]  /*07b0*/  FSEL R145, R145, RZ, !P0 ;  /* 0x000000ff91917208 */ /* 0x004fe20004000000 */
[--C-:B---3--:R-:W-:Y:S02]  /*07c0*/  HADD2.F32 R128, -RZ, R68.reuse.H0_H0 ;  /* 0x20000044ff807230 */ /* 0x108fe40000004100 */
[--C-:B------:R-:W-:Y:S02]  /*07d0*/  HADD2.F32 R130, -RZ, R69.reuse.H1_H1 ;  /* 0x30000045ff827230 */ /* 0x100fe40000004100 */
[----:B------:R-:W-:Y:S01]  /*07e0*/  HADD2.F32 R129, -RZ, R68.H1_H1 ;  /* 0x30000044ff817230 */ /* 0x000fe20000004100 */
[C---:B------:R-:W-:Y:S01]  /*07f0*/  FADD.FTZ R128, -R145.reuse, R128 ;  /* 0x0000008091807221 */ /* 0x040fe20000010100 */
[----:B------:R-:W-:Y:S01]  /*0800*/  HADD2.F32 R68, -RZ, R69.H0_H0 ;  /* 0x20000045ff447230 */ /* 0x000fe20000004100 */
[----:B------:R-:W-:Y:S01]  /*0810*/  FADD.FTZ R130, -R145, R130 ;  /* 0x0000008291827221 */ /* 0x000fe20000010100 */
[----:B------:R-:W-:-:S02]  /*0820*/  HADD2.F32 R69, -RZ, R70.H0_H0 ;  /* 0x20000046ff457230 */ /* 0x000fc40000004100 */
[----:B------:R-:W-:Y:S02]  /*0830*/  HADD2.F32 R131, -RZ, R70.H1_H1 ;  /* 0x30000046ff837230 */ /* 0x000fe40000004100 */
[----:B----4-:R-:W-:Y:S01]  /*0840*/  HADD2.F32 R133, -RZ, R72.H0_H0 ;  /* 0x20000048ff857230 */ /* 0x010fe20000004100 */
[----:B------:R-:W-:Y:S01]  /*0850*/  FMUL.FTZ R128, R127, R128 ;  /* 0x000000807f807220 */ /* 0x000fe20000410000 */
[----:B------:R-:W-:Y:S02]  /*0860*/  HADD2.F32 R70, -RZ, R71.H0_H0 ;  /* 0x20000047ff467230 */ /* 0x000fe40000004100 */
[--C-:B------:R-:W-:Y:S02]  /*0870*/  HADD2.F32 R150, -RZ, R86.reuse.H0_H0 ;  /* 0x20000056ff967230 */ /* 0x100fe40000004100 */
[----:B------:R-:W-:Y:S01]  /*0880*/  HADD2.F32 R86, -RZ, R86.H1_H1 ;  /* 0x30000056ff567230 */ /* 0x000fe20000004100 */
[----:B------:R-:W-:Y:S01]  /*0890*/  FADD.FTZ R68, -R145, R68 ;  /* 0x0000004491447221 */ /* 0x000fe20000010100 */
[----:B------:R-:W-:Y:S01]  /*08a0*/  HADD2.F32 R132, -RZ, R73.H1_H1 ;  /* 0x30000049ff847230 */ /* 0x000fe20000004100 */
[----:B------:R-:W-:Y:S01]  /*08b0*/  FADD.FTZ R116, R133, R116 ;  /* 0x0000007485747221 */ /* 0x000fe20000010000 */
[----:B------:R-:W-:Y:S01]  /*08c0*/  HADD2.F32 R72, -RZ, R72.H1_H1 ;  /* 0x30000048ff487230 */ /* 0x000fe20000004100 */
[----:B------:R-:W-:-:S02]  /*08d0*/  FFMA.FTZ R122, R128, R133, R122 ;  /* 0x00000085807a7223 */ /* 0x000fc4000001007a */
[----:B------:R-:W-:Y:S02]  /*08e0*/  FMUL.FTZ R130, R127, R130 ;  /* 0x000000827f827220 */ /* 0x000fe40000410000 */
[C---:B------:R-:W-:Y:S02]  /*08f0*/  FADD.FTZ R70, -R145.reuse, R70 ;  /* 0x0000004691467221 */ /* 0x040fe40000010100 */
[----:B------:R-:W-:Y:S01]  /*0900*/  FMUL.FTZ R133, R44, R133 ;  /* 0x000000852c857220 */ /* 0x000fe20000410000 */
[----:B-1----:R-:W-:Y:S01]  /*0910*/  HADD2.F32 R135, -RZ, R73.H0_H0 ;  /* 0x20000049ff877230 */ /* 0x002fe20000004100 */
        /* <DEDUP_REMOVED lines=8> */
[----:B------:R-:W-:-:S02]  /*09a0*/  FADD.FTZ R110, R132, R110 ;  /* 0x0000006e846e7221 */ /* 0x000fc40000010000 */
[-C--:B------:R-:W-:Y:S02]  /*09b0*/  FFMA.FTZ R111, R130, R132.reuse, R111 ;  /* 0x00000084826f7223 */ /* 0x080fe4000001006f */
[----:B------:R-:W-:Y:S01]  /*09c0*/  FMUL.FTZ R87, R47, R132 ;  /* 0x000000842f577220 */ /* 0x000fe20000410000 */
[--C-:B0-----:R-:W-:Y:S01]  /*09d0*/  HADD2.F32 R137, -RZ, R75.reuse.H0_H0 ;  /* 0x2000004bff897230 */ /* 0x101fe20000004100 */
[----:B------:R-:W-:Y:S01]  /*09e0*/  FMUL.FTZ R85, R45, R72 ;  /* 0x000000482d557220 */ /* 0x000fe20000410000 */
[----:B------:R-:W-:Y:S01]  /*09f0*/  HADD2.F32 R134, -RZ, R75.H1_H1 ;  /* 0x3000004bff867230 */ /* 0x000fe20000004100 */
[C---:B------:R-:W-:Y:S02]  /*0a00*/  FMUL.FTZ R132, R127.reuse, R70 ;  /* 0x000000467f847220 */ /* 0x040fe40000410000 */
[----:B------:R-:W-:Y:S01]  /*0a10*/  FADD.FTZ R68, RZ, R133 ;  /* 0x00000085ff447221 */ /* 0x000fe20000010000 */
[--C-:B------:R-:W-:Y:S01]  /*0a20*/  HADD2.F32 R75, -RZ, R76.reuse.H0_H0 ;  /* 0x2000004cff4b7230 */ /* 0x100fe20000004100 */
[----:B------:R-:W-:Y:S01]  /*0a30*/  FMUL.FTZ R156, R127, R156 ;  /* 0x0000009c7f9c7220 */ /* 0x000fe20000410000 */
[----:B------:R-:W-:Y:S01]  /*0a40*/  HADD2.F32 R136, -RZ, R76.H1_H1 ;  /* 0x3000004cff887230 */ /* 0x000fe20000004100 */
[----:B------:R-:W-:Y:S01]  /*0a50*/  FFMA.FTZ R70, R128, R133, RZ ;  /* 0x0000008580467223 */ /* 0x000fe200000100ff */
[--C-:B------:R-:W-:Y:S01]  /*0a60*/  HADD2.F32 R76, -RZ, R77.reuse.H0_H0 ;  /* 0x2000004dff4c7230 */ /* 0x100fe20000004100 */
[----:B------:R-:W-:Y:S01]  /*0a70*/  FADD.FTZ R112, R135, R112 ;  /* 0x0000007087707221 */ /* 0x000fe20000010000 */
[----:B------:R-:W-:Y:S01]  /*0a80*/  HADD2.F32 R138, -RZ, R77.H1_H1 ;  /* 0x3000004dff8a7230 */ /* 0x000fe20000004100 */
[-C--:B------:R-:W-:Y:S01]  /*0a90*/  FFMA.FTZ R113, R86, R135.reuse, R113 ;  /* 0x0000008756717223 */ /* 0x080fe20000010071 */
[----:B------:R-:W-:Y:S01]  /*0aa0*/  HADD2.F32 R77, -RZ, R78.H0_H0 ;  /* 0x2000004eff4d7230 */ /* 0x000fe20000004100 */
[----:B------:R-:W-:Y:S01]  /*0ab0*/  FMUL.FTZ R135, R46, R135 ;  /* 0x000000872e877220 */ /* 0x000fe20000410000 */
[----:B------:R-:W-:Y:S01]  /*0ac0*/  HADD2.F32 R144, -RZ, R84.H0_H0 ;  /* 0x20000054ff907230 */ /* 0x000fe20000004100 */
[----:B------:R-:W-:Y:S01]  /*0ad0*/  FADD.FTZ R68, R68, R85 ;  /* 0x0000005544447221 */ /* 0x000fe20000010000 */
[----:B------:R-:W-:Y:S01]  /*0ae0*/  HADD2.F32 R71, -RZ, R71.H1_H1 ;  /* 0x30000047ff477230 */ /* 0x000fe20000004100 */
[----:B------:R-:W-:Y:S01]  /*0af0*/  FFMA.FTZ R70, R156, R85, R70 ;  /* 0x000000559c467223 */ /* 0x000fe20000010046 */
[----:B------:R-:W-:-:S02]  /*0b00*/  HADD2.F32 R78, -RZ, R78.H1_H1 ;  /* 0x3000004eff4e7230 */ /* 0x000fc40000004100 */
[--C-:B------:R-:W-:Y:S02]  /*0b10*/  HADD2.F32 R139, -RZ, R79.reuse.H0_H0 ;  /* 0x2000004fff8b7230 */ /* 0x100fe40000004100 */
[----:B------:R-:W-:Y:S02]  /*0b20*/  HADD2.F32 R140, -RZ, R79.H1_H1 ;  /* 0x3000004fff8c7230 */ /* 0x000fe40000004100 */
[----:B------:R-:W-:Y:S01]  /*0b30*/  HADD2.F32 R84, -RZ, R84.H1_H1 ;  /* 0x30000054ff547230 */ /* 0x000fe20000004100 */
[----:B------:R-:W-:Y:S01]  /*0b40*/  FADD.FTZ R68, R68, R135 ;  /* 0x0000008744447221 */ /* 0x000fe20000010000 */
[--C-:B------:R-:W-:Y:S01]  /*0b50*/  HADD2.F32 R73, -RZ, R74.reuse.H0_H0 ;  /* 0x2000004aff497230 */ /* 0x100fe20000004100 */
[----:B------:R-:W-:Y:S01]  /*0b60*/  FFMA.FTZ R70, R86, R135, R70 ;  /* 0x0000008756467223 */ /* 0x000fe20000010046 */
[----:B------:R-:W-:Y:S01]  /*0b70*/  HADD2.F32 R74, -RZ, R74.H1_H1 ;  /* 0x3000004aff4a7230 */ /* 0x000fe20000004100 */
[C---:B------:R-:W-:Y:S01]  /*0b80*/  FADD.FTZ R160, -R145.reuse, R131 ;  /* 0x0000008391a07221 */ /* 0x040fe20000010100 */
[----:B------:R-:W-:Y:S01]  /*0b90*/  HADD2.F32 R131, -RZ, R91.H0_H0 ;  /* 0x2000005bff837230 */ /* 0x000fe20000004100 */
        /* <DEDUP_REMOVED lines=16> */
[----:B------:R-:W-:Y:S01]  /*0ca0*/  HADD2.F32 R145, -RZ, R91.H1_H1 ;  /* 0x3000005bff917230 */ /* 0x000fe20000004100 */
        /* <DEDUP_REMOVED lines=12> */
[----:B------:R-:W-:Y:S01]  /*0d70*/  HADD2.F32 R79, -RZ, R80.H0_H0 ;  /* 0x20000050ff4f7230 */ /* 0x000fe20000004100 */
[----:B------:R-:W-:Y:S02]  /*0d80*/  FFMA.FTZ R70, R160, R149, R70 ;  /* 0x00000095a0467223 */ /* 0x000fe40000010046 */
[----:B------:R-:W-:Y:S02]  /*0d90*/  FMUL.FTZ R164, R127, R164 ;  /* 0x000000a47fa47220 */ /* 0x000fe40000410000 */
[----:B------:R-:W-:-:S02]  /*0da0*/  FMUL.FTZ R151, R43, R134 ;  /* 0x000000862b977220 */ /* 0x000fc40000410000 */
[----:B------:R-:W-:Y:S02]  /*0db0*/  FADD.FTZ R68, R68, R137 ;  /* 0x0000008944447221 */ /* 0x000fe40000010000 */
[----:B------:R-:W-:Y:S02]  /*0dc0*/  FMUL.FTZ R162, R127, R162 ;  /* 0x000000a27fa27220 */ /* 0x000fe40000410000 */
[----:B------:R-:W-:Y:S01]  /*0dd0*/  FFMA.FTZ R70, R132, R137, R70 ;  /* 0x0000008984467223 */ /* 0x000fe20000010046 */
[----:B------:R-:W-:Y:S01]  /*0de0*/  HADD2.F32 R80, -RZ, R80.H1_H1 ;  /* 0x30000050ff507230 */ /* 0x000fe20000004100 */
[----:B------:R-:W-:Y:S02]  /*0df0*/  FADD.FTZ R20, R79, R20 ;  /* 0x000000144f147221 */ /* 0x000fe40000010000 */
[-C--:B------:R-:W-:Y:S02]  /*0e00*/  FFMA.FTZ R21, R164, R79.reuse, R21 ;  /* 0x0000004fa4157223 */ /* 0x080fe40000010015 */
[----:B------:R-:W-:-:S02]  /*0e10*/  FMUL.FTZ R79, R36, R79 ;  /* 0x0000004f244f7220 */ /* 0x000fc40000410000 */
[----:B------:R-:W-:Y:S01]  /*0e20*/  FADD.FTZ R68, R68, R151 ;  /* 0x0000009744447221 */ /* 0x000fe20000010000 */
[----:B------:R-:W-:Y:S01]  /*0e30*/  HADD2.F32 R141, -RZ, R81.H0_H0 ;  /* 0x20000051ff8d7230 */ /* 0x000fe20000004100 */
        /* <DEDUP_REMOVED lines=19> */
[----:B------:R-:W-:Y:S01]  /*0f70*/  FADD.FTZ R68, R68, R141 ;  /* 0x0000008d44447221 */ /* 0x000fe20000010000 */
[----:B------:R-:W-:Y:S01]  /*0f80*/  HADD2.F32 R82, -RZ, R82.H1_H1 ;  /* 0x30000052ff527230 */ /* 0x000fe20000004100 */
[----:B------:R-:W-:Y:S01]  /*0f90*/  FMUL.FTZ R138, R127, R138 ;  /* 0x0000008a7f8a7220 */ /* 0x000fe20000410000 */
[----:B------:R-:W-:Y:S01]  /*0fa0*/  HADD2.F32 R71, -RZ, R88.H0_H0 ;  /* 0x20000058ff477230 */ /* 0x000fe20000004100 */
[----:B------:R-:W-:Y:S02]  /*0fb0*/  FFMA.FTZ R70, R134, R141, R70 ;  /* 0x0000008d86467223 */ /* 0x000fe40000010046 */
[----:B------:R-:W-:Y:S02]  /*0fc0*/  FADD.FTZ R96, R81, R96 ;  /* 0x0000006051607221 */ /* 0x000fe40000010000 */
[----:B------:R-:W-:Y:S02]  /*0fd0*/  FFMA.FTZ R12, R80, R81, R12 ;  /* 0x00000051500c7223 */ /* 0x000fe4000001000c */
[----:B------:R-:W-:-:S02]  /*0fe0*/  FMUL.FTZ R157, R127, R78 ;  /* 0x0000004e7f9d7220 */ /* 0x000fc40000410000 */
[C---:B------:R-:W-:Y:S02]  /*0ff0*/  FMUL.FTZ R144, R127.reuse, R144 ;  /* 0x000000907f907220 */ /* 0x040fe40000410000 */
[----:B------:R-:W-:Y:S02]  /*1000*/  FMUL.FTZ R81, R32, R81 ;  /* 0x0000005120517220 */ /* 0x000fe40000410000 */
[----:B------:R-:W-:Y:S01]  /*1010*/  FADD.FTZ R68, R68, R155 ;  /* 0x0000009b44447221 */ /* 0x000fe20000010000 */
[----:B------:R-:W-:Y:S01]  /*1020*/  HADD2.F32 R143, -RZ, R83.H0_H0 ;  /* 0x20000053ff8f7230 */ /* 0x000fe20000004100 */
        /* <DEDUP_REMOVED lines=9> */
[----:B------:R-:W-:Y:S01]  /*10c0*/  HADD2.F32 R83, -RZ, R83.H1_H1 ;  /* 0x30000053ff537230 */ /* 0x000fe20000004100 */
        /* <DEDUP_REMOVED lines=11> */
[----:B------:R-:W-:Y:S01]  /*1180*/  HADD2.F32 R88, -RZ, R88.H1_H1 ;  /* 0x30000058ff587230 */ /* 0x000fe20000004100 */
[----:B------:R-:W-:Y:S02]  /*1190*/  FFMA.FTZ R70, R78, R143, R70 ;  /* 0x0000008f4e467223 */ /* 0x000fe40000010046 */
[----:B------:R-:W-:-:S02]  /*11a0*/  FMUL.FTZ R159, R127, R84 ;  /* 0x000000547f9f7220 */ /* 0x000fc40000410000 */
[----:B------:R-:W-:Y:S02]  /*11b0*/  FADD.FTZ R68, R68, R83 ;  /* 0x0000005344447221 */ /* 0x000fe40000010000 */
[----:B------:R-:W-:Y:S01]  /*11c0*/  FFMA.FTZ R70, R140, R83, R70 ;  /* 0x000000538c467223 */ /* 0x000fe20000010046 */
[--C-:B------:R-:W-:Y:S01]  /*11d0*/  HADD2.F32 R75, -RZ, R89.reuse.H0_H0 ;  /* 0x20000059ff4b7230 */ /* 0x100fe20000004100 */
[----:B------:R-:W-:Y:S02]  /*11e0*/  FADD.FTZ R15, R88, R15 ;  /* 0x0000000f580f7221 */ /* 0x000fe40000010000 */
[-C--:B------:R-:W-:Y:S02]  /*11f0*/  FFMA.FTZ R6, R159, R88.reuse, R6 ;  /* 0x000000589f067223 */ /* 0x080fe40000010006 */
[----:B------:R-:W-:Y:S02]  /*1200*/  FMUL.FTZ R88, R29, R88 ;  /* 0x000000581d587220 */ /* 0x000fe40000410000 */
[----:B------:R-:W-:Y:S01]  /*1210*/  FADD.FTZ R71, R68, R139 ;  /* 0x0000008b44477221 */ /* 0x000fe20000010000 */
[----:B------:R-:W-:Y:S01]  /*1220*/  HADD2.F32 R129, -RZ, R89.H1_H1 ;  /* 0x30000059ff817230 */ /* 0x000fe20000004100 */
[----:B------:R-:W-:-:S02]  /*1230*/  FFMA.FTZ R68, R144, R139, R70 ;  /* 0x0000008b90447223 */ /* 0x000fc40000010046 */
[----:B------:R-:W-:Y:S02]  /*1240*/  FMUL.FTZ R148, R127, R148 ;  /* 0x000000947f947220 */ /* 0x000fe40000410000 */
[----:B------:R-:W-:Y:S02]  /*1250*/  FMUL.FTZ R161, R30, R75 ;  /* 0x0000004b1ea17220 */ /* 0x000fe40000410000 */
[----:B------:R-:W-:Y:S01]  /*1260*/  FADD.FTZ R70, R71, R88 ;  /* 0x0000005847467221 */ /* 0x000fe20000010000 */
[----:B------:R-:W-:Y:S01]  /*1270*/  HADD2.F32 R89, -RZ, R90.H0_H0 ;  /* 0x2000005aff597230 */ /* 0x000fe20000004100 */
[----:B------:R-:W-:Y:S02]  /*1280*/  FMUL.FTZ R146, R127, R146 ;  /* 0x000000927f927220 */ /* 0x000fe40000410000 */
[----:B------:R-:W-:Y:S02]  /*1290*/  FFMA.FTZ R68, R159, R88, R68 ;  /* 0x000000589f447223 */ /* 0x000fe40000010044 */
[----:B------:R-:W-:-:S02]  /*12a0*/  FADD.FTZ R18, R129, R18 ;  /* 0x0000001281127221 */ /* 0x000fc40000010000 */
[-C--:B------:R-:W-:Y:S02]  /*12b0*/  FFMA.FTZ R4, R148, R129.reuse, R4 ;  /* 0x0000008194047223 */ /* 0x080fe40000010004 */
[----:B------:R-:W-:Y:S02]  /*12c0*/  FMUL.FTZ R150, R127, R150 ;  /* 0x000000967f967220 */ /* 0x000fe40000410000 */
[----:B------:R-:W-:Y:S02]  /*12d0*/  FMUL.FTZ R129, R31, R129 ;  /* 0x000000811f817220 */ /* 0x000fe40000410000 */
[----:B------:R-:W-:Y:S01]  /*12e0*/  FADD.FTZ R70, R70, R161 ;  /* 0x000000a146467221 */ /* 0x000fe20000010000 */
[----:B------:R-:W-:Y:S01]  /*12f0*/  HADD2.F32 R90, -RZ, R90.H1_H1 ;  /* 0x3000005aff5a7230 */ /* 0x000fe20000004100 */
        /* <DEDUP_REMOVED lines=39> */
.L_x_993:
        /* <DEDUP_REMOVED lines=18> */
.L_x_994:
        /* <DEDUP_REMOVED lines=15> */
[----:B------:R-:W-:Y:S01]  /*1780*/  FADD.FTZ R68, R71, R68 ;  /* 0x0000004447447221 */ /* 0x000fe20000010000 */
[----:B-----5:R-:W-:Y:S01]  /*1790*/  @P1 HADD2.F32 R71, -RZ, R50.H0_H0 ;  /* 0x20000032ff471230 */ /* 0x020fe20000004100 */
[----:B-1----:R-:W-:Y:S02]  /*17a0*/  FADD.FTZ R165, R165, R72 ;  /* 0x00000048a5a57221 */ /* 0x002fe40000010000 */
[----:B------:R-:W-:Y:S01]  /*17b0*/  FADD.FTZ R68, R68, R73 ;  /* 0x0000004944447221 */ /* 0x000fe20000010000 */
[----:B------:R-:W-:Y:S01]  /*17c0*/  @P1 HADD2.F32 R73, -RZ, R51.H0_H0 ;  /* 0x20000033ff491230 */ /* 0x000fe20000004100 */
        /* <DEDUP_REMOVED lines=31> */
[----:B------:R-:W-:Y:S01]  /*19c0*/  @P1 HADD2.F32 R69, -RZ, R49.H0_H0 ;  /* 0x20000031ff451230 */ /* 0x000fe20000004100 */
[----:B------:R-:W-:-:S02]  /*19d0*/  FADD.FTZ R82, R82, -R157 ;  /* 0x8000009d52527221 */ /* 0x000fc40000010000 */
[----:B------:R-:W-:Y:S02]  /*19e0*/  FADD.FTZ R84, R88, -R159 ;  /* 0x8000009f58547221 */ /* 0x000fe40000010000 */
[----:B------:R-:W-:Y:S02]  /*19f0*/  FADD.FTZ R70, R87, -R130 ;  /* 0x8000008257467221 */ /* 0x000fe40000010000 */
[----:B------:R-:W-:Y:S02]  /*1a00*/  FADD.FTZ R68, R145, -R68 ;  /* 0x8000004491447221 */ /* 0x000fe40000010000 */
[----:B------:R-:W-:Y:S02]  /*1a10*/  FADD.FTZ R86, R135, -R86 ;  /* 0x8000005687567221 */ /* 0x000fe40000010000 */
[----:B------:R-:W-:Y:S02]  /*1a20*/  FADD.FTZ R158, R91, -R158 ;  /* 0x8000009e5b9e7221 */ /* 0x000fe40000010000 */
[----:B------:R-:W-:-:S02]  /*1a30*/  FADD.FTZ R160, R149, -R160 ;  /* 0x800000a095a07221 */ /* 0x000fc40000010000 */
[----:B------:R-:W-:Y:S02]  /*1a40*/  FADD.FTZ R162, R151, -R162 ;  /* 0x800000a297a27221 */ /* 0x000fe40000010000 */
[----:B------:R-:W-:Y:S02]  /*1a50*/  FMUL.FTZ R88, R127, R82 ;  /* 0x000000527f587220 */ /* 0x000fe40000410000 */
[----:B------:R-:W-:Y:S02]  /*1a60*/  FADD.FTZ R152, R131, -R152 ;  /* 0x8000009883987221 */ /* 0x000fe40000010000 */
[C---:B------:R-:W-:Y:S02]  /*1a70*/  FMUL.FTZ R82, R127.reuse, R84 ;  /* 0x000000547f527220 */ /* 0x040fe40000410000 */
[C---:B------:R-:W-:Y:S01]  /*1a80*/  FMUL.FTZ R131, R127.reuse, R70 ;  /* 0x000000467f837220 */ /* 0x040fe20000410000 */
[----:B------:R-:W-:Y:S01]  /*1a90*/  @P1 HADD2.F32 R70, -RZ, R51.H1_H1 ;  /* 0x30000033ff461230 */ /* 0x000fe20000004100 */
[----:B------:R-:W-:Y:S01]  /*1aa0*/  FMUL.FTZ R84, R127, R68 ;  /* 0x000000447f547220 */ /* 0x000fe20000410000 */
[----:B------:R-:W-:Y:S01]  /*1ab0*/  @P1 HADD2.F32 R68, -RZ, R50.H1_H1 ;  /* 0x30000032ff441230 */ /* 0x000fe20000004100 */
[----:B------:R-:W-:-:S02]  /*1ac0*/  FADD.FTZ R128, R133, -R128 ;  /* 0x8000008085807221 */ /* 0x000fc40000010000 */
[----:B------:R-:W-:Y:S02]  /*1ad0*/  FADD.FTZ R72, R137, -R132 ;  /* 0x8000008489487221 */ /* 0x000fe40000010000 */
[C---:B------:R-:W-:Y:S02]  /*1ae0*/  FMUL.FTZ R130, R127.reuse, R86 ;  /* 0x000000567f827220 */ /* 0x040fe40000410000 */
[C---:B------:R-:W-:Y:S02]  /*1af0*/  FMUL.FTZ R132, R127.reuse, R158 ;  /* 0x0000009e7f847220 */ /* 0x040fe40000410000 */
[C---:B------:R-:W-:Y:S02]  /*1b00*/  FMUL.FTZ R133, R127.reuse, R160 ;  /* 0x000000a07f857220 */ /* 0x040fe40000410000 */
[----:B------:R-:W-:Y:S02]  /*1b10*/  FMUL.FTZ R135, R127, R162 ;  /* 0x000000a27f877220 */ /* 0x000fe40000410000 */
[----:B------:R-:W-:-:S02]  /*1b20*/  FADD.FTZ R156, R85, -R156 ;  /* 0x8000009c559c7221 */ /* 0x000fc40000010000 */
        /* <DEDUP_REMOVED lines=22> */
[--C-:B------:R-:W-:Y:S01]  /*1c90*/  @P1 HADD2.F32 R68, -RZ, R53.reuse.H0_H0 ;  /* 0x20000035ff441230 */ /* 0x100fe20000004100 */
[----:B------:R-:W-:Y:S01]  /*1ca0*/  @P1 FADD.FTZ R90, R90, R71 ;  /* 0x000000475a5a1221 */ /* 0x000fe20000010000 */
[----:B------:R-:W-:Y:S01]  /*1cb0*/  @P1 HADD2.F32 R71, -RZ, R53.H1_H1 ;  /* 0x30000035ff471230 */ /* 0x000fe20000004100 */
[----:B------:R-:W-:-:S02]  /*1cc0*/  FADD.FTZ R150, R89, -R150 ;  /* 0x8000009659967221 */ /* 0x000fc40000010000 */
[C---:B------:R-:W-:Y:S02]  /*1cd0*/  FMUL.FTZ R86, R127.reuse, R164 ;  /* 0x000000a47f567220 */ /* 0x040fe40000410000 */
[C---:B------:R-:W-:Y:S01]  /*1ce0*/  FMUL.FTZ R91, R127.reuse, R74 ;  /* 0x0000004a7f5b7220 */ /* 0x040fe20000410000 */
[----:B------:R-:W-:Y:S01]  /*1cf0*/  @P0 F2FP.PACK_AB R74, RZ, R135 ;  /* 0x00000087ff4a023e */ /* 0x000fe200000000ff */
[C---:B------:R-:W-:Y:S02]  /*1d00*/  FMUL.FTZ R128, R127.reuse, R138 ;  /* 0x0000008a7f807220 */ /* 0x040fe40000410000 */
[----:B------:R-:W-:Y:S02]  /*1d10*/  FMUL.FTZ R89, R127, R80 ;  /* 0x000000507f597220 */ /* 0x000fe40000410000 */
[----:B------:R-:W-:Y:S02]  /*1d20*/  FADD.FTZ R136, R153, -R136 ;  /* 0x8000008899887221 */ /* 0x000fe40000010000 */
[----:B------:R-:W-:-:S02]  /*1d30*/  FADD.FTZ R78, R143, -R78 ;  /* 0x8000004e8f4e7221 */ /* 0x000fc40000010000 */
[----:B------:R-:W-:Y:S02]  /*1d40*/  FADD.FTZ R144, R139, -R144 ;  /* 0x800000908b907221 */ /* 0x000fe40000010000 */
[----:B------:R-:W-:Y:S02]  /*1d50*/  FADD.FTZ R146, R161, -R146 ;  /* 0x80000092a1927221 */ /* 0x000fe40000010000 */
[----:B------:R-:W-:Y:S01]  /*1d60*/  FMUL.FTZ R134, R127, R72 ;  /* 0x000000487f867220 */ /* 0x000fe20000410000 */
[----:B------:R-:W-:Y:S01]  /*1d70*/  @P1 HADD2.F32 R72, -RZ, R55.H0_H0 ;  /* 0x20000037ff481230 */ /* 0x000fe20000004100 */
[----:B------:R-:W-:Y:S01]  /*1d80*/  @P1 FADD.FTZ R89, R89, R70 ;  /* 0x0000004659591221 */ /* 0x000fe20000010000 */
[----:B------:R-:W-:Y:S01]  /*1d90*/  @P1 HADD2.F32 R70, -RZ, R56.H0_H0 ;  /* 0x20000038ff461230 */ /* 0x000fe20000004100 */
[----:B------:R-:W-:Y:S01]  /*1da0*/  @P1 FADD.FTZ R91, R91, R68 ;  /* 0x000000445b5b1221 */ /* 0x000fe20000010000 */
[----:B------:R-:W-:Y:S01]  /*1db0*/  @P1 HADD2.F32 R68, -RZ, R52.H1_H1 ;  /* 0x30000034ff441230 */ /* 0x000fe20000004100 */
[----:B------:R-:W-:Y:S01]  /*1dc0*/  @P1 FADD.FTZ R128, R128, R71 ;  /* 0x0000004780801221 */ /* 0x000fe20000010000 */
[----:B------:R-:W-:Y:S01]  /*1dd0*/  @P1 HADD2.F32 R71, -RZ, R57.H0_H0 ;  /* 0x20000039ff471230 */ /* 0x000fe20000004100 */
[----:B------:R-:W-:Y:S01]  /*1de0*/  @P1 FADD.FTZ R86, R86, R69 ;  /* 0x0000004556561221 */ /* 0x000fe20000010000 */
[----:B------:R-:W-:Y:S01]  /*1df0*/  @P1 HADD2.F32 R69, -RZ, R56.H1_H1 ;  /* 0x30000038ff451230 */ /* 0x000fe20000004100 */
[----:B------:R-:W-:-:S02]  /*1e00*/  FADD.FTZ R148, R129, -R148 ;  /* 0x8000009481947221 */ /* 0x000fc40000010000 */
[C---:B------:R-:W-:Y:S02]  /*1e10*/  FMUL.FTZ R87, R127.reuse, R136 ;  /* 0x000000887f577220 */ /* 0x040fe40000410000 */
[C---:B------:R-:W-:Y:S02]  /*1e20*/  FMUL.FTZ R129, R127.reuse, R78 ;  /* 0x0000004e7f817220 */ /* 0x040fe40000410000 */
[C---:B------:R-:W-:Y:S02]  /*1e30*/  FMUL.FTZ R79, R127.reuse, R144 ;  /* 0x000000907f4f7220 */ /* 0x040fe40000410000 */
[----:B------:R-:W-:Y:S02]  /*1e40*/  FMUL.FTZ R80, R127, R146 ;  /* 0x000000927f507220 */ /* 0x000fe40000410000 */
[----:B------:R-:W-:Y:S01]  /*1e50*/  @P1 FADD.FTZ R134, R134, R73 ;  /* 0x0000004986861221 */ /* 0x000fe20000010000 */
[----:B------:R-:W-:Y:S01]  /*1e60*/  @P1 HADD2.F32 R73, -RZ, R54.H1_H1 ;  /* 0x30000036ff491230 */ /* 0x000fe20000004100 */
[----:B------:R-:W-:Y:S01]  /*1e70*/  @P1 FADD.FTZ R129, R129, R72 ;  /* 0x0000004881811221 */ /* 0x000fe20000010000 */
[----:B------:R-:W-:Y:S01]  /*1e80*/  @P1 HADD2.F32 R72, -RZ, R59.H0_H0 ;  /* 0x2000003bff481230 */ /* 0x000fe20000004100 */
[----:B------:R-:W-:Y:S01]  /*1e90*/  @P1 FADD.FTZ R87, R87, R68 ;  /* 0x0000004457571221 */ /* 0x000fe20000010000 */
[----:B------:R-:W-:Y:S01]  /*1ea0*/  @P1 HADD2.F32 R68, -RZ, R57.H1_H1 ;  /* 0x30000039ff441230 */ /* 0x000fe20000004100 */
[----:B------:R-:W-:Y:S01]  /*1eb0*/  @P1 FADD.FTZ R79, R79, R70 ;  /* 0x000000464f4f1221 */ /* 0x000fe20000010000 */
[--C-:B------:R-:W-:Y:S01]  /*1ec0*/  @P1 HADD2.F32 R70, -RZ, R58.reuse.H0_H0 ;  /* 0x2000003aff461230 */ /* 0x100fe20000004100 */
[----:B------:R-:W-:Y:S01]  /*1ed0*/  @P1 FADD.FTZ R82, R82, R69 ;  /* 0x0000004552521221 */ /* 0x000fe20000010000 */
[----:B------:R-:W-:Y:S01]  /*1ee0*/  @P1 HADD2.F32 R69, -RZ, R58.H1_H1 ;  /* 0x3000003aff451230 */ /* 0x000fe20000004100 */
[----:B------:R-:W-:Y:S01]  /*1ef0*/  @P1 FADD.FTZ R80, R80, R71 ;  /* 0x0000004750501221 */ /* 0x000fe20000010000 */
[----:B------:R-:W-:Y:S01]  /*1f00*/  @P1 HADD2.F32 R71, -RZ, R59.H1_H1 ;  /* 0x3000003bff471230 */ /* 0x000fe20000004100 */
[----:B------:R-:W-:-:S02]  /*1f10*/  FMUL.FTZ R83, R127, R148 ;  /* 0x000000947f537220 */ /* 0x000fc40000410000 */
[C---:B------:R-:W-:Y:S02]  /*1f20*/  FMUL.FTZ R85, R127.reuse, R150 ;  /* 0x000000967f557220 */ /* 0x040fe40000410000 */
[C---:B------:R-:W-:Y:S02]  /*1f30*/  FMUL.FTZ R78, R127.reuse, R142 ;  /* 0x0000008e7f4e7220 */ /* 0x040fe40000410000 */
[----:B------:R-:W-:Y:S01]  /*1f40*/  FMUL.FTZ R81, R127, R152 ;  /* 0x000000987f517220 */ /* 0x000fe20000410000 */
[----:B------:R-:W-:Y:S01]  /*1f50*/  @P0 F2FP.PACK_AB R127, RZ, R77 ;  /* 0x0000004dff7f023e */ /* 0x000fe200000000ff */
[----:B------:R-:W-:Y:S01]  /*1f60*/  @P1 FADD.FTZ R88, R88, R73 ;  /* 0x0000004958581221 */ /* 0x000fe20000010000 */
[----:B------:R-:W-:Y:S01]  /*1f70*/  @P0 F2FP.PACK_AB R73, RZ, R134 ;  /* 0x00000086ff49023e */ /* 0x000fe200000000ff */
[----:B------:R-:W-:Y:S01]  /*1f80*/  @P1 FADD.FTZ R83, R83, R68 ;  /* 0x0000004453531221 */ /* 0x000fe20000010000 */
[----:B------:R-:W-:Y:S01]  /*1f90*/  @P0 F2FP.PACK_AB R68, RZ, R76 ;  /* 0x0000004cff44023e */ /* 0x000fe200000000ff */
[----:B------:R-:W-:Y:S01]  /*1fa0*/  @P1 FADD.FTZ R85, R85, R70 ;  /* 0x0000004655551221 */ /* 0x000fe20000010000 */
[----:B------:R-:W-:Y:S01]  /*1fb0*/  @P0 PRMT R63, R73, 0x7610, R63 ;  /* 0x00007610493f0816 */ /* 0x000fe2000000003f */
[----:B------:R-:W-:Y:S01]  /*1fc0*/  @P1 FADD.FTZ R78, R78, R69 ;  /* 0x000000454e4e1221 */ /* 0x000fe20000010000 */
[----:B------:R-:W-:Y:S01]  /*1fd0*/  @P0 F2FP.PACK_AB R69, RZ, R130 ;  /* 0x00000082ff45023e */ /* 0x000fe200000000ff */
[----:B------:R-:W-:Y:S01]  /*1fe0*/  @P1 FADD.FTZ R81, R81, R72 ;  /* 0x0000004851511221 */ /* 0x000fe20000010000 */
[----:B------:R-:W-:Y:S01]  /*1ff0*/  @P0 PRMT R63, R63, 0x5410, R74 ;  /* 0x000054103f3f0816 */ /* 0x000fe2000000004a */
[----:B------:R-:W-:Y:S01]  /*2000*/  @P1 FADD.FTZ R84, R84, R71 ;  /* 0x0000004754541221 */ /* 0x000fe20000010000 */
[----:B------:R-:W-:-:S02]  /*2010*/  ISETP.NE.U32.AND P1, PT, RZ, c[0x0][0x250], PT ;  /* 0x00009400ff007a0c */ /* 0x000fc40003f25070 */
[----:B------:R-:W-:Y:S02]  /*2020*/  @P0 F2FP.PACK_AB R71, RZ, R132 ;  /* 0x00000084ff47023e */ /* 0x000fe400000000ff */
[----:B------:R-:W-:Y:S02]  /*2030*/  ISETP.NE.AND.EX P1, PT, RZ, c[0x0][0x254], PT, P1 ;  /* 0x00009500ff007a0c */ /* 0x000fe40003f25310 */
[----:B------:R-:W-:Y:S02]  /*2040*/  @P0 F2FP.PACK_AB R72, RZ, R133 ;  /* 0x00000085ff48023e */ /* 0x000fe400000000ff */
[----:B------:R-:W-:Y:S02]  /*2050*/  @P0 F2FP.PACK_AB R70, RZ, R131 ;  /* 0x00000083ff46023e */ /* 0x000fe400000000ff */
[----:B------:R-:W-:Y:S02]  /*2060*/  @P0 PRMT R62, R71, 0x7610, R62 ;  /* 0x00007610473e0816 */ /* 0x000fe4000000003e */
[----:B------:R-:W-:-:S02]  /*2070*/  @P0 PRMT R61, R69, 0x7610, R61 ;  /* 0x00007610453d0816 */ /* 0x000fc4000000003d */
[----:B------:R-:W-:Y:S02]  /*2080*/  @P0 PRMT R60, R68, 0x7610, R60 ;  /* 0x00007610443c0816 */ /* 0x000fe4000000003c */
[----:B------:R-:W-:Y:S02]  /*2090*/  @P0 IADD3 R74, P4, R125, c[0x0][0x258], RZ ;  /* 0x000096007d4a0a10 */ /* 0x000fe40007f9e0ff */
[----:B------:R-:W-:Y:S02]  /*20a0*/  @P0 PRMT R62, R62, 0x5410, R72 ;  /* 0x000054103e3e0816 */ /* 0x000fe40000000048 */
[----:B------:R-:W-:Y:S02]  /*20b0*/  @P0 PRMT R61, R61, 0x5410, R70 ;  /* 0x000054103d3d0816 */ /* 0x000fe40000000046 */
[----:B------:R-:W-:Y:S02]  /*20c0*/  @P0 IADD3.X R75, R126, c[0x0][0x25c], RZ, P4, !PT ;  /* 0x000097007e4b0a10 */ /* 0x000fe400027fe4ff */
[----:B------:R-:W-:-:S02]  /*20d0*/  @P0 PRMT R60, R60, 0x5410, R127 ;  /* 0x000054103c3c0816 */ /* 0x000fc4000000007f */
[----:B------:R-:W-:Y:S02]  /*20e0*/  IADD3 R72, P3, R125, c[0x0][0x248], RZ ;  /* 0x000092007d487a10 */ /* 0x000fe40007f7e0ff */
[----:B------:R-:W-:Y:S01]  /*20f0*/  F2FP.PACK_AB R68, R77, R76 ;  /* 0x0000004c4d44723e */ /* 0x000fe200000000ff */
[----:B------:R0:W-:Y:S01]  /*2100*/  @P0 STG.E.128 [R74.64], R60 ;  /* 0x0000003c4a000986 */ /* 0x0001e2000c101d04 */
[----:B------:R-:W-:Y:S02]  /*2110*/  IADD3.X R73, R126, c[0x0][0x24c], RZ, P3, !PT ;  /* 0x000093007e497a10 */ /* 0x000fe40001ffe4ff */
[----:B------:R-:W-:Y:S02]  /*2120*/  F2FP.PACK_AB R71, R135, R134 ;  /* 0x000000868747723e */ /* 0x000fe400000000ff */
[----:B------:R-:W-:Y:S02]  /*2130*/  F2FP.PACK_AB R70, R133, R132 ;  /* 0x000000848546723e */ /* 0x000fe400000000ff */
[----:B------:R-:W-:-:S02]  /*2140*/  F2FP.PACK_AB R69, R131, R130 ;  /* 0x000000828345723e */ /* 0x000fc400000000ff */
[----:B------:R-:W-:Y:S02]  /*2150*/  @P1 F2FP.PACK_AB R76, RZ, R76 ;  /* 0x0000004cff4c123e */ /* 0x000fe400000000ff */
[----:B------:R-:W-:Y:S01]  /*2160*/  @P1 F2FP.PACK_AB R77, RZ, R77 ;  /* 0x0000004dff4d123e */ /* 0x000fe200000000ff */
[----:B------:R1:W-:Y:S01]  /*2170*/  STG.E.128 [R72.64], R68 ;  /* 0x0000004448007986 */ /* 0x0003e2000c101d04 */
[----:B------:R-:W-:Y:S02]  /*2180*/  @P1 PRMT R64, R76, 0x7610, R64 ;  /* 0x000076104c401816 */ /* 0x000fe40000000040 */
[----:B------:R-:W-:Y:S02]  /*2190*/  @P1 F2FP.PACK_AB R134, RZ, R134 ;  /* 0x00000086ff86123e */ /* 0x000fe400000000ff */
[----:B------:R-:W-:Y:S02]  /*21a0*/  @P1 F2FP.PACK_AB R132, RZ, R132 ;  /* 0x00000084ff84123e */ /* 0x000fe400000000ff */
[----:B0-----:R-:W-:-:S02]  /*21b0*/  @P0 F2FP.PACK_AB R75, RZ, R129 ;  /* 0x00000081ff4b023e */ /* 0x001fc400000000ff */
[----:B------:R-:W-:Y:S02]  /*21c0*/  @P1 F2FP.PACK_AB R130, RZ, R130 ;  /* 0x00000082ff82123e */ /* 0x000fe400000000ff */
[----:B------:R-:W-:Y:S02]  /*21d0*/  @P0 F2FP.PACK_AB R74, RZ, R90 ;  /* 0x0000005aff4a023e */ /* 0x000fe400000000ff */
[----:B------:R-:W-:Y:S02]  /*21e0*/  @P1 IADD3 R76, P3, R125, c[0x0][0x250], RZ ;  /* 0x000094007d4c1a10 */ /* 0x000fe40007f7e0ff */
[----:B------:R-:W-:Y:S02]  /*21f0*/  @P0 PRMT R63, R75, 0x7610, R63 ;  /* 0x000076104b3f0816 */ /* 0x000fe4000000003f */
[----:B------:R-:W-:Y:S02]  /*2200*/  @P1 PRMT R64, R64, 0x5410, R77 ;  /* 0x0000541040401816 */ /* 0x000fe4000000004d */
[----:B-1----:R-:W-:-:S02]  /*2210*/  @P0 F2FP.PACK_AB R71, RZ, R89 ;  /* 0x00000059ff47023e */ /* 0x002fc400000000ff */
[----:B------:R-:W-:Y:S02]  /*2220*/  @P0 F2FP.PACK_AB R69, RZ, R91 ;  /* 0x0000005bff45023e */ /* 0x000fe400000000ff */
[----:B------:R-:W-:Y:S02]  /*2230*/  @P0 F2FP.PACK_AB R68, RZ, R86 ;  /* 0x00000056ff44023e */ /* 0x000fe400000000ff */
[----:B------:R-:W-:Y:S02]  /*2240*/  @P1 F2FP.PACK_AB R135, RZ, R135 ;  /* 0x00000087ff87123e */ /* 0x000fe400000000ff */
[----:B------:R-:W-:Y:S02]  /*2250*/  @P1 F2FP.PACK_AB R133, RZ, R133 ;  /* 0x00000085ff85123e */ /* 0x000fe400000000ff */
[----:B------:R-:W-:Y:S02]  /*2260*/  @P1 F2FP.PACK_AB R131, RZ, R131 ;  /* 0x00000083ff83123e */ /* 0x000fe400000000ff */
[----:B------:R-:W-:-:S02]  /*2270*/  @P1 PRMT R67, R134, 0x7610, R67 ;  /* 0x0000761086431816 */ /* 0x000fc40000000043 */
[----:B------:R-:W-:Y:S02]  /*2280*/  @P1 PRMT R66, R132, 0x7610, R66 ;  /* 0x0000761084421816 */ /* 0x000fe40000000042 */
[----:B------:R-:W-:Y:S02]  /*2290*/  @P1 PRMT R65, R130, 0x7610, R65 ;  /* 0x0000761082411816 */ /* 0x000fe40000000041 */
[----:B------:R-:W-:Y:S02]  /*22a0*/  @P1 IADD3.X R77, R126, c[0x0][0x254], RZ, P3, !PT ;  /* 0x000095007e4d1a10 */ /* 0x000fe40001ffe4ff */
[----:B------:R-:W-:Y:S02]  /*22b0*/  @P0 PRMT R63, R63, 0x5410, R74 ;  /* 0x000054103f3f0816 */ /* 0x000fe4000000004a */
[----:B------:R-:W-:Y:S02]  /*22c0*/  @P0 F2FP.PACK_AB R73, RZ, R88 ;  /* 0x00000058ff49023e */ /* 0x000fe400000000ff */
[----:B------:R-:W-:-:S02]  /*22d0*/  @P0 F2FP.PACK_AB R70, RZ, R128 ;  /* 0x00000080ff46023e */ /* 0x000fc400000000ff */
[----:B------:R-:W-:Y:S02]  /*22e0*/  @P0 F2FP.PACK_AB R127, RZ, R87 ;  /* 0x00000057ff7f023e */ /* 0x000fe400000000ff */
[----:B------:R-:W-:Y:S02]  /*22f0*/  @P0 PRMT R62, R71, 0x7610, R62 ;  /* 0x00007610473e0816 */ /* 0x000fe4000000003e */
[----:B------:R-:W-:Y:S02]  /*2300*/  @P0 PRMT R61, R69, 0x7610, R61 ;  /* 0x00007610453d0816 */ /* 0x000fe4000000003d */
[----:B------:R-:W-:Y:S02]  /*2310*/  @P0 PRMT R60, R68, 0x7610, R60 ;  /* 0x00007610443c0816 */ /* 0x000fe4000000003c */
[----:B------:R-:W-:Y:S02]  /*2320*/  @P0 IADD3 R74, P3, R123, c[0x0][0x258], RZ ;  /* 0x000096007b4a0a10 */ /* 0x000fe40007f7e0ff */
[----:B------:R-:W-:-:S02]  /*2330*/  @P1 PRMT R67, R67, 0x5410, R135 ;  /* 0x0000541043431816 */ /* 0x000fc40000000087 */
[----:B------:R-:W-:Y:S02]  /*2340*/  @P1 PRMT R66, R66, 0x5410, R133 ;  /* 0x0000541042421816 */ /* 0x000fe40000000085 */
[----:B------:R-:W-:Y:S02]  /*2350*/  @P1 PRMT R65, R65, 0x5410, R131 ;  /* 0x0000541041411816 */ /* 0x000fe40000000083 */
[----:B------:R-:W-:Y:S02]  /*2360*/  @P0 PRMT R62, R62, 0x5410, R73 ;  /* 0x000054103e3e0816 */ /* 0x000fe40000000049 */
[----:B------:R-:W-:Y:S01]  /*2370*/  @P0 PRMT R61, R61, 0x5410, R70 ;  /* 0x000054103d3d0816 */ /* 0x000fe20000000046 */
[----:B------:R0:W-:Y:S01]  /*2380*/  @P1 STG.E.128 [R76.64], R64 ;  /* 0x000000404c001986 */ /* 0x0001e2000c101d04 */
[----:B------:R-:W-:Y:S02]  /*2390*/  @P0 IADD3.X R75, R124, c[0x0][0x25c], RZ, P3, !PT ;  /* 0x000097007c4b0a10 */ /* 0x000fe40001ffe4ff */
[----:B------:R-:W-:-:S02]  /*23a0*/  @P0 PRMT R60, R60, 0x5410, R127 ;  /* 0x000054103c3c0816 */ /* 0x000fc4000000007f */
[----:B------:R-:W-:Y:S02]  /*23b0*/  IADD3 R72, P4, R123, c[0x0][0x248], RZ ;  /* 0x000092007b487a10 */ /* 0x000fe40007f9e0ff */
[----:B------:R-:W-:Y:S01]  /*23c0*/  F2FP.PACK_AB R71, R90, R129 ;  /* 0x000000815a47723e */ /* 0x000fe200000000ff */
[----:B------:R1:W-:Y:S01]  /*23d0*/  @P0 STG.E.128 [R74.64], R60 ;  /* 0x0000003c4a000986 */ /* 0x0003e2000c101d04 */
[----:B------:R-:W-:Y:S02]  /*23e0*/  F2FP.PACK_AB R70, R88, R89 ;  /* 0x000000595846723e */ /* 0x000fe400000000ff */
[----:B------:R-:W-:Y:S02]  /*23f0*/  F2FP.PACK_AB R69, R128, R91 ;  /* 0x0000005b8045723e */ /* 0x000fe400000000ff */
[----:B------:R-:W-:Y:S02]  /*2400*/  F2FP.PACK_AB R68, R87, R86 ;  /* 0x000000565744723e */ /* 0x000fe400000000ff */
[----:B------:R-:W-:-:S02]  /*2410*/  @P1 F2FP.PACK_AB R129, RZ, R129 ;  /* 0x00000081ff81123e */ /* 0x000fc400000000ff */
[----:B------:R-:W-:Y:S02]  /*2420*/  @P1 F2FP.PACK_AB R89, RZ, R89 ;  /* 0x00000059ff59123e */ /* 0x000fe400000000ff */
[----:B------:R-:W-:Y:S02]  /*2430*/  @P1 F2FP.PACK_AB R91, RZ, R91 ;  /* 0x0000005bff5b123e */ /* 0x000fe400000000ff */
[----:B------:R-:W-:Y:S02]  /*2440*/  @P1 F2FP.PACK_AB R86, RZ, R86 ;  /* 0x00000056ff56123e */ /* 0x000fe400000000ff */
[----:B------:R-:W-:Y:S02]  /*2450*/  IADD3.X R73, R124, c[0x0][0x24c], RZ, P4, !PT ;  /* 0x000093007c497a10 */ /* 0x000fe400027fe4ff */
[----:B------:R-:W-:Y:S02]  /*2460*/  @P1 F2FP.PACK_AB R90, RZ, R90 ;  /* 0x0000005aff5a123e */ /* 0x000fe400000000ff */
[----:B------:R-:W-:Y:S01]  /*2470*/  @P1 F2FP.PACK_AB R88, RZ, R88 ;  /* 0x00000058ff58123e */ /* 0x000fe200000000ff */
[----:B------:R2:W-:Y:S01]  /*2480*/  STG.E.128 [R72.64], R68 ;  /* 0x0000004448007986 */ /* 0x0005e2000c101d04 */
[----:B------:R-:W-:-:S02]  /*2490*/  @P1 F2FP.PACK_AB R128, RZ, R128 ;  /* 0x00000080ff80123e */ /* 0x000fc400000000ff */
[----:B------:R-:W-:Y:S02]  /*24a0*/  @P1 F2FP.PACK_AB R87, RZ, R87 ;  /* 0x00000057ff57123e */ /* 0x000fe400000000ff */
        /* <DEDUP_REMOVED lines=10> */
[----:B--2---:R-:W-:-:S02]  /*2550*/  @P0 F2FP.PACK_AB R72, RZ, R85 ;  /* 0x00000055ff48023e */ /* 0x004fc400000000ff */
[----:B------:R-:W-:Y:S01]  /*2560*/  @P0 F2FP.PACK_AB R68, RZ, R79 ;  /* 0x0000004fff44023e */ /* 0x000fe200000000ff */
[----:B------:R0:W-:Y:S01]  /*2570*/  @P1 STG.E.128 [R74.64], R64 ;  /* 0x000000404a001986 */ /* 0x0001e2000c101d04 */
        /* <DEDUP_REMOVED lines=8> */
[----:B------:R-:W-:Y:S02]  /*2600*/  @P0 IADD3 R72, P3, R120, c[0x0][0x258], RZ ;  /* 0x0000960078480a10 */ /* 0x000fe40007f7e0ff */
[----:B0-----:R-:W-:Y:S02]  /*2610*/  @P0 F2FP.PACK_AB R75, RZ, R78 ;  /* 0x0000004eff4b023e */ /* 0x001fe400000000ff */
[----:B------:R-:W-:-:S02]  /*2620*/  @P0 PRMT R63, R73, 0x7610, R63 ;  /* 0x00007610493f0816 */ /* 0x000fc4000000003f */
[----:B------:R-:W-:Y:S02]  /*2630*/  @P0 PRMT R60, R60, 0x5410, R69 ;  /* 0x000054103c3c0816 */ /* 0x000fe40000000045 */
[----:B------:R-:W-:Y:S02]  /*2640*/  @P0 IADD3.X R73, R121, c[0x0][0x25c], RZ, P3, !PT ;  /* 0x0000970079490a10 */ /* 0x000fe40001ffe4ff */
[----:B------:R-:W-:Y:S02]  /*2650*/  @P0 PRMT R61, R61, 0x5410, R71 ;  /* 0x000054103d3d0816 */ /* 0x000fe40000000047 */
[----:B------:R-:W-:Y:S02]  /*2660*/  @P0 PRMT R62, R62, 0x5410, R75 ;  /* 0x000054103e3e0816 */ /* 0x000fe4000000004b */
[----:B------:R-:W-:Y:S02]  /*2670*/  @P0 PRMT R63, R63, 0x5410, R76 ;  /* 0x000054103f3f0816 */ /* 0x000fe4000000004c */
[----:B------:R-:W-:-:S02]  /*2680*/  F2FP.PACK_AB R71, R84, R81 ;  /* 0x000000515447723e */ /* 0x000fc400000000ff */
[----:B------:R-:W-:Y:S01]  /*2690*/  F2FP.PACK_AB R70, R78, R85 ;  /* 0x000000554e46723e */ /* 0x000fe200000000ff */
[----:B------:R0:W-:Y:S01]  /*26a0*/  @P0 STG.E.128 [R72.64], R60 ;  /* 0x0000003c48000986 */ /* 0x0001e2000c101d04 */
[-C--:B------:R-:W-:Y:S02]  /*26b0*/  F2FP.PACK_AB R69, R83, R80.reuse ;  /* 0x000000505345723e */ /* 0x080fe400000000ff */
[----:B------:R-:W-:Y:S02]  /*26c0*/  F2FP.PACK_AB R68, R82, R79 ;  /* 0x0000004f5244723e */ /* 0x000fe400000000ff */
[----:B------:R-:W-:Y:S02]  /*26d0*/  @P1 F2FP.PACK_AB R81, RZ, R81 ;  /* 0x00000051ff51123e */ /* 0x000fe400000000ff */
[----:B------:R-:W-:Y:S02]  /*26e0*/  @P1 F2FP.PACK_AB R85, RZ, R85 ;  /* 0x00000055ff55123e */ /* 0x000fe400000000ff */
[----:B------:R-:W-:-:S02]  /*26f0*/  @P1 F2FP.PACK_AB R80, RZ, R80 ;  /* 0x00000050ff50123e */ /* 0x000fc400000000ff */
[----:B------:R-:W-:Y:S02]  /*2700*/  @P1 F2FP.PACK_AB R79, RZ, R79 ;  /* 0x0000004fff4f123e */ /* 0x000fe400000000ff */
[----:B------:R-:W-:Y:S02]  /*2710*/  IADD3 R74, P4, R120, c[0x0][0x248], RZ ;  /* 0x00009200784a7a10 */ /* 0x000fe40007f9e0ff */
[----:B------:R-:W-:Y:S02]  /*2720*/  @P1 F2FP.PACK_AB R84, RZ, R84 ;  /* 0x00000054ff54123e */ /* 0x000fe400000000ff */
[----:B------:R-:W-:Y:S02]  /*2730*/  @P1 F2FP.PACK_AB R78, RZ, R78 ;  /* 0x0000004eff4e123e */ /* 0x000fe400000000ff */
[----:B------:R-:W-:Y:S02]  /*2740*/  @P1 F2FP.PACK_AB R83, RZ, R83 ;  /* 0x00000053ff53123e */ /* 0x000fe400000000ff */
[----:B------:R-:W-:-:S02]  /*2750*/  @P1 F2FP.PACK_AB R82, RZ, R82 ;  /* 0x00000052ff52123e */ /* 0x000fc400000000ff */
        /* <DEDUP_REMOVED lines=17> */
.L_x_991:
        /* <DEDUP_REMOVED lines=46> */
.L_x_988:
        /* <DEDUP_REMOVED lines=21> */
.L_x_989:
[----:B------:R-:W-:Y:S01]  /*2ca0*/  HFMA2.MMA R73, -RZ, RZ, 0, 9.5367431640625e-07 ;  /* 0x00000010ff497435 */ /* 0x000fe200000001ff */
[----:B------:R-:W-:-:S02]  /*2cb0*/  MOV R74, R75 ;  /* 0x0000004b004a7202 */ /* 0x000fc40000000f00 */
[----:B------:R-:W-:Y:S02]  /*2cc0*/  MOV R72, 0x1f ;  /* 0x0000001f00487802 */ /* 0x000fe40000000f00 */
[----:B------:R-:W-:Y:S02]  /*2cd0*/  MOV R71, 0xffffffff ;  /* 0xffffffff00477802 */ /* 0x000fe40000000f00 */
[----:B------:R-:W-:Y:S02]  /*2ce0*/  MOV R68, 0x2d00 ;  /* 0x00002d0000447802 */ /* 0x000fe40000000f00 */
[----:B-----5:R-:W-:Y:S05]  /*2cf0*/  CALL.REL.NOINC `($__internal_63_$__cuda_sm70_shflsync_down_p) ;  /* 0x0000046000007944 */ /* 0x020fea0003c00000 */
[----:B-1----:R-:W-:Y:S01]  /*2d00*/  MOV R76, R71 ;  /* 0x00000047004c7202 */ /* 0x002fe20000000f00 */
[----:B0-----:R-:W-:Y:S05]  /*2d10*/  BRA `(.L_x_993) ;  /* 0xffffe85000007947 */ /* 0x001fea000383ffff */
.L_x_990:
[----:B------:R-:W-:Y:S01]  /*2d20*/  HFMA2.MMA R73, -RZ, RZ, 0, 9.5367431640625e-07 ;  /* 0x00000010ff497435 */ /* 0x000fe200000001ff */
[----:B------:R-:W-:Y:S02]  /*2d30*/  MOV R74, R70 ;  /* 0x00000046004a7202 */ /* 0x000fe40000000f00 */
[----:B------:R-:W-:Y:S02]  /*2d40*/  MOV R72, 0x1f ;  /* 0x0000001f00487802 */ /* 0x000fe40000000f00 */
[----:B------:R-:W-:-:S02]  /*2d50*/  MOV R71, 0xffffffff ;  /* 0xffffffff00477802 */ /* 0x000fc40000000f00 */
[----:B------:R-:W-:Y:S02]  /*2d60*/  MOV R68, 0x2d80 ;  /* 0x00002d8000447802 */ /* 0x000fe40000000f00 */
[----:B01---5:R-:W-:Y:S05]  /*2d70*/  CALL.REL.NOINC `($__internal_63_$__cuda_sm70_shflsync_down_p) ;  /* 0x000003e000007944 */ /* 0x023fea0003c00000 */
[----:B------:R-:W-:Y:S01]  /*2d80*/  FADD.FTZ R75, R75, R76 ;  /* 0x0000004c4b4b7221 */ /* 0x000fe20000010000 */
[----:B0-----:R-:W-:Y:S01]  /*2d90*/  HFMA2.MMA R73, -RZ, RZ, 0, 4.76837158203125e-07 ;  /* 0x00000008ff497435 */ /* 0x001fe200000001ff */
[----:B-1----:R-:W-:Y:S01]  /*2da0*/  FADD.FTZ R70, R70, R71 ;  /* 0x0000004746467221 */ /* 0x002fe20000010000 */
[----:B------:R-:W-:Y:S02]  /*2db0*/  MOV R72, 0x1f ;  /* 0x0000001f00487802 */ /* 0x000fe40000000f00 */
[----:B------:R-:W-:Y:S02]  /*2dc0*/  MOV R71, 0xffffffff ;  /* 0xffffffff00477802 */ /* 0x000fe40000000f00 */
[----:B------:R-:W-:Y:S02]  /*2dd0*/  MOV R74, R75 ;  /* 0x0000004b004a7202 */ /* 0x000fe40000000f00 */
[----:B------:R-:W-:Y:S02]  /*2de0*/  MOV R68, 0x2e00 ;  /* 0x00002e0000447802 */ /* 0x000fe40000000f00 */
[----:B------:R-:W-:Y:S05]  /*2df0*/  CALL.REL.NOINC `($__internal_63_$__cuda_sm70_shflsync_down_p) ;  /* 0x0000036000007944 */ /* 0x000fea0003c00000 */
[----:B0-----:R-:W-:Y:S01]  /*2e00*/  HFMA2.MMA R73, -RZ, RZ, 0, 4.76837158203125e-07 ;  /* 0x00000008ff497435 */ /* 0x001fe200000001ff */
[----:B-1----:R-:W-:-:S02]  /*2e10*/  MOV R76, R71 ;  /* 0x00000047004c7202 */ /* 0x002fc40000000f00 */
[----:B------:R-:W-:Y:S02]  /*2e20*/  MOV R74, R70 ;  /* 0x00000046004a7202 */ /* 0x000fe40000000f00 */
[----:B------:R-:W-:Y:S02]  /*2e30*/  MOV R72, 0x1f ;  /* 0x0000001f00487802 */ /* 0x000fe40000000f00 */
[----:B------:R-:W-:Y:S02]  /*2e40*/  MOV R71, 0xffffffff ;  /* 0xffffffff00477802 */ /* 0x000fe40000000f00 */
[----:B------:R-:W-:Y:S02]  /*2e50*/  MOV R68, 0x2e70 ;  /* 0x00002e7000447802 */ /* 0x000fe40000000f00 */
[----:B------:R-:W-:Y:S05]  /*2e60*/  CALL.REL.NOINC `($__internal_63_$__cuda_sm70_shflsync_down_p) ;  /* 0x000002f000007944 */ /* 0x000fea0003c00000 */
[----:B------:R-:W-:Y:S01]  /*2e70*/  FADD.FTZ R75, R76, R75 ;  /* 0x0000004b4c4b7221 */ /* 0x000fe20000010000 */
[----:B0-----:R-:W-:Y:S01]  /*2e80*/  HFMA2.MMA R73, -RZ, RZ, 0, 2.384185791015625e-07 ;  /* 0x00000004ff497435 */ /* 0x001fe200000001ff */
[----:B-1----:R-:W-:Y:S01]  /*2e90*/  FADD.FTZ R70, R70, R71 ;  /* 0x0000004746467221 */ /* 0x002fe20000010000 */
[----:B------:R-:W-:Y:S02]  /*2ea0*/  MOV R72, 0x1f ;  /* 0x0000001f00487802 */ /* 0x000fe40000000f00 */
[----:B------:R-:W-:-:S02]  /*2eb0*/  MOV R71, 0xffffffff ;  /* 0xffffffff00477802 */ /* 0x000fc40000000f00 */
[----:B------:R-:W-:Y:S02]  /*2ec0*/  MOV R74, R75 ;  /* 0x0000004b004a7202 */ /* 0x000fe40000000f00 */
[----:B------:R-:W-:Y:S02]  /*2ed0*/  MOV R68, 0x2ef0 ;  /* 0x00002ef000447802 */ /* 0x000fe40000000f00 */
[----:B------:R-:W-:Y:S05]  /*2ee0*/  CALL.REL.NOINC `($__internal_63_$__cuda_sm70_shflsync_down_p) ;  /* 0x0000027000007944 */ /* 0x000fea0003c00000 */
[----:B0-----:R-:W-:Y:S01]  /*2ef0*/  HFMA2.MMA R73, -RZ, RZ, 0, 2.384185791015625e-07 ;  /* 0x00000004ff497435 */ /* 0x001fe200000001ff */
[----:B-1----:R-:W-:Y:S02]  /*2f00*/  MOV R76, R71 ;  /* 0x00000047004c7202 */ /* 0x002fe40000000f00 */
[----:B------:R-:W-:Y:S02]  /*2f10*/  MOV R74, R70 ;  /* 0x00000046004a7202 */ /* 0x000fe40000000f00 */
[----:B------:R-:W-:Y:S02]  /*2f20*/  MOV R72, 0x1f ;  /* 0x0000001f00487802 */ /* 0x000fe40000000f00 */
[----:B------:R-:W-:Y:S02]  /*2f30*/  MOV R71, 0xffffffff ;  /* 0xffffffff00477802 */ /* 0x000fe40000000f00 */
[----:B------:R-:W-:-:S02]  /*2f40*/  MOV R68, 0x2f60 ;  /* 0x00002f6000447802 */ /* 0x000fc40000000f00 */
[----:B------:R-:W-:Y:S05]  /*2f50*/  CALL.REL.NOINC `($__internal_63_$__cuda_sm70_shflsync_down_p) ;  /* 0x0000020000007944 */ /* 0x000fea0003c00000 */
[----:B------:R-:W-:Y:S01]  /*2f60*/  FADD.FTZ R75, R76, R75 ;  /* 0x0000004b4c4b7221 */ /* 0x000fe20000010000 */
[----:B0-----:R-:W-:Y:S01]  /*2f70*/  HFMA2.MMA R73, -RZ, RZ, 0, 1.1920928955078125e-07 ;  /* 0x00000002ff497435 */ /* 0x001fe200000001ff */
[----:B-1----:R-:W-:Y:S01]  /*2f80*/  FADD.FTZ R70, R70, R71 ;  /* 0x0000004746467221 */ /* 0x002fe20000010000 */
[----:B------:R-:W-:-:S02]  /*2f90*/  MOV R72, 0x1f ;  /* 0x0000001f00487802 */ /* 0x000fc40000000f00 */
[----:B------:R-:W-:Y:S02]  /*2fa0*/  MOV R71, 0xffffffff ;  /* 0xffffffff00477802 */ /* 0x000fe40000000f00 */
[----:B------:R-:W-:Y:S02]  /*2fb0*/  MOV R74, R75 ;  /* 0x0000004b004a7202 */ /* 0x000fe40000000f00 */
[----:B------:R-:W-:Y:S02]  /*2fc0*/  MOV R68, 0x2fe0 ;  /* 0x00002fe000447802 */ /* 0x000fe40000000f00 */
[----:B------:R-:W-:Y:S05]  /*2fd0*/  CALL.REL.NOINC `($__internal_63_$__cuda_sm70_shflsync_down_p) ;  /* 0x0000018000007944 */ /* 0x000fea0003c00000 */
[----:B0-----:R-:W-:Y:S01]  /*2fe0*/  HFMA2.MMA R73, -RZ, RZ, 0, 1.1920928955078125e-07 ;  /* 0x00000002ff497435 */ /* 0x001fe200000001ff */
[----:B-1----:R-:W-:Y:S02]  /*2ff0*/  MOV R76, R71 ;  /* 0x00000047004c7202 */ /* 0x002fe40000000f00 */
[----:B------:R-:W-:Y:S02]  /*3000*/  MOV R74, R70 ;  /* 0x00000046004a7202 */ /* 0x000fe40000000f00 */
[----:B------:R-:W-:Y:S02]  /*3010*/  MOV R72, 0x1f ;  /* 0x0000001f00487802 */ /* 0x000fe40000000f00 */
[----:B------:R-:W-:-:S02]  /*3020*/  MOV R71, 0xffffffff ;  /* 0xffffffff00477802 */ /* 0x000fc40000000f00 */
[----:B------:R-:W-:Y:S02]  /*3030*/  MOV R68, 0x3050 ;  /* 0x0000305000447802 */ /* 0x000fe40000000f00 */
[----:B------:R-:W-:Y:S05]  /*3040*/  CALL.REL.NOINC `($__internal_63_$__cuda_sm70_shflsync_down_p) ;  /* 0x0000011000007944 */ /* 0x000fea0003c00000 */
[----:B------:R-:W-:Y:S01]  /*3050*/  FADD.FTZ R76, R76, R75 ;  /* 0x0000004b4c4c7221 */ /* 0x000fe20000010000 */
[----:B0-----:R-:W-:Y:S01]  /*3060*/  HFMA2.MMA R73, -RZ, RZ, 0, 5.9604644775390625e-08 ;  /* 0x00000001ff497435 */ /* 0x001fe200000001ff */
[----:B-1----:R-:W-:Y:S01]  /*3070*/  FADD.FTZ R70, R70, R71 ;  /* 0x0000004746467221 */ /* 0x002fe20000010000 */
[----:B------:R-:W-:Y:S02]  /*3080*/  MOV R72, 0x1f ;  /* 0x0000001f00487802 */ /* 0x000fe40000000f00 */
[----:B------:R-:W-:Y:S02]  /*3090*/  MOV R71, 0xffffffff ;  /* 0xffffffff00477802 */ /* 0x000fe40000000f00 */
[----:B------:R-:W-:Y:S02]  /*30a0*/  MOV R74, R76 ;  /* 0x0000004c004a7202 */ /* 0x000fe40000000f00 */
[----:B------:R-:W-:Y:S02]  /*30b0*/  MOV R68, 0x30d0 ;  /* 0x000030d000447802 */ /* 0x000fe40000000f00 */
[----:B------:R-:W-:Y:S05]  /*30c0*/  CALL.REL.NOINC `($__internal_63_$__cuda_sm70_shflsync_down_p) ;  /* 0x0000009000007944 */ /* 0x000fea0003c00000 */
[----:B0-----:R-:W-:Y:S01]  /*30d0*/  HFMA2.MMA R73, -RZ, RZ, 0, 5.9604644775390625e-08 ;  /* 0x00000001ff497435 */ /* 0x001fe200000001ff */
[----:B-1----:R-:W-:-:S02]  /*30e0*/  MOV R75, R71 ;  /* 0x00000047004b7202 */ /* 0x002fc40000000f00 */
[----:B------:R-:W-:Y:S02]  /*30f0*/  MOV R74, R70 ;  /* 0x00000046004a7202 */ /* 0x000fe40000000f00 */
[----:B------:R-:W-:Y:S02]  /*3100*/  MOV R72, 0x1f ;  /* 0x0000001f00487802 */ /* 0x000fe40000000f00 */
[----:B------:R-:W-:Y:S02]  /*3110*/  MOV R71, 0xffffffff ;  /* 0xffffffff00477802 */ /* 0x000fe40000000f00 */
[----:B------:R-:W-:Y:S02]  /*3120*/  MOV R68, 0x3140 ;  /* 0x0000314000447802 */ /* 0x000fe40000000f00 */
[----:B------:R-:W-:Y:S05]  /*3130*/  CALL.REL.NOINC `($__internal_63_$__cuda_sm70_shflsync_down_p) ;  /* 0x0000002000007944 */ /* 0x000fea0003c00000 */
[----:B-1----:R-:W-:Y:S01]  /*3140*/  MOV R77, R71 ;  /* 0x00000047004d7202 */ /* 0x002fe20000000f00 */
[----:B0-----:R-:W-:Y:S05]  /*3150*/  BRA `(.L_x_994) ;  /* 0xffffe53000007947 */ /* 0x001fea000383ffff */
        .weak           $__internal_63_$__cuda_sm70_shflsync_down_p
        .type           $__internal_63_$__cuda_sm70_shflsync_down_p,@function
        .size           $__internal_63_$__cuda_sm70_shflsync_down_p,(.L_x_2081 - $__internal_63_$__cuda_sm70_shflsync_down_p)
$__internal_63_$__cuda_sm70_shflsync_down_p:
[----:B------:R-:W-:Y:S01]  /*3160*/  HFMA2.MMA R69, -RZ, RZ, 0, 0 ;  /* 0x00000000ff457435 */ /* 0x000fe200000001ff */
[----:B------:R-:W-:Y:S04]  /*3170*/  WARPSYNC R71 ;  /* 0x0000004700007348 */ /* 0x000fe80003800000 */
[----:B------:R0:W1:Y:S01]  /*3180*/  SHFL.DOWN PT, R71, R74, R73, R72 ;  /* 0x080000494a477389 */ /* 0x00006200000e0048 */
[----:B------:R-:W-:Y:S05]  /*3190*/  RET.REL.NODEC R68 `(_ZN10layer_norm31ln_parallel_residual_bwd_kernelINS_13Kernel_traitsIf6__halfS2_S2_fjLj3072ELj1ELj1ELj4ELj16ENS_18Kernel_traits_baseILj3072EfS2_S2_S2_fjLj128EEEEELb0ELb1ELb1EEEvNS_9BwdParamsE) ;  /* 0xffffce6044007950 */ /* 0x000fea0003c3ffff */
.L_x_995:
        /* <DEDUP_REMOVED lines=14> */
.L_x_2081:


//--------------------- .text._ZN10layer_norm31ln_parallel_residual_bwd_kernelINS_13Kernel_traitsIf6__halfS2_S2_fjLj3072ELj1ELj1ELj4ELj16ENS_18Kernel_traits_baseILj3072EfS2_S2_S2_fjLj128EEEEELb1ELb0ELb0EEEvNS_9BwdParamsE --------------------------
	.section	.text._ZN10layer_norm31ln_parallel_residual_bwd_kernelINS_13Kernel_traitsIf6__halfS2_S2_fjLj3072ELj1ELj1ELj4ELj16ENS_18Kernel_traits_baseILj3072EfS2_S2_S2_fjLj128EEEEELb1ELb0ELb0EEEvNS_9BwdParamsE,"ax",@progbits
	.sectioninfo	@"SHI_REGISTERS=252"
	.align	128
        .global         _ZN10layer_norm31ln_parallel_residual_bwd_kernelINS_13Kernel_traitsIf6__halfS2_S2_fjLj3072ELj1ELj1ELj4ELj16ENS_18Kernel_traits_baseILj3072EfS2_S2_S2_fjLj128EEEEELb1ELb0ELb0EEEvNS_9BwdParamsE
        .type           _ZN10layer_norm31ln_parallel_residual_bwd_kernelINS_13Kernel_traitsIf6__halfS2_S2_fjLj3072ELj1ELj1ELj4ELj16ENS_18Kernel_traits_baseILj3072EfS2_S2_S2_fjLj128EEEEELb1ELb0ELb0EEEvNS_9BwdParamsE,@function
        .size           _ZN10layer_norm31ln_parallel_residual_bwd_kernelINS_13Kernel_traitsIf6__halfS2_S2_fjLj3072ELj1ELj1ELj4ELj16ENS_18Kernel_traits_baseILj3072EfS2_S2_S2_fjLj128EEEEELb1ELb0ELb0EEEvNS_9BwdParamsE,(.L_x_2082 - _ZN10layer_norm31ln_parallel_residual_bwd_kernelINS_13Kernel_traitsIf6__halfS2_S2_fjLj3072ELj1ELj1ELj4ELj16ENS_18Kernel_traits_baseILj3072EfS2_S2_S2_fjLj128EEEEELb1ELb0ELb0EEEvNS_9BwdParamsE)
        .other          _ZN10layer_norm31ln_parallel_residual_bwd_kernelINS_13Kernel_traitsIf6__halfS2_S2_fjLj3072ELj1ELj1ELj4ELj16ENS_18Kernel_traits_baseILj3072EfS2_S2_S2_fjLj128EEEEELb1ELb0ELb0EEEvNS_9BwdParamsE,@"STO_CUDA_ENTRY STV_DEFAULT"
_ZN10layer_norm31ln_parallel_residual_bwd_kernelINS_13Kernel_traitsIf6__halfS2_S2_fjLj3072ELj1ELj1ELj4ELj16ENS_18Kernel_traits_baseILj3072EfS2_S2_S2_fjLj128EEEEELb1ELb0ELb0EEEvNS_9BwdParamsE:
.text._ZN10layer_norm31ln_parallel_residual_bwd_kernelINS_13Kernel_traitsIf6__halfS2_S2_fjLj3072ELj1ELj1ELj4ELj16ENS_18Kernel_traits_baseILj3072EfS2_S2_S2_fjLj128EEEEELb1ELb0ELb0EEEvNS_9BwdParamsE:
        /* <DEDUP_REMOVED lines=90> */
.L_x_1011:
[----:B------:R-:W-:-:S05]  /*05a0*/  MOV R184, 0x4 ;  /* 0x0000000400b87802 */ /* 0x000fca0000000f00 */
[----:B------:R-:W-:-:S04]  /*05b0*/  IMAD.WIDE R186, R3, R184, c[0x0][0x1a0] ;  /* 0x0000680003ba7625 */ /* 0x000fc800078e02b8 */
[C---:B------:R-:W-:Y:S01]  /*05c0*/  IMAD.WIDE R184, R3.reuse, R184, c[0x0][0x1a8] ;  /* 0x00006a0003b87625 */ /* 0x040fe200078e02b8 */
[----:B-----5:R1:W5:Y:S04]  /*05d0*/  LDG.E R227, [R186.64] ;  /* 0x00000004bae37981 */ /* 0x020368000c1e1900 */
[----:B------:R1:W5:Y:S01]  /*05e0*/  LDG.E R8, [R184.64] ;  /* 0x00000004b8087981 */ /* 0x000362000c1e1900 */
[----:B------:R-:W-:Y:S01]  /*05f0*/  IMAD R0, R3, c[0x0][0x168], RZ ;  /* 0x00005a0003007a24 */ /* 0x000fe200078e02ff */
[----:B------:R-:W-:Y:S01]  /*0600*/  BSSY B0, `(.L_x_997) ;  /* 0x000008c000007945 */ /* 0x000fe20003800000 */
[----:B------:R-:W-:Y:S02]  /*0610*/  LOP3.LUT P5, RZ, R2, 0xff, RZ, 0xc0, !PT ;  /* 0x000000ff02ff7812 */ /* 0x000fe400078ac0ff */
[----:B------:R-:W-:-:S02]  /*0620*/  MOV R229, RZ ;  /* 0x000000ff00e57202 */ /* 0x000fc40000000f00 */
[----:B------:R-:W-:Y:S02]  /*0630*/  SHF.R.S32.HI R189, RZ, 0x1f, R0 ;  /* 0x0000001fffbd7819 */ /* 0x000fe40000011400 */
[----:B------:R-:W-:Y:S02]  /*0640*/  MOV R195, RZ ;  /* 0x000000ff00c37202 */ /* 0x000fe40000000f00 */
        /* <DEDUP_REMOVED lines=30> */
[--C-:B--2---:R-:W-:Y:S02]  /*0830*/  HADD2.F32 R199, -RZ, R184.reuse.H0_H0 ;  /* 0x200000b8ffc77230 */ /* 0x104fe40000004100 */
[----:B------:R-:W-:-:S03]  /*0840*/  HADD2.F32 R215, -RZ, R184.H1_H1 ;  /* 0x300000b8ffd77230 */ /* 0x000fc60000004100 */
[----:B------:R-:W-:Y:S01]  /*0850*/  FADD.FTZ R199, R199, -R214 ;  /* 0x800000d6c7c77221 */ /* 0x000fe20000010000 */
[--C-:B---3--:R-:W-:Y:S01]  /*0860*/  HADD2.F32 R219, -RZ, R188.reuse.H0_H0 ;  /* 0x200000bcffdb7230 */ /* 0x108fe20000004100 */
[----:B------:R-:W-:Y:S01]  /*0870*/  FADD.FTZ R225, -R214, R215 ;  /* 0x000000d7d6e17221 */ /* 0x000fe20000010100 */
[----:B------:R-:W-:Y:S01]  /*0880*/  HADD2.F32 R188, -RZ, R188.H1_H1 ;  /* 0x300000bcffbc7230 */ /* 0x000fe20000004100 */
[C---:B------:R-:W-:Y:S01]  /*0890*/  FMUL.FTZ R199, R8.reuse, R199 ;  /* 0x000000c708c77220 */ /* 0x040fe20000410000 */
[----:B------:R-:W-:Y:S02]  /*08a0*/  HADD2.F32 R217, -RZ, R185.H0_H0 ;  /* 0x200000b9ffd97230 */ /* 0x000fe40000004100 */
[--C-:B----4-:R-:W-:Y:S01]  /*08b0*/  HADD2.F32 R215, -RZ, R192.reuse.H0_H0 ;  /* 0x200000c0ffd77230 */ /* 0x110fe20000004100 */
[----:B-1----:R-:W-:Y:S01]  /*08c0*/  FMUL.FTZ R204, R8, R225 ;  /* 0x000000e108cc7220 */ /* 0x002fe20000410000 */
[----:B------:R-:W-:Y:S01]  /*08d0*/  HADD2.F32 R192, -RZ, R192.H1_H1 ;  /* 0x300000c0ffc07230 */ /* 0x000fe20000004100 */
[----:B0-----:R-:W-:-:S02]  /*08e0*/  FMUL.FTZ R206, R164, R219 ;  /* 0x000000dba4ce7220 */ /* 0x001fc40000410000 */
[----:B------:R-:W-:Y:S02]  /*08f0*/  FMUL.FTZ R184, R165, R188 ;  /* 0x000000bca5b87220 */ /* 0x000fe40000410000 */
[----:B------:R-:W-:Y:S02]  /*0900*/  FADD.FTZ R52, R52, R219 ;  /* 0x000000db34347221 */ /* 0x000fe40000010000 */
[----:B------:R-:W-:Y:S01]  /*0910*/  FFMA.FTZ R76, R199, R219, R76 ;  /* 0x000000dbc74c7223 */ /* 0x000fe2000001004c */
[----:B------:R-:W-:Y:S01]  /*0920*/  HADD2.F32 R219, -RZ, R189.H0_H0 ;  /* 0x200000bdffdb7230 */ /* 0x000fe20000004100 */
[----:B------:R-:W-:Y:S02]  /*0930*/  FADD.FTZ R229, -R214, R217 ;  /* 0x000000d9d6e57221 */ /* 0x000fe40000010100 */
[----:B------:R-:W-:Y:S02]  /*0940*/  FADD.FTZ R101, R101, R192 ;  /* 0x000000c065657221 */ /* 0x000fe40000010000 */
[----:B------:R-:W-:-:S02]  /*0950*/  FFMA.FTZ R125, R204, R192, R125 ;  /* 0x000000c0cc7d7223 */ /* 0x000fc4000001007d */
[----:B------:R-:W-:Y:S02]  /*0960*/  FADD.FTZ R100, R100, R215 ;  /* 0x000000d764647221 */ /* 0x000fe40000010000 */
[-C--:B------:R-:W-:Y:S02]  /*0970*/  FFMA.FTZ R124, R199, R215.reuse, R124 ;  /* 0x000000d7c77c7223 */ /* 0x080fe4000001007c */
[----:B------:R-:W-:Y:S01]  /*0980*/  FFMA.FTZ R206, R172, R215, R206 ;  /* 0x000000d7acce7223 */ /* 0x000fe200000100ce */
[--C-:B------:R-:W-:Y:S01]  /*0990*/  HADD2.F32 R215, -RZ, R193.reuse.H0_H0 ;  /* 0x200000c1ffd77230 */ /* 0x100fe20000004100 */
[----:B------:R-:W-:Y:S01]  /*09a0*/  FFMA.FTZ R192, R173, R192, R184 ;  /* 0x000000c0adc07223 */ /* 0x000fe200000100b8 */
[----:B------:R-:W-:Y:S01]  /*09b0*/  HADD2.F32 R184, -RZ, R193.H1_H1 ;  /* 0x300000c1ffb87230 */ /* 0x000fe20000004100 */
[----:B------:R-:W-:Y:S01]  /*09c0*/  FMUL.FTZ R193, R8, R229 ;  /* 0x000000e508c17220 */ /* 0x000fe20000410000 */
[----:B------:R-:W-:Y:S01]  /*09d0*/  HADD2.F32 R231, -RZ, R186.H0_H0 ;  /* 0x200000baffe77230 */ /* 0x000fe20000004100 */
[----:B------:R-:W-:Y:S01]  /*09e0*/  FMUL.FTZ R216, R166, R219 ;  /* 0x000000dba6d87220 */ /* 0x000fe20000410000 */
[----:B------:R-:W-:Y:S01]  /*09f0*/  HADD2.F32 R185, -RZ, R185.H1_H1 ;  /* 0x300000b9ffb97230 */ /* 0x000fe20000004100 */
[----:B------:R-:W-:-:S02]  /*0a00*/  FADD.FTZ R102, R102, R215 ;  /* 0x000000d766667221 */ /* 0x000fc40000010000 */
[-C--:B------:R-:W-:Y:S02]  /*0a10*/  FFMA.FTZ R126, R193, R215.reuse, R126 ;  /* 0x000000d7c17e7223 */ /* 0x080fe4000001007e */
[----:B------:R-:W-:Y:S01]  /*0a20*/  FFMA.FTZ R216, R174, R215, R216 ;  /* 0x000000d7aed87223 */ /* 0x000fe200000100d8 */
[----:B------:R-:W-:Y:S01]  /*0a30*/  HADD2.F32 R215, -RZ, R190.H0_H0 ;  /* 0x200000beffd77230 */ /* 0x000fe20000004100 */
[C---:B------:R-:W-:Y:S01]  /*0a40*/  FADD.FTZ R207, -R214.reuse, R231 ;  /* 0x000000e7d6cf7221 */ /* 0x040fe20000010100 */
[----:B------:R-:W-:Y:S02]  /*0a50*/  HADD2.F32 R245, -RZ, R186.H1_H1 ;  /* 0x300000bafff57230 */ /* 0x000fe40000004100 */
[--C-:B------:R-:W-:Y:S02]  /*0a60*/  HADD2.F32 R247, -RZ, R187.reuse.H0_H0 ;  /* 0x200000bbfff77230 */ /* 0x100fe40000004100 */
[----:B------:R-:W-:Y:S02]  /*0a70*/  HADD2.F32 R249, -RZ, R187.H1_H1 ;  /* 0x300000bbfff97230 */ /* 0x000fe40000004100 */
[----:B------:R-:W-:Y:S01]  /*0a80*/  HADD2.F32 R186, -RZ, R189.H1_H1 ;  /* 0x300000bdffba7230 */ /* 0x000fe20000004100 */
[----:B------:R-:W-:Y:S01]  /*0a90*/  FADD.FTZ R205, -R214, R185 ;  /* 0x000000b9d6cd7221 */ /* 0x000fe20000010100 */
[----:B------:R-:W-:Y:S01]  /*0aa0*/  HADD2.F32 R189, -RZ, R194.H0_H0 ;  /* 0x200000c2ffbd7230 */ /* 0x000fe20000004100 */
[----:B------:R-:W-:-:S02]  /*0ab0*/  FMUL.FTZ R207, R8, R207 ;  /* 0x000000cf08cf7220 */ /* 0x000fc40000410000 */
[----:B------:R-:W-:Y:S02]  /*0ac0*/  FMUL.FTZ R224, R160, R215 ;  /* 0x000000d7a0e07220 */ /* 0x000fe40000410000 */
[C---:B------:R-:W-:Y:S02]  /*0ad0*/  FADD.FTZ R217, -R214.reuse, R247 ;  /* 0x000000f7d6d97221 */ /* 0x040fe40000010100 */
[C---:B------:R-:W-:Y:S02]  /*0ae0*/  FADD.FTZ R187, -R214.reuse, R245 ;  /* 0x000000f5d6bb7221 */ /* 0x040fe40000010100 */
[----:B------:R-:W-:Y:S02]  /*0af0*/  FADD.FTZ R185, -R214, R249 ;  /* 0x000000f9d6b97221 */ /* 0x000fe40000010100 */
[----:B------:R-:W-:Y:S02]  /*0b00*/  FMUL.FTZ R214, R8, R205 ;  /* 0x000000cd08d67220 */ /* 0x000fe40000410000 */
[----:B------:R-:W-:-:S02]  /*0b10*/  FADD.FTZ R96, R96, R189 ;  /* 0x000000bd60607221 */ /* 0x000fc40000010000 */
[-C--:B------:R-:W-:Y:S02]  /*0b20*/  FFMA.FTZ R120, R207, R189.reuse, R120 ;  /* 0x000000bdcf787223 */ /* 0x080fe40000010078 */
[----:B------:R-:W-:Y:S01]  /*0b30*/  FFMA.FTZ R224, R168, R189, R224 ;  /* 0x000000bda8e07223 */ /* 0x000fe200000100e0 */
[----:B------:R-:W-:Y:S01]  /*0b40*/  HADD2.F32 R189, -RZ, R191.H0_H0 ;  /* 0x200000bfffbd7230 */ /* 0x000fe20000004100 */
[----:B------:R-:W-:Y:S02]  /*0b50*/  FMUL.FTZ R205, R167, R186 ;  /* 0x000000baa7cd7220 */ /* 0x000fe40000410000 */
[----:B------:R-:W-:Y:S02]  /*0b60*/  FMUL.FTZ R217, R8, R217 ;  /* 0x000000d908d97220 */ /* 0x000fe40000410000 */
[----:B------:R-:W-:Y:S02]  /*0b70*/  FADD.FTZ R103, R103, R184 ;  /* 0x000000b867677221 */ /* 0x000fe40000010000 */
[----:B------:R-:W-:-:S02]  /*0b80*/  FFMA.FTZ R127, R214, R184, R127 ;  /* 0x000000b8d67f7223 */ /* 0x000fc4000001007f */
[----:B------:R-:W-:Y:S02]  /*0b90*/  FFMA.FTZ R205, R175, R184, R205 ;  /* 0x000000b8afcd7223 */ /* 0x000fe400000100cd */
[----:B------:R-:W-:Y:S02]  /*0ba0*/  FMUL.FTZ R222, R8, R187 ;  /* 0x000000bb08de7220 */ /* 0x000fe40000410000 */
[-C--:B------:R-:W-:Y:S02]  /*0bb0*/  FMUL.FTZ R184, R162, R189.reuse ;  /* 0x000000bda2b87220 */ /* 0x080fe40000410000 */
[----:B------:R-:W-:Y:S02]  /*0bc0*/  FADD.FTZ R50, R50, R189 ;  /* 0x000000bd32327221 */ /* 0x000fe40000010000 */
[----:B------:R-:W-:Y:S02]  /*0bd0*/  FFMA.FTZ R74, R217, R189, R74 ;  /* 0x000000bdd94a7223 */ /* 0x000fe4000001004a */
[----:B------:R-:W-:-:S02]  /*0be0*/  FADD.FTZ R48, R48, R215 ;  /* 0x000000d730307221 */ /* 0x000fc40000010000 */
[----:B------:R-:W-:Y:S01]  /*0bf0*/  FFMA.FTZ R72, R207, R215, R72 ;  /* 0x000000d7cf487223 */ /* 0x000fe20000010048 */
[----:B------:R-:W-:Y:S01]  /*0c00*/  HADD2.F32 R215, -RZ, R195.H0_H0 ;  /* 0x200000c3ffd77230 */ /* 0x000fe20000004100 */
[----:B------:R-:W-:Y:S02]  /*0c10*/  FADD.FTZ R187, RZ, R206 ;  /* 0x000000ceffbb7221 */ /* 0x000fe40000010000 */
[----:B------:R-:W-:Y:S02]  /*0c20*/  FFMA.FTZ R189, R199, R206, RZ ;  /* 0x000000cec7bd7223 */ /* 0x000fe400000100ff */
[----:B------:R-:W-:Y:S02]  /*0c30*/  FADD.FTZ R187, R187, R192 ;  /* 0x000000c0bbbb7221 */ /* 0x000fe40000010000 */
[----:B------:R-:W-:Y:S01]  /*0c40*/  FFMA.FTZ R189, R204, R192, R189 ;  /* 0x000000c0ccbd7223 */ /* 0x000fe200000100bd */
[----:B------:R-:W-:Y:S01]  /*0c50*/  HADD2.F32 R190, -RZ, R190.H1_H1 ;  /* 0x300000beffbe7230 */ /* 0x000fe20000004100 */
[----:B------:R-:W-:-:S02]  /*0c60*/  FADD.FTZ R98, R98, R215 ;  /* 0x000000d762627221 */ /* 0x000fc40000010000 */
[-C--:B------:R-:W-:Y:S02]  /*0c70*/  FFMA.FTZ R122, R217, R215.reuse, R122 ;  /* 0x000000d7d97a7223 */ /* 0x080fe4000001007a */
[----:B------:R-:W-:Y:S02]  /*0c80*/  FFMA.FTZ R215, R170, R215, R184 ;  /* 0x000000d7aad77223 */ /* 0x000fe400000100b8 */
[----:B------:R-:W-:Y:S02]  /*0c90*/  FADD.FTZ R184, R187, R216 ;  /* 0x000000d8bbb87221 */ /* 0x000fe40000010000 */
[C---:B------:R-:W-:Y:S01]  /*0ca0*/  FFMA.FTZ R189, R193.reuse, R216, R189 ;  /* 0x000000d8c1bd7223 */ /* 0x040fe200000100bd */
[----:B------:R-:W-:Y:S01]  /*0cb0*/  HADD2.F32 R194, -RZ, R194.H1_H1 ;  /* 0x300000c2ffc27230 */ /* 0x000fe20000004100 */
[----:B------:R-:W-:Y:S02]  /*0cc0*/  FADD.FTZ R54, R54, R219 ;  /* 0x000000db36367221 */ /* 0x000fe40000010000 */
[----:B------:R-:W-:-:S02]  /*0cd0*/  FFMA.FTZ R78, R193, R219, R78 ;  /* 0x000000dbc14e7223 */ /* 0x000fc4000001004e */
[-C--:B------:R-:W-:Y:S02]  /*0ce0*/  FMUL.FTZ R219, R161, R190.reuse ;  /* 0x000000bea1db7220 */ /* 0x080fe40000410000 */
[----:B------:R-:W-:Y:S02]  /*0cf0*/  FADD.FTZ R187, R184, R205 ;  /* 0x000000cdb8bb7221 */ /* 0x000fe40000010000 */
[----:B------:R-:W-:Y:S02]  /*0d00*/  FFMA.FTZ R189, R214, R205, R189 ;  /* 0x000000cdd6bd7223 */ /* 0x000fe400000100bd */
[----:B------:R-:W-:Y:S02]  /*0d10*/  FADD.FTZ R49, R49, R190 ;  /* 0x000000be31317221 */ /* 0x000fe40000010000 */
[----:B------:R-:W-:Y:S01]  /*0d20*/  FFMA.FTZ R73, R222, R190, R73 ;  /* 0x000000bede497223 */ /* 0x000fe20000010049 */
[----:B------:R-:W-:Y:S01]  /*0d30*/  HADD2.F32 R190, -RZ, R191.H1_H1 ;  /* 0x300000bfffbe7230 */ /* 0x000fe20000004100 */
[----:B------:R-:W-:-:S02]  /*0d40*/  FFMA.FTZ R219, R169, R194, R219 ;  /* 0x000000c2a9db7223 */ /* 0x000fc400000100db */
[----:B------:R-:W-:Y:S02]  /*0d50*/  FADD.FTZ R184, R187, R224 ;  /* 0x000000e0bbb87221 */ /* 0x000fe40000010000 */
[----:B------:R-:W-:Y:S02]  /*0d60*/  FFMA.FTZ R189, R207, R224, R189 ;  /* 0x000000e0cfbd7223 */ /* 0x000fe400000100bd */
[----:B------:R-:W-:Y:S02]  /*0d70*/  FADD.FTZ R53, R53, R188 ;  /* 0x000000bc35357221 */ /* 0x000fe40000010000 */
[----:B------:R-:W-:Y:S01]  /*0d80*/  FFMA.FTZ R77, R204, R188, R77 ;  /* 0x000000bccc4d7223 */ /* 0x000fe2000001004d */
[----:B------:R-:W-:Y:S01]  /*0d90*/  HADD2.F32 R188, -RZ, R195.H1_H1 ;  /* 0x300000c3ffbc7230 */ /* 0x000fe20000004100 */
[----:B------:R-:W-:Y:S02]  /*0da0*/  FADD.FTZ R55, R55, R186 ;  /* 0x000000ba37377221 */ /* 0x000fe40000010000 */
[----:B------:R-:W-:-:S02]  /*0db0*/  FFMA.FTZ R79, R214, R186, R79 ;  /* 0x000000bad64f7223 */ /* 0x000fc4000001004f */
[----:B------:R-:W-:Y:S02]  /*0dc0*/  FADD.FTZ R184, R184, R219 ;  /* 0x000000dbb8b87221 */ /* 0x000fe40000010000 */
[----:B------:R-:W-:Y:S02]  /*0dd0*/  FMUL.FTZ R225, R163, R190 ;  /* 0x000000bea3e17220 */ /* 0x000fe40000410000 */
[----:B------:R-:W-:Y:S02]  /*0de0*/  FFMA.FTZ R186, R222, R219, R189 ;  /* 0x000000dbdeba7223 */ /* 0x000fe400000100bd */
[----:B------:R-:W-:Y:S02]  /*0df0*/  FMUL.FTZ R230, R8, R185 ;  /* 0x000000b908e67220 */ /* 0x000fe40000410000 */
[----:B------:R-:W-:Y:S02]  /*0e00*/  FFMA.FTZ R225, R171, R188, R225 ;  /* 0x000000bcabe17223 */ /* 0x000fe400000100e1 */
[----:B------:R-:W-:-:S02]  /*0e10*/  FADD.FTZ R184, R184, R215 ;  /* 0x000000d7b8b87221 */ /* 0x000fc40000010000 */
[----:B------:R-:W-:Y:S02]  /*0e20*/  FFMA.FTZ R186, R217, R215, R186 ;  /* 0x000000d7d9ba7223 */ /* 0x000fe400000100ba */
[----:B------:R-:W-:Y:S02]  /*0e30*/  FADD.FTZ R97, R97, R194 ;  /* 0x000000c261617221 */ /* 0x000fe40000010000 */
[----:B------:R-:W-:Y:S01]  /*0e40*/  FFMA.FTZ R121, R222, R194, R121 ;  /* 0x000000c2de797223 */ /* 0x000fe20000010079 */
[----:B------:R-:W-:Y:S01]  /*0e50*/  IADD3 R194, R0, 0x80, RZ ;  /* 0x0000008000c27810 */ /* 0x000fe20007ffe0ff */
[----:B------:R-:W-:Y:S02]  /*0e60*/  FADD.FTZ R99, R99, R188 ;  /* 0x000000bc63637221 */ /* 0x000fe40000010000 */
[----:B------:R-:W-:Y:S02]  /*0e70*/  FFMA.FTZ R123, R230, R188, R123 ;  /* 0x000000bce67b7223 */ /* 0x000fe4000001007b */
[----:B------:R-:W-:-:S02]  /*0e80*/  FADD.FTZ R51, R51, R190 ;  /* 0x000000be33337221 */ /* 0x000fc40000010000 */
[----:B------:R-:W-:Y:S02]  /*0e90*/  FFMA.FTZ R75, R230, R190, R75 ;  /* 0x000000bee64b7223 */ /* 0x000fe4000001004b */
[----:B------:R-:W-:Y:S02]  /*0ea0*/  FADD.FTZ R229, R184, R225 ;  /* 0x000000e1b8e57221 */ /* 0x000fe40000010000 */
[----:B------:R-:W-:Y:S02]  /*0eb0*/  FFMA.FTZ R195, R230, R225, R186 ;  /* 0x000000e1e6c37223 */ /* 0x000fe400000100ba */
.L_x_998:
[----:B-1----:R-:W-:Y:S05]  /*0ec0*/  BSYNC B0 ;  /* 0x0000000000007941 */ /* 0x002fea0003800000 */
.L_x_997:
        /* <DEDUP_REMOVED lines=27> */
[----:B------:R-:W-:Y:S01]  /*1080*/  IADD3 R194, R194, 0x80, RZ ;  /* 0x00000080c2c27810 */ /* 0x000fe20007ffe0ff */
[--C-:B--2---:R-:W-:Y:S02]  /*1090*/  HADD2.F32 R15, -RZ, R200.reuse.H0_H0 ;  /* 0x200000c8ff0f7230 */ /* 0x104fe40000004100 */
[----:B------:R-:W-:Y:S02]  /*10a0*/  HADD2.F32 R200, -RZ, R200.H1_H1 ;  /* 0x300000c8ffc87230 */ /* 0x000fe40000004100 */
[--C-:B------:R-:W-:Y:S01]  /*10b0*/  HADD2.F32 R18, -RZ, R201.reuse.H0_H0 ;  /* 0x200000c9ff127230 */ /* 0x100fe20000004100 */
[C---:B-1----:R-:W-:Y:S01]  /*10c0*/  FADD.FTZ R7, -R212.reuse, R15 ;  /* 0x0000000fd4077221 */ /* 0x042fe20000010100 */
[----:B---3--:R-:W-:Y:S01]  /*10d0*/  HADD2.F32 R17, -RZ, R184.H0_H0 ;  /* 0x200000b8ff117230 */ /* 0x008fe20000004100 */
[C---:B------:R-:W-:Y:S01]  /*10e0*/  FADD.FTZ R245, -R212.reuse, R200 ;  /* 0x000000c8d4f57221 */ /* 0x040fe20000010100 */
[----:B----4-:R-:W-:Y:S01]  /*10f0*/  HADD2.F32 R15, -RZ, R188.H0_H0 ;  /* 0x200000bcff0f7230 */ /* 0x010fe20000004100 */
[----:B------:R-:W-:Y:S01]  /*1100*/  FADD.FTZ R247, -R212, R18 ;  /* 0x00000012d4f77221 */ /* 0x000fe20000010100 */
[----:B------:R-:W-:Y:S01]  /*1110*/  HADD2.F32 R231, -RZ, R201.H1_H1 ;  /* 0x300000c9ffe77230 */ /* 0x000fe20000004100 */
[----:B------:R-:W-:Y:S01]  /*1120*/  FMUL.FTZ R7, R8, R7 ;  /* 0x0000000708077220 */ /* 0x000fe20000410000 */
[----:B------:R-:W-:Y:S01]  /*1130*/  HADD2.F32 R201, -RZ, R202.H0_H0 ;  /* 0x200000caffc97230 */ /* 0x000fe20000004100 */
[----:B------:R-:W-:Y:S01]  /*1140*/  FMUL.FTZ R6, R148, R17 ;  /* 0x0000001194067220 */ /* 0x000fe20000410000 */
[----:B------:R-:W-:Y:S01]  /*1150*/  HADD2.F32 R184, -RZ, R184.H1_H1 ;  /* 0x300000b8ffb87230 */ /* 0x000fe20000004100 */
[----:B------:R-:W-:Y:S01]  /*1160*/  FMUL.FTZ R18, R8, R245 ;  /* 0x000000f508127220 */ /* 0x000fe20000410000 */
[----:B------:R-:W-:-:S02]  /*1170*/  HADD2.F32 R202, -RZ, R202.H1_H1 ;  /* 0x300000caffca7230 */ /* 0x000fc40000004100 */
[----:B------:R-:W-:Y:S01]  /*1180*/  HADD2.F32 R245, -RZ, R185.H0_H0 ;  /* 0x200000b9fff57230 */ /* 0x000fe20000004100 */
[----:B------:R-:W-:Y:S02]  /*1190*/  FADD.FTZ R92, R92, R15 ;  /* 0x0000000f5c5c7221 */ /* 0x000fe40000010000 */
[CC--:B------:R-:W-:Y:S02]  /*11a0*/  FFMA.FTZ R116, R7.reuse, R15.reuse, R116 ;  /* 0x0000000f07747223 */ /* 0x0c0fe40000010074 */
[----:B------:R-:W-:Y:S01]  /*11b0*/  FFMA.FTZ R6, R156, R15, R6 ;  /* 0x0000000f9c067223 */ /* 0x000fe20000010006 */
[----:B------:R-:W-:Y:S01]  /*11c0*/  HADD2.F32 R15, -RZ, R189.H0_H0 ;  /* 0x200000bdff0f7230 */ /* 0x000fe20000004100 */
[----:B------:R-:W-:Y:S01]  /*11d0*/  FADD.FTZ R44, R44, R17 ;  /* 0x000000112c2c7221 */ /* 0x000fe20000010000 */
[--C-:B------:R-:W-:Y:S01]  /*11e0*/  HADD2.F32 R213, -RZ, R203.reuse.H0_H0 ;  /* 0x200000cbffd57230 */ /* 0x100fe20000004100 */
[----:B------:R-:W-:Y:S01]  /*11f0*/  FFMA.FTZ R68, R7, R17, R68 ;  /* 0x0000001107447223 */ /* 0x000fe20000010044 */
[----:B------:R-:W-:Y:S01]  /*1200*/  HADD2.F32 R223, -RZ, R203.H1_H1 ;  /* 0x300000cbffdf7230 */ /* 0x000fe20000004100 */
[----:B------:R-:W-:-:S02]  /*1210*/  FMUL.FTZ R17, R149, R184 ;  /* 0x000000b895117220 */ /* 0x000fc40000410000 */
[----:B------:R-:W-:Y:S02]  /*1220*/  FADD.FTZ R45, R45, R184 ;  /* 0x000000b82d2d7221 */ /* 0x000fe40000010000 */
[----:B------:R-:W-:Y:S02]  /*1230*/  FFMA.FTZ R69, R18, R184, R69 ;  /* 0x000000b812457223 */ /* 0x000fe40000010045 */
[----:B------:R-:W-:Y:S02]  /*1240*/  FMUL.FTZ R16, R8, R247 ;  /* 0x000000f708107220 */ /* 0x000fe40000410000 */
[----:B------:R-:W-:Y:S01]  /*1250*/  FADD.FTZ R203, -R212, R202 ;  /* 0x000000cad4cb7221 */ /* 0x000fe20000010100 */
[----:B------:R-:W-:Y:S01]  /*1260*/  HADD2.F32 R202, -RZ, R189.H1_H1 ;  /* 0x300000bdffca7230 */ /* 0x000fe20000004100 */
[----:B------:R-:W-:Y:S01]  /*1270*/  FMUL.FTZ R184, R150, R245 ;  /* 0x000000f596b87220 */ /* 0x000fe20000410000 */
[--C-:B------:R-:W-:Y:S01]  /*1280*/  HADD2.F32 R189, -RZ, R186.reuse.H0_H0 ;  /* 0x200000baffbd7230 */ /* 0x100fe20000004100 */
[----:B------:R-:W-:Y:S01]  /*1290*/  FADD.FTZ R94, R94, R15 ;  /* 0x0000000f5e5e7221 */ /* 0x000fe20000010000 */
[----:B------:R-:W-:Y:S01]  /*12a0*/  HADD2.F32 R186, -RZ, R186.H1_H1 ;  /* 0x300000baffba7230 */ /* 0x000fe20000004100 */
[----:B------:R-:W-:-:S02]  /*12b0*/  FFMA.FTZ R118, R16, R15, R118 ;  /* 0x0000000f10767223 */ /* 0x000fc40000010076 */
[----:B------:R-:W-:Y:S02]  /*12c0*/  FADD.FTZ R231, -R212, R231 ;  /* 0x000000e7d4e77221 */ /* 0x000fe40000010100 */
[----:B------:R-:W-:Y:S01]  /*12d0*/  FFMA.FTZ R15, R158, R15, R184 ;  /* 0x0000000f9e0f7223 */ /* 0x000fe200000100b8 */
[----:B------:R-:W-:Y:S01]  /*12e0*/  HADD2.F32 R184, -RZ, R185.H1_H1 ;  /* 0x300000b9ffb87230 */ /* 0x000fe20000004100 */
[----:B------:R-:W-:Y:S02]  /*12f0*/  FMUL.FTZ R220, R8, R203 ;  /* 0x000000cb08dc7220 */ /* 0x000fe40000410000 */
[C---:B------:R-:W-:Y:S02]  /*1300*/  FADD.FTZ R201, -R212.reuse, R201 ;  /* 0x000000c9d4c97221 */ /* 0x040fe40000010100 */
[C---:B------:R-:W-:Y:S02]  /*1310*/  FADD.FTZ R213, -R212.reuse, R213 ;  /* 0x000000d5d4d57221 */ /* 0x040fe40000010100 */
[----:B------:R-:W-:-:S02]  /*1320*/  FADD.FTZ R223, -R212, R223 ;  /* 0x000000dfd4df7221 */ /* 0x000fc40000010100 */
[----:B------:R-:W-:Y:S02]  /*1330*/  FMUL.FTZ R212, R8, R231 ;  /* 0x000000e708d47220 */ /* 0x000fe40000410000 */
[-C--:B------:R-:W-:Y:S02]  /*1340*/  FMUL.FTZ R203, R145, R186.reuse ;  /* 0x000000ba91cb7220 */ /* 0x080fe40000410000 */
[----:B------:R-:W-:Y:S02]  /*1350*/  FADD.FTZ R41, R41, R186 ;  /* 0x000000ba29297221 */ /* 0x000fe40000010000 */
[----:B------:R-:W-:Y:S01]  /*1360*/  FFMA.FTZ R65, R220, R186, R65 ;  /* 0x000000badc417223 */ /* 0x000fe20000010041 */
[----:B------:R-:W-:Y:S01]  /*1370*/  HADD2.F32 R186, -RZ, R187.H1_H1 ;  /* 0x300000bbffba7230 */ /* 0x000fe20000004100 */
[----:B------:R-:W-:Y:S02]  /*1380*/  FMUL.FTZ R185, R151, R184 ;  /* 0x000000b897b97220 */ /* 0x000fe40000410000 */
[----:B------:R-:W-:-:S02]  /*1390*/  FADD.FTZ R47, R47, R184 ;  /* 0x000000b82f2f7221 */ /* 0x000fc40000010000 */
[----:B------:R-:W-:Y:S01]  /*13a0*/  FFMA.FTZ R71, R212, R184, R71 ;  /* 0x000000b8d4477223 */ /* 0x000fe20000010047 */
[----:B------:R-:W-:Y:S01]  /*13b0*/  HADD2.F32 R184, -RZ, R191.H1_H1 ;  /* 0x300000bfffb87230 */ /* 0x000fe20000004100 */
[----:B------:R-:W-:Y:S01]  /*13c0*/  FMUL.FTZ R201, R8, R201 ;  /* 0x000000c908c97220 */ /* 0x000fe20000410000 */
[----:B------:R-:W-:Y:S01]  /*13d0*/  HADD2.F32 R188, -RZ, R188.H1_H1 ;  /* 0x300000bcffbc7230 */ /* 0x000fe20000004100 */
[----:B------:R-:W-:Y:S02]  /*13e0*/  FADD.FTZ R95, R95, R202 ;  /* 0x000000ca5f5f7221 */ /* 0x000fe40000010000 */
[-C--:B------:R-:W-:Y:S02]  /*13f0*/  FFMA.FTZ R119, R212, R202.reuse, R119 ;  /* 0x000000cad4777223 */ /* 0x080fe40000010077 */
[----:B------:R-:W-:Y:S02]  /*1400*/  FMUL.FTZ R228, R8, R223 ;  /* 0x000000df08e47220 */ /* 0x000fe40000410000 */
[----:B------:R-:W-:Y:S01]  /*1410*/  FFMA.FTZ R202, R159, R202, R185 ;  /* 0x000000ca9fca7223 */ /* 0x000fe200000100b9 */
[----:B------:R-:W-:Y:S01]  /*1420*/  HADD2.F32 R185, -RZ, R190.H0_H0 ;  /* 0x200000beffb97230 */ /* 0x000fe20000004100 */
[----:B------:R-:W-:-:S02]  /*1430*/  FMUL.FTZ R223, R147, R186 ;  /* 0x000000ba93df7220 */ /* 0x000fc40000410000 */
[-C--:B------:R-:W-:Y:S02]  /*1440*/  FMUL.FTZ R200, R144, R189.reuse ;  /* 0x000000bd90c87220 */ /* 0x080fe40000410000 */
[----:B------:R-:W-:Y:S02]  /*1450*/  FADD.FTZ R40, R40, R189 ;  /* 0x000000bd28287221 */ /* 0x000fe40000010000 */
[----:B------:R-:W-:Y:S01]  /*1460*/  FFMA.FTZ R64, R201, R189, R64 ;  /* 0x000000bdc9407223 */ /* 0x000fe20000010040 */
[----:B------:R-:W-:Y:S01]  /*1470*/  HADD2.F32 R189, -RZ, R187.H0_H0 ;  /* 0x200000bbffbd7230 */ /* 0x000fe20000004100 */
[----:B------:R-:W-:Y:S02]  /*1480*/  FADD.FTZ R91, R91, R184 ;  /* 0x000000b85b5b7221 */ /* 0x000fe40000010000 */
[-C--:B------:R-:W-:Y:S02]  /*1490*/  FFMA.FTZ R115, R228, R184.reuse, R115 ;  /* 0x000000b8e4737223 */ /* 0x080fe40000010073 */
[----:B------:R-:W-:-:S02]  /*14a0*/  FFMA.FTZ R223, R155, R184, R223 ;  /* 0x000000b89bdf7223 */ /* 0x000fc400000100df */
[----:B------:R-:W-:Y:S02]  /*14b0*/  FFMA.FTZ R17, R157, R188, R17 ;  /* 0x000000bc9d117223 */ /* 0x000fe40000010011 */
[----:B------:R-:W-:Y:S02]  /*14c0*/  FADD.FTZ R184, R229, R6 ;  /* 0x00000006e5b87221 */ /* 0x000fe40000010000 */
[----:B------:R-:W-:Y:S02]  /*14d0*/  FFMA.FTZ R195, R7, R6, R195 ;  /* 0x0000000607c37223 */ /* 0x000fe400000100c3 */
[----:B------:R-:W-:Y:S02]  /*14e0*/  FADD.FTZ R88, R88, R185 ;  /* 0x000000b958587221 */ /* 0x000fe40000010000 */
[-C--:B------:R-:W-:Y:S02]  /*14f0*/  FFMA.FTZ R112, R201, R185.reuse, R112 ;  /* 0x000000b9c9707223 */ /* 0x080fe40000010070 */
[----:B------:R-:W-:Y:S01]  /*1500*/  FFMA.FTZ R200, R152, R185, R200 ;  /* 0x000000b998c87223 */ /* 0x000fe200000100c8 */
[----:B------:R-:W-:Y:S01]  /*1510*/  HADD2.F32 R185, -RZ, R191.H0_H0 ;  /* 0x200000bfffb97230 */ /* 0x000fe20000004100 */
        /* <DEDUP_REMOVED lines=8> */
[----:B------:R-:W-:Y:S01]  /*15a0*/  FFMA.FTZ R195, R16, R15, R195 ;  /* 0x0000000f10c37223 */ /* 0x000fe200000100c3 */
[----:B------:R-:W-:Y:S01]  /*15b0*/  HADD2.F32 R190, -RZ, R190.H1_H1 ;  /* 0x300000beffbe7230 */ /* 0x000fe20000004100 */
[----:B------:R-:W-:Y:S02]  /*15c0*/  FADD.FTZ R185, R185, R202 ;  /* 0x000000cab9b97221 */ /* 0x000fe40000010000 */
        /* <DEDUP_REMOVED lines=20> */
.L_x_1000:
[----:B------:R-:W-:Y:S05]  /*1710*/  BSYNC B0 ;  /* 0x0000000000007941 */ /* 0x000fea0003800000 */
.L_x_999:
        /* <DEDUP_REMOVED lines=27> */
[--C-:B--2---:R-:W-:Y:S02]  /*18d0*/  HADD2.F32 R9, -RZ, R208.reuse.H0_H0 ;  /* 0x200000d0ff097230 */ /* 0x104fe40000004100 */
[----:B------:R-:W-:Y:S02]  /*18e0*/  HADD2.F32 R208, -RZ, R208.H1_H1 ;  /* 0x300000d0ffd07230 */ /* 0x000fe40000004100 */
[----:B------:R-:W-:Y:S01]  /*18f0*/  HADD2.F32 R14, -RZ, R209.H0_H0 ;  /* 0x200000d1ff0e7230 */ /* 0x000fe20000004100 */
[C---:B------:R-:W-:Y:S01]  /*1900*/  FADD.FTZ R9, -R194.reuse, R9 ;  /* 0x00000009c2097221 */ /* 0x040fe20000010100 */
[----:B---3--:R-:W-:Y:S01]  /*1910*/  HADD2.F32 R13, -RZ, R184.H0_H0 ;  /* 0x200000b8ff0d7230 */ /* 0x008fe20000004100 */
[C---:B------:R-:W-:Y:S01]  /*1920*/  FADD.FTZ R227, -R194.reuse, R208 ;  /* 0x000000d0c2e37221 */ /* 0x040fe20000010100 */
[----:B------:R-:W-:Y:S01]  /*1930*/  HADD2.F32 R12, -RZ, R211.H0_H0 ;  /* 0x200000d3ff0c7230 */ /* 0x000fe20000004100 */
[----:B------:R-:W-:Y:S01]  /*1940*/  FADD.FTZ R231, -R194, R14 ;  /* 0x0000000ec2e77221 */ /* 0x000fe20000010100 */
[----:B----4-:R-:W-:Y:S01]  /*1950*/  HADD2.F32 R11, -RZ, R188.H0_H0 ;  /* 0x200000bcff0b7230 */ /* 0x010fe20000004100 */
[----:B------:R-:W-:Y:S01]  /*1960*/  FMUL.FTZ R9, R8, R9 ;  /* 0x0000000908097220 */ /* 0x000fe20000410000 */
[----:B------:R-:W-:Y:S01]  /*1970*/  HADD2.F32 R184, -RZ, R184.H1_H1 ;  /* 0x300000b8ffb87230 */ /* 0x000fe20000004100 */
[----:B------:R-:W-:-:S02]  /*1980*/  FMUL.FTZ R10, R132, R13 ;  /* 0x0000000d840a7220 */ /* 0x000fc40000410000 */
[----:B------:R-:W-:Y:S01]  /*1990*/  FMUL.FTZ R14, R8, R227 ;  /* 0x000000e3080e7220 */ /* 0x000fe20000410000 */
[----:B------:R-:W-:Y:S01]  /*19a0*/  HADD2.F32 R227, -RZ, R185.H0_H0 ;  /* 0x200000b9ffe37230 */ /* 0x000fe20000004100 */
[----:B------:R-:W-:Y:S01]  /*19b0*/  FADD.FTZ R84, R84, R11 ;  /* 0x0000000b54547221 */ /* 0x000fe20000010000 */
[----:B------:R-:W-:Y:S01]  /*19c0*/  HADD2.F32 R221, -RZ, R211.H1_H1 ;  /* 0x300000d3ffdd7230 */ /* 0x000fe20000004100 */
[-C--:B------:R-:W-:Y:S02]  /*19d0*/  FFMA.FTZ R108, R9, R11.reuse, R108 ;  /* 0x0000000b096c7223 */ /* 0x080fe4000001006c */
[----:B------:R-:W-:Y:S01]  /*19e0*/  FFMA.FTZ R10, R140, R11, R10 ;  /* 0x0000000b8c0a7223 */ /* 0x000fe2000001000a */
[----:B------:R-:W-:Y:S01]  /*19f0*/  HADD2.F32 R11, -RZ, R189.H0_H0 ;  /* 0x200000bdff0b7230 */ /* 0x000fe20000004100 */
[----:B------:R-:W-:Y:S02]  /*1a00*/  FADD.FTZ R211, -R194, R12 ;  /* 0x0000000cc2d37221 */ /* 0x000fe40000010100 */
[----:B------:R-:W-:-:S02]  /*1a10*/  FADD.FTZ R36, R36, R13 ;  /* 0x0000000d24247221 */ /* 0x000fc40000010000 */
[----:B------:R-:W-:Y:S01]  /*1a20*/  FFMA.FTZ R60, R9, R13, R60 ;  /* 0x0000000d093c7223 */ /* 0x000fe2000001003c */
[----:B------:R-:W-:Y:S01]  /*1a30*/  HADD2.F32 R19, -RZ, R209.H1_H1 ;  /* 0x300000d1ff137230 */ /* 0x000fe20000004100 */
[-C--:B------:R-:W-:Y:S02]  /*1a40*/  FMUL.FTZ R13, R133, R184.reuse ;  /* 0x000000b8850d7220 */ /* 0x080fe40000410000 */
[----:B------:R-:W-:Y:S02]  /*1a50*/  FADD.FTZ R37, R37, R184 ;  /* 0x000000b825257221 */ /* 0x000fe40000010000 */
[----:B------:R-:W-:Y:S02]  /*1a60*/  FFMA.FTZ R61, R14, R184, R61 ;  /* 0x000000b80e3d7223 */ /* 0x000fe4000001003d */
[----:B------:R-:W-:Y:S02]  /*1a70*/  FMUL.FTZ R12, R8, R231 ;  /* 0x000000e7080c7220 */ /* 0x000fe40000410000 */
[----:B------:R-:W-:-:S02]  /*1a80*/  FMUL.FTZ R184, R134, R227 ;  /* 0x000000e386b87220 */ /* 0x000fc40000410000 */
[----:B------:R-:W-:Y:S02]  /*1a90*/  FADD.FTZ R86, R86, R11 ;  /* 0x0000000b56567221 */ /* 0x000fe40000010000 */
[-C--:B------:R-:W-:Y:S02]  /*1aa0*/  FFMA.FTZ R110, R12, R11.reuse, R110 ;  /* 0x0000000b0c6e7223 */ /* 0x080fe4000001006e */
[----:B------:R-:W-:Y:S01]  /*1ab0*/  FFMA.FTZ R11, R142, R11, R184 ;  /* 0x0000000b8e0b7223 */ /* 0x000fe200000100b8 */
[----:B------:R-:W-:Y:S01]  /*1ac0*/  HADD2.F32 R184, -RZ, R185.H1_H1 ;  /* 0x300000b9ffb87230 */ /* 0x000fe20000004100 */
[----:B------:R-:W-:Y:S01]  /*1ad0*/  FADD.FTZ R19, -R194, R19 ;  /* 0x00000013c2137221 */ /* 0x000fe20000010100 */
[----:B------:R-:W-:Y:S02]  /*1ae0*/  HADD2.F32 R197, -RZ, R210.H0_H0 ;  /* 0x200000d2ffc57230 */ /* 0x000fe40000004100 */
[----:B------:R-:W-:Y:S01]  /*1af0*/  HADD2.F32 R196, -RZ, R189.H1_H1 ;  /* 0x300000bdffc47230 */ /* 0x000fe20000004100 */
[----:B------:R-:W-:-:S02]  /*1b00*/  FMUL.FTZ R198, R8, R19 ;  /* 0x0000001308c67220 */ /* 0x000fc40000410000 */
[----:B------:R-:W-:Y:S01]  /*1b10*/  FMUL.FTZ R19, R135, R184 ;  /* 0x000000b887137220 */ /* 0x000fe20000410000 */
[----:B------:R-:W-:Y:S01]  /*1b20*/  HADD2.F32 R185, -RZ, R186.H0_H0 ;  /* 0x200000baffb97230 */ /* 0x000fe20000004100 */
[----:B------:R-:W-:Y:S02]  /*1b30*/  FADD.FTZ R197, -R194, R197 ;  /* 0x000000c5c2c57221 */ /* 0x000fe40000010100 */
[----:B------:R-:W-:Y:S02]  /*1b40*/  FADD.FTZ R87, R87, R196 ;  /* 0x000000c457577221 */ /* 0x000fe40000010000 */
[CC--:B------:R-:W-:Y:S02]  /*1b50*/  FFMA.FTZ R111, R198.reuse, R196.reuse, R111 ;  /* 0x000000c4c66f7223 */ /* 0x0c0fe4000001006f */
[----:B------:R-:W-:Y:S01]  /*1b60*/  FFMA.FTZ R196, R143, R196, R19 ;  /* 0x000000c48fc47223 */ /* 0x000fe20000010013 */
[----:B------:R-:W-:Y:S01]  /*1b70*/  HADD2.F32 R19, -RZ, R190.H0_H0 ;  /* 0x200000beff137230 */ /* 0x000fe20000004100 */
[----:B------:R-:W-:Y:S01]  /*1b80*/  FADD.FTZ R39, R39, R184 ;  /* 0x000000b827277221 */ /* 0x000fe20000010000 */
[----:B------:R-:W-:Y:S01]  /*1b90*/  HADD2.F32 R188, -RZ, R188.H1_H1 ;  /* 0x300000bcffbc7230 */ /* 0x000fe20000004100 */
[----:B------:R-:W-:-:S02]  /*1ba0*/  FFMA.FTZ R63, R198, R184, R63 ;  /* 0x000000b8c63f7223 */ /* 0x000fc4000001003f */
[----:B------:R-:W-:Y:S02]  /*1bb0*/  FMUL.FTZ R197, R8, R197 ;  /* 0x000000c508c57220 */ /* 0x000fe40000410000 */
[----:B------:R-:W-:Y:S01]  /*1bc0*/  FMUL.FTZ R184, R128, R185 ;  /* 0x000000b980b87220 */ /* 0x000fe20000410000 */
[----:B------:R-:W-:Y:S01]  /*1bd0*/  HADD2.F32 R209, -RZ, R210.H1_H1 ;  /* 0x300000d2ffd17230 */ /* 0x000fe20000004100 */
[----:B------:R-:W-:Y:S01]  /*1be0*/  FADD.FTZ R80, R80, R19 ;  /* 0x0000001350507221 */ /* 0x000fe20000010000 */
[----:B------:R-:W-:Y:S01]  /*1bf0*/  HADD2.F32 R189, -RZ, R187.H0_H0 ;  /* 0x200000bbffbd7230 */ /* 0x000fe20000004100 */
[-C--:B------:R-:W-:Y:S02]  /*1c00*/  FFMA.FTZ R104, R197, R19.reuse, R104 ;  /* 0x00000013c5687223 */ /* 0x080fe40000010068 */
[----:B------:R-:W-:Y:S02]  /*1c10*/  FFMA.FTZ R19, R136, R19, R184 ;  /* 0x0000001388137223 */ /* 0x000fe400000100b8 */
[----:B------:R-:W-:-:S02]  /*1c20*/  FFMA.FTZ R13, R141, R188, R13 ;  /* 0x000000bc8d0d7223 */ /* 0x000fc4000001000d */
[----:B------:R-:W-:Y:S02]  /*1c30*/  FADD.FTZ R184, R229, R10 ;  /* 0x0000000ae5b87221 */ /* 0x000fe40000010000 */
[----:B------:R-:W-:Y:S02]  /*1c40*/  FFMA.FTZ R195, R9, R10, R195 ;  /* 0x0000000a09c37223 */ /* 0x000fe400000100c3 */
[----:B------:R-:W-:Y:S02]  /*1c50*/  FADD.FTZ R32, R32, R185 ;  /* 0x000000b920207221 */ /* 0x000fe40000010000 */
[----:B------:R-:W-:Y:S01]  /*1c60*/  FFMA.FTZ R56, R197, R185, R56 ;  /* 0x000000b9c5387223 */ /* 0x000fe20000010038 */
[----:B------:R-:W-:Y:S01]  /*1c70*/  HADD2.F32 R185, -RZ, R191.H0_H0 ;  /* 0x200000bfffb97230 */ /* 0x000fe20000004100 */
[----:B------:R-:W-:Y:S02]  /*1c80*/  FADD.FTZ R209, -R194, R209 ;  /* 0x000000d1c2d17221 */ /* 0x000fe40000010100 */
[----:B------:R-:W-:-:S02]  /*1c90*/  FMUL.FTZ R211, R8, R211 ;  /* 0x000000d308d37220 */ /* 0x000fc40000410000 */
[----:B------:R-:W-:Y:S01]  /*1ca0*/  FMUL.FTZ R210, R130, R189 ;  /* 0x000000bd82d27220 */ /* 0x000fe20000410000 */
[----:B------:R-:W-:Y:S01]  /*1cb0*/  HADD2.F32 R186, -RZ, R186.H1_H1 ;  /* 0x300000baffba7230 */ /* 0x000fe20000004100 */
[----:B------:R-:W-:Y:S02]  /*1cc0*/  FADD.FTZ R184, R184, R13 ;  /* 0x0000000db8b87221 */ /* 0x000fe40000010000 */
[----:B------:R-:W-:Y:S02]  /*1cd0*/  FFMA.FTZ R195, R14, R13, R195 ;  /* 0x0000000d0ec37223 */ /* 0x000fe400000100c3 */
[----:B------:R-:W-:Y:S02]  /*1ce0*/  FMUL.FTZ R208, R8, R209 ;  /* 0x000000d108d07220 */ /* 0x000fe40000410000 */
[----:B------:R-:W-:Y:S02]  /*1cf0*/  FADD.FTZ R82, R82, R185 ;  /* 0x000000b952527221 */ /* 0x000fe40000010000 */
[----:B------:R-:W-:-:S02]  /*1d00*/  FFMA.FTZ R106, R211, R185, R106 ;  /* 0x000000b9d36a7223 */ /* 0x000fc4000001006a */
[----:B------:R-:W-:Y:S01]  /*1d10*/  FFMA.FTZ R210, R138, R185, R210 ;  /* 0x000000b98ad27223 */ /* 0x000fe200000100d2 */
[----:B------:R-:W-:Y:S01]  /*1d20*/  HADD2.F32 R190, -RZ, R190.H1_H1 ;  /* 0x300000beffbe7230 */ /* 0x000fe20000004100 */
[----:B------:R-:W-:Y:S02]  /*1d30*/  FADD.FTZ R185, R184, R11 ;  /* 0x0000000bb8b97221 */ /* 0x000fe40000010000 */
[----:B------:R-:W-:Y:S02]  /*1d40*/  FFMA.FTZ R195, R12, R11, R195 ;  /* 0x0000000b0cc37223 */ /* 0x000fe400000100c3 */
[-C--:B------:R-:W-:Y:S02]  /*1d50*/  FMUL.FTZ R209, R129, R186.reuse ;  /* 0x000000ba81d17220 */ /* 0x080fe40000410000 */
[----:B------:R-:W-:Y:S02]  /*1d60*/  FADD.FTZ R33, R33, R186 ;  /* 0x000000ba21217221 */ /* 0x000fe40000010000 */
[----:B------:R-:W-:-:S02]  /*1d70*/  FFMA.FTZ R57, R208, R186, R57 ;  /* 0x000000bad0397223 */ /* 0x000fc40000010039 */
[----:B------:R-:W-:Y:S02]  /*1d80*/  FADD.FTZ R184, R185, R196 ;  /* 0x000000c4b9b87221 */ /* 0x000fe40000010000 */
[----:B------:R-:W-:Y:S02]  /*1d90*/  FFMA.FTZ R186, R198, R196, R195 ;  /* 0x000000c4c6ba7223 */ /* 0x000fe400000100c3 */
[----:B------:R-:W-:Y:S02]  /*1da0*/  FADD.FTZ R81, R81, R190 ;  /* 0x000000be51517221 */ /* 0x000fe40000010000 */
[-C--:B------:R-:W-:Y:S02]  /*1db0*/  FFMA.FTZ R105, R208, R190.reuse, R105 ;  /* 0x000000bed0697223 */ /* 0x080fe40000010069 */
[----:B------:R-:W-:Y:S01]  /*1dc0*/  FFMA.FTZ R209, R137, R190, R209 ;  /* 0x000000be89d17223 */ /* 0x000fe200000100d1 */
[----:B------:R-:W-:Y:S01]  /*1dd0*/  HADD2.F32 R190, -RZ, R187.H1_H1 ;  /* 0x300000bbffbe7230 */ /* 0x000fe20000004100 */
[----:B------:R-:W-:-:S02]  /*1de0*/  FADD.FTZ R221, -R194, R221 ;  /* 0x000000ddc2dd7221 */ /* 0x000fc40000010100 */
[----:B------:R-:W-:Y:S02]  /*1df0*/  FADD.FTZ R184, R184, R19 ;  /* 0x00000013b8b87221 */ /* 0x000fe40000010000 */
[----:B------:R-:W-:Y:S02]  /*1e00*/  FFMA.FTZ R186, R197, R19, R186 ;  /* 0x00000013c5ba7223 */ /* 0x000fe400000100ba */
[----:B------:R-:W-:Y:S02]  /*1e10*/  FADD.FTZ R85, R85, R188 ;  /* 0x000000bc55557221 */ /* 0x000fe40000010000 */
[----:B------:R-:W-:Y:S01]  /*1e20*/  FFMA.FTZ R109, R14, R188, R109 ;  /* 0x000000bc0e6d7223 */ /* 0x000fe2000001006d */
[----:B------:R-:W-:Y:S01]  /*1e30*/  HADD2.F32 R188, -RZ, R191.H1_H1 ;  /* 0x300000bfffbc7230 */ /* 0x000fe20000004100 */
[----:B------:R-:W-:Y:S02]  /*1e40*/  FMUL.FTZ R226, R8, R221 ;  /* 0x000000dd08e27220 */ /* 0x000fe40000410000 */
[----:B------:R-:W-:-:S02]  /*1e50*/  FMUL.FTZ R221, R131, R190 ;  /* 0x000000be83dd7220 */ /* 0x000fc40000410000 */
        /* <DEDUP_REMOVED lines=15> */
.L_x_1002:
[----:B------:R-:W-:Y:S05]  /*1f50*/  BSYNC B0 ;  /* 0x0000000000007941 */ /* 0x000fea0003800000 */
.L_x_1001:
[----:B------:R-:W-:Y:S02]  /*1f60*/  SHF.R.U32.HI R186, RZ, 0x5, R5 ;  /* 0x00000005ffba7819 */ /* 0x000fe40000011605 */
[----:B------:R-:W-:Y:S02]  /*1f70*/  IADD3 R3, R3, c[0x0][0x160], RZ ;  /* 0x0000580003037a10 */ /* 0x000fe40007ffe0ff */
[----:B-----5:R-:W-:Y:S02]  /*1f80*/  LOP3.LUT R227, R186, 0x7fffffc, RZ, 0xc0, !PT ;  /* 0x07fffffcbae37812 */ /* 0x020fe400078ec0ff */
[----:B------:R-:W-:-:S02]  /*1f90*/  LOP3.LUT P0, RZ, R5, 0x1f, RZ, 0xc0, !PT ;  /* 0x0000001f05ff7812 */ /* 0x000fc4000780c0ff */
[----:B------:R-:W-:Y:S02]  /*1fa0*/  ISETP.GE.AND P4, PT, R3, c[0x0][0x164], PT ;  /* 0x0000590003007a0c */ /* 0x000fe40003f86270 */
[----:B------:R-:W-:Y:S01]  /*1fb0*/  @!P5 IADD3 R227, R227, 0x4, RZ ;  /* 0x00000004e3e3d810 */ /* 0x000fe20007ffe0ff */
[----:B------:R-:W-:Y:S08]  /*1fc0*/  BRA.DIV ~URZ, `(.L_x_1003) ;  /* 0x000020527f007947 */ /* 0x000ff0000b800000 */
[----:B------:R1:W2:Y:S02]  /*1fd0*/  SHFL.DOWN PT, R190, R229, 0x10, 0x1f ;  /* 0x0a001f00e5be7f89 */ /* 0x0002a400000e0000 */
.L_x_1016:
        /* <DEDUP_REMOVED lines=18> */
.L_x_1017:
[----:B------:R-:W-:Y:S01]  /*2100*/  @!P0 LOP3.LUT R186, R186, 0x3, RZ, 0xc0, !PT ;  /* 0x00000003baba8812 */ /* 0x000fe200078ec0ff */
[----:B----4-:R-:W-:Y:S01]  /*2110*/  FADD.FTZ R194, R194, R189 ;  /* 0x000000bdc2c27221 */ /* 0x010fe20000010000 */
[----:B------:R-:W-:Y:S01]  /*2120*/  WARPSYNC 0xffffffff ;  /* 0xffffffff00007948 */ /* 0x000fe20003800000 */
[----:B---3--:R-:W-:Y:S01]  /*2130*/  FADD.FTZ R195, R184, R191 ;  /* 0x000000bfb8c37221 */ /* 0x008fe20000010000 */
[----:B-1----:R-:W-:Y:S01]  /*2140*/  @!P0 IADD3 R229, R227, R186, RZ ;  /* 0x000000bae3e58210 */ /* 0x002fe20007ffe0ff */
[----:B------:R-:W-:Y:S04]  /*2150*/  BSSY B0, `(.L_x_1005) ;  /* 0x0000099000007945 */ /* 0x000fe80003800000 */
[----:B------:R-:W-:Y:S04]  /*2160*/  @!P0 STS.64 [R229.X8+0x3000], R194 ;  /* 0x003000c2e5008388 */ /* 0x000fe80000008a00 */
[----:B------:R-:W-:Y:S06]  /*2170*/  BAR.SYNC.DEFER_BLOCKING 0x0 ;  /* 0x0000000000007b1d */ /* 0x000fec0000010000 */
[----:B------:R-:W1:Y:S04]  /*2180*/  LDS.128 R184, [R227.X8+0x3000] ;  /* 0x00300000e3b87984 */ /* 0x000e680000008c00 */
[----:B--2---:R-:W2:Y:S01]  /*2190*/  LDS.128 R188, [R227.X8+0x3010] ;  /* 0x00301000e3bc7984 */ /* 0x004ea20000008c00 */
        /* <DEDUP_REMOVED lines=16> */
[-CC-:B------:R-:W-:Y:S02]  /*22a0*/  FFMA.FTZ R185, R199, R191.reuse, R184.reuse ;  /* 0x000000bfc7b97223 */ /* 0x180fe400000100b8 */
[----:B------:R-:W-:Y:S01]  /*22b0*/  FFMA.FTZ R187, R207, R191, R184 ;  /* 0x000000bfcfbb7223 */ /* 0x000fe200000100b8 */
[----:B------:R-:W-:Y:S01]  /*22c0*/  ISETP.NE.AND.EX P0, PT, RZ, c[0x0][0x25c], PT, P0 ;  /* 0x00009700ff007a0c */ /* 0x000fe20003f05300 */
[----:B------:R-:W-:Y:S02]  /*22d0*/  FADD.FTZ R185, R206, -R185 ;  /* 0x800000b9ceb97221 */ /* 0x000fe40000010000 */
[----:B------:R-:W-:Y:S02]  /*22e0*/  FADD.FTZ R187, R224, -R187 ;  /* 0x800000bbe0bb7221 */ /* 0x000fe40000010000 */
[C---:B------:R-:W-:Y:S02]  /*22f0*/  FMUL.FTZ R188, R8.reuse, R185 ;  /* 0x000000b908bc7220 */ /* 0x040fe40000410000 */
[----:B------:R-:W-:Y:S01]  /*2300*/  @P5 HADD2.F32 R185, -RZ, R28.H0_H0 ;  /* 0x2000001cffb95230 */ /* 0x000fe20000004100 */
[----:B------:R-:W-:Y:S01]  /*2310*/  FMUL.FTZ R194, R8, R187 ;  /* 0x000000bb08c27220 */ /* 0x000fe20000410000 */
[----:B------:R-:W-:-:S02]  /*2320*/  @P5 HADD2.F32 R186, -RZ, R29.H0_H0 ;  /* 0x2000001dffba5230 */ /* 0x000fc40000004100 */
[----:B------:R-:W-:Y:S01]  /*2330*/  @P5 HADD2.F32 R244, -RZ, R29.H1_H1 ;  /* 0x3000001dfff45230 */ /* 0x000fe20000004100 */
[----:B------:R-:W-:Y:S02]  /*2340*/  @P5 FADD.FTZ R188, R188, R185 ;  /* 0x000000b9bcbc5221 */ /* 0x000fe40000010000 */
[----:B------:R-:W-:-:S04]  /*2350*/  FFMA.FTZ R185, R193, R191, R184 ;  /* 0x000000bfc1b97223 */ /* 0x000fc800000100b8 */
[----:B------:R-:W-:-:S04]  /*2360*/  FADD.FTZ R185, R216, -R185 ;  /* 0x800000b9d8b97221 */ /* 0x000fc80000010000 */
        /* <DEDUP_REMOVED lines=8> */
[-CC-:B------:R-:W-:Y:S01]  /*23f0*/  FFMA.FTZ R185, R204, R191.reuse, R184.reuse ;  /* 0x000000bfccb97223 */ /* 0x180fe200000100b8 */
[----:B------:R-:W-:Y:S01]  /*2400*/  @P0 PRMT R177, R186, 0x7610, R177 ;  /* 0x00007610bab10816 */ /* 0x000fe200000000b1 */
[----:B------:R-:W-:Y:S01]  /*2410*/  FFMA.FTZ R186, R214, R191, R184 ;  /* 0x000000bfd6ba7223 */ /* 0x000fe200000100b8 */
[----:B------:R-:W-:Y:S01]  /*2420*/  @P0 F2FP.PACK_AB R187, RZ, R194 ;  /* 0x000000c2ffbb023e */ /* 0x000fe200000000ff */
[----:B------:R-:W-:-:S02]  /*2430*/  FADD.FTZ R185, R192, -R185 ;  /* 0x800000b9c0b97221 */ /* 0x000fc40000010000 */
[----:B------:R-:W-:Y:S01]  /*2440*/  FADD.FTZ R229, R205, -R186 ;  /* 0x800000bacde57221 */ /* 0x000fe20000010000 */
[----:B------:R-:W-:Y:S01]  /*2450*/  @P5 HADD2.F32 R186, -RZ, R28.H1_H1 ;  /* 0x3000001cffba5230 */ /* 0x000fe20000004100 */
[C---:B------:R-:W-:Y:S01]  /*2460*/  FMUL.FTZ R231, R8.reuse, R185 ;  /* 0x000000b908e77220 */ /* 0x040fe20000410000 */
[----:B------:R-:W-:Y:S01]  /*2470*/  @P0 PRMT R178, R187, 0x7610, R178 ;  /* 0x00007610bbb20816 */ /* 0x000fe200000000b2 */
[----:B------:R-:W-:Y:S02]  /*2480*/  FMUL.FTZ R229, R8, R229 ;  /* 0x000000e508e57220 */ /* 0x000fe40000410000 */
[----:B------:R-:W-:Y:S02]  /*2490*/  @P5 FADD.FTZ R231, R231, R186 ;  /* 0x000000bae7e75221 */ /* 0x000fe40000010000 */
[----:B------:R-:W-:Y:S02]  /*24a0*/  FFMA.FTZ R186, R222, R191, R184 ;  /* 0x000000bfdeba7223 */ /* 0x000fe400000100b8 */
[----:B------:R-:W-:-:S02]  /*24b0*/  @P5 FADD.FTZ R229, R229, R244 ;  /* 0x000000f4e5e55221 */ /* 0x000fc40000010000 */
[----:B------:R-:W-:Y:S02]  /*24c0*/  FADD.FTZ R195, R219, -R186 ;  /* 0x800000badbc37221 */ /* 0x000fe40000010000 */
[-CC-:B------:R-:W-:Y:S02]  /*24d0*/  FFMA.FTZ R186, R217, R191.reuse, R184.reuse ;  /* 0x000000bfd9ba7223 */ /* 0x180fe400000100b8 */
[----:B------:R-:W-:Y:S01]  /*24e0*/  FFMA.FTZ R244, R230, R191, R184 ;  /* 0x000000bfe6f47223 */ /* 0x000fe200000100b8 */
[----:B------:R-:W-:Y:S01]  /*24f0*/  @P5 HADD2.F32 R184, -RZ, R30.H1_H1 ;  /* 0x3000001effb85230 */ /* 0x000fe20000004100 */
[----:B------:R-:W-:Y:S02]  /*2500*/  FMUL.FTZ R195, R8, R195 ;  /* 0x000000c308c37220 */ /* 0x000fe40000410000 */
[----:B------:R-:W-:Y:S02]  /*2510*/  FADD.FTZ R185, R215, -R186 ;  /* 0x800000bad7b97221 */ /* 0x000fe40000010000 */
[----:B------:R-:W-:-:S02]  /*2520*/  FADD.FTZ R187, R225, -R244 ;  /* 0x800000f4e1bb7221 */ /* 0x000fc40000010000 */
[----:B------:R-:W-:Y:S01]  /*2530*/  @P5 FADD.FTZ R195, R195, R184 ;  /* 0x000000b8c3c35221 */ /* 0x000fe20000010000 */
[--C-:B------:R-:W-:Y:S01]  /*2540*/  @P5 HADD2.F32 R184, -RZ, R31.reuse.H1_H1 ;  /* 0x3000001fffb85230 */ /* 0x100fe20000004100 */
        /* <DEDUP_REMOVED lines=14> */
[----:B------:R-:W-:-:S02]  /*2630*/  @P0 PRMT R179, R189, 0x7610, R179 ;  /* 0x00007610bdb30816 */ /* 0x000fc400000000b3 */
[----:B------:R-:W-:Y:S02]  /*2640*/  @P0 F2FP.PACK_AB R184, RZ, R231 ;  /* 0x000000e7ffb8023e */ /* 0x000fe400000000ff */
[----:B------:R-:W-:Y:S02]  /*2650*/  MOV R189, 0x10 ;  /* 0x0000001000bd7802 */ /* 0x000fe40000000f00 */
[----:B------:R-:W-:Y:S02]  /*2660*/  @P0 F2FP.PACK_AB R245, RZ, R187 ;  /* 0x000000bbfff5023e */ /* 0x000fe400000000ff */
[----:B------:R-:W-:Y:S02]  /*2670*/  @P0 PRMT R176, R176, 0x5410, R184 ;  /* 0x00005410b0b00816 */ /* 0x000fe400000000b8 */
[----:B------:R-:W-:Y:S01]  /*2680*/  @P0 PRMT R177, R177, 0x5410, R185 ;  /* 0x00005410b1b10816 */ /* 0x000fe200000000b9 */
[----:B------:R-:W-:Y:S01]  /*2690*/  @P5 IMAD.WIDE.U32 R184, R0, R189, c[0x0][0x258] ;  /* 0x0000960000b85625 */ /* 0x000fe200078e00bd */
[----:B------:R-:W-:-:S02]  /*26a0*/  @P0 PRMT R178, R178, 0x5410, R186 ;  /* 0x00005410b2b20816 */ /* 0x000fc400000000ba */
[----:B------:R-:W-:Y:S02]  /*26b0*/  @P0 PRMT R179, R179, 0x5410, R245 ;  /* 0x00005410b3b30816 */ /* 0x000fe400000000f5 */
        /* <DEDUP_REMOVED lines=66> */
.L_x_1006:
[----:B------:R-:W-:Y:S05]  /*2ae0*/  BSYNC B0 ;  /* 0x0000000000007941 */ /* 0x000fea0003800000 */
.L_x_1005:
        /* <DEDUP_REMOVED lines=18> */
[----:B------:R-:W-:Y:S02]  /*2c10*/  FFMA.FTZ R185, R201, R191, R184 ;  /* 0x000000bfc9b97223 */ /* 0x000fe400000100b8 */
[----:B------:R-:W-:Y:S02]  /*2c20*/  @P5 FADD.FTZ R227, R227, R186 ;  /* 0x000000bae3e35221 */ /* 0x000fe40000010000 */
[----:B------:R-:W-:-:S03]  /*2c30*/  FADD.FTZ R185, R200, -R185 ;  /* 0x800000b9c8b97221 */ /* 0x000fc60000010000 */
[----:B------:R-:W-:Y:S01]  /*2c40*/  @P0 F2FP.PACK_AB R186, RZ, R227 ;  /* 0x000000e3ffba023e */ /* 0x000fe200000000ff */
[----:B------:R-:W-:Y:S01]  /*2c50*/  FMUL.FTZ R194, R8, R185 ;  /* 0x000000b908c27220 */ /* 0x000fe20000410000 */
[----:B------:R-:W-:Y:S01]  /*2c60*/  @P5 HADD2.F32 R185, -RZ, R26.H0_H0 ;  /* 0x2000001affb95230 */ /* 0x000fe20000004100 */
[----:B------:R-:W-:Y:S01]  /*2c70*/  FMUL.FTZ R227, R227, c[0x0][0x1e8] ;  /* 0x00007a00e3e37a20 */ /* 0x000fe20000410000 */
[----:B------:R-:W-:Y:S01]  /*2c80*/  @P0 PRMT R177, R186, 0x7610, R177 ;  /* 0x00007610bab10816 */ /* 0x000fe200000000b1 */
[----:B------:R-:W-:Y:S02]  /*2c90*/  FFMA.FTZ R186, R18, R191, R184 ;  /* 0x000000bf12ba7223 */ /* 0x000fe400000100b8 */
[----:B------:R-:W-:Y:S01]  /*2ca0*/  @P5 FADD.FTZ R194, R194, R185 ;  /* 0x000000b9c2c25221 */ /* 0x000fe20000010000 */
[----:B------:R-:W-:Y:S01]  /*2cb0*/  @P0 F2FP.PACK_AB R185, RZ, R188 ;  /* 0x000000bcffb9023e */ /* 0x000fe200000000ff */
[----:B------:R-:W-:Y:S01]  /*2cc0*/  FADD.FTZ R231, R17, -R186 ;  /* 0x800000ba11e77221 */ /* 0x000fe20000010000 */
[----:B------:R-:W-:-:S02]  /*2cd0*/  @P5 HADD2.F32 R186, -RZ, R24.H1_H1 ;  /* 0x30000018ffba5230 */ /* 0x000fc40000004100 */
[----:B------:R-:W-:Y:S01]  /*2ce0*/  @P0 PRMT R176, R185, 0x7610, R176 ;  /* 0x00007610b9b00816 */ /* 0x000fe200000000b0 */
[----:B------:R-:W-:Y:S01]  /*2cf0*/  FFMA.FTZ R185, R212, R191, R184 ;  /* 0x000000bfd4b97223 */ /* 0x000fe200000100b8 */
[----:B------:R-:W-:Y:S01]  /*2d00*/  @P0 F2FP.PACK_AB R187, RZ, R194 ;  /* 0x000000c2ffbb023e */ /* 0x000fe200000000ff */
[----:B------:R-:W-:Y:S02]  /*2d10*/  FMUL.FTZ R231, R8, R231 ;  /* 0x000000e708e77220 */ /* 0x000fe40000410000 */
[----:B------:R-:W-:Y:S01]  /*2d20*/  FADD.FTZ R185, R202, -R185 ;  /* 0x800000b9cab97221 */ /* 0x000fe20000010000 */
[----:B------:R-:W-:Y:S01]  /*2d30*/  @P0 PRMT R178, R187, 0x7610, R178 ;  /* 0x00007610bbb20816 */ /* 0x000fe200000000b2 */
[----:B------:R-:W-:Y:S02]  /*2d40*/  @P5 FADD.FTZ R231, R231, R186 ;  /* 0x000000bae7e75221 */ /* 0x000fe40000010000 */
[----:B------:R-:W-:Y:S02]  /*2d50*/  FFMA.FTZ R186, R220, R191, R184 ;  /* 0x000000bfdcba7223 */ /* 0x000fe400000100b8 */
[----:B------:R-:W-:-:S02]  /*2d60*/  FMUL.FTZ R229, R8, R185 ;  /* 0x000000b908e57220 */ /* 0x000fc40000410000 */
[-C--:B------:R-:W-:Y:S02]  /*2d70*/  FFMA.FTZ R185, R213, R191.reuse, R184 ;  /* 0x000000bfd5b97223 */ /* 0x080fe400000100b8 */
[----:B------:R-:W-:Y:S02]  /*2d80*/  FADD.FTZ R195, R203, -R186 ;  /* 0x800000bacbc37221 */ /* 0x000fe40000010000 */
[----:B------:R-:W-:Y:S01]  /*2d90*/  FFMA.FTZ R186, R228, R191, R184 ;  /* 0x000000bfe4ba7223 */ /* 0x000fe200000100b8 */
[----:B------:R-:W-:Y:S01]  /*2da0*/  @P5 HADD2.F32 R184, -RZ, R26.H1_H1 ;  /* 0x3000001affb85230 */ /* 0x000fe20000004100 */
[----:B------:R-:W-:Y:S02]  /*2db0*/  FADD.FTZ R185, R218, -R185 ;  /* 0x800000b9dab97221 */ /* 0x000fe40000010000 */
[----:B------:R-:W-:Y:S02]  /*2dc0*/  FMUL.FTZ R195, R8, R195 ;  /* 0x000000c308c37220 */ /* 0x000fe40000410000 */
[----:B------:R-:W-:-:S02]  /*2dd0*/  @P5 FADD.FTZ R229, R229, R244 ;  /* 0x000000f4e5e55221 */ /* 0x000fc40000010000 */
[----:B------:R-:W-:Y:S02]  /*2de0*/  FADD.FTZ R187, R223, -R186 ;  /* 0x800000badfbb7221 */ /* 0x000fe40000010000 */
[C---:B------:R-:W-:Y:S01]  /*2df0*/  FMUL.FTZ R244, R8.reuse, R185 ;  /* 0x000000b908f47220 */ /* 0x040fe20000410000 */
[--C-:B------:R-:W-:Y:S01]  /*2e00*/  @P5 HADD2.F32 R185, -RZ, R27.reuse.H0_H0 ;  /* 0x2000001bffb95230 */ /* 0x100fe20000004100 */
[----:B------:R-:W-:Y:S01]  /*2e10*/  @P5 FADD.FTZ R195, R195, R184 ;  /* 0x000000b8c3c35221 */ /* 0x000fe20000010000 */
[----:B------:R-:W-:Y:S01]  /*2e20*/  @P5 HADD2.F32 R184, -RZ, R27.H1_H1 ;  /* 0x3000001bffb85230 */ /* 0x000fe20000004100 */
        /* <DEDUP_REMOVED lines=12> */
[----:B------:R-:W-:-:S02]  /*2ef0*/  @P0 F2FP.PACK_AB R184, RZ, R231 ;  /* 0x000000e7ffb8023e */ /* 0x000fc400000000ff */
[----:B------:R-:W-:Y:S01]  /*2f00*/  @P0 F2FP.PACK_AB R186, RZ, R195 ;  /* 0x000000c3ffba023e */ /* 0x000fe200000000ff */
[----:B------:R-:W-:Y:S01]  /*2f10*/  FMUL.FTZ R195, R195, c[0x0][0x1e8] ;  /* 0x00007a00c3c37a20 */ /* 0x000fe20000410000 */
[----:B------:R-:W-:Y:S02]  /*2f20*/  @P0 F2FP.PACK_AB R245, RZ, R187 ;  /* 0x000000bbfff5023e */ /* 0x000fe400000000ff */
[----:B------:R-:W-:Y:S02]  /*2f30*/  @P0 PRMT R176, R176, 0x5410, R184 ;  /* 0x00005410b0b00816 */ /* 0x000fe400000000b8 */
[----:B------:R-:W-:Y:S01]  /*2f40*/  @P0 PRMT R177, R177, 0x5410, R185 ;  /* 0x00005410b1b10816 */ /* 0x000fe200000000b9 */
[----:B------:R-:W-:Y:S01]  /*2f50*/  @P5 IMAD.WIDE.U32 R184, R0, R189, c[0x0][0x258] ;  /* 0x0000960000b85625 */ /* 0x000fe200078e00bd */
[----:B------:R-:W-:Y:S02]  /*2f60*/  @P0 PRMT R178, R178, 0x5410, R186 ;  /* 0x00005410b2b20816 */ /* 0x000fe400000000ba */
        /* <DEDUP_REMOVED lines=67> */
.L_x_1008:
[----:B------:R-:W-:Y:S05]  /*33a0*/  BSYNC B0 ;  /* 0x0000000000007941 */ /* 0x000fea0003800000 */
.L_x_1007:
        /* <DEDUP_REMOVED lines=13> */
[----:B------:R-:W-:Y:S01]  /*3480*/  FADD.FTZ R185, R19, -R190 ;  /* 0x800000be13b97221 */ /* 0x000fe20000010000 */
[----:B------:R-:W-:Y:S01]  /*3490*/  @P5 HADD2.F32 R184, -RZ, R20.H0_H0 ;  /* 0x20000014ffb85230 */ /* 0x000fe20000004100 */
[----:B------:R-:W-:-:S02]  /*34a0*/  FFMA.FTZ R188, R14, R191, R244 ;  /* 0x000000bf0ebc7223 */ /* 0x000fc400000100f4 */
[-CC-:B------:R-:W-:Y:S02]  /*34b0*/  FFMA.FTZ R189, R198, R191.reuse, R244.reuse ;  /* 0x000000bfc6bd7223 */ /* 0x180fe400000100f4 */
[-CC-:B------:R-:W-:Y:S02]  /*34c0*/  FFMA.FTZ R194, R208, R191.reuse, R244.reuse ;  /* 0x000000bfd0c27223 */ /* 0x180fe400000100f4 */
[-CC-:B------:R-:W-:Y:S02]  /*34d0*/  FFMA.FTZ R227, R211, R191.reuse, R244.reuse ;  /* 0x000000bfd3e37223 */ /* 0x180fe400000100f4 */
[----:B------:R-:W-:Y:S02]  /*34e0*/  FFMA.FTZ R244, R226, R191, R244 ;  /* 0x000000bfe2f47223 */ /* 0x000fe400000100f4 */
[----:B------:R-:W-:Y:S02]  /*34f0*/  FADD.FTZ R191, R11, -R186 ;  /* 0x800000ba0bbf7221 */ /* 0x000fe40000010000 */
[----:B------:R-:W-:Y:S01]  /*3500*/  FMUL.FTZ R186, R8, R185 ;  /* 0x000000b908ba7220 */ /* 0x000fe20000410000 */
[----:B------:R-:W-:Y:S01]  /*3510*/  @P5 HADD2.F32 R185, -RZ, R22.H0_H0 ;  /* 0x20000016ffb95230 */ /* 0x000fe20000004100 */
[----:B------:R-:W-:-:S02]  /*3520*/  FADD.FTZ R189, R196, -R189 ;  /* 0x800000bdc4bd7221 */ /* 0x000fc40000010000 */
[----:B------:R-:W-:Y:S01]  /*3530*/  @P5 FADD.FTZ R187, R187, R184 ;  /* 0x000000b8bbbb5221 */ /* 0x000fe20000010000 */
[----:B------:R-:W-:Y:S01]  /*3540*/  @P5 HADD2.F32 R184, -RZ, R21.H0_H0 ;  /* 0x20000015ffb85230 */ /* 0x000fe20000004100 */
[----:B------:R-:W-:Y:S02]  /*3550*/  @P5 FADD.FTZ R186, R186, R185 ;  /* 0x000000b9baba5221 */ /* 0x000fe40000010000 */
[----:B------:R-:W-:Y:S02]  /*3560*/  FADD.FTZ R195, R13, -R188 ;  /* 0x800000bc0dc37221 */ /* 0x000fe40000010000 */
[----:B------:R-:W-:Y:S02]  /*3570*/  FADD.FTZ R185, R209, -R194 ;  /* 0x800000c2d1b97221 */ /* 0x000fe40000010000 */
[----:B------:R-:W-:Y:S02]  /*3580*/  FADD.FTZ R227, R210, -R227 ;  /* 0x800000e3d2e37221 */ /* 0x000fe40000010000 */
[----:B------:R-:W-:-:S02]  /*3590*/  FADD.FTZ R229, R221, -R244 ;  /* 0x800000f4dde57221 */ /* 0x000fc40000010000 */
[C---:B------:R-:W-:Y:S02]  /*35a0*/  FMUL.FTZ R194, R8.reuse, R189 ;  /* 0x000000bd08c27220 */ /* 0x040fe40000410000 */
[C---:B------:R-:W-:Y:S02]  /*35b0*/  FMUL.FTZ R191, R8.reuse, R191 ;  /* 0x000000bf08bf7220 */ /* 0x040fe40000410000 */
[C---:B------:R-:W-:Y:S02]  /*35c0*/  FMUL.FTZ R195, R8.reuse, R195 ;  /* 0x000000c308c37220 */ /* 0x040fe40000410000 */
[C---:B------:R-:W-:Y:S01]  /*35d0*/  FMUL.FTZ R190, R8.reuse, R185 ;  /* 0x000000b908be7220 */ /* 0x040fe20000410000 */
[----:B------:R-:W-:Y:S01]  /*35e0*/  @P0 F2FP.PACK_AB R185, RZ, R186 ;  /* 0x000000baffb9023e */ /* 0x000fe200000000ff */
[C---:B------:R-:W-:Y:S01]  /*35f0*/  FMUL.FTZ R189, R8.reuse, R227 ;  /* 0x000000e308bd7220 */ /* 0x040fe20000410000 */
[----:B------:R-:W-:Y:S01]  /*3600*/  @P5 HADD2.F32 R227, -RZ, R22.H1_H1 ;  /* 0x30000016ffe35230 */ /* 0x000fe20000004100 */
[----:B------:R-:W-:Y:S01]  /*3610*/  FMUL.FTZ R188, R8, R229 ;  /* 0x000000e508bc7220 */ /* 0x000fe20000410000 */
[----:B------:R-:W-:Y:S01]  /*3620*/  @P0 F2FP.PACK_AB R8, RZ, R187 ;  /* 0x000000bbff08023e */ /* 0x000fe200000000ff */
[----:B------:R-:W-:Y:S01]  /*3630*/  @P5 FADD.FTZ R191, R191, R184 ;  /* 0x000000b8bfbf5221 */ /* 0x000fe20000010000 */
[----:B------:R-:W-:Y:S01]  /*3640*/  @P0 PRMT R178, R185, 0x7610, R178 ;  /* 0x00007610b9b20816 */ /* 0x000fe200000000b2 */
[----:B------:R-:W-:Y:S01]  /*3650*/  @P5 HADD2.F32 R185, -RZ, R21.H1_H1 ;  /* 0x30000015ffb95230 */ /* 0x000fe20000004100 */
[----:B------:R-:W-:Y:S01]  /*3660*/  @P0 PRMT R176, R8, 0x7610, R176 ;  /* 0x0000761008b00816 */ /* 0x000fe200000000b0 */
[----:B------:R-:W-:Y:S01]  /*3670*/  @P5 HADD2.F32 R8, -RZ, R20.H1_H1 ;  /* 0x30000014ff085230 */ /* 0x000fe20000004100 */
[----:B------:R-:W-:Y:S01]  /*3680*/  @P5 FADD.FTZ R190, R190, R227 ;  /* 0x000000e3bebe5221 */ /* 0x000fe20000010000 */
[----:B------:R-:W-:Y:S01]  /*3690*/  @P0 F2FP.PACK_AB R184, RZ, R191 ;  /* 0x000000bfffb8023e */ /* 0x000fe200000000ff */
[----:B------:R-:W-:Y:S01]  /*36a0*/  @P5 FADD.FTZ R194, R194, R185 ;  /* 0x000000b9c2c25221 */ /* 0x000fe20000010000 */
[--C-:B------:R-:W-:Y:S01]  /*36b0*/  @P5 HADD2.F32 R185, -RZ, R23.reuse.H1_H1 ;  /* 0x30000017ffb95230 */ /* 0x100fe20000004100 */
[----:B------:R-:W-:Y:S01]  /*36c0*/  @P5 FADD.FTZ R195, R195, R8 ;  /* 0x00000008c3c35221 */ /* 0x000fe20000010000 */
[----:B------:R-:W-:Y:S01]  /*36d0*/  @P5 HADD2.F32 R8, -RZ, R23.H0_H0 ;  /* 0x20000017ff085230 */ /* 0x000fe20000004100 */
[----:B------:R-:W-:Y:S01]  /*36e0*/  @P0 PRMT R177, R184, 0x7610, R177 ;  /* 0x00007610b8b10816 */ /* 0x000fe200000000b1 */
[----:B------:R-:W-:Y:S01]  /*36f0*/  FMUL.FTZ R191, R191, c[0x0][0x1e8] ;  /* 0x00007a00bfbf7a20 */ /* 0x000fe20000410000 */
[----:B------:R-:W-:Y:S01]  /*3700*/  @P0 F2FP.PACK_AB R184, RZ, R194 ;  /* 0x000000c2ffb8023e */ /* 0x000fe200000000ff */
[----:B------:R-:W-:Y:S01]  /*3710*/  @P5 FADD.FTZ R188, R188, R185 ;  /* 0x000000b9bcbc5221 */ /* 0x000fe20000010000 */
[----:B------:R-:W-:Y:S01]  /*3720*/  @P0 F2FP.PACK_AB R185, RZ, R190 ;  /* 0x000000beffb9023e */ /* 0x000fe200000000ff */
[----:B------:R-:W-:Y:S01]  /*3730*/  @P5 FADD.FTZ R189, R189, R8 ;  /* 0x00000008bdbd5221 */ /* 0x000fe20000010000 */
[----:B------:R-:W-:Y:S01]  /*3740*/  ISETP.NE.U32.AND P5, PT, RZ, c[0x0][0x258], PT ;  /* 0x00009600ff007a0c */ /* 0x000fe20003fa5070 */
[----:B------:R-:W-:Y:S01]  /*3750*/  FMUL.FTZ R190, R190, c[0x0][0x1e8] ;  /* 0x00007a00bebe7a20 */ /* 0x000fe20000410000 */
[----:B------:R-:W-:Y:S01]  /*3760*/  @P0 F2FP.PACK_AB R229, RZ, R188 ;  /* 0x000000bcffe5023e */ /* 0x000fe200000000ff */
[----:B------:R-:W-:Y:S01]  /*3770*/  FMUL.FTZ R194, R194, c[0x0][0x1e8] ;  /* 0x00007a00c2c27a20 */ /* 0x000fe20000410000 */
[----:B------:R-:W-:Y:S01]  /*3780*/  @P0 F2FP.PACK_AB R227, RZ, R189 ;  /* 0x000000bdffe3023e */ /* 0x000fe200000000ff */
[----:B------:R-:W-:Y:S01]  /*3790*/  FMUL.FTZ R231, R187, c[0x0][0x1e8] ;  /* 0x00007a00bbe77a20 */ /* 0x000fe20000410000 */
[----:B------:R-:W-:-:S02]  /*37a0*/  ISETP.NE.AND.EX P5, PT, RZ, c[0x0][0x25c], PT, P5 ;  /* 0x00009700ff007a0c */ /* 0x000fc40003fa5350 */
[----:B------:R-:W-:Y:S02]  /*37b0*/  @P0 PRMT R179, R227, 0x7610, R179 ;  /* 0x00007610e3b30816 */ /* 0x000fe400000000b3 */
[----:B------:R-:W-:Y:S02]  /*37c0*/  @P0 F2FP.PACK_AB R8, RZ, R195 ;  /* 0x000000c3ff08023e */ /* 0x000fe400000000ff */
[----:B------:R-:W-:Y:S01]  /*37d0*/  @P0 PRMT R179, R179, 0x5410, R229 ;  /* 0x00005410b3b30816 */ /* 0x000fe200000000e5 */
[----:B------:R-:W-:Y:S01]  /*37e0*/  HFMA2.MMA R229, -RZ, RZ, 0, 9.5367431640625e-07 ;  /* 0x00000010ffe57435 */ /* 0x000fe200000001ff */
[----:B------:R-:W-:Y:S02]  /*37f0*/  @P0 PRMT R177, R177, 0x5410, R184 ;  /* 0x00005410b1b10816 */ /* 0x000fe400000000b8 */
[----:B------:R-:W-:Y:S02]  /*3800*/  @P0 PRMT R178, R178, 0x5410, R185 ;  /* 0x00005410b2b20816 */ /* 0x000fe400000000b9 */
[----:B------:R-:W-:Y:S01]  /*3810*/  @P0 PRMT R176, R176, 0x5410, R8 ;  /* 0x00005410b0b00816 */ /* 0x000fe20000000008 */
[----:B------:R-:W-:Y:S01]  /*3820*/  FMUL.FTZ R8, R186, c[0x0][0x1e8] ;  /* 0x00007a00ba087a20 */ /* 0x000fe20000410000 */
[----:B------:R-:W-:-:S02]  /*3830*/  LOP3.LUT P0, RZ, R232, 0xff0000, RZ, 0xc0, !PT ;  /* 0x00ff0000e8ff7812 */ /* 0x000fc4000780c0ff */
[----:B------:R-:W-:Y:S01]  /*3840*/  MOV R186, R232 ;  /* 0x000000e800ba7202 */ /* 0x000fe20000000f00 */
[----:B------:R-:W-:-:S05]  /*3850*/  @P5 IMAD.WIDE.U32 R184, R0, R229, c[0x0][0x258] ;  /* 0x0000960000b85625 */ /* 0x000fca00078e00e5 */
        /* <DEDUP_REMOVED lines=63> */
.L_x_1010:
[----:B------:R-:W-:Y:S05]  /*3c50*/  BSYNC B0 ;  /* 0x0000000000007941 */ /* 0x000fea0003800000 */
.L_x_1009:
[----:B------:R-:W-:-:S04]  /*3c60*/  LOP3.LUT P0, RZ, R2, 0xff, RZ, 0xc0, !PT ;  /* 0x000000ff02ff7812 */ /* 0x000fc8000780c0ff */
[----:B------:R-:W-:Y:S01]  /*3c70*/  SEL R2, RZ, 0x1, P0 ;  /* 0x00000001ff027807 */ /* 0x000fe20000000000 */
[----:B0-----:R-:W-:Y:S01]  /*3c80*/  @P4 CALL.REL.NOINC `(.L_x_996) ;  /* 0x0000001000004944 */ /* 0x001fe20003c00000 */
[----:B------:R-:W-:Y:S05]  /*3c90*/  BRA `(.L_x_1011) ;  /* 0xffffc90000007947 */ /* 0x000fea000383ffff */
.L_x_996:
        /* <DEDUP_REMOVED lines=23> */
.L_x_1013:
[----:B------:R-:W-:Y:S05]  /*3e10*/  BSYNC B0 ;  /* 0x0000000000007941 */ /* 0x000fea0003800000 */
.L_x_1012:
        /* <DEDUP_REMOVED lines=16> */
.L_x_1015:
[----:B------:R-:W-:Y:S05]  /*3f20*/  BSYNC B0 ;  /* 0x0000000000007941 */ /* 0x000fea0003800000 */
.L_x_1014:
        /* <DEDUP_REMOVED lines=15> */
.L_x_1003:
[----:B------:R-:W-:Y:S01]  /*4020*/  HFMA2.MMA R231, -RZ, RZ, 0, 9.5367431640625e-07 ;  /* 0x00000010ffe77435 */ /* 0x000fe200000001ff */
[----:B------:R-:W-:-:S02]  /*4030*/  MOV R188, R229 ;  /* 0x000000e500bc7202 */ /* 0x000fc40000000f00 */
[----:B------:R-:W-:Y:S02]  /*4040*/  MOV R244, 0x1f ;  /* 0x0000001f00f47802 */ /* 0x000fe40000000f00 */
[----:B------:R-:W-:Y:S02]  /*4050*/  MOV R245, 0xffffffff ;  /* 0xffffffff00f57802 */ /* 0x000fe40000000f00 */
[----:B------:R-:W-:Y:S02]  /*4060*/  MOV R184, 0x4080 ;  /* 0x0000408000b87802 */ /* 0x000fe40000000f00 */
[----:B0-----:R-:W-:Y:S05]  /*4070*/  CALL.REL.NOINC `($__internal_64_$__cuda_sm70_shflsync_down_p) ;  /* 0x0000046000007944 */ /* 0x001fea0003c00000 */
[----:B-1----:R-:W-:Y:S01]  /*4080*/  MOV R190, R188 ;  /* 0x000000bc00be7202 */ /* 0x002fe20000000f00 */
[----:B0-----:R-:W-:Y:S05]  /*4090*/  BRA `(.L_x_1016) ;  /* 0xffffdf4000007947 */ /* 0x001fea000383ffff */
.L_x_1004:
[----:B------:R-:W-:Y:S01]  /*40a0*/  HFMA2.MMA R231, -RZ, RZ, 0, 9.5367431640625e-07 ;  /* 0x00000010ffe77435 */ /* 0x000fe200000001ff */
[----:B------:R-:W-:Y:S02]  /*40b0*/  MOV R188, R195 ;  /* 0x000000c300bc7202 */ /* 0x000fe40000000f00 */
[----:B------:R-:W-:Y:S02]  /*40c0*/  MOV R244, 0x1f ;  /* 0x0000001f00f47802 */ /* 0x000fe40000000f00 */
[----:B------:R-:W-:-:S02]  /*40d0*/  MOV R245, 0xffffffff ;  /* 0xffffffff00f57802 */ /* 0x000fc40000000f00 */
[----:B------:R-:W-:Y:S02]  /*40e0*/  MOV R184, 0x4100 ;  /* 0x0000410000b87802 */ /* 0x000fe40000000f00 */
[----:B012---:R-:W-:Y:S05]  /*40f0*/  CALL.REL.NOINC `($__internal_64_$__cuda_sm70_shflsync_down_p) ;  /* 0x000003e000007944 */ /* 0x007fea0003c00000 */
[----:B------:R-:W-:Y:S01]  /*4100*/  FADD.FTZ R190, R190, R229 ;  /* 0x000000e5bebe7221 */ /* 0x000fe20000010000 */
[----:B0-----:R-:W-:Y:S01]  /*4110*/  HFMA2.MMA R231, -RZ, RZ, 0, 4.76837158203125e-07 ;  /* 0x00000008ffe77435 */ /* 0x001fe200000001ff */
[----:B-1----:R-:W-:Y:S01]  /*4120*/  FADD.FTZ R195, R195, R188 ;  /* 0x000000bcc3c37221 */ /* 0x002fe20000010000 */
[----:B------:R-:W-:Y:S02]  /*4130*/  MOV R244, 0x1f ;  /* 0x0000001f00f47802 */ /* 0x000fe40000000f00 */
[----:B------:R-:W-:Y:S02]  /*4140*/  MOV R245, 0xffffffff ;  /* 0xffffffff00f57802 */ /* 0x000fe40000000f00 */
[----:B------:R-:W-:Y:S02]  /*4150*/  MOV R188, R190 ;  /* 0x000000be00bc7202 */ /* 0x000fe40000000f00 */
[----:B------:R-:W-:Y:S02]  /*4160*/  MOV R184, 0x4180 ;  /* 0x0000418000b87802 */ /* 0x000fe40000000f00 */
[----:B------:R-:W-:Y:S05]  /*4170*/  CALL.REL.NOINC `($__internal_64_$__cuda_sm70_shflsync_down_p) ;  /* 0x0000036000007944 */ /* 0x000fea0003c00000 */
[----:B0-----:R-:W-:Y:S01]  /*4180*/  HFMA2.MMA R231, -RZ, RZ, 0, 4.76837158203125e-07 ;  /* 0x00000008ffe77435 */ /* 0x001fe200000001ff */
[----:B-1----:R-:W-:-:S02]  /*4190*/  MOV R187, R188 ;  /* 0x000000bc00bb7202 */ /* 0x002fc40000000f00 */
[----:B------:R-:W-:Y:S02]  /*41a0*/  MOV R188, R195 ;  /* 0x000000c300bc7202 */ /* 0x000fe40000000f00 */
[----:B------:R-:W-:Y:S02]  /*41b0*/  MOV R244, 0x1f ;  /* 0x0000001f00f47802 */ /* 0x000fe40000000f00 */
[----:B------:R-:W-:Y:S02]  /*41c0*/  MOV R245, 0xffffffff ;  /* 0xffffffff00f57802 */ /* 0x000fe40000000f00 */
[----:B------:R-:W-:Y:S02]  /*41d0*/  MOV R184, 0x41f0 ;  /* 0x000041f000b87802 */ /* 0x000fe40000000f00 */
[----:B------:R-:W-:Y:S05]  /*41e0*/  CALL.REL.NOINC `($__internal_64_$__cuda_sm70_shflsync_down_p) ;  /* 0x000002f000007944 */ /* 0x000fea0003c00000 */
[----:B------:R-:W-:Y:S01]  /*41f0*/  FADD.FTZ R190, R187, R190 ;  /* 0x000000bebbbe7221 */ /* 0x000fe20000010000 */
[----:B0-----:R-:W-:Y:S01]  /*4200*/  HFMA2.MMA R231, -RZ, RZ, 0, 2.384185791015625e-07 ;  /* 0x00000004ffe77435 */ /* 0x001fe200000001ff */
[----:B-1----:R-:W-:Y:S01]  /*4210*/  FADD.FTZ R195, R195, R188 ;  /* 0x000000bcc3c37221 */ /* 0x002fe20000010000 */
[----:B------:R-:W-:Y:S02]  /*4220*/  MOV R244, 0x1f ;  /* 0x0000001f00f47802 */ /* 0x000fe40000000f00 */
[----:B------:R-:W-:-:S02]  /*4230*/  MOV R245, 0xffffffff ;  /* 0xffffffff00f57802 */ /* 0x000fc40000000f00 */
[----:B------:R-:W-:Y:S02]  /*4240*/  MOV R188, R190 ;  /* 0x000000be00bc7202 */ /* 0x000fe40000000f00 */
[----:B------:R-:W-:Y:S02]  /*4250*/  MOV R184, 0x4270 ;  /* 0x0000427000b87802 */ /* 0x000fe40000000f00 */
[----:B------:R-:W-:Y:S05]  /*4260*/  CALL.REL.NOINC `($__internal_64_$__cuda_sm70_shflsync_down_p) ;  /* 0x0000027000007944 */ /* 0x000fea0003c00000 */
[----:B0-----:R-:W-:Y:S01]  /*4270*/  HFMA2.MMA R231, -RZ, RZ, 0, 2.384185791015625e-07 ;  /* 0x00000004ffe77435 */ /* 0x001fe200000001ff */
[----:B-1----:R-:W-:Y:S02]  /*4280*/  MOV R187, R188 ;  /* 0x000000bc00bb7202 */ /* 0x002fe40000000f00 */
[----:B------:R-:W-:Y:S02]  /*4290*/  MOV R188, R195 ;  /* 0x000000c300bc7202 */ /* 0x000fe40000000f00 */
[----:B------:R-:W-:Y:S02]  /*42a0*/  MOV R244, 0x1f ;  /* 0x0000001f00f47802 */ /* 0x000fe40000000f00 */
[----:B------:R-:W-:Y:S02]  /*42b0*/  MOV R245, 0xffffffff ;  /* 0xffffffff00f57802 */ /* 0x000fe40000000f00 */
[----:B------:R-:W-:-:S02]  /*42c0*/  MOV R184, 0x42e0 ;  /* 0x000042e000b87802 */ /* 0x000fc40000000f00 */
[----:B------:R-:W-:Y:S05]  /*42d0*/  CALL.REL.NOINC `($__internal_64_$__cuda_sm70_shflsync_down_p) ;  /* 0x0000020000007944 */ /* 0x000fea0003c00000 */
[----:B------:R-:W-:Y:S01]  /*42e0*/  FADD.FTZ R190, R187, R190 ;  /* 0x000000bebbbe7221 */ /* 0x000fe20000010000 */
[----:B0-----:R-:W-:Y:S01]  /*42f0*/  HFMA2.MMA R231, -RZ, RZ, 0, 1.1920928955078125e-07 ;  /* 0x00000002ffe77435 */ /* 0x001fe200000001ff */
[----:B-1----:R-:W-:Y:S01]  /*4300*/  FADD.FTZ R191, R195, R188 ;  /* 0x000000bcc3bf7221 */ /* 0x002fe20000010000 */
[----:B------:R-:W-:-:S02]  /*4310*/  MOV R244, 0x1f ;  /* 0x0000001f00f47802 */ /* 0x000fc40000000f00 */
[----:B------:R-:W-:Y:S02]  /*4320*/  MOV R245, 0xffffffff ;  /* 0xffffffff00f57802 */ /* 0x000fe40000000f00 */
[----:B------:R-:W-:Y:S02]  /*4330*/  MOV R188, R190 ;  /* 0x000000be00bc7202 */ /* 0x000fe40000000f00 */
[----:B------:R-:W-:Y:S02]  /*4340*/  MOV R184, 0x4360 ;  /* 0x0000436000b87802 */ /* 0x000fe40000000f00 */
[----:B------:R-:W-:Y:S05]  /*4350*/  CALL.REL.NOINC `($__internal_64_$__cuda_sm70_shflsync_down_p) ;  /* 0x0000018000007944 */ /* 0x000fea0003c00000 */
[----:B0-----:R-:W-:Y:S01]  /*4360*/  HFMA2.MMA R231, -RZ, RZ, 0, 1.1920928955078125e-07 ;  /* 0x00000002ffe77435 */ /* 0x001fe200000001ff */
[----:B-1----:R-:W-:Y:S02]  /*4370*/  MOV R187, R188 ;  /* 0x000000bc00bb7202 */ /* 0x002fe40000000f00 */
[----:B------:R-:W-:Y:S02]  /*4380*/  MOV R188, R191 ;  /* 0x000000bf00bc7202 */ /* 0x000fe40000000f00 */
[----:B------:R-:W-:Y:S02]  /*4390*/  MOV R244, 0x1f ;  /* 0x0000001f00f47802 */ /* 0x000fe40000000f00 */
[----:B------:R-:W-:-:S02]  /*43a0*/  MOV R245, 0xffffffff ;  /* 0xffffffff00f57802 */ /* 0x000fc40000000f00 */
[----:B------:R-:W-:Y:S02]  /*43b0*/  MOV R184, 0x43d0 ;  /* 0x000043d000b87802 */ /* 0x000fe40000000f00 */
[----:B------:R-:W-:Y:S05]  /*43c0*/  CALL.REL.NOINC `($__internal_64_$__cuda_sm70_shflsync_down_p) ;  /* 0x0000011000007944 */ /* 0x000fea0003c00000 */
[----:B------:R-:W-:Y:S01]  /*43d0*/  FADD.FTZ R189, R187, R190 ;  /* 0x000000bebbbd7221 */ /* 0x000fe20000010000 */
[----:B0-----:R-:W-:Y:S01]  /*43e0*/  HFMA2.MMA R231, -RZ, RZ, 0, 5.9604644775390625e-08 ;  /* 0x00000001ffe77435 */ /* 0x001fe200000001ff */
[----:B-1----:R-:W-:Y:S01]  /*43f0*/  FADD.FTZ R191, R191, R188 ;  /* 0x000000bcbfbf7221 */ /* 0x002fe20000010000 */
[----:B------:R-:W-:Y:S02]  /*4400*/  MOV R244, 0x1f ;  /* 0x0000001f00f47802 */ /* 0x000fe40000000f00 */
[----:B------:R-:W-:Y:S02]  /*4410*/  MOV R245, 0xffffffff ;  /* 0xffffffff00f57802 */ /* 0x000fe40000000f00 */
[----:B------:R-:W-:Y:S02]  /*4420*/  MOV R188, R189 ;  /* 0x000000bd00bc7202 */ /* 0x000fe40000000f00 */
[----:B------:R-:W-:Y:S02]  /*4430*/  MOV R184, 0x4450 ;  /* 0x0000445000b87802 */ /* 0x000fe40000000f00 */
[----:B------:R-:W-:Y:S05]  /*4440*/  CALL.REL.NOINC `($__internal_64_$__cuda_sm70_shflsync_down_p) ;  /* 0x0000009000007944 */ /* 0x000fea0003c00000 */
[----:B0-----:R-:W-:Y:S01]  /*4450*/  HFMA2.MMA R231, -RZ, RZ, 0, 5.9604644775390625e-08 ;  /* 0x00000001ffe77435 */ /* 0x001fe200000001ff */
[----:B-1----:R-:W-:-:S02]  /*4460*/  MOV R194, R188 ;  /* 0x000000bc00c27202 */ /* 0x002fc40000000f00 */
[----:B------:R-:W-:Y:S02]  /*4470*/  MOV R188, R191 ;  /* 0x000000bf00bc7202 */ /* 0x000fe40000000f00 */
[----:B------:R-:W-:Y:S02]  /*4480*/  MOV R244, 0x1f ;  /* 0x0000001f00f47802 */ /* 0x000fe40000000f00 */
[----:B------:R-:W-:Y:S02]  /*4490*/  MOV R245, 0xffffffff ;  /* 0xffffffff00f57802 */ /* 0x000fe40000000f00 */
[----:B------:R-:W-:Y:S02]  /*44a0*/  MOV R184, 0x44c0 ;  /* 0x000044c000b87802 */ /* 0x000fe40000000f00 */
[----:B------:R-:W-:Y:S05]  /*44b0*/  CALL.REL.NOINC `($__internal_64_$__cuda_sm70_shflsync_down_p) ;  /* 0x0000002000007944 */ /* 0x000fea0003c00000 */
[----:B-1----:R-:W-:Y:S01]  /*44c0*/  MOV R184, R188 ;  /* 0x000000bc00b87202 */ /* 0x002fe20000000f00 */
[----:B0-----:R-:W-:Y:S05]  /*44d0*/  BRA `(.L_x_1017) ;  /* 0xffffdc2000007947 */ /* 0x001fea000383ffff */
        .weak           $__internal_64_$__cuda_sm70_shflsync_down_p
        .type           $__internal_64_$__cuda_sm70_shflsync_down_p,@function
        .size           $__internal_64_$__cuda_sm70_shflsync_down_p,(.L_x_2082 - $__internal_64_$__cuda_sm70_shflsync_down_p)
$__internal_64_$__cuda_sm70_shflsync_down_p:
[----:B------:R-:W-:Y:S01]  /*44e0*/  HFMA2.MMA R185, -RZ, RZ, 0, 0 ;  /* 0x00000000ffb97435 */ /* 0x000fe200000001ff */
[----:B------:R-:W-:Y:S04]  /*44f0*/  WARPSYNC R245 ;  /* 0x000000f500007348 */ /* 0x000fe80003800000 */
[----:B------:R0:W1:Y:S01]  /*4500*/  SHFL.DOWN PT, R188, R188, R231, R244 ;  /* 0x080000e7bcbc7389 */ /* 0x00006200000e00f4 */
[----:B------:R-:W-:Y:S05]  /*4510*/  RET.REL.NODEC R184 `(_ZN10layer_norm31ln_parallel_residual_bwd_kernelINS_13Kernel_traitsIf6__halfS2_S2_fjLj3072ELj1ELj1ELj4ELj16ENS_18Kernel_traits_baseILj3072EfS2_S2_S2_fjLj128EEEEELb1ELb0ELb0EEEvNS_9BwdParamsE) ;  /* 0xffffbae0b8007950 */ /* 0x000fea0003c3ffff */
.L_x_1018:
        /* <DEDUP_REMOVED lines=14> */
.L_x_2082:


//--------------------- .text._ZN10layer_norm31ln_parallel_residual_bwd_kernelINS_13Kernel_traitsIf6__halfS2_S2_fjLj3072ELj1ELj1ELj4ELj16ENS_18Kernel_traits_baseILj3072EfS2_S2_S2_fjLj128EEEEELb1ELb0ELb1EEEvNS_9BwdParamsE --------------------------
	.section	.text._ZN10layer_norm31ln_parallel_residual_bwd_kernelINS_13Kernel_traitsIf6__halfS2_S2_fjLj3072ELj1ELj1ELj4ELj16ENS_18Kernel_traits_baseILj3072EfS2_S2_S2_fjLj128EEEEELb1ELb0ELb1EEEvNS_9BwdParamsE,"ax",@progbits
	.sectioninfo	@"SHI_REGISTERS=249"
	.align	128
        .global         _ZN10layer_norm31ln_parallel_residual_bwd_kernelINS_13Kernel_traitsIf6__halfS2_S2_fjLj3072ELj1ELj1ELj4ELj16ENS_18Kernel_traits_baseILj3072EfS2_S2_S2_fjLj128EEEEELb1ELb0ELb1EEEvNS_9BwdParamsE
        .type           _ZN10layer_norm31ln_parallel_residual_bwd_kernelINS_13Kernel_traitsIf6__halfS2_S2_fjLj3072ELj1ELj1ELj4ELj16ENS_18Kernel_traits_baseILj3072EfS2_S2_S2_fjLj128EEEEELb1ELb0ELb1EEEvNS_9BwdParamsE,@function
        .size           _ZN10layer_norm31ln_parallel_residual_bwd_kernelINS_13Kernel_traitsIf6__halfS2_S2_fjLj3072ELj1ELj1ELj4ELj16ENS_18Kernel_traits_baseILj3072EfS2_S2_S2_fjLj128EEEEELb1ELb0ELb1EEEvNS_9BwdParamsE,(.L_x_2083 - _ZN10layer_norm31ln_parallel_residual_bwd_kernelINS_13Kernel_traitsIf6__halfS2_S2_fjLj3072ELj1ELj1ELj4ELj16ENS_18Kernel_traits_baseILj3072EfS2_S2_S2_fjLj128EEEEELb1ELb0ELb1EEEvNS_9BwdParamsE)
        .other          _ZN10layer_norm31ln_parallel_residual_bwd_kernelINS_13Kernel_traitsIf6__halfS2_S2_fjLj3072ELj1ELj1ELj4ELj16ENS_18Kernel_traits_baseILj3072EfS2_S2_S2_fjLj128EEEEELb1ELb0ELb1EEEvNS_9BwdParamsE,@"STO_CUDA_ENTRY STV_DEFAULT"
_ZN10layer_norm31ln_parallel_residual_bwd_kernelINS_13Kernel_traitsIf6__halfS2_S2_fjLj3072ELj1ELj1ELj4ELj16ENS_18Kernel_traits_baseILj3072EfS2_S2_S2_fjLj128EEEEELb1ELb0ELb1EEEvNS_9BwdParamsE:
.text._ZN10layer_norm31ln_parallel_residual_bwd_kernelINS_13Kernel_traitsIf6__halfS2_S2_fjLj3072ELj1ELj1ELj4ELj16ENS_18Kernel_traits_baseILj3072EfS2_S2_S2_fjLj128EEEEELb1ELb0ELb1EEEvNS_9BwdParamsE:
        /* <DEDUP_REMOVED lines=56> */
.L_x_1019:
        /* <DEDUP_REMOVED lines=69> */
.L_x_1024:
        /* <DEDUP_REMOVED lines=18> */
[----:B------:R-:W-:-:S04]  /*08f0*/  IMAD.WIDE.U32 R120, R216, R220, c[0x0][0x188] ;  /* 0x00006200d8787625 */ /* 0x000fc800078e00dc */
[CC--:B------:R-:W-:Y:S02]  /*0900*/  IMAD.WIDE.U32 R124, R216.reuse, R220.reuse, c[0x0][0x210] ;  /* 0x00008400d87c7625 */ /* 0x0c0fe400078e00dc */
[----:B------:R-:W4:Y:S02]  /*0910*/  LDG.E.128 R120, [R120.64] ;  /* 0x0000000478787981 */ /* 0x000f24000c1e1d00 */
        /* <DEDUP_REMOVED lines=17> */
[----:B-----5:R0:W5:Y:S04]  /*0a30*/  @P1 LDG.E.64 R170, [R182.64] ;  /* 0x00000004b6aa1981 */ /* 0x020168000c1e1b00 */
        /* <DEDUP_REMOVED lines=36> */
[--C-:B------:R-:W-:Y:S02]  /*0c80*/  HADD2.F32 R238, -RZ, R111.reuse.H0_H0 ;  /* 0x2000006fffee7230 */ /* 0x100fe40000004100 */
[----:B------:R-:W-:Y:S01]  /*0c90*/  HADD2.F32 R234, -RZ, R111.H1_H1 ;  /* 0x3000006fffea7230 */ /* 0x000fe20000004100 */
[----:B-1----:R-:W-:Y:S01]  /*0ca0*/  FMUL.FTZ R180, R62, R233 ;  /* 0x000000e93eb47220 */ /* 0x002fe20000410000 */
[----:B------:R-:W-:Y:S02]  /*0cb0*/  HADD2.F32 R111, -RZ, R113.H0_H0 ;  /* 0x20000071ff6f7230 */ /* 0x000fe40000004100 */
[----:B------:R-:W-:Y:S02]  /*0cc0*/  HADD2.F32 R242, -RZ, R110.H0_H0 ;  /* 0x2000006efff27230 */ /* 0x000fe40000004100 */
[----:B------:R-:W-:Y:S01]  /*0cd0*/  HADD2.F32 R183, -RZ, R112.H0_H0 ;  /* 0x20000070ffb77230 */ /* 0x000fe20000004100 */
[----:B------:R-:W-:-:S02]  /*0ce0*/  FADD.FTZ R204, R111, R204 ;  /* 0x000000cc6fcc7221 */ /* 0x000fc40000010000 */
[-C--:B------:R-:W-:Y:S02]  /*0cf0*/  FFMA.FTZ R205, R182, R111.reuse, R205 ;  /* 0x0000006fb6cd7223 */ /* 0x080fe400000100cd */
[----:B------:R-:W-:Y:S02]  /*0d00*/  FFMA.FTZ R180, R86, R111, R180 ;  /* 0x0000006f56b47223 */ /* 0x000fe400000100b4 */
[----:B------:R-:W-:Y:S02]  /*0d10*/  FMUL.FTZ R108, R60, R231 ;  /* 0x000000e73c6c7220 */ /* 0x000fe40000410000 */
[----:B------:R-:W-:Y:S01]  /*0d20*/  FADD.FTZ R111, -R225, R242 ;  /* 0x000000f2e16f7221 */ /* 0x000fe20000010100 */
[----:B------:R-:W-:Y:S01]  /*0d30*/  HADD2.F32 R113, -RZ, R113.H1_H1 ;  /* 0x30000071ff717230 */ /* 0x000fe20000004100 */
[----:B------:R-:W-:Y:S02]  /*0d40*/  FADD.FTZ R212, R183, R212 ;  /* 0x000000d4b7d47221 */ /* 0x000fe40000010000 */
[----:B------:R-:W-:-:S02]  /*0d50*/  FFMA.FTZ R214, R224, R183, R214 ;  /* 0x000000b7e0d67223 */ /* 0x000fc400000100d6 */
[----:B------:R-:W-:Y:S02]  /*0d60*/  FFMA.FTZ R183, R84, R183, R108 ;  /* 0x000000b754b77223 */ /* 0x000fe4000001006c */
[C---:B------:R-:W-:Y:S02]  /*0d70*/  FMUL.FTZ R228, R218.reuse, R109 ;  /* 0x0000006ddae47220 */ /* 0x040fe40000410000 */
[----:B------:R-:W-:Y:S02]  /*0d80*/  FMUL.FTZ R226, R218, R111 ;  /* 0x0000006fdae27220 */ /* 0x000fe40000410000 */
[----:B------:R-:W-:Y:S02]  /*0d90*/  FMUL.FTZ R108, R63, R236 ;  /* 0x000000ec3f6c7220 */ /* 0x000fe40000410000 */
[----:B------:R-:W-:Y:S02]  /*0da0*/  FMUL.FTZ R109, R56, R235 ;  /* 0x000000eb386d7220 */ /* 0x000fe40000410000 */
[----:B------:R-:W-:-:S02]  /*0db0*/  FADD.FTZ R196, R221, R196 ;  /* 0x000000c4ddc47221 */ /* 0x000fc40000010000 */
[----:B------:R-:W-:Y:S02]  /*0dc0*/  FFMA.FTZ R197, R226, R221, R197 ;  /* 0x000000dde2c57223 */ /* 0x000fe400000100c5 */
[----:B------:R-:W-:Y:S02]  /*0dd0*/  FFMA.FTZ R223, R87, R113, R108 ;  /* 0x0000007157df7223 */ /* 0x000fe4000001006c */
[----:B------:R-:W-:Y:S02]  /*0de0*/  FFMA.FTZ R221, R80, R221, R109 ;  /* 0x000000dd50dd7223 */ /* 0x000fe4000001006d */
[----:B------:R-:W-:-:S04]  /*0df0*/  @P2 IMAD.WIDE.U32 R108, R216, R220, c[0x0][0x218] ;  /* 0x00008600d86c2625 */ /* 0x000fc800078e00dc */
[----:B------:R-:W-:Y:S01]  /*0e00*/  @P2 IMAD.WIDE.U32 R110, R217, R220, c[0x0][0x218] ;  /* 0x00008600d96e2625 */ /* 0x000fe200078e00dc */
[----:B------:R0:W5:Y:S01]  /*0e10*/  @P2 LDG.E.128 R92, [R108.64] ;  /* 0x000000046c5c2981 */ /* 0x000162000c1e1d00 */
[----:B------:R-:W-:-:S03]  /*0e20*/  HADD2.F32 R229, -RZ, R115.H0_H0 ;  /* 0x20000073ffe57230 */ /* 0x000fc60000004100 */
[----:B------:R1:W5:Y:S01]  /*0e30*/  @P2 LDG.E.128 R96, [R110.64] ;  /* 0x000000046e602981 */ /* 0x000362000c1e1d00 */
[C---:B0-----:R-:W-:Y:S02]  /*0e40*/  FADD.FTZ R109, -R225.reuse, R238 ;  /* 0x000000eee16d7221 */ /* 0x041fe40000010100 */
[----:B------:R-:W-:Y:S02]  /*0e50*/  FMUL.FTZ R108, R58, R237 ;  /* 0x000000ed3a6c7220 */ /* 0x000fe40000410000 */
[----:B-1----:R-:W-:Y:S02]  /*0e60*/  FADD.FTZ R111, -R225, R234 ;  /* 0x000000eae16f7221 */ /* 0x002fe40000010100 */
[----:B------:R-:W-:Y:S01]  /*0e70*/  FMUL.FTZ R234, R218, R109 ;  /* 0x0000006ddaea7220 */ /* 0x000fe20000410000 */
[----:B------:R-:W-:Y:S01]  /*0e80*/  HADD2.F32 R112, -RZ, R112.H1_H1 ;  /* 0x30000070ff707230 */ /* 0x000fe20000004100 */
[----:B------:R-:W-:Y:S02]  /*0e90*/  FMUL.FTZ R181, R61, R114 ;  /* 0x000000723db57220 */ /* 0x000fe40000410000 */
[----:B------:R-:W-:-:S02]  /*0ea0*/  FADD.FTZ R188, R229, R188 ;  /* 0x000000bce5bc7221 */ /* 0x000fc40000010000 */
[-C--:B------:R-:W-:Y:S02]  /*0eb0*/  FFMA.FTZ R189, R234, R229.reuse, R189 ;  /* 0x000000e5eabd7223 */ /* 0x080fe400000100bd */
[----:B------:R-:W-:Y:S01]  /*0ec0*/  FFMA.FTZ R229, R82, R229, R108 ;  /* 0x000000e552e57223 */ /* 0x000fe2000001006c */
[----:B------:R-:W-:Y:S01]  /*0ed0*/  HADD2.F32 R108, -RZ, R120.H0_H0 ;  /* 0x20000078ff6c7230 */ /* 0x000fe20000004100 */
[----:B------:R-:W-:Y:S02]  /*0ee0*/  FADD.FTZ R208, R112, R208 ;  /* 0x000000d070d07221 */ /* 0x000fe40000010000 */
[-C--:B------:R-:W-:Y:S02]  /*0ef0*/  FFMA.FTZ R209, R222, R112.reuse, R209 ;  /* 0x00000070ded17223 */ /* 0x080fe400000100d1 */
[----:B------:R-:W-:Y:S02]  /*0f00*/  FFMA.FTZ R181, R85, R112, R181 ;  /* 0x0000007055b57223 */ /* 0x000fe400000100b5 */
[----:B------:R-:W-:-:S02]  /*0f10*/  FADD.FTZ R200, R113, R200 ;  /* 0x000000c871c87221 */ /* 0x000fc40000010000 */
[----:B------:R-:W-:Y:S01]  /*0f20*/  FFMA.FTZ R201, R228, R113, R201 ;  /* 0x00000071e4c97223 */ /* 0x000fe200000100c9 */
[----:B------:R-:W-:Y:S01]  /*0f30*/  HADD2.F32 R115, -RZ, R115.H1_H1 ;  /* 0x30000073ff737230 */ /* 0x000fe20000004100 */
[----:B------:R-:W-:Y:S01]  /*0f40*/  @P2 IMAD.WIDE.U32 R112, R215, R220, c[0x0][0x218] ;  /* 0x00008600d7702625 */ /* 0x000fe200078e00dc */
[----:B------:R-:W-:-:S03]  /*0f50*/  HADD2.F32 R109, -RZ, R124.H0_H0 ;  /* 0x2000007cff6d7230 */ /* 0x000fc60000004100 */
[----:B------:R-:W-:Y:S02]  /*0f60*/  FMUL.FTZ R220, R57, R239 ;  /* 0x000000ef39dc7220 */ /* 0x000fe40000410000 */
[----:B------:R-:W-:Y:S01]  /*0f70*/  FMUL.FTZ R232, R218, R111 ;  /* 0x0000006fdae87220 */ /* 0x000fe20000410000 */
[----:B------:R-:W-:Y:S01]  /*0f80*/  HADD2.F32 R120, -RZ, R120.H1_H1 ;  /* 0x30000078ff787230 */ /* 0x000fe20000004100 */
[----:B------:R-:W-:Y:S01]  /*0f90*/  FMUL.FTZ R110, R59, R240 ;  /* 0x000000f03b6e7220 */ /* 0x000fe20000410000 */
[----:B------:R0:W5:Y:S01]  /*0fa0*/  @P2 LDG.E.128 R88, [R112.64] ;  /* 0x0000000470582981 */ /* 0x000162000c1e1d00 */
[----:B------:R-:W-:Y:S02]  /*0fb0*/  FADD.FTZ R111, -R225, R108 ;  /* 0x0000006ce16f7221 */ /* 0x000fe40000010100 */
[----:B------:R-:W-:Y:S02]  /*0fc0*/  FADD.FTZ R210, R231, R210 ;  /* 0x000000d2e7d27221 */ /* 0x000fe40000010000 */
[----:B------:R-:W-:Y:S01]  /*0fd0*/  FFMA.FTZ R211, R224, R231, R211 ;  /* 0x000000e7e0d37223 */ /* 0x000fe200000100d3 */
[----:B------:R-:W-:Y:S01]  /*0fe0*/  HADD2.F32 R231, -RZ, R128.H0_H0 ;  /* 0x20000080ffe77230 */ /* 0x000fe20000004100 */
[----:B------:R-:W-:-:S02]  /*0ff0*/  FADD.FTZ R192, R227, R192 ;  /* 0x000000c0e3c07221 */ /* 0x000fc40000010000 */
[-C--:B------:R-:W-:Y:S02]  /*1000*/  FFMA.FTZ R193, R230, R227.reuse, R193 ;  /* 0x000000e3e6c17223 */ /* 0x080fe400000100c1 */
[----:B------:R-:W-:Y:S02]  /*1010*/  FFMA.FTZ R220, R81, R227, R220 ;  /* 0x000000e351dc7223 */ /* 0x000fe400000100dc */
[----:B------:R-:W-:Y:S02]  /*1020*/  FADD.FTZ R198, R236, R198 ;  /* 0x000000c6ecc67221 */ /* 0x000fe40000010000 */
[----:B------:R-:W-:Y:S01]  /*1030*/  FFMA.FTZ R199, R228, R236, R199 ;  /* 0x000000ece4c77223 */ /* 0x000fe200000100c7 */
[----:B------:R-:W-:Y:S01]  /*1040*/  HADD2.F32 R108, -RZ, R124.H1_H1 ;  /* 0x3000007cff6c7230 */ /* 0x000fe20000004100 */
[----:B------:R-:W-:Y:S02]  /*1050*/  FFMA.FTZ R227, R83, R115, R110 ;  /* 0x0000007353e37223 */ /* 0x000fe4000001006e */
[----:B------:R-:W-:-:S02]  /*1060*/  FMUL.FTZ R236, R218, R111 ;  /* 0x0000006fdaec7220 */ /* 0x000fc40000410000 */
[----:B------:R-:W-:Y:S02]  /*1070*/  FMUL.FTZ R110, R52, R109 ;  /* 0x0000006d346e7220 */ /* 0x000fe40000410000 */
[----:B------:R-:W-:Y:S01]  /*1080*/  FADD.FTZ R111, -R225, R120 ;  /* 0x00000078e16f7221 */ /* 0x000fe20000010100 */
[----:B0-----:R-:W-:Y:S01]  /*1090*/  HADD2.F32 R112, -RZ, R128.H1_H1 ;  /* 0x30000080ff707230 */ /* 0x001fe20000004100 */
[----:B------:R-:W-:Y:S02]  /*10a0*/  FADD.FTZ R174, R231, R174 ;  /* 0x000000aee7ae7221 */ /* 0x000fe40000010000 */
[-C--:B------:R-:W-:Y:S02]  /*10b0*/  FFMA.FTZ R175, R236, R231.reuse, R175 ;  /* 0x000000e7ecaf7223 */ /* 0x080fe400000100af */
[----:B------:R-:W-:Y:S01]  /*10c0*/  FFMA.FTZ R231, R76, R231, R110 ;  /* 0x000000e74ce77223 */ /* 0x000fe2000001006e */
[----:B------:R-:W-:Y:S01]  /*10d0*/  HADD2.F32 R110, -RZ, R121.H0_H0 ;  /* 0x20000079ff6e7230 */ /* 0x000fe20000004100 */
[----:B------:R-:W-:-:S02]  /*10e0*/  FMUL.FTZ R128, R218, R111 ;  /* 0x0000006fda807220 */ /* 0x000fc40000410000 */
[----:B------:R-:W-:Y:S02]  /*10f0*/  FMUL.FTZ R124, R53, R108 ;  /* 0x0000006c357c7220 */ /* 0x000fe40000410000 */
[----:B------:R-:W-:Y:S02]  /*1100*/  FADD.FTZ R164, R112, R164 ;  /* 0x000000a470a47221 */ /* 0x000fe40000010000 */
[-C--:B------:R-:W-:Y:S02]  /*1110*/  FFMA.FTZ R165, R128, R112.reuse, R165 ;  /* 0x0000007080a57223 */ /* 0x080fe400000100a5 */
[----:B------:R-:W-:Y:S01]  /*1120*/  FFMA.FTZ R124, R77, R112, R124 ;  /* 0x000000704d7c7223 */ /* 0x000fe2000001007c */
[----:B------:R-:W-:Y:S01]  /*1130*/  HADD2.F32 R112, -RZ, R121.H1_H1 ;  /* 0x30000079ff707230 */ /* 0x000fe20000004100 */
[----:B------:R-:W-:Y:S01]  /*1140*/  FADD.FTZ R113, -R225, R110 ;  /* 0x0000006ee1717221 */ /* 0x000fe20000010100 */
[----:B------:R-:W-:Y:S01]  /*1150*/  HADD2.F32 R110, -RZ, R125.H1_H1 ;  /* 0x3000007dff6e7230 */ /* 0x000fe20000004100 */
[----:B------:R-:W-:-:S02]  /*1160*/  FADD.FTZ R176, R240, R176 ;  /* 0x000000b0f0b07221 */ /* 0x000fc40000010000 */
[----:B------:R-:W-:Y:S02]  /*1170*/  FFMA.FTZ R177, R232, R240, R177 ;  /* 0x000000f0e8b17223 */ /* 0x000fe400000100b1 */
[----:B------:R-:W-:Y:S02]  /*1180*/  FMUL.FTZ R240, R218, R113 ;  /* 0x00000071daf07220 */ /* 0x000fe40000410000 */
[----:B------:R-:W-:Y:S01]  /*1190*/  FADD.FTZ R113, -R225, R112 ;  /* 0x00000070e1717221 */ /* 0x000fe20000010100 */
[----:B------:R-:W-:Y:S01]  /*11a0*/  HADD2.F32 R111, -RZ, R125.H0_H0 ;  /* 0x2000007dff6f7230 */ /* 0x000fe20000004100 */
[----:B------:R-:W-:Y:S02]  /*11b0*/  FADD.FTZ R206, R114, R206 ;  /* 0x000000ce72ce7221 */ /* 0x000fe40000010000 */
[----:B------:R-:W-:Y:S01]  /*11c0*/  FFMA.FTZ R207, R222, R114, R207 ;  /* 0x00000072decf7223 */ /* 0x000fe200000100cf */
[----:B------:R-:W-:Y:S01]  /*11d0*/  HADD2.F32 R114, -RZ, R129.H1_H1 ;  /* 0x30000081ff727230 */ /* 0x000fe20000004100 */
[----:B------:R-:W-:-:S02]  /*11e0*/  FMUL.FTZ R238, R218, R113 ;  /* 0x00000071daee7220 */ /* 0x000fc40000410000 */
[----:B------:R-:W-:Y:S01]  /*11f0*/  FMUL.FTZ R125, R55, R110 ;  /* 0x0000006e377d7220 */ /* 0x000fe20000410000 */
[--C-:B------:R-:W-:Y:S01]  /*1200*/  HADD2.F32 R112, -RZ, R122.reuse.H0_H0 ;  /* 0x2000007aff707230 */ /* 0x100fe20000004100 */
[----:B------:R-:W-:Y:S01]  /*1210*/  FADD.FTZ R156, R114, R156 ;  /* 0x0000009c729c7221 */ /* 0x000fe20000010000 */
[----:B------:R-:W-:Y:S01]  /*1220*/  HADD2.F32 R122, -RZ, R122.H1_H1 ;  /* 0x3000007aff7a7230 */ /* 0x000fe20000004100 */
[-C--:B------:R-:W-:Y:S02]  /*1230*/  FFMA.FTZ R157, R238, R114.reuse, R157 ;  /* 0x00000072ee9d7223 */ /* 0x080fe4000001009d */
[----:B------:R-:W-:Y:S01]  /*1240*/  FFMA.FTZ R125, R79, R114, R125 ;  /* 0x000000724f7d7223 */ /* 0x000fe2000001007d */
[----:B------:R-:W-:Y:S01]  /*1250*/  HADD2.F32 R114, -RZ, R123.H0_H0 ;  /* 0x2000007bff727230 */ /* 0x000fe20000004100 */
[----:B------:R-:W-:Y:S02]  /*1260*/  FADD.FTZ R184, R115, R184 ;  /* 0x000000b873b87221 */ /* 0x000fe40000010000 */
[----:B------:R-:W-:Y:S01]  /*1270*/  FFMA.FTZ R185, R232, R115, R185 ;  /* 0x00000073e8b97223 */ /* 0x000fe200000100b9 */
[----:B------:R-:W-:Y:S01]  /*1280*/  HADD2.F32 R115, -RZ, R129.H0_H0 ;  /* 0x20000081ff737230 */ /* 0x000fe20000004100 */
[----:B------:R-:W-:-:S02]  /*1290*/  FADD.FTZ R194, R235, R194 ;  /* 0x000000c2ebc27221 */ /* 0x000fc40000010000 */
[----:B------:R-:W-:Y:S02]  /*12a0*/  FFMA.FTZ R195, R226, R235, R195 ;  /* 0x000000ebe2c37223 */ /* 0x000fe400000100c3 */
[----:B------:R-:W-:Y:S02]  /*12b0*/  FMUL.FTZ R129, R54, R111 ;  /* 0x0000006f36817220 */ /* 0x000fe40000410000 */
[----:B------:R-:W-:Y:S01]  /*12c0*/  FADD.FTZ R235, -R225, R112 ;  /* 0x00000070e1eb7221 */ /* 0x000fe20000010100 */
[----:B------:R-:W-:Y:S01]  /*12d0*/  HADD2.F32 R112, -RZ, R126.H1_H1 ;  /* 0x3000007eff707230 */ /* 0x000fe20000004100 */
[----:B------:R-:W-:Y:S01]  /*12e0*/  FADD.FTZ R202, R233, R202 ;  /* 0x000000cae9ca7221 */ /* 0x000fe20000010000 */
[----:B------:R-:W-:Y:S01]  /*12f0*/  HADD2.F32 R120, -RZ, R123.H1_H1 ;  /* 0x3000007bff787230 */ /* 0x000fe20000004100 */
[----:B------:R-:W-:Y:S02]  /*1300*/  FFMA.FTZ R203, R182, R233, R203 ;  /* 0x000000e9b6cb7223 */ /* 0x000fe400000100cb */
[----:B------:R-:W-:-:S02]  /*1310*/  FADD.FTZ R172, R109, R172 ;  /* 0x000000ac6dac7221 */ /* 0x000fc40000010000 */
[----:B------:R-:W-:Y:S02]  /*1320*/  FFMA.FTZ R173, R236, R109, R173 ;  /* 0x0000006decad7223 */ /* 0x000fe400000100ad */
[C---:B------:R-:W-:Y:S02]  /*1330*/  FADD.FTZ R233, -R225.reuse, R122 ;  /* 0x0000007ae1e97221 */ /* 0x040fe40000010100 */
[----:B------:R-:W-:Y:S02]  /*1340*/  FADD.FTZ R109, -R225, R114 ;  /* 0x00000072e16d7221 */ /* 0x000fe40000010100 */
[----:B------:R-:W-:Y:S02]  /*1350*/  FADD.FTZ R160, R115, R160 ;  /* 0x000000a073a07221 */ /* 0x000fe40000010000 */
[-C--:B------:R-:W-:Y:S02]  /*1360*/  FFMA.FTZ R161, R240, R115.reuse, R161 ;  /* 0x00000073f0a17223 */ /* 0x080fe400000100a1 */
[----:B------:R-:W-:Y:S01]  /*1370*/  FFMA.FTZ R129, R78, R115, R129 ;  /* 0x000000734e817223 */ /* 0x000fe20000010081 */
[--C-:B------:R-:W-:Y:S01]  /*1380*/  HADD2.F32 R115, -RZ, R130.reuse.H0_H0 ;  /* 0x20000082ff737230 */ /* 0x100fe20000004100 */
[----:B------:R-:W-:Y:S01]  /*1390*/  FADD.FTZ R162, R108, R162 ;  /* 0x000000a26ca27221 */ /* 0x000fe20000010000 */
[----:B------:R-:W-:Y:S01]  /*13a0*/  HADD2.F32 R130, -RZ, R130.H1_H1 ;  /* 0x30000082ff827230 */ /* 0x000fe20000004100 */
[----:B------:R-:W-:Y:S01]  /*13b0*/  FFMA.FTZ R163, R128, R108, R163 ;  /* 0x0000006c80a37223 */ /* 0x000fe200000100a3 */
[----:B------:R-:W-:Y:S01]  /*13c0*/  HADD2.F32 R108, -RZ, R131.H1_H1 ;  /* 0x30000083ff6c7230 */ /* 0x000fe20000004100 */
[----:B------:R-:W-:-:S02]  /*13d0*/  FADD.FTZ R158, R111, R158 ;  /* 0x0000009e6f9e7221 */ /* 0x000fc40000010000 */
[----:B------:R-:W-:Y:S01]  /*13e0*/  FFMA.FTZ R159, R240, R111, R159 ;  /* 0x0000006ff09f7223 */ /* 0x000fe2000001009f */
[----:B------:R-:W-:Y:S01]  /*13f0*/  HADD2.F32 R111, -RZ, R131.H0_H0 ;  /* 0x20000083ff6f7230 */ /* 0x000fe20000004100 */
[C---:B------:R-:W-:Y:S01]  /*1400*/  FMUL.FTZ R233, R218.reuse, R233 ;  /* 0x000000e9dae97220 */ /* 0x040fe20000410000 */
[----:B------:R-:W-:Y:S01]  /*1410*/  HADD2.F32 R114, -RZ, R127.H1_H1 ;  /* 0x3000007fff727230 */ /* 0x000fe20000004100 */
[----:B------:R-:W-:Y:S02]  /*1420*/  FMUL.FTZ R122, R49, R112 ;  /* 0x00000070317a7220 */ /* 0x000fe40000410000 */
[----:B------:R-:W-:Y:S02]  /*1430*/  FMUL.FTZ R131, R218, R109 ;  /* 0x0000006dda837220 */ /* 0x000fe40000410000 */
[----:B------:R-:W-:Y:S02]  /*1440*/  FADD.FTZ R109, -R225, R120 ;  /* 0x00000078e16d7221 */ /* 0x000fe40000010100 */
        /* <DEDUP_REMOVED lines=8> */
[--C-:B------:R-:W-:Y:S02]  /*14d0*/  HADD2.F32 R108, -RZ, R132.reuse.H0_H0 ;  /* 0x20000084ff6c7230 */ /* 0x100fe40000004100 */
[----:B------:R-:W-:Y:S01]  /*14e0*/  HADD2.F32 R132, -RZ, R132.H1_H1 ;  /* 0x30000084ff847230 */ /* 0x000fe20000004100 */
[----:B------:R-:W-:Y:S01]  /*14f0*/  FADD.FTZ R154, R110, R154 ;  /* 0x0000009a6e9a7221 */ /* 0x000fe20000010000 */
[----:B------:R-:W-:Y:S01]  /*1500*/  HADD2.F32 R113, -RZ, R126.H0_H0 ;  /* 0x2000007eff717230 */ /* 0x000fe20000004100 */
[----:B------:R-:W-:Y:S01]  /*1510*/  FFMA.FTZ R155, R238, R110, R155 ;  /* 0x0000006eee9b7223 */ /* 0x000fe2000001009b */
[--C-:B------:R-:W-:Y:S01]  /*1520*/  HADD2.F32 R110, -RZ, R133.reuse.H0_H0 ;  /* 0x20000085ff6e7230 */ /* 0x100fe20000004100 */
[----:B------:R-:W-:Y:S02]  /*1530*/  FADD.FTZ R37, R112, R37 ;  /* 0x0000002570257221 */ /* 0x000fe40000010000 */
[----:B------:R-:W-:Y:S01]  /*1540*/  FFMA.FTZ R25, R233, R112, R25 ;  /* 0x00000070e9197223 */ /* 0x000fe20000010019 */
[----:B------:R-:W-:Y:S01]  /*1550*/  HADD2.F32 R112, -RZ, R133.H1_H1 ;  /* 0x30000085ff707230 */ /* 0x000fe20000004100 */
[----:B------:R-:W-:-:S02]  /*1560*/  FADD.FTZ R190, R239, R190 ;  /* 0x000000beefbe7221 */ /* 0x000fc40000010000 */
[----:B------:R-:W-:Y:S02]  /*1570*/  FFMA.FTZ R191, R230, R239, R191 ;  /* 0x000000efe6bf7223 */ /* 0x000fe400000100bf */
[C---:B------:R-:W-:Y:S01]  /*1580*/  FADD.FTZ R133, -R225.reuse, R108 ;  /* 0x0000006ce1857221 */ /* 0x040fe20000010100 */
[----:B------:R-:W-:Y:S01]  /*1590*/  HADD2.F32 R108, -RZ, R136.H1_H1 ;  /* 0x30000088ff6c7230 */ /* 0x000fe20000004100 */
[----:B------:R-:W-:Y:S01]  /*15a0*/  FADD.FTZ R239, -R225, R132 ;  /* 0x00000084e1ef7221 */ /* 0x000fe20000010100 */
[----:B------:R-:W-:Y:S01]  /*15b0*/  HADD2.F32 R132, -RZ, R140.H1_H1 ;  /* 0x3000008cff847230 */ /* 0x000fe20000004100 */
[----:B------:R-:W-:Y:S02]  /*15c0*/  FADD.FTZ R186, R237, R186 ;  /* 0x000000baedba7221 */ /* 0x000fe40000010000 */
[----:B------:R-:W-:Y:S01]  /*15d0*/  FFMA.FTZ R187, R234, R237, R187 ;  /* 0x000000edeabb7223 */ /* 0x000fe200000100bb */
[----:B------:R-:W-:Y:S01]  /*15e0*/  HADD2.F32 R237, -RZ, R136.H0_H0 ;  /* 0x20000088ffed7230 */ /* 0x000fe20000004100 */
[----:B------:R-:W-:-:S02]  /*15f0*/  FMUL.FTZ R235, R218, R235 ;  /* 0x000000ebdaeb7220 */ /* 0x000fc40000410000 */
[----:B------:R-:W-:Y:S02]  /*1600*/  FMUL.FTZ R126, R48, R113 ;  /* 0x00000071307e7220 */ /* 0x000fe40000410000 */
[----:B------:R-:W-:Y:S02]  /*1610*/  FADD.FTZ R241, -R225, R110 ;  /* 0x0000006ee1f17221 */ /* 0x000fe40000010100 */
[----:B------:R-:W-:Y:S02]  /*1620*/  FMUL.FTZ R136, R218, R239 ;  /* 0x000000efda887220 */ /* 0x000fe40000410000 */
[----:B------:R-:W-:Y:S02]  /*1630*/  FADD.FTZ R39, R114, R39 ;  /* 0x0000002772277221 */ /* 0x000fe40000010000 */
[----:B------:R-:W-:Y:S01]  /*1640*/  FFMA.FTZ R27, R130, R114, R27 ;  /* 0x00000072821b7223 */ /* 0x000fe2000001001b */
        /* <DEDUP_REMOVED lines=8> */
[-C--:B------:R-:W-:Y:S02]  /*16d0*/  FFMA.FTZ R5, R136, R132.reuse, R5 ;  /* 0x0000008488057223 */ /* 0x080fe40000010005 */
[----:B------:R-:W-:Y:S02]  /*16e0*/  FMUL.FTZ R133, R218, R133 ;  /* 0x00000085da857220 */ /* 0x000fe40000410000 */
[----:B------:R-:W-:Y:S01]  /*16f0*/  FFMA.FTZ R132, R69, R132, R110 ;  /* 0x0000008445847223 */ /* 0x000fe2000001006e */
[----:B------:R-:W-:Y:S01]  /*1700*/  HADD2.F32 R110, -RZ, R137.H1_H1 ;  /* 0x30000089ff6e7230 */ /* 0x000fe20000004100 */
[----:B------:R-:W-:Y:S01]  /*1710*/  FADD.FTZ R38, R113, R38 ;  /* 0x0000002671267221 */ /* 0x000fe20000010000 */
[--C-:B------:R-:W-:Y:S01]  /*1720*/  HADD2.F32 R120, -RZ, R135.reuse.H0_H0 ;  /* 0x20000087ff787230 */ /* 0x100fe20000004100 */
[----:B------:R-:W-:Y:S01]  /*1730*/  FFMA.FTZ R26, R235, R113, R26 ;  /* 0x00000071eb1a7223 */ /* 0x000fe2000001001a */
[----:B------:R-:W-:Y:S01]  /*1740*/  HADD2.F32 R242, -RZ, R135.H1_H1 ;  /* 0x30000087fff27230 */ /* 0x000fe20000004100 */
[----:B------:R-:W-:Y:S01]  /*1750*/  FADD.FTZ R121, -R225, R112 ;  /* 0x00000070e1797221 */ /* 0x000fe20000010100 */
[----:B------:R-:W-:Y:S01]  /*1760*/  HADD2.F32 R135, -RZ, R140.H0_H0 ;  /* 0x2000008cff877230 */ /* 0x000fe20000004100 */
[----:B------:R-:W-:-:S02]  /*1770*/  FMUL.FTZ R127, R50, R115 ;  /* 0x00000073327f7220 */ /* 0x000fc40000410000 */
[----:B------:R-:W-:Y:S02]  /*1780*/  FADD.FTZ R113, -R225, R134 ;  /* 0x00000086e1717221 */ /* 0x000fe40000010100 */
[-C--:B------:R-:W-:Y:S02]  /*1790*/  FMUL.FTZ R134, R44, R237.reuse ;  /* 0x000000ed2c867220 */ /* 0x080fe40000410000 */
        /* <DEDUP_REMOVED lines=8> */
[----:B------:R-:W-:Y:S02]  /*1820*/  FADD.FTZ R16, R111, R16 ;  /* 0x000000106f107221 */ /* 0x000fe40000010000 */
[-C--:B------:R-:W-:Y:S02]  /*1830*/  FFMA.FTZ R4, R131, R111.reuse, R4 ;  /* 0x0000006f83047223 */ /* 0x080fe40000010004 */
[----:B------:R-:W-:Y:S02]  /*1840*/  FFMA.FTZ R127, R74, R111, R127 ;  /* 0x0000006f4a7f7223 */ /* 0x000fe4000001007f */
[----:B------:R-:W-:Y:S02]  /*1850*/  FADD.FTZ R144, R115, R144 ;  /* 0x0000009073907221 */ /* 0x000fe40000010000 */
[----:B------:R-:W-:-:S02]  /*1860*/  FFMA.FTZ R28, R131, R115, R28 ;  /* 0x00000073831c7223 */ /* 0x000fc4000001001c */
[C---:B------:R-:W-:Y:S02]  /*1870*/  FADD.FTZ R115, -R225.reuse, R114 ;  /* 0x00000072e1737221 */ /* 0x040fe40000010100 */
[C---:B------:R-:W-:Y:S02]  /*1880*/  FADD.FTZ R111, -R225.reuse, R120 ;  /* 0x00000078e16f7221 */ /* 0x040fe40000010100 */
[----:B------:R-:W-:Y:S01]  /*1890*/  FADD.FTZ R109, -R225, R242 ;  /* 0x000000f2e16d7221 */ /* 0x000fe20000010100 */
[----:B------:R-:W-:Y:S01]  /*18a0*/  HADD2.F32 R225, -RZ, R141.H0_H0 ;  /* 0x2000008dffe17230 */ /* 0x000fe20000004100 */
        /* <DEDUP_REMOVED lines=8> */
[----:B------:R-:W-:Y:S01]  /*1930*/  HADD2.F32 R108, -RZ, R138.H1_H1 ;  /* 0x3000008aff6c7230 */ /* 0x000fe20000004100 */
[----:B------:R-:W-:Y:S01]  /*1940*/  FADD.FTZ R20, R225, R20 ;  /* 0x00000014e1147221 */ /* 0x000fe20000010000 */
[--C-:B------:R-:W-:Y:S01]  /*1950*/  HADD2.F32 R121, -RZ, R142.reuse.H0_H0 ;  /* 0x2000008eff797230 */ /* 0x100fe20000004100 */
[-C--:B------:R-:W-:Y:S01]  /*1960*/  FFMA.FTZ R8, R135, R225.reuse, R8 ;  /* 0x000000e187087223 */ /* 0x080fe20000010008 */
[----:B------:R-:W-:Y:S01]  /*1970*/  HADD2.F32 R142, -RZ, R142.H1_H1 ;  /* 0x3000008eff8e7230 */ /* 0x000fe20000004100 */
[----:B------:R-:W-:Y:S01]  /*1980*/  FFMA.FTZ R242, R70, R225, R242 ;  /* 0x000000e146f27223 */ /* 0x000fe200000100f2 */
[----:B------:R-:W-:Y:S01]  /*1990*/  HADD2.F32 R225, -RZ, R138.H0_H0 ;  /* 0x2000008affe17230 */ /* 0x000fe20000004100 */
[----:B------:R-:W-:-:S02]  /*19a0*/  FADD.FTZ R148, R237, R148 ;  /* 0x00000094ed947221 */ /* 0x000fc40000010000 */
[----:B------:R-:W-:Y:S02]  /*19b0*/  FFMA.FTZ R32, R135, R237, R32 ;  /* 0x000000ed87207223 */ /* 0x000fe40000010020 */
[C---:B------:R-:W-:Y:S01]  /*19c0*/  FMUL.FTZ R141, R218.reuse, R115 ;  /* 0x00000073da8d7220 */ /* 0x040fe20000410000 */
[----:B------:R-:W-:Y:S01]  /*19d0*/  HADD2.F32 R115, -RZ, R139.H0_H0 ;  /* 0x2000008bff737230 */ /* 0x000fe20000004100 */
[----:B------:R-:W-:Y:S02]  /*19e0*/  FMUL.FTZ R138, R218, R113 ;  /* 0x00000071da8a7220 */ /* 0x000fe40000410000 */
[----:B------:R-:W-:Y:S01]  /*19f0*/  FMUL.FTZ R237, R41, R108 ;  /* 0x0000006c29ed7220 */ /* 0x000fe20000410000 */
[----:B------:R-:W-:Y:S01]  /*1a00*/  HADD2.F32 R113, -RZ, R143.H0_H0 ;  /* 0x2000008fff717230 */ /* 0x000fe20000004100 */
[----:B------:R-:W-:Y:S02]  /*1a10*/  FMUL.FTZ R244, R40, R225 ;  /* 0x000000e128f47220 */ /* 0x000fe40000410000 */
        /* <DEDUP_REMOVED lines=11> */
[----:B------:R-:W-:Y:S02]  /*1ad0*/  FFMA.FTZ R108, R224, R183, RZ ;  /* 0x000000b7e06c7223 */ /* 0x000fe400000100ff */
[----:B------:R-:W-:-:S02]  /*1ae0*/  FADD.FTZ R110, RZ, R183 ;  /* 0x000000b7ff6e7221 */ /* 0x000fc40000010000 */
[----:B------:R-:W-:Y:S02]  /*1af0*/  FADD.FTZ R24, R113, R24 ;  /* 0x0000001871187221 */ /* 0x000fe40000010000 */
[-C--:B------:R-:W-:Y:S02]  /*1b00*/  FFMA.FTZ R12, R225, R113.reuse, R12 ;  /* 0x00000071e10c7223 */ /* 0x080fe4000001000c */
        /* <DEDUP_REMOVED lines=38> */
[----:B------:R-:W-:Y:S02]  /*1d70*/  FMUL.FTZ R246, R218, R109 ;  /* 0x0000006ddaf67220 */ /* 0x000fe40000410000 */
[----:B------:R-:W-:-:S02]  /*1d80*/  FFMA.FTZ R113, R140, R137, R113 ;  /* 0x000000898c717223 */ /* 0x000fc40000010071 */
[----:B------:R-:W-:Y:S01]  /*1d90*/  FADD.FTZ R109, R108, R137 ;  /* 0x000000896c6d7221 */ /* 0x000fe20000010000 */
        /* <DEDUP_REMOVED lines=22> */
[----:B------:R-:W-:Y:S01]  /*1f00*/  FADD.FTZ R113, R108, R139 ;  /* 0x0000008b6c717221 */ /* 0x000fe20000010000 */
[----:B------:R-:W-:Y:S05]  /*1f10*/  BRA.DIV ~URZ, `(.L_x_1021) ;  /* 0x000022227f007947 */ /* 0x000fea000b800000 */
[----:B------:R0:W1:Y:S02]  /*1f20*/  SHFL.DOWN PT, R110, R113, 0x10, 0x1f ;  /* 0x0a001f00716e7f89 */ /* 0x00006400000e0000 */
.L_x_1025:
        /* <DEDUP_REMOVED lines=18> */
.L_x_1026:
        /* <DEDUP_REMOVED lines=81> */
[-CC-:B------:R-:W-:Y:S01]  /*2560*/  FFMA.FTZ R232, R232, R108.reuse, R109.reuse ;  /* 0x0000006ce8e87223 */ /* 0x180fe2000001006d */
[----:B------:R-:W-:Y:S01]  /*2570*/  @P1 LOP3.LUT P5, RZ, R166, 0xff000000, RZ, 0xc0, !PT ;  /* 0xff000000a6ff1812 */ /* 0x000fe200078ac0ff */
[----:B------:R-:W-:Y:S01]  /*2580*/  FADD.FTZ R231, R231, -R236 ;  /* 0x800000ece7e77221 */ /* 0x000fe20000010000 */
        /* <DEDUP_REMOVED lines=8> */
[C---:B------:R-:W-:Y:S01]  /*2610*/  LOP3.LUT P5, RZ, R119.reuse, 0xff00, RZ, 0xc0, !PT ;  /* 0x0000ff0077ff7812 */ /* 0x040fe200078ac0ff */
[----:B------:R-:W-:Y:S01]  /*2620*/  FADD.FTZ R223, R124, -R223 ;  /* 0x800000df7cdf7221 */ /* 0x000fe20000010000 */
[----:B------:R-:W-:Y:S01]  /*2630*/  LOP3.LUT P6, RZ, R119, 0xff0000, RZ, 0xc0, !PT ;  /* 0x00ff000077ff7812 */ /* 0x000fe200078cc0ff */
[-CC-:B------:R-:W-:Y:S01]  /*2640*/  FFMA.FTZ R125, R235, R108.reuse, R109.reuse ;  /* 0x0000006ceb7d7223 */ /* 0x180fe2000001006d */
[----:B------:R-:W-:Y:S01]  /*2650*/  LOP3.LUT P0, RZ, R119, 0xff000000, RZ, 0xc0, !PT ;  /* 0xff00000077ff7812 */ /* 0x000fe2000780c0ff */
[----:B------:R-:W-:Y:S01]  /*2660*/  FFMA.FTZ R119, R230, R108, R109 ;  /* 0x0000006ce6777223 */ /* 0x000fe2000001006d */
[----:B------:R-:W-:Y:S01]  /*2670*/  @P2 HADD2.F32 R124, -RZ, R91.H1_H1 ;  /* 0x3000005bff7c2230 */ /* 0x000fe20000004100 */
[----:B------:R-:W-:Y:S01]  /*2680*/  FMUL.FTZ R235, R218, R227 ;  /* 0x000000e3daeb7220 */ /* 0x000fe20000410000 */
[----:B------:R-:W-:Y:S01]  /*2690*/  @P1 F2FP.PACK_AB R180, RZ, R180 ;  /* 0x000000b4ffb4123e */ /* 0x000fe200000000ff */
[----:B------:R-:W-:Y:S01]  /*26a0*/  FADD.FTZ R119, R220, -R119 ;  /* 0x80000077dc777221 */ /* 0x000fe20000010000 */
[----:B------:R-:W-:Y:S01]  /*26b0*/  @P2 HADD2.F32 R220, -RZ, R90.H1_H1 ;  /* 0x3000005affdc2230 */ /* 0x000fe20000004100 */
[----:B------:R-:W-:Y:S01]  /*26c0*/  @P2 FADD.FTZ R235, R235, R124 ;  /* 0x0000007cebeb2221 */ /* 0x000fe20000010000 */
[----:B------:R-:W-:Y:S01]  /*26d0*/  @P2 HADD2.F32 R124, -RZ, R93.H1_H1 ;  /* 0x3000005dff7c2230 */ /* 0x000fe20000004100 */
[----:B------:R-:W-:Y:S01]  /*26e0*/  FMUL.FTZ R221, R218, R119 ;  /* 0x00000077dadd7220 */ /* 0x000fe20000410000 */
[----:B------:R-:W-:Y:S01]  /*26f0*/  @P2 HADD2.F32 R119, -RZ, R91.H0_H0 ;  /* 0x2000005bff772230 */ /* 0x000fe20000004100 */
[----:B------:R-:W-:Y:S01]  /*2700*/  FFMA.FTZ R240, R240, R108, R109 ;  /* 0x0000006cf0f07223 */ /* 0x000fe2000001006d */
[----:B------:R-:W-:Y:S01]  /*2710*/  @P1 F2FP.PACK_AB R121, RZ, R121 ;  /* 0x00000079ff79123e */ /* 0x000fe200000000ff */
        /* <DEDUP_REMOVED lines=8> */
[----:B------:R-:W-:Y:S01]  /*27a0*/  FMUL.FTZ R232, R218, R231 ;  /* 0x000000e7dae87220 */ /* 0x000fe20000410000 */
[----:B------:R-:W-:Y:S01]  /*27b0*/  FSEL R236, R220, RZ, P5 ;  /* 0x000000ffdcec7208 */ /* 0x000fe20002800000 */
[----:B------:R-:W-:Y:S01]  /*27c0*/  FADD.FTZ R227, R126, -R125 ;  /* 0x8000007d7ee37221 */ /* 0x000fe20000010000 */
[----:B------:R-:W-:Y:S01]  /*27d0*/  @P1 LOP3.LUT P5, RZ, R167, 0xff00, RZ, 0xc0, !PT ;  /* 0x0000ff00a7ff1812 */ /* 0x000fe200078ac0ff */
[----:B------:R-:W-:Y:S01]  /*27e0*/  FMUL.FTZ R231, R235, c[0x0][0x1e8] ;  /* 0x00007a00ebe77a20 */ /* 0x000fe20000410000 */
[----:B------:R-:W-:Y:S01]  /*27f0*/  FSEL R238, R226, RZ, P6 ;  /* 0x000000ffe2ee7208 */ /* 0x000fe20003000000 */
[--C-:B------:R-:W-:Y:S01]  /*2800*/  @P2 HADD2.F32 R125, -RZ, R92.reuse.H1_H1 ;  /* 0x3000005cff7d2230 */ /* 0x100fe20000004100 */
[----:B------:R-:W-:Y:S01]  /*2810*/  @P1 FSEL R220, R220, RZ, P5 ;  /* 0x000000ffdcdc1208 */ /* 0x000fe20002800000 */
[----:B------:R-:W-:Y:S01]  /*2820*/  FADD.FTZ R129, R129, -R240 ;  /* 0x800000f081817221 */ /* 0x000fe20000010000 */
[----:B------:R-:W-:Y:S01]  /*2830*/  LOP3.LUT P5, RZ, R119, 0xff, RZ, 0xc0, !PT ;  /* 0x000000ff77ff7812 */ /* 0x000fe200078ac0ff */
[C---:B------:R-:W-:Y:S01]  /*2840*/  FMUL.FTZ R230, R218.reuse, R223 ;  /* 0x000000dfdae67220 */ /* 0x040fe20000410000 */
[----:B------:R-:W-:Y:S01]  /*2850*/  @P1 LOP3.LUT P6, RZ, R167, 0xff0000, RZ, 0xc0, !PT ;  /* 0x00ff0000a7ff1812 */ /* 0x000fe200078cc0ff */
[----:B------:R-:W-:Y:S01]  /*2860*/  @P2 HADD2.F32 R223, -RZ, R93.H0_H0 ;  /* 0x2000005dffdf2230 */ /* 0x000fe20000004100 */
[----:B------:R-:W-:Y:S01]  /*2870*/  @P1 MOV R119, R168 ;  /* 0x000000a800771202 */ /* 0x000fe20000000f00 */
[----:B------:R-:W-:Y:S01]  /*2880*/  FMUL.FTZ R229, R218, R229 ;  /* 0x000000e5dae57220 */ /* 0x000fe20000410000 */
[----:B------:R-:W-:Y:S01]  /*2890*/  @P1 FSEL R226, R226, RZ, P6 ;  /* 0x000000ffe2e21208 */ /* 0x000fe20003000000 */
[----:B------:R-:W-:Y:S01]  /*28a0*/  FMUL.FTZ R228, R218, R129 ;  /* 0x00000081dae47220 */ /* 0x000fe20000410000 */
[----:B------:R-:W-:Y:S01]  /*28b0*/  @P1 LOP3.LUT P6, RZ, R119, 0xff, RZ, 0xc0, !PT ;  /* 0x000000ff77ff1812 */ /* 0x000fe200078cc0ff */
[----:B------:R-:W-:Y:S01]  /*28c0*/  @P2 HADD2.F32 R119, -RZ, R92.H0_H0 ;  /* 0x2000005cff772230 */ /* 0x000fe20000004100 */
[----:B------:R-:W-:Y:S01]  /*28d0*/  FSEL R239, R231, RZ, P0 ;  /* 0x000000ffe7ef7208 */ /* 0x000fe20000000000 */
[----:B------:R-:W-:Y:S01]  /*28e0*/  @P2 FADD.FTZ R230, R230, R125 ;  /* 0x0000007de6e62221 */ /* 0x000fe20000010000 */
[----:B------:R-:W-:Y:S01]  /*28f0*/  @P1 LOP3.LUT P0, RZ, R167, 0xff000000, RZ, 0xc0, !PT ;  /* 0xff000000a7ff1812 */ /* 0x000fe2000780c0ff */
[----:B------:R-:W-:Y:S01]  /*2900*/  @P2 FADD.FTZ R229, R229, R124 ;  /* 0x0000007ce5e52221 */ /* 0x000fe20000010000 */
[--C-:B------:R-:W-:Y:S01]  /*2910*/  @P2 HADD2.F32 R126, -RZ, R94.reuse.H0_H0 ;  /* 0x2000005eff7e2230 */ /* 0x100fe20000004100 */
[----:B------:R-:W-:Y:S01]  /*2920*/  @P2 FADD.FTZ R232, R232, R119 ;  /* 0x00000077e8e82221 */ /* 0x000fe20000010000 */
[----:B------:R-:W-:Y:S01]  /*2930*/  @P1 FSEL R231, R231, RZ, P0 ;  /* 0x000000ffe7e71208 */ /* 0x000fe20000000000 */
[----:B------:R-:W-:Y:S01]  /*2940*/  @P2 FADD.FTZ R228, R228, R223 ;  /* 0x000000dfe4e42221 */ /* 0x000fe20000010000 */
[----:B------:R-:W-:Y:S01]  /*2950*/  LOP3.LUT P0, RZ, R178, 0xff00, RZ, 0xc0, !PT ;  /* 0x0000ff00b2ff7812 */ /* 0x000fe2000780c0ff */
[----:B------:R-:W-:Y:S01]  /*2960*/  FMUL.FTZ R119, R232, c[0x0][0x1e8] ;  /* 0x00007a00e8777a20 */ /* 0x000fe20000410000 */
[----:B------:R-:W-:Y:S01]  /*2970*/  @P1 F2FP.PACK_AB R226, RZ, R226 ;  /* 0x000000e2ffe2123e */ /* 0x000fe200000000ff */
[----:B------:R-:W-:Y:S01]  /*2980*/  FMUL.FTZ R124, R230, c[0x0][0x1e8] ;  /* 0x00007a00e67c7a20 */ /* 0x000fe20000410000 */
[----:B------:R-:W-:Y:S01]  /*2990*/  @P1 F2FP.PACK_AB R220, RZ, R220 ;  /* 0x000000dcffdc123e */ /* 0x000fe200000000ff */
[----:B------:R-:W-:Y:S01]  /*29a0*/  FMUL.FTZ R227, R218, R227 ;  /* 0x000000e3dae37220 */ /* 0x000fe20000410000 */
        /* <DEDUP_REMOVED lines=28> */
[----:B------:R-:W-:Y:S01]  /*2b70*/  FSEL R224, R128, RZ, P0 ;  /* 0x000000ff80e07208 */ /* 0x000fe20000000000 */
[----:B------:R-:W-:Y:S01]  /*2b80*/  FADD.FTZ R133, R127, -R240 ;  /* 0x800000f07f857221 */ /* 0x000fe20000010000 */
[----:B------:R-:W-:Y:S01]  /*2b90*/  @P1 FSEL R126, R126, RZ, P6 ;  /* 0x000000ff7e7e1208 */ /* 0x000fe20003000000 */
[--C-:B------:R-:W-:Y:S01]  /*2ba0*/  @P2 HADD2.F32 R122, -RZ, R95.reuse.H0_H0 ;  /* 0x2000005fff7a2230 */ /* 0x100fe20000004100 */
[----:B------:R-:W-:Y:S01]  /*2bb0*/  @P1 FSEL R128, R128, RZ, P5 ;  /* 0x000000ff80801208 */ /* 0x000fe20002800000 */
[----:B------:R-:W-:Y:S01]  /*2bc0*/  FADD.FTZ R237, R237, -R138 ;  /* 0x8000008aeded7221 */ /* 0x000fe20000010000 */
[----:B------:R-:W-:Y:S01]  /*2bd0*/  LOP3.LUT P6, RZ, R179, 0xff00, RZ, 0xc0, !PT ;  /* 0x0000ff00b3ff7812 */ /* 0x000fe200078cc0ff */
[----:B------:R-:W-:Y:S01]  /*2be0*/  FADD.FTZ R123, R123, -R130 ;  /* 0x800000827b7b7221 */ /* 0x000fe20000010000 */
[C---:B------:R-:W-:Y:S01]  /*2bf0*/  LOP3.LUT P0, RZ, R179.reuse, 0xff0000, RZ, 0xc0, !PT ;  /* 0x00ff0000b3ff7812 */ /* 0x040fe2000780c0ff */
[----:B------:R-:W-:Y:S01]  /*2c00*/  FADD.FTZ R225, R142, -R225 ;  /* 0x800000e18ee17221 */ /* 0x000fe20000010000 */
[----:B------:R-:W-:Y:S01]  /*2c10*/  LOP3.LUT P5, RZ, R179, 0xff000000, RZ, 0xc0, !PT ;  /* 0xff000000b3ff7812 */ /* 0x000fe200078ac0ff */
[--C-:B------:R-:W-:Y:S01]  /*2c20*/  FFMA.FTZ R179, R136, R108, R109.reuse ;  /* 0x0000006c88b37223 */ /* 0x100fe2000001006d */
[----:B------:R-:W-:Y:S01]  /*2c30*/  MOV R130, R116 ;  /* 0x0000007400827202 */ /* 0x000fe20000000f00 */
[----:B------:R-:W-:Y:S01]  /*2c40*/  FFMA.FTZ R108, R246, R108, R109 ;  /* 0x0000006cf66c7223 */ /* 0x000fe2000001006d */
[----:B------:R-:W-:Y:S01]  /*2c50*/  @P1 F2FP.PACK_AB R231, RZ, R231 ;  /* 0x000000e7ffe7123e */ /* 0x000fe200000000ff */
[----:B------:R-:W-:Y:S01]  /*2c60*/  FADD.FTZ R109, R134, -R131 ;  /* 0x80000083866d7221 */ /* 0x000fe20000010000 */
[----:B------:R-:W-:Y:S01]  /*2c70*/  @P2 HADD2.F32 R131, -RZ, R94.H1_H1 ;  /* 0x3000005eff832230 */ /* 0x000fe20000004100 */
[----:B------:R-:W-:Y:S01]  /*2c80*/  FMUL.FTZ R136, R218, R233 ;  /* 0x000000e9da887220 */ /* 0x000fe20000410000 */
[----:B------:R-:W-:Y:S01]  /*2c90*/  @P1 PRMT R104, R180, 0x7610, R104 ;  /* 0x00007610b4681816 */ /* 0x000fe20000000068 */
[----:B------:R-:W-:Y:S01]  /*2ca0*/  FADD.FTZ R127, R132, -R179 ;  /* 0x800000b3847f7221 */ /* 0x000fe20000010000 */
[----:B------:R-:W-:Y:S01]  /*2cb0*/  @P1 PRMT R105, R121, 0x7610, R105 ;  /* 0x0000761079691816 */ /* 0x000fe20000000069 */
[----:B------:R-:W-:Y:S01]  /*2cc0*/  @P2 FADD.FTZ R136, R136, R131 ;  /* 0x0000008388882221 */ /* 0x000fe20000010000 */
[----:B------:R-:W-:Y:S01]  /*2cd0*/  @P1 PRMT R106, R118, 0x7610, R106 ;  /* 0x00007610766a1816 */ /* 0x000fe2000000006a */
[----:B------:R-:W-:Y:S01]  /*2ce0*/  FADD.FTZ R131, R137, -R140 ;  /* 0x8000008c89837221 */ /* 0x000fe20000010000 */
[----:B------:R-:W-:Y:S01]  /*2cf0*/  @P1 PRMT R107, R226, 0x7610, R107 ;  /* 0x00007610e26b1816 */ /* 0x000fe2000000006b */
[----:B------:R-:W-:Y:S01]  /*2d00*/  FMUL.FTZ R137, R218, R133 ;  /* 0x00000085da897220 */ /* 0x000fe20000410000 */
[----:B------:R-:W-:Y:S01]  /*2d10*/  @P1 PRMT R104, R104, 0x5410, R143 ;  /* 0x0000541068681816 */ /* 0x000fe2000000008f */
[----:B------:R-:W-:Y:S01]  /*2d20*/  FADD.FTZ R179, R242, -R135 ;  /* 0x80000087f2b37221 */ /* 0x000fe20000010000 */
[----:B------:R-:W-:Y:S01]  /*2d30*/  @P2 HADD2.F32 R135, -RZ, R95.H1_H1 ;  /* 0x3000005fff872230 */ /* 0x000fe20000004100 */
[----:B------:R-:W-:Y:S01]  /*2d40*/  @P2 FADD.FTZ R137, R137, R122 ;  /* 0x0000007a89892221 */ /* 0x000fe20000010000 */
[----:B------:R-:W-:Y:S01]  /*2d50*/  @P1 PRMT R105, R105, 0x5410, R120 ;  /* 0x0000541069691816 */ /* 0x000fe20000000078 */
[----:B------:R-:W-:Y:S01]  /*2d60*/  FMUL.FTZ R140, R218, R123 ;  /* 0x0000007bda8c7220 */ /* 0x000fe20000410000 */
[----:B------:R-:W-:Y:S01]  /*2d70*/  @P1 PRMT R106, R106, 0x5410, R220 ;  /* 0x000054106a6a1816 */ /* 0x000fe200000000dc */
[----:B------:R-:W-:Y:S01]  /*2d80*/  FMUL.FTZ R138, R137, c[0x0][0x1e8] ;  /* 0x00007a00898a7a20 */ /* 0x000fe20000410000 */
[----:B------:R-:W-:Y:S01]  /*2d90*/  @P1 PRMT R107, R107, 0x5410, R231 ;  /* 0x000054106b6b1816 */ /* 0x000fe200000000e7 */
[----:B------:R-:W-:Y:S01]  /*2da0*/  @P2 FADD.FTZ R140, R140, R135 ;  /* 0x000000878c8c2221 */ /* 0x000fe20000010000 */
[----:B------:R-:W-:Y:S01]  /*2db0*/  @P1 F2FP.PACK_AB R119, RZ, R119 ;  /* 0x00000077ff77123e */ /* 0x000fe200000000ff */
[----:B------:R-:W-:Y:S01]  /*2dc0*/  FMUL.FTZ R132, R136, c[0x0][0x1e8] ;  /* 0x00007a0088847a20 */ /* 0x000fe20000410000 */
[----:B------:R-:W-:Y:S01]  /*2dd0*/  FSEL R142, R138, RZ, P0 ;  /* 0x000000ff8a8e7208 */ /* 0x000fe20000000000 */
[----:B------:R-:W-:Y:S01]  /*2de0*/  FADD.FTZ R133, R244, -R141 ;  /* 0x8000008df4857221 */ /* 0x000fe20000010000 */
[----:B------:R-:W-:Y:S01]  /*2df0*/  @P1 LOP3.LUT P0, RZ, R169, 0xff0000, RZ, 0xc0, !PT ;  /* 0x00ff0000a9ff1812 */ /* 0x000fe2000780c0ff */
[----:B------:R-:W-:Y:S01]  /*2e00*/  FADD.FTZ R139, R139, -R108 ;  /* 0x8000006c8b8b7221 */ /* 0x000fe20000010000 */
[----:B------:R-:W-:Y:S01]  /*2e10*/  FSEL R141, R132, RZ, P6 ;  /* 0x000000ff848d7208 */ /* 0x000fe20003000000 */
[----:B------:R-:W-:Y:S01]  /*2e20*/  FMUL.FTZ R123, R218, R127 ;  /* 0x0000007fda7b7220 */ /* 0x000fe20000410000 */
[----:B------:R-:W-:Y:S01]  /*2e30*/  @P1 FSEL R135, R138, RZ, P0 ;  /* 0x000000ff8a871208 */ /* 0x000fe20000000000 */
[C---:B------:R-:W-:Y:S01]  /*2e40*/  FMUL.FTZ R134, R218.reuse, R109 ;  /* 0x0000006dda867220 */ /* 0x040fe20000410000 */
[----:B------:R-:W-:Y:S01]  /*2e50*/  ISETP.NE.U32.AND P0, PT, RZ, c[0x0][0x258], PT ;  /* 0x00009600ff007a0c */ /* 0x000fe20003f05070 */
[C---:B------:R-:W-:Y:S01]  /*2e60*/  FMUL.FTZ R131, R218.reuse, R131 ;  /* 0x00000083da837220 */ /* 0x040fe20000410000 */
[----:B------:R-:W-:Y:S01]  /*2e70*/  @P1 LOP3.LUT P6, RZ, R169, 0xff00, RZ, 0xc0, !PT ;  /* 0x0000ff00a9ff1812 */ /* 0x000fe200078cc0ff */
[----:B------:R-:W-:Y:S01]  /*2e80*/  FMUL.FTZ R127, R218, R225 ;  /* 0x000000e1da7f7220 */ /* 0x000fe20000410000 */
[----:B------:R-:W-:Y:S01]  /*2e90*/  ISETP.NE.AND.EX P0, PT, RZ, c[0x0][0x25c], PT, P0 ;  /* 0x00009700ff007a0c */ /* 0x000fe20003f05300 */
[----:B------:R-:W-:Y:S01]  /*2ea0*/  @P2 HADD2.F32 R109, -RZ, R96.H0_H0 ;  /* 0x20000060ff6d2230 */ /* 0x000fe20000004100 */
[----:B------:R-:W-:Y:S01]  /*2eb0*/  @P1 FSEL R122, R132, RZ, P6 ;  /* 0x000000ff847a1208 */ /* 0x000fe20003000000 */
[----:B------:R-:W-:Y:S01]  /*2ec0*/  FMUL.FTZ R132, R218, R179 ;  /* 0x000000b3da847220 */ /* 0x000fe20000410000 */
[----:B------:R-:W-:Y:S01]  /*2ed0*/  LOP3.LUT P6, RZ, R130, 0xff, RZ, 0xc0, !PT ;  /* 0x000000ff82ff7812 */ /* 0x000fe200078cc0ff */
[C---:B------:R-:W-:Y:S01]  /*2ee0*/  FMUL.FTZ R130, R218.reuse, R133 ;  /* 0x00000085da827220 */ /* 0x040fe20000410000 */
[----:B------:R-:W-:Y:S01]  /*2ef0*/  @P2 HADD2.F32 R138, -RZ, R99.H0_H0 ;  /* 0x20000063ff8a2230 */ /* 0x000fe20000004100 */
[C---:B------:R-:W-:Y:S01]  /*2f00*/  FMUL.FTZ R133, R218.reuse, R237 ;  /* 0x000000edda857220 */ /* 0x040fe20000410000 */
[--C-:B------:R-:W-:Y:S01]  /*2f10*/  @P2 HADD2.F32 R108, -RZ, R97.reuse.H1_H1 ;  /* 0x30000061ff6c2230 */ /* 0x100fe20000004100 */
[----:B------:R-:W-:Y:S01]  /*2f20*/  FMUL.FTZ R218, R218, R139 ;  /* 0x0000008bdada7220 */ /* 0x000fe20000410000 */
[----:B------:R-:W-:Y:S01]  /*2f30*/  @P2 HADD2.F32 R139, -RZ, R97.H0_H0 ;  /* 0x20000061ff8b2230 */ /* 0x000fe20000004100 */
[----:B------:R-:W-:Y:S01]  /*2f40*/  @P2 FADD.FTZ R134, R134, R109 ;  /* 0x0000006d86862221 */ /* 0x000fe20000010000 */
[--C-:B------:R-:W-:Y:S01]  /*2f50*/  @P2 HADD2.F32 R109, -RZ, R98.reuse.H0_H0 ;  /* 0x20000062ff6d2230 */ /* 0x100fe20000004100 */
[----:B------:R-:W-:Y:S01]  /*2f60*/  @P0 F2FP.PACK_AB R110, RZ, R110 ;  /* 0x0000006eff6e023e */ /* 0x000fe200000000ff */
[----:B------:R-:W-:Y:S01]  /*2f70*/  @P2 FADD.FTZ R127, R127, R138 ;  /* 0x0000008a7f7f2221 */ /* 0x000fe20000010000 */
[----:B------:R-:W-:Y:S01]  /*2f80*/  @P0 F2FP.PACK_AB R183, RZ, R183 ;  /* 0x000000b7ffb7023e */ /* 0x000fe200000000ff */
[----:B------:R-:W-:Y:S01]  /*2f90*/  @P2 FADD.FTZ R132, R132, R139 ;  /* 0x0000008b84842221 */ /* 0x000fe20000010000 */
[----:B------:R-:W-:Y:S01]  /*2fa0*/  @P0 F2FP.PACK_AB R139, RZ, R111 ;  /* 0x0000006fff8b023e */ /* 0x000fe200000000ff */
[----:B------:R-:W-:Y:S01]  /*2fb0*/  @P2 FADD.FTZ R131, R131, R108 ;  /* 0x0000006c83832221 */ /* 0x000fe20000010000 */
[----:B------:R-:W-:Y:S01]  /*2fc0*/  @P0 PRMT R100, R110, 0x7610, R100 ;  /* 0x000076106e640816 */ /* 0x000fe20000000064 */
[----:B------:R-:W-:Y:S01]  /*2fd0*/  HFMA2.MMA R138, -RZ, RZ, 0, 9.5367431640625e-07 ;  /* 0x00000010ff8a7435 */ /* 0x000fe200000001ff */
[----:B------:R-:W-:Y:S01]  /*2fe0*/  @P0 F2FP.PACK_AB R221, RZ, R221 ;  /* 0x000000ddffdd023e */ /* 0x000fe200000000ff */
[----:B------:R-:W-:Y:S01]  /*2ff0*/  FMUL.FTZ R237, R140, c[0x0][0x1e8] ;  /* 0x00007a008ced7a20 */ /* 0x000fe20000410000 */
[----:B------:R-:W-:Y:S01]  /*3000*/  @P0 PRMT R100, R100, 0x5410, R139 ;  /* 0x0000541064640816 */ /* 0x000fe2000000008b */
[----:B------:R-:W-:Y:S01]  /*3010*/  FMUL.FTZ R139, R134, c[0x0][0x1e8] ;  /* 0x00007a00868b7a20 */ /* 0x000fe20000410000 */
[----:B------:R-:W-:Y:S01]  /*3020*/  @P0 PRMT R102, R183, 0x7610, R102 ;  /* 0x00007610b7660816 */ /* 0x000fe20000000066 */
[----:B------:R-:W-:Y:S01]  /*3030*/  @P2 HADD2.F32 R108, -RZ, R98.H1_H1 ;  /* 0x30000062ff6c2230 */ /* 0x000fe20000004100 */
[----:B------:R-:W-:Y:S01]  /*3040*/  @P0 F2FP.PACK_AB R182, RZ, R182 ;  /* 0x000000b6ffb6023e */ /* 0x000fe200000000ff */
[----:B------:R-:W-:Y:S01]  /*3050*/  FMUL.FTZ R179, R131, c[0x0][0x1e8] ;  /* 0x00007a0083b37a20 */ /* 0x000fe20000410000 */
[----:B------:R-:W-:Y:S01]  /*3060*/  @P0 F2FP.PACK_AB R234, RZ, R234 ;  /* 0x000000eaffea023e */ /* 0x000fe200000000ff */
[----:B------:R-:W-:Y:S01]  /*3070*/  @P2 FADD.FTZ R130, R130, R109 ;  /* 0x0000006d82822221 */ /* 0x000fe20000010000 */
[----:B------:R-:W-:Y:S01]  /*3080*/  F2FP.PACK_AB R111, R239, R238 ;  /* 0x000000eeef6f723e */ /* 0x000fe200000000ff */
[----:B------:R-:W-:Y:S01]  /*3090*/  @P2 FADD.FTZ R133, R133, R108 ;  /* 0x0000006c85852221 */ /* 0x000fe20000010000 */
[----:B------:R-:W-:-:S02]  /*30a0*/  @P0 PRMT R102, R102, 0x5410, R221 ;  /* 0x0000541066660816 */ /* 0x000fc400000000dd */
[----:B------:R-:W-:Y:S01]  /*30b0*/  FSEL R239, R237, RZ, P5 ;  /* 0x000000ffedef7208 */ /* 0x000fe20002800000 */
[----:B------:R-:W-:Y:S01]  /*30c0*/  FMUL.FTZ R183, R133, c[0x0][0x1e8] ;  /* 0x00007a0085b77a20 */ /* 0x000fe20000410000 */
[----:B------:R-:W-:Y:S02]  /*30d0*/  FSEL R221, R139, RZ, P6 ;  /* 0x000000ff8bdd7208 */ /* 0x000fe40003000000 */
[----:B------:R-:W-:Y:S02]  /*30e0*/  @P0 F2FP.PACK_AB R219, RZ, R219 ;  /* 0x000000dbffdb023e */ /* 0x000fe400000000ff */
[----:B------:R-:W-:Y:S02]  /*30f0*/  @P0 F2FP.PACK_AB R235, RZ, R235 ;  /* 0x000000ebffeb023e */ /* 0x000fe400000000ff */
[----:B------:R-:W-:Y:S01]  /*3100*/  @P0 PRMT R101, R182, 0x7610, R101 ;  /* 0x00007610b6650816 */ /* 0x000fe20000000065 */
[----:B------:R-:W-:Y:S01]  /*3110*/  FMUL.FTZ R182, R130, c[0x0][0x1e8] ;  /* 0x00007a0082b67a20 */ /* 0x000fe20000410000 */
[----:B------:R-:W-:-:S02]  /*3120*/  @P0 PRMT R103, R234, 0x7610, R103 ;  /* 0x00007610ea670816 */ /* 0x000fc40000000067 */
[----:B------:R-:W-:Y:S02]  /*3130*/  @P1 LOP3.LUT P5, RZ, R169, 0xff000000, RZ, 0xc0, !PT ;  /* 0xff000000a9ff1812 */ /* 0x000fe400078ac0ff */
[----:B------:R-:W-:Y:S02]  /*3140*/  LOP3.LUT P6, RZ, R116, 0xff000000, RZ, 0xc0, !PT ;  /* 0xff00000074ff7812 */ /* 0x000fe400078cc0ff */
[----:B------:R-:W-:Y:S01]  /*3150*/  F2FP.PACK_AB R110, R236, R181 ;  /* 0x000000b5ec6e723e */ /* 0x000fe200000000ff */
[----:B------:R-:W-:Y:S01]  /*3160*/  FMUL.FTZ R181, R132, c[0x0][0x1e8] ;  /* 0x00007a0084b57a20 */ /* 0x000fe20000410000 */
[----:B------:R-:W-:Y:S01]  /*3170*/  F2FP.PACK_AB R109, R114, R115 ;  /* 0x00000073726d723e */ /* 0x000fe200000000ff */
[-C--:B------:R-:W-:Y:S01]  /*3180*/  @P0 IMAD.WIDE.U32 R114, R215, R138.reuse, c[0x0][0x258] ;  /* 0x00009600d7720625 */ /* 0x080fe200078e008a */
[----:B------:R-:W-:Y:S02]  /*3190*/  F2FP.PACK_AB R108, R112, R113 ;  /* 0x00000071706c723e */ /* 0x000fe400000000ff */
[----:B------:R-:W-:Y:S01]  /*31a0*/  @P0 PRMT R101, R101, 0x5410, R219 ;  /* 0x0000541065650816 */ /* 0x000fe200000000db */
[----:B------:R-:W-:Y:S01]  /*31b0*/  IMAD.WIDE.U32 R112, R215, R138, c[0x0][0x248] ;  /* 0x00009200d7707625 */ /* 0x000fe200078e008a */
[----:B------:R-:W-:-:S02]  /*31c0*/  @P0 PRMT R103, R103, 0x5410, R235 ;  /* 0x0000541067670816 */ /* 0x000fc400000000eb */
[----:B------:R-:W-:Y:S01]  /*31d0*/  @P1 FSEL R237, R237, RZ, P5 ;  /* 0x000000ffeded1208 */ /* 0x000fe20002800000 */
[----:B------:R-:W-:Y:S01]  /*31e0*/  FMUL.FTZ R219, R127, c[0x0][0x1e8] ;  /* 0x00007a007fdb7a20 */ /* 0x000fe20000410000 */
[----:B------:R-:W-:Y:S01]  /*31f0*/  FSEL R225, R179, RZ, P6 ;  /* 0x000000ffb3e17208 */ /* 0x000fe20003000000 */
[----:B------:R0:W-:Y:S01]  /*3200*/  @P0 STG.E.128 [R114.64], R100 ;  /* 0x0000006472000986 */ /* 0x0001e2000c101d04 */
[----:B------:R-:W-:Y:S02]  /*3210*/  LOP3.LUT P5, RZ, R116, 0xff0000, RZ, 0xc0, !PT ;  /* 0x00ff000074ff7812 */ /* 0x000fe400078ac0ff */
[----:B------:R-:W-:Y:S01]  /*3220*/  LOP3.LUT P6, RZ, R117, 0xff00, RZ, 0xc0, !PT ;  /* 0x0000ff0075ff7812 */ /* 0x000fe200078cc0ff */
[----:B------:R1:W-:Y:S01]  /*3230*/  STG.E.128 [R112.64], R108 ;  /* 0x0000006c70007986 */ /* 0x0003e2000c101d04 */
[----:B------:R-:W-:Y:S02]  /*3240*/  FSEL R234, R181, RZ, P5 ;  /* 0x000000ffb5ea7208 */ /* 0x000fe40002800000 */
[----:B------:R-:W-:-:S02]  /*3250*/  FSEL R233, R183, RZ, P6 ;  /* 0x000000ffb7e97208 */ /* 0x000fc40003000000 */
        /* <DEDUP_REMOVED lines=46> */
[----:B------:R-:W-:Y:S01]  /*3540*/  @P0 F2FP.PACK_AB R127, RZ, R127 ;  /* 0x0000007fff7f023e */ /* 0x000fe200000000ff */
[----:B-1----:R-:W-:Y:S01]  /*3550*/  @P0 IMAD.WIDE.U32 R114, R217, R138, c[0x0][0x258] ;  /* 0x00009600d9720625 */ /* 0x002fe200078e008a */
        /* <DEDUP_REMOVED lines=8> */
[----:B--2---:R-:W-:Y:S01]  /*35e0*/  @P0 F2FP.PACK_AB R113, RZ, R123 ;  /* 0x0000007bff71023e */ /* 0x004fe200000000ff */
[----:B------:R-:W-:Y:S01]  /*35f0*/  FMUL.FTZ R123, R123, c[0x0][0x1e8] ;  /* 0x00007a007b7b7a20 */ /* 0x000fe20000410000 */
[----:B------:R-:W-:Y:S02]  /*3600*/  @P0 F2FP.PACK_AB R131, RZ, R131 ;  /* 0x00000083ff83023e */ /* 0x000fe400000000ff */
        /* <DEDUP_REMOVED lines=62> */
.L_x_1023:
        /* <DEDUP_REMOVED lines=82> */
.L_x_1020:
[----:B------:R-:W0:Y:S01]  /*3f10*/  S2UR UR6, SR_CTAID.X ;  /* 0x00000000000679c3 */ /* 0x000e220000002500 */
[----:B------:R-:W-:Y:S01]  /*3f20*/  HFMA2.MMA R13, -RZ, RZ, 0, 1.9073486328125e-06 ;  /* 0x00000020ff0d7435 */ /* 0x000fe200000001ff */
[----:B0-----:R-:W-:-:S02]  /*3f30*/  LEA.HI R0, R153, UR6, RZ, 0x19 ;  /* 0x0000000699007c11 */ /* 0x001fc4000f8fc8ff */
        /* <DEDUP_REMOVED lines=32> */
.L_x_1021:
[----:B------:R-:W-:Y:S01]  /*4140*/  HFMA2.MMA R112, -RZ, RZ, 0, 9.5367431640625e-07 ;  /* 0x00000010ff707435 */ /* 0x000fe200000001ff */
[----:B------:R-:W-:-:S02]  /*4150*/  MOV R111, R113 ;  /* 0x00000071006f7202 */ /* 0x000fc40000000f00 */
[----:B------:R-:W-:Y:S02]  /*4160*/  MOV R114, 0x1f ;  /* 0x0000001f00727802 */ /* 0x000fe40000000f00 */
[----:B------:R-:W-:Y:S02]  /*4170*/  MOV R121, 0xffffffff ;  /* 0xffffffff00797802 */ /* 0x000fe40000000f00 */
[----:B------:R-:W-:Y:S02]  /*4180*/  MOV R108, 0x41a0 ;  /* 0x000041a0006c7802 */ /* 0x000fe40000000f00 */
[----:B-----5:R-:W-:Y:S05]  /*4190*/  CALL.REL.NOINC `($__internal_65_$__cuda_sm70_shflsync_down_p) ;  /* 0x0000046000007944 */ /* 0x020fea0003c00000 */
[----:B-1----:R-:W-:Y:S01]  /*41a0*/  MOV R110, R111 ;  /* 0x0000006f006e7202 */ /* 0x002fe20000000f00 */
[----:B0-----:R-:W-:Y:S05]  /*41b0*/  BRA `(.L_x_1025) ;  /* 0xffffdd7000007947 */ /* 0x001fea000383ffff */
.L_x_1022:
[----:B------:R-:W-:Y:S01]  /*41c0*/  HFMA2.MMA R112, -RZ, RZ, 0, 9.5367431640625e-07 ;  /* 0x00000010ff707435 */ /* 0x000fe200000001ff */
[----:B------:R-:W-:Y:S02]  /*41d0*/  MOV R111, R115 ;  /* 0x00000073006f7202 */ /* 0x000fe40000000f00 */
[----:B------:R-:W-:Y:S02]  /*41e0*/  MOV R114, 0x1f ;  /* 0x0000001f00727802 */ /* 0x000fe40000000f00 */
[----:B------:R-:W-:-:S02]  /*41f0*/  MOV R121, 0xffffffff ;  /* 0xffffffff00797802 */ /* 0x000fc40000000f00 */
[----:B------:R-:W-:Y:S02]  /*4200*/  MOV R108, 0x4220 ;  /* 0x00004220006c7802 */ /* 0x000fe40000000f00 */
[----:B01---5:R-:W-:Y:S05]  /*4210*/  CALL.REL.NOINC `($__internal_65_$__cuda_sm70_shflsync_down_p) ;  /* 0x000003e000007944 */ /* 0x023fea0003c00000 */
[----:B------:R-:W-:Y:S01]  /*4220*/  FADD.FTZ R113, R113, R110 ;  /* 0x0000006e71717221 */ /* 0x000fe20000010000 */
[----:B0-----:R-:W-:Y:S01]  /*4230*/  HFMA2.MMA R112, -RZ, RZ, 0, 4.76837158203125e-07 ;  /* 0x00000008ff707435 */ /* 0x001fe200000001ff */
[----:B-1----:R-:W-:Y:S01]  /*4240*/  FADD.FTZ R120, R115, R111 ;  /* 0x0000006f73787221 */ /* 0x002fe20000010000 */
[----:B------:R-:W-:Y:S02]  /*4250*/  MOV R114, 0x1f ;  /* 0x0000001f00727802 */ /* 0x000fe40000000f00 */
[----:B------:R-:W-:Y:S02]  /*4260*/  MOV R121, 0xffffffff ;  /* 0xffffffff00797802 */ /* 0x000fe40000000f00 */
[----:B------:R-:W-:Y:S02]  /*4270*/  MOV R111, R113 ;  /* 0x00000071006f7202 */ /* 0x000fe40000000f00 */
[----:B------:R-:W-:Y:S02]  /*4280*/  MOV R108, 0x42a0 ;  /* 0x000042a0006c7802 */ /* 0x000fe40000000f00 */
[----:B------:R-:W-:Y:S05]  /*4290*/  CALL.REL.NOINC `($__internal_65_$__cuda_sm70_shflsync_down_p) ;  /* 0x0000036000007944 */ /* 0x000fea0003c00000 */
[----:B0-----:R-:W-:Y:S01]  /*42a0*/  HFMA2.MMA R112, -RZ, RZ, 0, 4.76837158203125e-07 ;  /* 0x00000008ff707435 */ /* 0x001fe200000001ff */
[----:B-1----:R-:W-:-:S02]  /*42b0*/  MOV R110, R111 ;  /* 0x0000006f006e7202 */ /* 0x002fc40000000f00 */
[----:B------:R-:W-:Y:S02]  /*42c0*/  MOV R111, R120 ;  /* 0x00000078006f7202 */ /* 0x000fe40000000f00 */
[----:B------:R-:W-:Y:S02]  /*42d0*/  MOV R114, 0x1f ;  /* 0x0000001f00727802 */ /* 0x000fe40000000f00 */
[----:B------:R-:W-:Y:S02]  /*42e0*/  MOV R121, 0xffffffff ;  /* 0xffffffff00797802 */ /* 0x000fe40000000f00 */
[----:B------:R-:W-:Y:S02]  /*42f0*/  MOV R108, 0x4310 ;  /* 0x00004310006c7802 */ /* 0x000fe40000000f00 */
[----:B------:R-:W-:Y:S05]  /*4300*/  CALL.REL.NOINC `($__internal_65_$__cuda_sm70_shflsync_down_p) ;  /* 0x000002f000007944 */ /* 0x000fea0003c00000 */
[----:B------:R-:W-:Y:S01]  /*4310*/  FADD.FTZ R113, R110, R113 ;  /* 0x000000716e717221 */ /* 0x000fe20000010000 */
[----:B0-----:R-:W-:Y:S01]  /*4320*/  HFMA2.MMA R112, -RZ, RZ, 0, 2.384185791015625e-07 ;  /* 0x00000004ff707435 */ /* 0x001fe200000001ff */
[----:B-1----:R-:W-:Y:S01]  /*4330*/  FADD.FTZ R120, R120, R111 ;  /* 0x0000006f78787221 */ /* 0x002fe20000010000 */
[----:B------:R-:W-:Y:S02]  /*4340*/  MOV R114, 0x1f ;  /* 0x0000001f00727802 */ /* 0x000fe40000000f00 */
[----:B------:R-:W-:-:S02]  /*4350*/  MOV R121, 0xffffffff ;  /* 0xffffffff00797802 */ /* 0x000fc40000000f00 */
[----:B------:R-:W-:Y:S02]  /*4360*/  MOV R111, R113 ;  /* 0x00000071006f7202 */ /* 0x000fe40000000f00 */
[----:B------:R-:W-:Y:S02]  /*4370*/  MOV R108, 0x4390 ;  /* 0x00004390006c7802 */ /* 0x000fe40000000f00 */
[----:B------:R-:W-:Y:S05]  /*4380*/  CALL.REL.NOINC `($__internal_65_$__cuda_sm70_shflsync_down_p) ;  /* 0x0000027000007944 */ /* 0x000fea0003c00000 */
[----:B0-----:R-:W-:Y:S01]  /*4390*/  HFMA2.MMA R112, -RZ, RZ, 0, 2.384185791015625e-07 ;  /* 0x00000004ff707435 */ /* 0x001fe200000001ff */
[----:B-1----:R-:W-:Y:S02]  /*43a0*/  MOV R110, R111 ;  /* 0x0000006f006e7202 */ /* 0x002fe40000000f00 */
[----:B------:R-:W-:Y:S02]  /*43b0*/  MOV R111, R120 ;  /* 0x00000078006f7202 */ /* 0x000fe40000000f00 */
[----:B------:R-:W-:Y:S02]  /*43c0*/  MOV R114, 0x1f ;  /* 0x0000001f00727802 */ /* 0x000fe40000000f00 */
[----:B------:R-:W-:Y:S02]  /*43d0*/  MOV R121, 0xffffffff ;  /* 0xffffffff00797802 */ /* 0x000fe40000000f00 */
[----:B------:R-:W-:-:S02]  /*43e0*/  MOV R108, 0x4400 ;  /* 0x00004400006c7802 */ /* 0x000fc40000000f00 */
[----:B------:R-:W-:Y:S05]  /*43f0*/  CALL.REL.NOINC `($__internal_65_$__cuda_sm70_shflsync_down_p) ;  /* 0x0000020000007944 */ /* 0x000fea0003c00000 */
[----:B------:R-:W-:Y:S01]  /*4400*/  FADD.FTZ R113, R110, R113 ;  /* 0x000000716e717221 */ /* 0x000fe20000010000 */
[----:B0-----:R-:W-:Y:S01]  /*4410*/  HFMA2.MMA R112, -RZ, RZ, 0, 1.1920928955078125e-07 ;  /* 0x00000002ff707435 */ /* 0x001fe200000001ff */
[----:B-1----:R-:W-:Y:S01]  /*4420*/  FADD.FTZ R120, R120, R111 ;  /* 0x0000006f78787221 */ /* 0x002fe20000010000 */
[----:B------:R-:W-:-:S02]  /*4430*/  MOV R114, 0x1f ;  /* 0x0000001f00727802 */ /* 0x000fc40000000f00 */
[----:B------:R-:W-:Y:S02]  /*4440*/  MOV R121, 0xffffffff ;  /* 0xffffffff00797802 */ /* 0x000fe40000000f00 */
[----:B------:R-:W-:Y:S02]  /*4450*/  MOV R111, R113 ;  /* 0x00000071006f7202 */ /* 0x000fe40000000f00 */
[----:B------:R-:W-:Y:S02]  /*4460*/  MOV R108, 0x4480 ;  /* 0x00004480006c7802 */ /* 0x000fe40000000f00 */
[----:B------:R-:W-:Y:S05]  /*4470*/  CALL.REL.NOINC `($__internal_65_$__cuda_sm70_shflsync_down_p) ;  /* 0x0000018000007944 */ /* 0x000fea0003c00000 */
[----:B0-----:R-:W-:Y:S01]  /*4480*/  HFMA2.MMA R112, -RZ, RZ, 0, 1.1920928955078125e-07 ;  /* 0x00000002ff707435 */ /* 0x001fe200000001ff */
[----:B-1----:R-:W-:Y:S02]  /*4490*/  MOV R110, R111 ;  /* 0x0000006f006e7202 */ /* 0x002fe40000000f00 */
[----:B------:R-:W-:Y:S02]  /*44a0*/  MOV R111, R120 ;  /* 0x00000078006f7202 */ /* 0x000fe40000000f00 */
[----:B------:R-:W-:Y:S02]  /*44b0*/  MOV R114, 0x1f ;  /* 0x0000001f00727802 */ /* 0x000fe40000000f00 */
[----:B------:R-:W-:-:S02]  /*44c0*/  MOV R121, 0xffffffff ;  /* 0xffffffff00797802 */ /* 0x000fc40000000f00 */
[----:B------:R-:W-:Y:S02]  /*44d0*/  MOV R108, 0x44f0 ;  /* 0x000044f0006c7802 */ /* 0x000fe40000000f00 */
[----:B------:R-:W-:Y:S05]  /*44e0*/  CALL.REL.NOINC `($__internal_65_$__cuda_sm70_shflsync_down_p) ;  /* 0x0000011000007944 */ /* 0x000fea0003c00000 */
[----:B------:R-:W-:Y:S01]  /*44f0*/  FADD.FTZ R113, R110, R113 ;  /* 0x000000716e717221 */ /* 0x000fe20000010000 */
[----:B0-----:R-:W-:Y:S01]  /*4500*/  HFMA2.MMA R112, -RZ, RZ, 0, 5.9604644775390625e-08 ;  /* 0x00000001ff707435 */ /* 0x001fe200000001ff */
[----:B-1----:R-:W-:Y:S01]  /*4510*/  FADD.FTZ R115, R120, R111 ;  /* 0x0000006f78737221 */ /* 0x002fe20000010000 */
[----:B------:R-:W-:Y:S02]  /*4520*/  MOV R114, 0x1f ;  /* 0x0000001f00727802 */ /* 0x000fe40000000f00 */
[----:B------:R-:W-:Y:S02]  /*4530*/  MOV R121, 0xffffffff ;  /* 0xffffffff00797802 */ /* 0x000fe40000000f00 */
[----:B------:R-:W-:Y:S02]  /*4540*/  MOV R111, R113 ;  /* 0x00000071006f7202 */ /* 0x000fe40000000f00 */
[----:B------:R-:W-:Y:S02]  /*4550*/  MOV R108, 0x4570 ;  /* 0x00004570006c7802 */ /* 0x000fe40000000f00 */
[----:B------:R-:W-:Y:S05]  /*4560*/  CALL.REL.NOINC `($__internal_65_$__cuda_sm70_shflsync_down_p) ;  /* 0x0000009000007944 */ /* 0x000fea0003c00000 */
[----:B0-----:R-:W-:Y:S01]  /*4570*/  HFMA2.MMA R112, -RZ, RZ, 0, 5.9604644775390625e-08 ;  /* 0x00000001ff707435 */ /* 0x001fe200000001ff */
[----:B-1----:R-:W-:-:S02]  /*4580*/  MOV R120, R111 ;  /* 0x0000006f00787202 */ /* 0x002fc40000000f00 */
[----:B------:R-:W-:Y:S02]  /*4590*/  MOV R111, R115 ;  /* 0x00000073006f7202 */ /* 0x000fe40000000f00 */
[----:B------:R-:W-:Y:S02]  /*45a0*/  MOV R114, 0x1f ;  /* 0x0000001f00727802 */ /* 0x000fe40000000f00 */
[----:B------:R-:W-:Y:S02]  /*45b0*/  MOV R121, 0xffffffff ;  /* 0xffffffff00797802 */ /* 0x000fe40000000f00 */
[----:B------:R-:W-:Y:S02]  /*45c0*/  MOV R108, 0x45e0 ;  /* 0x000045e0006c7802 */ /* 0x000fe40000000f00 */
[----:B------:R-:W-:Y:S05]  /*45d0*/  CALL.REL.NOINC `($__internal_65_$__cuda_sm70_shflsync_down_p) ;  /* 0x0000002000007944 */ /* 0x000fea0003c00000 */
[----:B-1----:R-:W-:Y:S01]  /*45e0*/  MOV R108, R111 ;  /* 0x0000006f006c7202 */ /* 0x002fe20000000f00 */
[----:B0-----:R-:W-:Y:S05]  /*45f0*/  BRA `(.L_x_1026) ;  /* 0xffffda5000007947 */ /* 0x001fea000383ffff */
        .weak           $__internal_65_$__cuda_sm70_shflsync_down_p
        .type           $__internal_65_$__cuda_sm70_shflsync_down_p,@function
        .size           $__internal_65_$__cuda_sm70_shflsync_down_p,(.L_x_2083 - $__internal_65_$__cuda_sm70_shflsync_down_p)
$__internal_65_$__cuda_sm70_shflsync_down_p:
[----:B------:R-:W-:Y:S01]  /*4600*/  HFMA2.MMA R109, -RZ, RZ, 0, 0 ;  /* 0x00000000ff6d7435 */ /* 0x000fe200000001ff */
[----:B------:R-:W-:Y:S04]  /*4610*/  WARPSYNC R121 ;  /* 0x0000007900007348 */ /* 0x000fe80003800000 */
[----:B------:R0:W1:Y:S01]  /*4620*/  SHFL.DOWN PT, R111, R111, R112, R114 ;  /* 0x080000706f6f7389 */ /* 0x00006200000e0072 */
[----:B------:R-:W-:Y:S05]  /*4630*/  RET.REL.NODEC R108 `(_ZN10layer_norm31ln_parallel_residual_bwd_kernelINS_13Kernel_traitsIf6__halfS2_S2_fjLj3072ELj1ELj1ELj4ELj16ENS_18Kernel_traits_baseILj3072EfS2_S2_S2_fjLj128EEEEELb1ELb0ELb1EEEvNS_9BwdParamsE) ;  /* 0xffffb9c06c007950 */ /* 0x000fea0003c3ffff */
.L_x_1027:
        /* <DEDUP_REMOVED lines=12> */
.L_x_2083:


//--------------------- .text._ZN10layer_norm22ln_bwd_finalize_kernelINS_22Kernel_traits_finalizeILj3072Ef6__halfS2_S2_fjLb0ELj1024ELj4ENS_18Kernel_traits_baseILj3072EfS2_S2_S2_fjLj1024EEEEELb0ELb0EEEvNS_9BwdParamsE --------------------------
	.section	.text._ZN10layer_norm22ln_bwd_finalize_kernelINS_22Kernel_traits_finalizeILj3072Ef6__halfS2_S2_fjLb0ELj1024ELj4ENS_18Kernel_traits_baseILj3072EfS2_S2_S2_fjLj1024EEEEELb0ELb0EEEvNS_9BwdParamsE,"ax",@progbits
	.sectioninfo	@"SHI_REGISTERS=30"
	.align	128
        .global         _ZN10layer_norm22ln_bwd_finalize_kernelINS_22Kernel_traits_finalizeILj3072Ef6__halfS2_S2_fjLb0ELj1024ELj4ENS_18Kernel_traits_baseILj3072EfS2_S2_S2_fjLj1024EEEEELb0ELb0EEEvNS_9BwdParamsE
        .type           _ZN10layer_norm22ln_bwd_finalize_kernelINS_22Kernel_traits_finalizeILj3072Ef6__halfS2_S2_fjLb0ELj1024ELj4ENS_18Kernel_traits_baseILj3072EfS2_S2_S2_fjLj1024EEEEELb0ELb0EEEvNS_9BwdParamsE,@function
        .size           _ZN10layer_norm22ln_bwd_finalize_kernelINS_22Kernel_traits_finalizeILj3072Ef6__halfS2_S2_fjLb0ELj1024ELj4ENS_18Kernel_traits_baseILj3072EfS2_S2_S2_fjLj1024EEEEELb0ELb0EEEvNS_9BwdParamsE,(.L_x_2084 - _ZN10layer_norm22ln_bwd_finalize_kernelINS_22Kernel_traits_finalizeILj3072Ef6__halfS2_S2_fjLb0ELj1024ELj4ENS_18Kernel_traits_baseILj3072EfS2_S2_S2_fjLj1024EEEEELb0ELb0EEEvNS_9BwdParamsE)
        .other          _ZN10layer_norm22ln_bwd_finalize_kernelINS_22Kernel_traits_finalizeILj3072Ef6__halfS2_S2_fjLb0ELj1024ELj4ENS_18Kernel_traits_baseILj3072EfS2_S2_S2_fjLj1024EEEEELb0ELb0EEEvNS_9BwdParamsE,@"STO_CUDA_ENTRY STV_DEFAULT"
_ZN10layer_norm22ln_bwd_finalize_kernelINS_22Kernel_traits_finalizeILj3072Ef6__halfS2_S2_fjLb0ELj1024ELj4ENS_18Kernel_traits_baseILj3072EfS2_S2_S2_fjLj1024EEEEELb0ELb0EEEvNS_9BwdParamsE:
.text._ZN10layer_norm22ln_bwd_finalize_kernelINS_22Kernel_traits_finalizeILj3072Ef6__halfS2_S2_fjLb0ELj1024ELj4ENS_18Kernel_traits_baseILj3072EfS2_S2_S2_fjLj1024EEEEELb0ELb0EEEvNS_9BwdParamsE:
        /* <DEDUP_REMOVED lines=19> */
.L_x_1041:
        /* <DEDUP_REMOVED lines=28> */
.L_x_1032:
        /* <DEDUP_REMOVED lines=35> */
.L_x_1031:
[----:B------:R-:W-:Y:S05]  /*0520*/  BSYNC B1 ;  /* 0x0000000000017941 */ /* 0x000fea0003800000 */
.L_x_1030:
        /* <DEDUP_REMOVED lines=23> */
.L_x_1034:
[----:B------:R-:W-:Y:S05]  /*06a0*/  BSYNC B1 ;  /* 0x0000000000017941 */ /* 0x000fea0003800000 */
.L_x_1033:
        /* <DEDUP_REMOVED lines=11> */
.L_x_1035:
[----:B------:R-:W-:Y:S05]  /*0760*/  BSYNC B1 ;  /* 0x0000000000017941 */ /* 0x000fea0003800000 */
.L_x_1029:
[----:B------:R-:W-:Y:S05]  /*0770*/  BSYNC B0 ;  /* 0x0000000000007941 */ /* 0x000fea0003800000 */
.L_x_1028:
        /* <DEDUP_REMOVED lines=11> */
.L_x_1042:
        /* <DEDUP_REMOVED lines=18> */
.L_x_1043:
[----:B---3--:R-:W-:Y:S02]  /*0950*/  FADD.FTZ R4, R4, R9 ;  /* 0x0000000904047221 */ /* 0x008fe40000010000 */
[----:B-12---:R-:W-:-:S03]  /*0960*/  FADD.FTZ R6, R5, R6 ;  /* 0x0000000605067221 */ /* 0x006fc60000010000 */
[----:B------:R1:W-:Y:S04]  /*0970*/  @!P1 STS [R17.X4+0x2000], R4 ;  /* 0x0020000411009388 */ /* 0x0003e80000004800 */
[----:B------:R1:W-:Y:S02]  /*0980*/  @!P1 STS [R17.X4+0x2080], R6 ;  /* 0x0020800611009388 */ /* 0x0003e40000004800 */
.L_x_1036:
        /* <DEDUP_REMOVED lines=15> */
.L_x_1040:
[----:B------:R-:W-:Y:S05]  /*0a80*/  BSYNC B0 ;  /* 0x0000000000007941 */ /* 0x000fea0003800000 */
.L_x_1039:
[C---:B------:R-:W-:Y:S02]  /*0a90*/  ISETP.GT.U32.AND P1, PT, R18.reuse, -0xc01, PT ;  /* 0xfffff3ff1200780c */ /* 0x040fe40003f24070 */
[----:B------:R-:W-:Y:S02]  /*0aa0*/  IADD3 R18, R18, 0xc00, RZ ;  /* 0x00000c0012127810 */ /* 0x000fe40007ffe0ff */
[----:B------:R-:W-:-:S09]  /*0ab0*/  IADD3 R19, R19, 0x600, RZ ;  /* 0x0000060013137810 */ /* 0x000fd20007ffe0ff */
[----:B01----:R-:W-:Y:S05]  /*0ac0*/  @P1 BRA `(.L_x_1041) ;  /* 0xfffff66000001947 */ /* 0x003fea000383ffff */
[----:B------:R-:W-:Y:S05]  /*0ad0*/  EXIT ;  /* 0x000000000000794d */ /* 0x000fea0003800000 */
.L_x_1037:
[----:B--2---:R-:W-:Y:S01]  /*0ae0*/  IMAD.MOV.U32 R9, RZ, RZ, R5 ;  /* 0x000000ffff097224 */ /* 0x004fe200078e0005 */
[----:B------:R-:W-:Y:S01]  /*0af0*/  MOV R8, 0x1 ;  /* 0x0000000100087802 */ /* 0x000fe20000000f00 */
[----:B------:R-:W-:Y:S01]  /*0b00*/  IMAD.MOV.U32 R7, RZ, RZ, 0x1f ;  /* 0x0000001fff077424 */ /* 0x000fe200078e00ff */
[----:B------:R-:W-:Y:S02]  /*0b10*/  MOV R10, 0xffffffff ;  /* 0xffffffff000a7802 */ /* 0x000fe40000000f00 */
[----:B------:R-:W-:Y:S02]  /*0b20*/  MOV R2, 0xb40 ;  /* 0x00000b4000027802 */ /* 0x000fe40000000f00 */
[----:B01----:R-:W-:Y:S05]  /*0b30*/  CALL.REL.NOINC `($__internal_66_$__cuda_sm70_shflsync_bfly_p) ;  /* 0x000003b000007944 */ /* 0x003fea0003c00000 */
[----:B-1----:R-:W-:Y:S01]  /*0b40*/  IMAD.MOV.U32 R2, RZ, RZ, R7 ;  /* 0x000000ffff027224 */ /* 0x002fe200078e0007 */
[----:B0-----:R-:W-:Y:S05]  /*0b50*/  BRA `(.L_x_1042) ;  /* 0xfffffcd000007947 */ /* 0x001fea000383ffff */
.L_x_1038:
[----:B------:R-:W-:Y:S01]  /*0b60*/  HFMA2.MMA R8, -RZ, RZ, 0, 1.1920928955078125e-07 ;  /* 0x00000002ff087435 */ /* 0x000fe200000001ff */
[----:B------:R-:W-:Y:S01]  /*0b70*/  MOV R7, 0x1f ;  /* 0x0000001f00077802 */ /* 0x000fe20000000f00 */
[----:B------:R-:W-:Y:S01]  /*0b80*/  IMAD.MOV.U32 R10, RZ, RZ, -0x1 ;  /* 0xffffffffff0a7424 */ /* 0x000fe200078e00ff */
[----:B------:R-:W-:-:S03]  /*0b90*/  MOV R2, 0xbb0 ;  /* 0x00000bb000027802 */ /* 0x000fc60000000f00 */
[----:B012---:R-:W-:Y:S05]  /*0ba0*/  CALL.REL.NOINC `($__internal_66_$__cuda_sm70_shflsync_bfly_p) ;  /* 0x0000034000007944 */ /* 0x007fea0003c00000 */
[----:B0-----:R-:W-:Y:S01]  /*0bb0*/  HFMA2.MMA R8, -RZ, RZ, 0, 2.384185791015625e-07 ;  /* 0x00000004ff087435 */ /* 0x001fe200000001ff */
[----:B-1----:R-:W-:Y:S01]  /*0bc0*/  FADD.FTZ R9, R9, R7 ;  /* 0x0000000709097221 */ /* 0x002fe20000010000 */
[----:B------:R-:W-:Y:S01]  /*0bd0*/  MOV R7, 0x1f ;  /* 0x0000001f00077802 */ /* 0x000fe20000000f00 */
[----:B------:R-:W-:Y:S01]  /*0be0*/  IMAD.MOV.U32 R10, RZ, RZ, -0x1 ;  /* 0xffffffffff0a7424 */ /* 0x000fe200078e00ff */
[----:B------:R-:W-:-:S02]  /*0bf0*/  MOV R2, 0xc10 ;  /* 0x00000c1000027802 */ /* 0x000fc40000000f00 */
[----:B------:R-:W-:Y:S05]  /*0c00*/  CALL.REL.NOINC `($__internal_66_$__cuda_sm70_shflsync_bfly_p) ;  /* 0x000002e000007944 */ /* 0x000fea0003c00000 */
[----:B0-----:R-:W-:Y:S01]  /*0c10*/  HFMA2.MMA R8, -RZ, RZ, 0, 4.76837158203125e-07 ;  /* 0x00000008ff087435 */ /* 0x001fe200000001ff */
[----:B-1----:R-:W-:Y:S01]  /*0c20*/  FADD.FTZ R9, R9, R7 ;  /* 0x0000000709097221 */ /* 0x002fe20000010000 */
[----:B------:R-:W-:Y:S01]  /*0c30*/  MOV R7, 0x1f ;  /* 0x0000001f00077802 */ /* 0x000fe20000000f00 */
[----:B------:R-:W-:Y:S01]  /*0c40*/  IMAD.MOV.U32 R10, RZ, RZ, -0x1 ;  /* 0xffffffffff0a7424 */ /* 0x000fe200078e00ff */
[----:B------:R-:W-:-:S02]  /*0c50*/  MOV R2, 0xc70 ;  /* 0x00000c7000027802 */ /* 0x000fc40000000f00 */
[----:B------:R-:W-:Y:S05]  /*0c60*/  CALL.REL.NOINC `($__internal_66_$__cuda_sm70_shflsync_bfly_p) ;  /* 0x0000028000007944 */ /* 0x000fea0003c00000 */
[----:B-1----:R-:W-:Y:S01]  /*0c70*/  FADD.FTZ R6, R9, R7 ;  /* 0x0000000709067221 */ /* 0x002fe20000010000 */
[----:B0-----:R-:W-:Y:S01]  /*0c80*/  HFMA2.MMA R8, -RZ, RZ, 0, 9.5367431640625e-07 ;  /* 0x00000010ff087435 */ /* 0x001fe200000001ff */
[----:B------:R-:W-:Y:S01]  /*0c90*/  MOV R7, 0x1f ;  /* 0x0000001f00077802 */ /* 0x000fe20000000f00 */
[----:B------:R-:W-:Y:S01]  /*0ca0*/  IMAD.MOV.U32 R10, RZ, RZ, -0x1 ;  /* 0xffffffffff0a7424 */ /* 0x000fe200078e00ff */
[----:B------:R-:W-:-:S02]  /*0cb0*/  MOV R2, 0xce0 ;  /* 0x00000ce000027802 */ /* 0x000fc40000000f00 */
[----:B------:R-:W-:Y:S02]  /*0cc0*/  MOV R9, R6 ;  /* 0x0000000600097202 */ /* 0x000fe40000000f00 */
[----:B------:R-:W-:Y:S05]  /*0cd0*/  CALL.REL.NOINC `($__internal_66_$__cuda_sm70_shflsync_bfly_p) ;  /* 0x0000021000007944 */ /* 0x000fea0003c00000 */
[----:B0-----:R-:W-:Y:S01]  /*0ce0*/  HFMA2.MMA R8, -RZ, RZ, 0, 5.9604644775390625e-08 ;  /* 0x00000001ff087435 */ /* 0x001fe200000001ff */
[----:B-1----:R-:W-:Y:S01]  /*0cf0*/  MOV R5, R7 ;  /* 0x0000000700057202 */ /* 0x002fe20000000f00 */
[----:B------:R-:W-:Y:S01]  /*0d00*/  IMAD.MOV.U32 R9, RZ, RZ, R4 ;  /* 0x000000ffff097224 */ /* 0x000fe200078e0004 */
[----:B------:R-:W-:Y:S01]  /*0d10*/  MOV R7, 0x1f ;  /* 0x0000001f00077802 */ /* 0x000fe20000000f00 */
[----:B------:R-:W-:Y:S01]  /*0d20*/  IMAD.MOV.U32 R10, RZ, RZ, -0x1 ;  /* 0xffffffffff0a7424 */ /* 0x000fe200078e00ff */
[----:B------:R-:W-:Y:S02]  /*0d30*/  MOV R2, 0xd50 ;  /* 0x00000d5000027802 */ /* 0x000fe40000000f00 */
[----:B------:R-:W-:Y:S05]  /*0d40*/  CALL.REL.NOINC `($__internal_66_$__cuda_sm70_shflsync_bfly_p) ;  /* 0x000001a000007944 */ /* 0x000fea0003c00000 */
[----:B0-----:R-:W-:Y:S01]  /*0d50*/  HFMA2.MMA R8, -RZ, RZ, 0, 1.1920928955078125e-07 ;  /* 0x00000002ff087435 */ /* 0x001fe200000001ff */
[----:B-1----:R-:W-:Y:S01]  /*0d60*/  FADD.FTZ R9, R4, R7 ;  /* 0x0000000704097221 */ /* 0x002fe20000010000 */
[----:B------:R-:W-:Y:S01]  /*0d70*/  MOV R7, 0x1f ;  /* 0x0000001f00077802 */ /* 0x000fe20000000f00 */
[----:B------:R-:W-:Y:S01]  /*0d80*/  IMAD.MOV.U32 R10, RZ, RZ, -0x1 ;  /* 0xffffffffff0a7424 */ /* 0x000fe200078e00ff */
[----:B------:R-:W-:Y:S02]  /*0d90*/  MOV R2, 0xdb0 ;  /* 0x00000db000027802 */ /* 0x000fe40000000f00 */
[----:B------:R-:W-:Y:S05]  /*0da0*/  CALL.REL.NOINC `($__internal_66_$__cuda_sm70_shflsync_bfly_p) ;  /* 0x0000014000007944 */ /* 0x000fea0003c00000 */
        /* <DEDUP_REMOVED lines=12> */
[----:B0-----:R-:W-:Y:S01]  /*0e70*/  HFMA2.MMA R8, -RZ, RZ, 0, 9.5367431640625e-07 ;  /* 0x00000010ff087435 */ /* 0x001fe200000001ff */
[----:B-1----:R-:W-:Y:S01]  /*0e80*/  FADD.FTZ R9, R9, R7 ;  /* 0x0000000709097221 */ /* 0x002fe20000010000 */
[----:B------:R-:W-:Y:S01]  /*0e90*/  MOV R7, 0x1f ;  /* 0x0000001f00077802 */ /* 0x000fe20000000f00 */
[----:B------:R-:W-:Y:S01]  /*0ea0*/  IMAD.MOV.U32 R10, RZ, RZ, -0x1 ;  /* 0xffffffffff0a7424 */ /* 0x000fe200078e00ff */
[----:B------:R-:W-:-:S02]  /*0eb0*/  MOV R2, 0xed0 ;  /* 0x00000ed000027802 */ /* 0x000fc40000000f00 */
[----:B------:R-:W-:Y:S05]  /*0ec0*/  CALL.REL.NOINC `($__internal_66_$__cuda_sm70_shflsync_bfly_p) ;  /* 0x0000002000007944 */ /* 0x000fea0003c00000 */
[----:B-1----:R-:W-:Y:S01]  /*0ed0*/  MOV R4, R7 ;  /* 0x0000000700047202 */ /* 0x002fe20000000f00 */
[----:B0-----:R-:W-:Y:S05]  /*0ee0*/  BRA `(.L_x_1043) ;  /* 0xfffffa6000007947 */ /* 0x001fea000383ffff */
        .weak           $__internal_66_$__cuda_sm70_shflsync_bfly_p
        .type           $__internal_66_$__cuda_sm70_shflsync_bfly_p,@function
        .size           $__internal_66_$__cuda_sm70_shflsync_bfly_p,(.L_x_2084 - $__internal_66_$__cuda_sm70_shflsync_bfly_p)
$__internal_66_$__cuda_sm70_shflsync_bfly_p:
[----:B------:R-:W-:Y:S01]  /*0ef0*/  HFMA2.MMA R3, -RZ, RZ, 0, 0 ;  /* 0x00000000ff037435 */ /* 0x000fe200000001ff */
[----:B------:R-:W-:Y:S04]  /*0f00*/  WARPSYNC R10 ;  /* 0x0000000a00007348 */ /* 0x000fe80003800000 */
[----:B------:R0:W1:Y:S01]  /*0f10*/  SHFL.BFLY PT, R7, R9, R8, R7 ;  /* 0x0c00000809077389 */ /* 0x00006200000e0007 */
[----:B------:R-:W-:Y:S05]  /*0f20*/  RET.REL.NODEC R2 `(_ZN10layer_norm22ln_bwd_finalize_kernelINS_22Kernel_traits_finalizeILj3072Ef6__halfS2_S2_fjLb0ELj1024ELj4ENS_18Kernel_traits_baseILj3072EfS2_S2_S2_fjLj1024EEEEELb0ELb0EEEvNS_9BwdParamsE) ;  /* 0xfffff0d002007950 */ /* 0x000fea0003c3ffff */
.L_x_1044:
        /* <DEDUP_REMOVED lines=13> */
.L_x_2084:


//--------------------- .text._ZN10layer_norm40ln_parallel_residual_bwd_finalize_kernelINS_22Kernel_traits_finalizeILj3072Ef6__halfS2_S2_fjLb0ELj1024ELj4ENS_18Kernel_traits_baseILj3072EfS2_S2_S2_fjLj1024EEEEELb0EEEvNS_9BwdParamsE --------------------------
	.section	.text._ZN10layer_norm40ln_parallel_residual_bwd_finalize_kernelINS_22Kernel_traits_finalizeILj3072Ef6__halfS2_S2_fjLb0ELj1024ELj4ENS_18Kernel_traits_baseILj3072EfS2_S2_S2_fjLj1024EEEEELb0EEEvNS_9BwdParamsE,"ax",@progbits
	.sectioninfo	@"SHI_REGISTERS=32"
	.align	128
        .global         _ZN10layer_norm40ln_parallel_residual_bwd_finalize_kernelINS_22Kernel_traits_finalizeILj3072Ef6__halfS2_S2_fjLb0ELj1024ELj4ENS_18Kernel_traits_baseILj3072EfS2_S2_S2_fjLj1024EEEEELb0EEEvNS_9BwdParamsE
        .type           _ZN10layer_norm40ln_parallel_residual_bwd_finalize_kernelINS_22Kernel_traits_finalizeILj3072Ef6__halfS2_S2_fjLb0ELj1024ELj4ENS_18Kernel_traits_baseILj3072EfS2_S2_S2_fjLj1024EEEEELb0EEEvNS_9BwdParamsE,@function
        .size           _ZN10layer_norm40ln_parallel_residual_bwd_finalize_kernelINS_22Kernel_traits_finalizeILj3072Ef6__halfS2_S2_fjLb0ELj1024ELj4ENS_18Kernel_traits_baseILj3072EfS2_S2_S2_fjLj1024EEEEELb0EEEvNS_9BwdParamsE,(.L_x_2085 - _ZN10layer_norm40ln_parallel_residual_bwd_finalize_kernelINS_22Kernel_traits_finalizeILj3072Ef6__halfS2_S2_fjLb0ELj1024ELj4ENS_18Kernel_traits_baseILj3072EfS2_S2_S2_fjLj1024EEEEELb0EEEvNS_9BwdParamsE)
        .other          _ZN10layer_norm40ln_parallel_residual_bwd_finalize_kernelINS_22Kernel_traits_finalizeILj3072Ef6__halfS2_S2_fjLb0ELj1024ELj4ENS_18Kernel_traits_baseILj3072EfS2_S2_S2_fjLj1024EEEEELb0EEEvNS_9BwdParamsE,@"STO_CUDA_ENTRY STV_DEFAULT"
_ZN10layer_norm40ln_parallel_residual_bwd_finalize_kernelINS_22Kernel_traits_finalizeILj3072Ef6__halfS2_S2_fjLb0ELj1024ELj4ENS_18Kernel_traits_baseILj3072EfS2_S2_S2_fjLj1024EEEEELb0EEEvNS_9BwdParamsE:
.text._ZN10layer_norm40ln_parallel_residual_bwd_finalize_kernelINS_22Kernel_traits_finalizeILj3072Ef6__halfS2_S2_fjLb0ELj1024ELj4ENS_18Kernel_traits_baseILj3072EfS2_S2_S2_fjLj1024EEEEELb0EEEvNS_9BwdParamsE:
        /* <DEDUP_REMOVED lines=19> */
.L_x_1059:
        /* <DEDUP_REMOVED lines=36> */
.L_x_1049:
        /* <DEDUP_REMOVED lines=59> */
.L_x_1048:
[----:B------:R-:W-:Y:S05]  /*0720*/  BSYNC B1 ;  /* 0x0000000000017941 */ /* 0x000fea0003800000 */
.L_x_1047:
        /* <DEDUP_REMOVED lines=35> */
.L_x_1051:
[----:B------:R-:W-:Y:S05]  /*0960*/  BSYNC B1 ;  /* 0x0000000000017941 */ /* 0x000fea0003800000 */
.L_x_1050:
        /* <DEDUP_REMOVED lines=17> */
.L_x_1052:
[----:B------:R-:W-:Y:S05]  /*0a80*/  BSYNC B1 ;  /* 0x0000000000017941 */ /* 0x000fea0003800000 */
.L_x_1046:
[----:B------:R-:W-:Y:S05]  /*0a90*/  BSYNC B0 ;  /* 0x0000000000007941 */ /* 0x000fea0003800000 */
.L_x_1045:
        /* <DEDUP_REMOVED lines=14> */
.L_x_1060:
        /* <DEDUP_REMOVED lines=36> */
.L_x_1061:
        /* <DEDUP_REMOVED lines=11> */
.L_x_1053:
        /* <DEDUP_REMOVED lines=21> */
.L_x_1057:
[----:B------:R-:W-:Y:S05]  /*0fc0*/  BSYNC B0 ;  /* 0x0000000000007941 */ /* 0x000fea0003800000 */
.L_x_1056:
[C---:B------:R-:W-:Y:S02]  /*0fd0*/  ISETP.GT.U32.AND P1, PT, R4.reuse, -0xc01, PT ;  /* 0xfffff3ff0400780c */ /* 0x040fe40003f24070 */
[----:B------:R-:W-:-:S02]  /*0fe0*/  IADD3 R4, R4, 0xc00, RZ ;  /* 0x00000c0004047810 */ /* 0x000fc40007ffe0ff */
[----:B------:R-:W-:-:S09]  /*0ff0*/  IADD3 R5, R5, 0x600, RZ ;  /* 0x0000060005057810 */ /* 0x000fd20007ffe0ff */
[----:B0-----:R-:W-:Y:S01]  /*1000*/  @!P1 CALL.REL.NOINC `(.L_x_1058) ;  /* 0x0000001000009944 */ /* 0x001fe20003c00000 */
[----:B------:R-:W-:Y:S05]  /*1010*/  BRA `(.L_x_1059) ;  /* 0xfffff11000007947 */ /* 0x000fea000383ffff */
.L_x_1058:
[----:B------:R-:W-:Y:S05]  /*1020*/  EXIT ;  /* 0x000000000000794d */ /* 0x000fea0003800000 */
.L_x_1054:
[----:B------:R-:W-:Y:S01]  /*1030*/  HFMA2.MMA R17, -RZ, RZ, 0, 1.847743988037109375e-06 ;  /* 0x0000001fff117435 */ /* 0x000fe200000001ff */
[----:B----4-:R-:W-:Y:S01]  /*1040*/  IMAD.MOV.U32 R19, RZ, RZ, R12 ;  /* 0x000000ffff137224 */ /* 0x010fe200078e000c */
[----:B------:R-:W-:Y:S02]  /*1050*/  MOV R16, 0x1 ;  /* 0x0000000100107802 */ /* 0x000fe40000000f00 */
[----:B------:R-:W-:Y:S02]  /*1060*/  MOV R14, 0xffffffff ;  /* 0xffffffff000e7802 */ /* 0x000fe40000000f00 */
[----:B------:R-:W-:Y:S02]  /*1070*/  MOV R8, 0x1090 ;  /* 0x0000109000087802 */ /* 0x000fe40000000f00 */
[----:B0123--:R-:W-:Y:S05]  /*1080*/  CALL.REL.NOINC `($__internal_67_$__cuda_sm70_shflsync_bfly_p) ;  /* 0x000007b000007944 */ /* 0x00ffea0003c00000 */
[----:B01----:R-:W-:Y:S05]  /*1090*/  BRA `(.L_x_1060) ;  /* 0xfffffae000007947 */ /* 0x003fea000383ffff */
.L_x_1055:
[----:B------:R-:W-:Y:S01]  /*10a0*/  HFMA2.MMA R16, -RZ, RZ, 0, 1.1920928955078125e-07 ;  /* 0x00000002ff107435 */ /* 0x000fe200000001ff */
[----:B------:R-:W-:Y:S01]  /*10b0*/  IMAD.MOV.U32 R19, RZ, RZ, R12 ;  /* 0x000000ffff137224 */ /* 0x000fe200078e000c */
[----:B------:R-:W-:Y:S02]  /*10c0*/  MOV R17, 0x1f ;  /* 0x0000001f00117802 */ /* 0x000fe40000000f00 */
[----:B------:R-:W-:-:S02]  /*10d0*/  MOV R14, 0xffffffff ;  /* 0xffffffff000e7802 */ /* 0x000fc40000000f00 */
[----:B------:R-:W-:Y:S02]  /*10e0*/  MOV R8, 0x1100 ;  /* 0x0000110000087802 */ /* 0x000fe40000000f00 */
[----:B-123--:R-:W-:Y:S05]  /*10f0*/  CALL.REL.NOINC `($__internal_67_$__cuda_sm70_shflsync_bfly_p) ;  /* 0x0000074000007944 */ /* 0x00efea0003c00000 */
[----:B0-----:R-:W-:Y:S01]  /*1100*/  HFMA2.MMA R17, -RZ, RZ, 0, 1.847743988037109375e-06 ;  /* 0x0000001fff117435 */ /* 0x001fe200000001ff */
[----:B-1----:R-:W-:Y:S01]  /*1110*/  FADD.FTZ R19, R12, R14 ;  /* 0x0000000e0c137221 */ /* 0x002fe20000010000 */
[----:B------:R-:W-:Y:S01]  /*1120*/  MOV R14, 0xffffffff ;  /* 0xffffffff000e7802 */ /* 0x000fe20000000f00 */
[----:B------:R-:W-:Y:S01]  /*1130*/  IMAD.MOV.U32 R16, RZ, RZ, 0x4 ;  /* 0x00000004ff107424 */ /* 0x000fe200078e00ff */
[----:B------:R-:W-:Y:S02]  /*1140*/  MOV R8, 0x1160 ;  /* 0x0000116000087802 */ /* 0x000fe40000000f00 */
[----:B------:R-:W-:Y:S05]  /*1150*/  CALL.REL.NOINC `($__internal_67_$__cuda_sm70_shflsync_bfly_p) ;  /* 0x000006e000007944 */ /* 0x000fea0003c00000 */
[----:B0-----:R-:W-:Y:S01]  /*1160*/  HFMA2.MMA R16, -RZ, RZ, 0, 4.76837158203125e-07 ;  /* 0x00000008ff107435 */ /* 0x001fe200000001ff */
[----:B-1----:R-:W-:Y:S01]  /*1170*/  FADD.FTZ R19, R19, R14 ;  /* 0x0000000e13137221 */ /* 0x002fe20000010000 */
[----:B------:R-:W-:Y:S01]  /*1180*/  MOV R14, 0xffffffff ;  /* 0xffffffff000e7802 */ /* 0x000fe20000000f00 */
[----:B------:R-:W-:Y:S01]  /*1190*/  IMAD.MOV.U32 R17, RZ, RZ, 0x1f ;  /* 0x0000001fff117424 */ /* 0x000fe200078e00ff */
[----:B------:R-:W-:Y:S02]  /*11a0*/  MOV R8, 0x11c0 ;  /* 0x000011c000087802 */ /* 0x000fe40000000f00 */
[----:B------:R-:W-:Y:S05]  /*11b0*/  CALL.REL.NOINC `($__internal_67_$__cuda_sm70_shflsync_bfly_p) ;  /* 0x0000068000007944 */ /* 0x000fea0003c00000 */
[----:B-1----:R-:W-:Y:S01]  /*11c0*/  FADD.FTZ R12, R19, R14 ;  /* 0x0000000e130c7221 */ /* 0x002fe20000010000 */
[----:B0-----:R-:W-:Y:S01]  /*11d0*/  HFMA2.MMA R16, -RZ, RZ, 0, 9.5367431640625e-07 ;  /* 0x00000010ff107435 */ /* 0x001fe200000001ff */
[----:B------:R-:W-:Y:S01]  /*11e0*/  MOV R17, 0x1f ;  /* 0x0000001f00117802 */ /* 0x000fe20000000f00 */
[----:B------:R-:W-:Y:S01]  /*11f0*/  IMAD.MOV.U32 R14, RZ, RZ, -0x1 ;  /* 0xffffffffff0e7424 */ /* 0x000fe200078e00ff */
[----:B------:R-:W-:-:S02]  /*1200*/  MOV R8, 0x1230 ;  /* 0x0000123000087802 */ /* 0x000fc40000000f00 */
[----:B------:R-:W-:Y:S02]  /*1210*/  MOV R19, R12 ;  /* 0x0000000c00137202 */ /* 0x000fe40000000f00 */
[----:B------:R-:W-:Y:S05]  /*1220*/  CALL.REL.NOINC `($__internal_67_$__cuda_sm70_shflsync_bfly_p) ;  /* 0x0000061000007944 */ /* 0x000fea0003c00000 */
[----:B0-----:R-:W-:Y:S01]  /*1230*/  HFMA2.MMA R17, -RZ, RZ, 0, 1.847743988037109375e-06 ;  /* 0x0000001fff117435 */ /* 0x001fe200000001ff */
[----:B-1----:R-:W-:Y:S01]  /*1240*/  MOV R15, R14 ;  /* 0x0000000e000f7202 */ /* 0x002fe20000000f00 */
[----:B------:R-:W-:Y:S01]  /*1250*/  IMAD.MOV.U32 R16, RZ, RZ, 0x1 ;  /* 0x00000001ff107424 */ /* 0x000fe200078e00ff */
[----:B------:R-:W-:Y:S02]  /*1260*/  MOV R19, R13 ;  /* 0x0000000d00137202 */ /* 0x000fe40000000f00 */
[----:B------:R-:W-:Y:S02]  /*1270*/  MOV R14, 0xffffffff ;  /* 0xffffffff000e7802 */ /* 0x000fe40000000f00 */
[----:B------:R-:W-:Y:S02]  /*1280*/  MOV R8, 0x12a0 ;  /* 0x000012a000087802 */ /* 0x000fe40000000f00 */
[----:B------:R-:W-:Y:S05]  /*1290*/  CALL.REL.NOINC `($__internal_67_$__cuda_sm70_shflsync_bfly_p) ;  /* 0x000005a000007944 */ /* 0x000fea0003c00000 */
[----:B0-----:R-:W-:Y:S01]  /*12a0*/  HFMA2.MMA R16, -RZ, RZ, 0, 1.1920928955078125e-07 ;  /* 0x00000002ff107435 */ /* 0x001fe200000001ff */
[----:B-1----:R-:W-:Y:S01]  /*12b0*/  FADD.FTZ R19, R13, R14 ;  /* 0x0000000e0d137221 */ /* 0x002fe20000010000 */
[----:B------:R-:W-:Y:S01]  /*12c0*/  MOV R14, 0xffffffff ;  /* 0xffffffff000e7802 */ /* 0x000fe20000000f00 */
[----:B------:R-:W-:Y:S01]  /*12d0*/  IMAD.MOV.U32 R17, RZ, RZ, 0x1f ;  /* 0x0000001fff117424 */ /* 0x000fe200078e00ff */
[----:B------:R-:W-:-:S02]  /*12e0*/  MOV R8, 0x1300 ;  /* 0x0000130000087802 */ /* 0x000fc40000000f00 */
[----:B------:R-:W-:Y:S05]  /*12f0*/  CALL.REL.NOINC `($__internal_67_$__cuda_sm70_shflsync_bfly_p) ;  /* 0x0000054000007944 */ /* 0x000fea0003c00000 */
[----:B0-----:R-:W-:Y:S01]  /*1300*/  HFMA2.MMA R16, -RZ, RZ, 0, 2.384185791015625e-07 ;  /* 0x00000004ff107435 */ /* 0x001fe200000001ff */
[----:B-1----:R-:W-:Y:S01]  /*1310*/  FADD.FTZ R19, R19, R14 ;  /* 0x0000000e13137221 */ /* 0x002fe20000010000 */
[----:B------:R-:W-:Y:S01]  /*1320*/  MOV R17, 0x1f ;  /* 0x0000001f00117802 */ /* 0x000fe20000000f00 */
[----:B------:R-:W-:Y:S01]  /*1330*/  IMAD.MOV.U32 R14, RZ, RZ, -0x1 ;  /* 0xffffffffff0e7424 */ /* 0x000fe200078e00ff */
[----:B------:R-:W-:-:S02]  /*1340*/  MOV R8, 0x1360 ;  /* 0x0000136000087802 */ /* 0x000fc40000000f00 */
[----:B------:R-:W-:Y:S05]  /*1350*/  CALL.REL.NOINC `($__internal_67_$__cuda_sm70_shflsync_bfly_p) ;  /* 0x000004e000007944 */ /* 0x000fea0003c00000 */
[----:B0-----:R-:W-:Y:S01]  /*1360*/  HFMA2.MMA R16, -RZ, RZ, 0, 4.76837158203125e-07 ;  /* 0x00000008ff107435 */ /* 0x001fe200000001ff */
[----:B-1----:R-:W-:Y:S01]  /*1370*/  FADD.FTZ R19, R19, R14 ;  /* 0x0000000e13137221 */ /* 0x002fe20000010000 */
[----:B------:R-:W-:-:S02]  /*1380*/  MOV R17, 0x1f ;  /* 0x0000001f00117802 */ /* 0x000fc40000000f00 */
[----:B------:R-:W-:Y:S02]  /*1390*/  MOV R14, 0xffffffff ;  /* 0xffffffff000e7802 */ /* 0x000fe40000000f00 */
[----:B------:R-:W-:Y:S02]  /*13a0*/  MOV R8, 0x13c0 ;  /* 0x000013c000087802 */ /* 0x000fe40000000f00 */
[----:B------:R-:W-:Y:S05]  /*13b0*/  CALL.REL.NOINC `($__internal_67_$__cuda_sm70_shflsync_bfly_p) ;  /* 0x0000048000007944 */ /* 0x000fea0003c00000 */
[----:B-1----:R-:W-:Y:S01]  /*13c0*/  FADD.FTZ R13, R19, R14 ;  /* 0x0000000e130d7221 */ /* 0x002fe20000010000 */
[----:B0-----:R-:W-:Y:S01]  /*13d0*/  HFMA2.MMA R16, -RZ, RZ, 0, 9.5367431640625e-07 ;  /* 0x00000010ff107435 */ /* 0x001fe200000001ff */
[----:B------:R-:W-:Y:S01]  /*13e0*/  IMAD.MOV.U32 R17, RZ, RZ, 0x1f ;  /* 0x0000001fff117424 */ /* 0x000fe200078e00ff */
[----:B------:R-:W-:Y:S02]  /*13f0*/  MOV R14, 0xffffffff ;  /* 0xffffffff000e7802 */ /* 0x000fe40000000f00 */
[----:B------:R-:W-:Y:S02]  /*1400*/  MOV R19, R13 ;  /* 0x0000000d00137202 */ /* 0x000fe40000000f00 */
[----:B------:R-:W-:Y:S02]  /*1410*/  MOV R8, 0x1430 ;  /* 0x0000143000087802 */ /* 0x000fe40000000f00 */
[----:B------:R-:W-:Y:S05]  /*1420*/  CALL.REL.NOINC `($__internal_67_$__cuda_sm70_shflsync_bfly_p) ;  /* 0x0000041000007944 */ /* 0x000fea0003c00000 */
[----:B0-----:R-:W-:Y:S01]  /*1430*/  HFMA2.MMA R17, -RZ, RZ, 0, 1.847743988037109375e-06 ;  /* 0x0000001fff117435 */ /* 0x001fe200000001ff */
[----:B-1----:R-:W-:Y:S01]  /*1440*/  MOV R18, R14 ;  /* 0x0000000e00127202 */ /* 0x002fe20000000f00 */
[----:B------:R-:W-:Y:S01]  /*1450*/  IMAD.MOV.U32 R16, RZ, RZ, 0x1 ;  /* 0x00000001ff107424 */ /* 0x000fe200078e00ff */
[----:B------:R-:W-:-:S02]  /*1460*/  MOV R19, R11 ;  /* 0x0000000b00137202 */ /* 0x000fc40000000f00 */
[----:B------:R-:W-:Y:S02]  /*1470*/  MOV R14, 0xffffffff ;  /* 0xffffffff000e7802 */ /* 0x000fe40000000f00 */
[----:B------:R-:W-:Y:S02]  /*1480*/  MOV R8, 0x14a0 ;  /* 0x000014a000087802 */ /* 0x000fe40000000f00 */
[----:B------:R-:W-:Y:S05]  /*1490*/  CALL.REL.NOINC `($__internal_67_$__cuda_sm70_shflsync_bfly_p) ;  /* 0x000003a000007944 */ /* 0x000fea0003c00000 */
[----:B0-----:R-:W-:Y:S01]  /*14a0*/  HFMA2.MMA R16, -RZ, RZ, 0, 1.1920928955078125e-07 ;  /* 0x00000002ff107435 */ /* 0x001fe200000001ff */
[----:B-1----:R-:W-:Y:S01]  /*14b0*/  FADD.FTZ R19, R11, R14 ;  /* 0x0000000e0b137221 */ /* 0x002fe20000010000 */
[----:B------:R-:W-:Y:S01]  /*14c0*/  MOV R17, 0x1f ;  /* 0x0000001f00117802 */ /* 0x000fe20000000f00 */
[----:B------:R-:W-:Y:S01]  /*14d0*/  IMAD.MOV.U32 R14, RZ, RZ, -0x1 ;  /* 0xffffffffff0e7424 */ /* 0x000fe200078e00ff */
[----:B------:R-:W-:Y:S02]  /*14e0*/  MOV R8, 0x1500 ;  /* 0x0000150000087802 */ /* 0x000fe40000000f00 */
[----:B------:R-:W-:Y:S05]  /*14f0*/  CALL.REL.NOINC `($__internal_67_$__cuda_sm70_shflsync_bfly_p) ;  /* 0x0000034000007944 */ /* 0x000fea0003c00000 */
[----:B0-----:R-:W-:Y:S01]  /*1500*/  HFMA2.MMA R16, -RZ, RZ, 0, 2.384185791015625e-07 ;  /* 0x00000004ff107435 */ /* 0x001fe200000001ff */
[----:B-1----:R-:W-:Y:S01]  /*1510*/  FADD.FTZ R19, R19, R14 ;  /* 0x0000000e13137221 */ /* 0x002fe20000010000 */
[----:B------:R-:W-:Y:S02]  /*1520*/  MOV R17, 0x1f ;  /* 0x0000001f00117802 */ /* 0x000fe40000000f00 */
[----:B------:R-:W-:-:S02]  /*1530*/  MOV R14, 0xffffffff ;  /* 0xffffffff000e7802 */ /* 0x000fc40000000f00 */
        /* <DEDUP_REMOVED lines=10> */
[----:B------:R-:W-:Y:S02]  /*15e0*/  MOV R17, 0x1f ;  /* 0x0000001f00117802 */ /* 0x000fe40000000f00 */
[----:B------:R-:W-:Y:S01]  /*15f0*/  MOV R14, 0xffffffff ;  /* 0xffffffff000e7802 */ /* 0x000fe20000000f00 */
[----:B------:R-:W-:Y:S01]  /*1600*/  IMAD.MOV.U32 R19, RZ, RZ, R11 ;  /* 0x000000ffff137224 */ /* 0x000fe200078e000b */
[----:B------:R-:W-:-:S02]  /*1610*/  MOV R8, 0x1630 ;  /* 0x0000163000087802 */ /* 0x000fc40000000f00 */
[----:B------:R-:W-:Y:S05]  /*1620*/  CALL.REL.NOINC `($__internal_67_$__cuda_sm70_shflsync_bfly_p) ;  /* 0x0000021000007944 */ /* 0x000fea0003c00000 */
[----:B0-----:R-:W-:Y:S01]  /*1630*/  HFMA2.MMA R16, -RZ, RZ, 0, 5.9604644775390625e-08 ;  /* 0x00000001ff107435 */ /* 0x001fe200000001ff */
[----:B-1----:R-:W-:Y:S01]  /*1640*/  MOV R20, R14 ;  /* 0x0000000e00147202 */ /* 0x002fe20000000f00 */
[----:B------:R-:W-:Y:S01]  /*1650*/  IMAD.MOV.U32 R14, RZ, RZ, -0x1 ;  /* 0xffffffffff0e7424 */ /* 0x000fe200078e00ff */
[----:B------:R-:W-:-:S02]  /*1660*/  MOV R19, R10 ;  /* 0x0000000a00137202 */ /* 0x000fc40000000f00 */
[----:B------:R-:W-:Y:S02]  /*1670*/  MOV R17, 0x1f ;  /* 0x0000001f00117802 */ /* 0x000fe40000000f00 */
[----:B------:R-:W-:Y:S02]  /*1680*/  MOV R8, 0x16a0 ;  /* 0x000016a000087802 */ /* 0x000fe40000000f00 */
[----:B------:R-:W-:Y:S05]  /*1690*/  CALL.REL.NOINC `($__internal_67_$__cuda_sm70_shflsync_bfly_p) ;  /* 0x000001a000007944 */ /* 0x000fea0003c00000 */
[----:B0-----:R-:W-:Y:S01]  /*16a0*/  HFMA2.MMA R16, -RZ, RZ, 0, 1.1920928955078125e-07 ;  /* 0x00000002ff107435 */ /* 0x001fe200000001ff */
[----:B-1----:R-:W-:Y:S01]  /*16b0*/  FADD.FTZ R19, R10, R14 ;  /* 0x0000000e0a137221 */ /* 0x002fe20000010000 */
[----:B------:R-:W-:Y:S02]  /*16c0*/  MOV R17, 0x1f ;  /* 0x0000001f00117802 */ /* 0x000fe40000000f00 */
[----:B------:R-:W-:Y:S02]  /*16d0*/  MOV R14, 0xffffffff ;  /* 0xffffffff000e7802 */ /* 0x000fe40000000f00 */
[----:B------:R-:W-:Y:S02]  /*16e0*/  MOV R8, 0x1700 ;  /* 0x0000170000087802 */ /* 0x000fe40000000f00 */
[----:B------:R-:W-:Y:S05]  /*16f0*/  CALL.REL.NOINC `($__internal_67_$__cuda_sm70_shflsync_bfly_p) ;  /* 0x0000014000007944 */ /* 0x000fea0003c00000 */
[----:B0-----:R-:W-:Y:S01]  /*1700*/  HFMA2.MMA R16, -RZ, RZ, 0, 2.384185791015625e-07 ;  /* 0x00000004ff107435 */ /* 0x001fe200000001ff */
[----:B-1----:R-:W-:Y:S01]  /*1710*/  FADD.FTZ R19, R19, R14 ;  /* 0x0000000e13137221 */ /* 0x002fe20000010000 */
[----:B------:R-:W-:Y:S01]  /*1720*/  MOV R14, 0xffffffff ;  /* 0xffffffff000e7802 */ /* 0x000fe20000000f00 */
[----:B------:R-:W-:Y:S01]  /*1730*/  IMAD.MOV.U32 R17, RZ, RZ, 0x1f ;  /* 0x0000001fff117424 */ /* 0x000fe200078e00ff */
        /* <DEDUP_REMOVED lines=8> */
[----:B0-----:R-:W-:Y:S01]  /*17c0*/  HFMA2.MMA R17, -RZ, RZ, 0, 1.847743988037109375e-06 ;  /* 0x0000001fff117435 */ /* 0x001fe200000001ff */
[----:B-1----:R-:W-:Y:S01]  /*17d0*/  FADD.FTZ R19, R19, R14 ;  /* 0x0000000e13137221 */ /* 0x002fe20000010000 */
[----:B------:R-:W-:Y:S01]  /*17e0*/  MOV R14, 0xffffffff ;  /* 0xffffffff000e7802 */ /* 0x000fe20000000f00 */
[----:B------:R-:W-:Y:S01]  /*17f0*/  IMAD.MOV.U32 R16, RZ, RZ, 0x10 ;  /* 0x00000010ff107424 */ /* 0x000fe200078e00ff */
[----:B------:R-:W-:Y:S02]  /*1800*/  MOV R8, 0x1820 ;  /* 0x0000182000087802 */ /* 0x000fe40000000f00 */
[----:B------:R-:W-:Y:S05]  /*1810*/  CALL.REL.NOINC `($__internal_67_$__cuda_sm70_shflsync_bfly_p) ;  /* 0x0000002000007944 */ /* 0x000fea0003c00000 */
[----:B-1----:R-:W-:Y:S01]  /*1820*/  MOV R8, R14 ;  /* 0x0000000e00087202 */ /* 0x002fe20000000f00 */
[----:B0-----:R-:W-:Y:S05]  /*1830*/  BRA `(.L_x_1061) ;  /* 0xfffff58000007947 */ /* 0x001fea000383ffff */
        .weak           $__internal_67_$__cuda_sm70_shflsync_bfly_p
        .type           $__internal_67_$__cuda_sm70_shflsync_bfly_p,@function
        .size           $__internal_67_$__cuda_sm70_shflsync_bfly_p,(.L_x_2085 - $__internal_67_$__cuda_sm70_shflsync_bfly_p)
$__internal_67_$__cuda_sm70_shflsync_bfly_p:
[----:B------:R-:W-:Y:S01]  /*1840*/  HFMA2.MMA R9, -RZ, RZ, 0, 0 ;  /* 0x00000000ff097435 */ /* 0x000fe200000001ff */
[----:B------:R-:W-:Y:S04]  /*1850*/  WARPSYNC R14 ;  /* 0x0000000e00007348 */ /* 0x000fe80003800000 */
[----:B------:R0:W1:Y:S01]  /*1860*/  SHFL.BFLY PT, R14, R19, R16, R17 ;  /* 0x0c000010130e7389 */ /* 0x00006200000e0011 */
[----:B------:R-:W-:Y:S05]  /*1870*/  RET.REL.NODEC R8 `(_ZN10layer_norm40ln_parallel_residual_bwd_finalize_kernelINS_22Kernel_traits_finalizeILj3072Ef6__halfS2_S2_fjLb0ELj1024ELj4ENS_18Kernel_traits_baseILj3072EfS2_S2_S2_fjLj1024EEEEELb0EEEvNS_9BwdParamsE) ;  /* 0xffffe78008007950 */ /* 0x000fea0003c3ffff */
.L_x_1062:
        /* <DEDUP_REMOVED lines=16> */
.L_x_2085:


//--------------------- .text._ZN10layer_norm31ln_parallel_residual_bwd_kernelINS_13Kernel_traitsIf6__halfS2_S2_fjLj3072ELj1ELj1ELj4ELj16ENS_18Kernel_traits_baseILj3072EfS2_S2_S2_fjLj128EEEEELb1ELb1ELb0EEEvNS_9BwdParamsE --------------------------
	.section	.text._ZN10layer_norm31ln_parallel_residual_bwd_kernelINS_13Kernel_traitsIf6__halfS2_S2_fjLj3072ELj1ELj1ELj4ELj16ENS_18Kernel_traits_baseILj3072EfS2_S2_S2_fjLj128EEEEELb1ELb1ELb0EEEvNS_9BwdParamsE,"ax",@progbits
	.sectioninfo	@"SHI_REGISTERS=188"
	.align	128
        .global         _ZN10layer_norm31ln_parallel_residual_bwd_kernelINS_13Kernel_traitsIf6__halfS2_S2_fjLj3072ELj1ELj1ELj4ELj16ENS_18Kernel_traits_baseILj3072EfS2_S2_S2_fjLj128EEEEELb1ELb1ELb0EEEvNS_9BwdParamsE
        .type           _ZN10layer_norm31ln_parallel_residual_bwd_kernelINS_13Kernel_traitsIf6__halfS2_S2_fjLj3072ELj1ELj1ELj4ELj16ENS_18Kernel_traits_baseILj3072EfS2_S2_S2_fjLj128EEEEELb1ELb1ELb0EEEvNS_9BwdParamsE,@function
        .size           _ZN10layer_norm31ln_parallel_residual_bwd_kernelINS_13Kernel_traitsIf6__halfS2_S2_fjLj3072ELj1ELj1ELj4ELj16ENS_18Kernel_traits_baseILj3072EfS2_S2_S2_fjLj128EEEEELb1ELb1ELb0EEEvNS_9BwdParamsE,(.L_x_2086 - _ZN10layer_norm31ln_parallel_residual_bwd_kernelINS_13Kernel_traitsIf6__halfS2_S2_fjLj3072ELj1ELj1ELj4ELj16ENS_18Kernel_traits_baseILj3072EfS2_S2_S2_fjLj128EEEEELb1ELb1ELb0EEEvNS_9BwdParamsE)
        .other          _ZN10layer_norm31ln_parallel_residual_bwd_kernelINS_13Kernel_traitsIf6__halfS2_S2_fjLj3072ELj1ELj1ELj4ELj16ENS_18Kernel_traits_baseILj3072EfS2_S2_S2_fjLj128EEEEELb1ELb1ELb0EEEvNS_9BwdParamsE,@"STO_CUDA_ENTRY STV_DEFAULT"
_ZN10layer_norm31ln_parallel_residual_bwd_kernelINS_13Kernel_traitsIf6__halfS2_S2_fjLj3072ELj1ELj1ELj4ELj16ENS_18Kernel_traits_baseILj3072EfS2_S2_S2_fjLj128EEEEELb1ELb1ELb0EEEvNS_9BwdParamsE:
.text._ZN10layer_norm31ln_parallel_residual_bwd_kernelINS_13Kernel_traitsIf6__halfS2_S2_fjLj3072ELj1ELj1ELj4ELj16ENS_18Kernel_traits_baseILj3072EfS2_S2_S2_fjLj128EEEEELb1ELb1ELb0EEEvNS_9BwdParamsE:
        /* <DEDUP_REMOVED lines=57> */
.L_x_1078:
        /* <DEDUP_REMOVED lines=43> */
[--C-:B------:R-:W-:Y:S02]  /*0640*/  HADD2.F32 R159, -RZ, R97.reuse.H1_H1 ;  /* 0x30000061ff9f7230 */ /* 0x100fe40000004100 */
[----:B------:R-:W-:Y:S01]  /*0650*/  HADD2.F32 R157, -RZ, R97.H0_H0 ;  /* 0x20000061ff9d7230 */ /* 0x000fe20000004100 */
[C---:B------:R-:W-:Y:S01]  /*0660*/  FADD.FTZ R149, -R164.reuse, R149 ;  /* 0x00000095a4957221 */ /* 0x040fe20000010100 */
[----:B------:R-:W-:Y:S01]  /*0670*/  HADD2.F32 R155, -RZ, R96.H1_H1 ;  /* 0x30000060ff9b7230 */ /* 0x000fe20000004100 */
[----:B------:R-:W-:Y:S01]  /*0680*/  FADD.FTZ R159, -R164, R159 ;  /* 0x0000009fa49f7221 */ /* 0x000fe20000010100 */
[--C-:B---3--:R-:W-:Y:S01]  /*0690*/  HADD2.F32 R97, -RZ, R100.reuse.H0_H0 ;  /* 0x20000064ff617230 */ /* 0x108fe20000004100 */
[----:B-----5:R-:W-:Y:S01]  /*06a0*/  FMUL.FTZ R149, R116, R149 ;  /* 0x0000009574957220 */ /* 0x020fe20000410000 */
[----:B------:R-:W-:Y:S01]  /*06b0*/  HADD2.F32 R96, -RZ, R101.H1_H1 ;  /* 0x30000065ff607230 */ /* 0x000fe20000004100 */
[----:B0-----:R-:W-:Y:S01]  /*06c0*/  FADD.FTZ R153, -R164, R157 ;  /* 0x0000009da4997221 */ /* 0x001fe20000010100 */
[----:B------:R-:W-:Y:S01]  /*06d0*/  HADD2.F32 R100, -RZ, R100.H1_H1 ;  /* 0x30000064ff647230 */ /* 0x000fe20000004100 */
[----:B------:R-:W-:Y:S01]  /*06e0*/  FMUL.FTZ R154, R116, R159 ;  /* 0x0000009f749a7220 */ /* 0x000fe20000410000 */
[--C-:B------:R-:W-:Y:S01]  /*06f0*/  HADD2.F32 R165, -RZ, R99.reuse.H0_H0 ;  /* 0x20000063ffa57230 */ /* 0x100fe20000004100 */
[----:B------:R-:W-:Y:S01]  /*0700*/  FADD.FTZ R155, -R164, R155 ;  /* 0x0000009ba49b7221 */ /* 0x000fe20000010100 */
[----:B------:R-:W-:Y:S01]  /*0710*/  HADD2.F32 R169, -RZ, R99.H1_H1 ;  /* 0x30000063ffa97230 */ /* 0x000fe20000004100 */
[----:B------:R-:W-:Y:S01]  /*0720*/  FMUL.FTZ R152, R84, R97 ;  /* 0x0000006154987220 */ /* 0x000fe20000410000 */
[----:B------:R-:W-:Y:S01]  /*0730*/  HADD2.F32 R99, -RZ, R101.H0_H0 ;  /* 0x20000065ff637230 */ /* 0x000fe20000004100 */
[----:B------:R-:W-:-:S02]  /*0740*/  FADD.FTZ R36, R36, R97 ;  /* 0x0000006124247221 */ /* 0x000fc40000010000 */
[----:B------:R-:W-:Y:S02]  /*0750*/  FFMA.FTZ R60, R149, R97, R60 ;  /* 0x00000061953c7223 */ /* 0x000fe4000001003c */
[----:B------:R-:W-:Y:S02]  /*0760*/  FMUL.FTZ R153, R116, R153 ;  /* 0x0000009974997220 */ /* 0x000fe40000410000 */
[----:B------:R-:W-:Y:S02]  /*0770*/  FADD.FTZ R39, R39, R96 ;  /* 0x0000006027277221 */ /* 0x000fe40000010000 */
[-C--:B------:R-:W-:Y:S02]  /*0780*/  FFMA.FTZ R63, R154, R96.reuse, R63 ;  /* 0x000000609a3f7223 */ /* 0x080fe4000001003f */
[----:B------:R-:W-:Y:S02]  /*0790*/  FMUL.FTZ R157, R87, R96 ;  /* 0x00000060579d7220 */ /* 0x000fe40000410000 */
[----:B-1----:R-:W-:-:S02]  /*07a0*/  FMUL.FTZ R150, R116, R155 ;  /* 0x0000009b74967220 */ /* 0x002fc40000410000 */
[----:B------:R-:W-:Y:S02]  /*07b0*/  FMUL.FTZ R151, R85, R100 ;  /* 0x0000006455977220 */ /* 0x000fe40000410000 */
[----:B------:R-:W-:Y:S02]  /*07c0*/  FADD.FTZ R96, RZ, R152 ;  /* 0x00000098ff607221 */ /* 0x000fe40000010000 */
[----:B------:R-:W-:Y:S01]  /*07d0*/  FFMA.FTZ R97, R149, R152, RZ ;  /* 0x0000009895617223 */ /* 0x000fe200000100ff */
[----:B------:R-:W-:Y:S01]  /*07e0*/  HADD2.F32 R161, -RZ, R98.H0_H0 ;  /* 0x20000062ffa17230 */ /* 0x000fe20000004100 */
[----:B------:R-:W-:Y:S02]  /*07f0*/  FADD.FTZ R38, R38, R99 ;  /* 0x0000006326267221 */ /* 0x000fe40000010000 */
[-C--:B------:R-:W-:Y:S02]  /*0800*/  FFMA.FTZ R62, R153, R99.reuse, R62 ;  /* 0x00000063993e7223 */ /* 0x080fe4000001003e */
[----:B------:R-:W-:-:S02]  /*0810*/  FMUL.FTZ R156, R86, R99 ;  /* 0x00000063569c7220 */ /* 0x000fc40000410000 */
[----:B------:R-:W-:Y:S02]  /*0820*/  FADD.FTZ R99, R96, R151 ;  /* 0x0000009760637221 */ /* 0x000fe40000010000 */
[----:B------:R-:W-:Y:S01]  /*0830*/  FFMA.FTZ R97, R150, R151, R97 ;  /* 0x0000009796617223 */ /* 0x000fe20000010061 */
[----:B------:R-:W-:Y:S01]  /*0840*/  HADD2.F32 R163, -RZ, R98.H1_H1 ;  /* 0x30000062ffa37230 */ /* 0x000fe20000004100 */
[----:B------:R-:W-:Y:S01]  /*0850*/  FADD.FTZ R155, -R164, R161 ;  /* 0x000000a1a49b7221 */ /* 0x000fe20000010100 */
[--C-:B------:R-:W-:Y:S01]  /*0860*/  HADD2.F32 R101, -RZ, R102.reuse.H0_H0 ;  /* 0x20000066ff657230 */ /* 0x100fe20000004100 */
[----:B------:R-:W-:Y:S02]  /*0870*/  FADD.FTZ R96, R99, R156 ;  /* 0x0000009c63607221 */ /* 0x000fe40000010000 */
[----:B------:R-:W-:Y:S01]  /*0880*/  FFMA.FTZ R97, R153, R156, R97 ;  /* 0x0000009c99617223 */ /* 0x000fe20000010061 */
[----:B------:R-:W-:Y:S01]  /*0890*/  HADD2.F32 R102, -RZ, R102.H1_H1 ;  /* 0x30000066ff667230 */ /* 0x000fe20000004100 */
[----:B------:R-:W-:-:S02]  /*08a0*/  FMUL.FTZ R155, R116, R155 ;  /* 0x0000009b749b7220 */ /* 0x000fc40000410000 */
[----:B------:R-:W-:Y:S02]  /*08b0*/  FMUL.FTZ R158, R80, R101 ;  /* 0x00000065509e7220 */ /* 0x000fe40000410000 */
[----:B------:R-:W-:Y:S02]  /*08c0*/  FADD.FTZ R163, -R164, R163 ;  /* 0x000000a3a4a37221 */ /* 0x000fe40000010100 */
[----:B------:R-:W-:Y:S02]  /*08d0*/  FADD.FTZ R99, R96, R157 ;  /* 0x0000009d60637221 */ /* 0x000fe40000010000 */
[----:B------:R-:W-:Y:S01]  /*08e0*/  FFMA.FTZ R97, R154, R157, R97 ;  /* 0x0000009d9a617223 */ /* 0x000fe20000010061 */
[----:B------:R-:W-:Y:S01]  /*08f0*/  HADD2.F32 R167, -RZ, R103.H0_H0 ;  /* 0x20000067ffa77230 */ /* 0x000fe20000004100 */
[----:B------:R-:W-:Y:S02]  /*0900*/  FMUL.FTZ R160, R116, R163 ;  /* 0x000000a374a07220 */ /* 0x000fe40000410000 */
[----:B------:R-:W-:-:S02]  /*0910*/  FADD.FTZ R161, -R164, R165 ;  /* 0x000000a5a4a17221 */ /* 0x000fc40000010100 */
[----:B------:R-:W-:Y:S02]  /*0920*/  FMUL.FTZ R159, R81, R102 ;  /* 0x00000066519f7220 */ /* 0x000fe40000410000 */
[----:B------:R-:W-:Y:S02]  /*0930*/  FADD.FTZ R96, R99, R158 ;  /* 0x0000009e63607221 */ /* 0x000fe40000010000 */
[----:B------:R-:W-:Y:S01]  /*0940*/  FFMA.FTZ R97, R155, R158, R97 ;  /* 0x0000009e9b617223 */ /* 0x000fe20000010061 */
[----:B------:R-:W-:Y:S01]  /*0950*/  HADD2.F32 R98, -RZ, R103.H1_H1 ;  /* 0x30000067ff627230 */ /* 0x000fe20000004100 */
[----:B------:R-:W-:Y:S02]  /*0960*/  FMUL.FTZ R161, R116, R161 ;  /* 0x000000a174a17220 */ /* 0x000fe40000410000 */
        /* <DEDUP_REMOVED lines=20> */
.L_x_1065:
[----:B---3--:R-:W-:Y:S05]  /*0ab0*/  BSYNC B0 ;  /* 0x0000000000007941 */ /* 0x008fea0003800000 */
.L_x_1064:
        /* <DEDUP_REMOVED lines=28> */
[----:B------:R-:W-:Y:S02]  /*0c80*/  HADD2.F32 R129, -RZ, R101.H1_H1 ;  /* 0x30000065ff817230 */ /* 0x000fe40000004100 */
[----:B------:R-:W-:Y:S01]  /*0c90*/  HADD2.F32 R131, -RZ, R102.H0_H0 ;  /* 0x20000066ff837230 */ /* 0x000fe20000004100 */
[----:B------:R-:W-:Y:S01]  /*0ca0*/  FADD.FTZ R117, -R164, R117 ;  /* 0x00000075a4757221 */ /* 0x000fe20000010100 */
[--C-:B---3--:R-:W-:Y:S01]  /*0cb0*/  HADD2.F32 R101, -RZ, R96.reuse.H0_H0 ;  /* 0x20000060ff657230 */ /* 0x108fe20000004100 */
[----:B-----5:R-:W-:Y:S01]  /*0cc0*/  FMUL.FTZ R118, R116, R125 ;  /* 0x0000007d74767220 */ /* 0x020fe20000410000 */
[----:B------:R-:W-:Y:S01]  /*0cd0*/  HADD2.F32 R96, -RZ, R96.H1_H1 ;  /* 0x30000060ff607230 */ /* 0x000fe20000004100 */
[----:B------:R-:W-:Y:S01]  /*0ce0*/  FADD.FTZ R125, -R164, R131 ;  /* 0x00000083a47d7221 */ /* 0x000fe20000010100 */
[--C-:B------:R-:W-:Y:S01]  /*0cf0*/  HADD2.F32 R169, -RZ, R103.reuse.H0_H0 ;  /* 0x20000067ffa97230 */ /* 0x100fe20000004100 */
[----:B------:R-:W-:Y:S01]  /*0d00*/  FMUL.FTZ R117, R116, R117 ;  /* 0x0000007574757220 */ /* 0x000fe20000410000 */
[----:B------:R-:W-:Y:S01]  /*0d10*/  HADD2.F32 R175, -RZ, R103.H1_H1 ;  /* 0x30000067ffaf7230 */ /* 0x000fe20000004100 */
[----:B-1----:R-:W-:Y:S01]  /*0d20*/  FMUL.FTZ R120, R76, R101 ;  /* 0x000000654c787220 */ /* 0x002fe20000410000 */
[----:B------:R-:W-:-:S02]  /*0d30*/  HADD2.F32 R103, -RZ, R97.H0_H0 ;  /* 0x20000061ff677230 */ /* 0x000fc40000004100 */
[----:B------:R-:W-:Y:S01]  /*0d40*/  HADD2.F32 R100, -RZ, R97.H1_H1 ;  /* 0x30000061ff647230 */ /* 0x000fe20000004100 */
[----:B------:R-:W-:Y:S01]  /*0d50*/  FADD.FTZ R29, R29, R96 ;  /* 0x000000601d1d7221 */ /* 0x000fe20000010000 */
[----:B------:R-:W-:Y:S01]  /*0d60*/  HADD2.F32 R97, -RZ, R98.H0_H0 ;  /* 0x20000062ff617230 */ /* 0x000fe20000004100 */
[-C--:B------:R-:W-:Y:S02]  /*0d70*/  FFMA.FTZ R53, R118, R96.reuse, R53 ;  /* 0x0000006076357223 */ /* 0x080fe40000010035 */
[----:B------:R-:W-:Y:S02]  /*0d80*/  FMUL.FTZ R121, R77, R96 ;  /* 0x000000604d797220 */ /* 0x000fe40000410000 */
[----:B------:R-:W-:Y:S02]  /*0d90*/  FMUL.FTZ R125, R116, R125 ;  /* 0x0000007d747d7220 */ /* 0x000fe40000410000 */
[----:B0-----:R-:W-:Y:S02]  /*0da0*/  FADD.FTZ R123, -R164, R127 ;  /* 0x0000007fa47b7221 */ /* 0x001fe40000010100 */
[----:B------:R-:W-:-:S02]  /*0db0*/  FADD.FTZ R96, R165, R120 ;  /* 0x00000078a5607221 */ /* 0x000fc40000010000 */
[----:B------:R-:W-:Y:S02]  /*0dc0*/  FFMA.FTZ R167, R117, R120, R167 ;  /* 0x0000007875a77223 */ /* 0x000fe400000100a7 */
[----:B------:R-:W-:Y:S02]  /*0dd0*/  FADD.FTZ R24, R24, R97 ;  /* 0x0000006118187221 */ /* 0x000fe40000010000 */
[-C--:B------:R-:W-:Y:S02]  /*0de0*/  FFMA.FTZ R48, R125, R97.reuse, R48 ;  /* 0x000000617d307223 */ /* 0x080fe40000010030 */
[----:B------:R-:W-:Y:S02]  /*0df0*/  FMUL.FTZ R126, R72, R97 ;  /* 0x00000061487e7220 */ /* 0x000fe40000410000 */
[----:B------:R-:W-:Y:S02]  /*0e00*/  FADD.FTZ R129, -R164, R129 ;  /* 0x00000081a4817221 */ /* 0x000fe40000010100 */
[----:B------:R-:W-:-:S02]  /*0e10*/  FMUL.FTZ R123, R116, R123 ;  /* 0x0000007b747b7220 */ /* 0x000fc40000410000 */
[----:B------:R-:W-:Y:S02]  /*0e20*/  FMUL.FTZ R124, R78, R103 ;  /* 0x000000674e7c7220 */ /* 0x000fe40000410000 */
[----:B------:R-:W-:Y:S02]  /*0e30*/  FADD.FTZ R97, R96, R121 ;  /* 0x0000007960617221 */ /* 0x000fe40000010000 */
[----:B------:R-:W-:Y:S01]  /*0e40*/  FFMA.FTZ R167, R118, R121, R167 ;  /* 0x0000007976a77223 */ /* 0x000fe200000100a7 */
[----:B------:R-:W-:Y:S01]  /*0e50*/  HADD2.F32 R133, -RZ, R102.H1_H1 ;  /* 0x30000066ff857230 */ /* 0x000fe20000004100 */
[----:B------:R-:W-:Y:S02]  /*0e60*/  FMUL.FTZ R122, R116, R129 ;  /* 0x00000081747a7220 */ /* 0x000fe40000410000 */
[----:B------:R-:W-:Y:S02]  /*0e70*/  FMUL.FTZ R127, R79, R100 ;  /* 0x000000644f7f7220 */ /* 0x000fe40000410000 */
[----:B------:R-:W-:-:S02]  /*0e80*/  FADD.FTZ R96, R97, R124 ;  /* 0x0000007c61607221 */ /* 0x000fc40000010000 */
[----:B------:R-:W-:Y:S01]  /*0e90*/  FFMA.FTZ R167, R123, R124, R167 ;  /* 0x0000007c7ba77223 */ /* 0x000fe200000100a7 */
[----:B------:R-:W-:Y:S01]  /*0ea0*/  HADD2.F32 R98, -RZ, R98.H1_H1 ;  /* 0x30000062ff627230 */ /* 0x000fe20000004100 */
        /* <DEDUP_REMOVED lines=33> */
.L_x_1067:
[----:B------:R-:W-:Y:S05]  /*10c0*/  BSYNC B0 ;  /* 0x0000000000007941 */ /* 0x000fea0003800000 */
.L_x_1066:
        /* <DEDUP_REMOVED lines=23> */
[--C-:B--2---:R-:W-:Y:S02]  /*1240*/  HADD2.F32 R141, -RZ, R101.reuse.H0_H0 ;  /* 0x20000065ff8d7230 */ /* 0x104fe40000004100 */
[----:B------:R-:W-:Y:S02]  /*1250*/  HADD2.F32 R143, -RZ, R101.H1_H1 ;  /* 0x30000065ff8f7230 */ /* 0x000fe40000004100 */
[----:B------:R-:W-:Y:S02]  /*1260*/  HADD2.F32 R101, -RZ, R102.H0_H0 ;  /* 0x20000066ff657230 */ /* 0x000fe40000004100 */
[--C-:B------:R-:W-:Y:S02]  /*1270*/  HADD2.F32 R139, -RZ, R100.reuse.H1_H1 ;  /* 0x30000064ff8b7230 */ /* 0x100fe40000004100 */
[----:B------:R-:W-:Y:S01]  /*1280*/  HADD2.F32 R119, -RZ, R100.H0_H0 ;  /* 0x20000064ff777230 */ /* 0x000fe20000004100 */
[C---:B-1----:R-:W-:Y:S01]  /*1290*/  FADD.FTZ R135, -R164.reuse, R141 ;  /* 0x0000008da4877221 */ /* 0x042fe20000010100 */
[--C-:B------:R-:W-:Y:S01]  /*12a0*/  HADD2.F32 R147, -RZ, R103.reuse.H0_H0 ;  /* 0x20000067ff937230 */ /* 0x100fe20000004100 */
[C---:B------:R-:W-:Y:S01]  /*12b0*/  FADD.FTZ R141, -R164.reuse, R101 ;  /* 0x00000065a48d7221 */ /* 0x040fe20000010100 */
[----:B------:R-:W-:Y:S01]  /*12c0*/  HADD2.F32 R103, -RZ, R103.H1_H1 ;  /* 0x30000067ff677230 */ /* 0x000fe20000004100 */
[----:B------:R-:W-:-:S02]  /*12d0*/  FADD.FTZ R139, -R164, R139 ;  /* 0x0000008ba48b7221 */ /* 0x000fc40000010100 */
        /* <DEDUP_REMOVED lines=8> */
[----:B0-----:R-:W-:Y:S01]  /*1360*/  FMUL.FTZ R136, R68, R101 ;  /* 0x0000006544887220 */ /* 0x001fe20000410000 */
[----:B------:R-:W-:Y:S01]  /*1370*/  HADD2.F32 R97, -RZ, R98.H0_H0 ;  /* 0x20000062ff617230 */ /* 0x000fe20000004100 */
        /* <DEDUP_REMOVED lines=9> */
[----:B------:R-:W-:Y:S02]  /*1410*/  FADD.FTZ R143, -R164, R143 ;  /* 0x0000008fa48f7221 */ /* 0x000fe40000010100 */
[----:B------:R-:W-:Y:S02]  /*1420*/  FMUL.FTZ R135, R116, R135 ;  /* 0x0000008774877220 */ /* 0x000fe40000410000 */
[----:B------:R-:W-:Y:S02]  /*1430*/  FMUL.FTZ R140, R70, R103 ;  /* 0x00000067468c7220 */ /* 0x000fe40000410000 */
[----:B------:R-:W-:-:S02]  /*1440*/  FADD.FTZ R97, R96, R137 ;  /* 0x0000008960617221 */ /* 0x000fc40000010000 */
[----:B------:R-:W-:Y:S01]  /*1450*/  FFMA.FTZ R167, R134, R137, R167 ;  /* 0x0000008986a77223 */ /* 0x000fe200000100a7 */
[----:B------:R-:W-:Y:S01]  /*1460*/  HADD2.F32 R145, -RZ, R102.H1_H1 ;  /* 0x30000066ff917230 */ /* 0x000fe20000004100 */
[----:B------:R-:W-:Y:S02]  /*1470*/  FMUL.FTZ R138, R116, R143 ;  /* 0x0000008f748a7220 */ /* 0x000fe40000410000 */
[----:B------:R-:W-:Y:S02]  /*1480*/  FMUL.FTZ R139, R71, R100 ;  /* 0x00000064478b7220 */ /* 0x000fe40000410000 */
[----:B------:R-:W-:Y:S02]  /*1490*/  FADD.FTZ R96, R97, R140 ;  /* 0x0000008c61607221 */ /* 0x000fe40000010000 */
[----:B------:R-:W-:Y:S01]  /*14a0*/  FFMA.FTZ R167, R135, R140, R167 ;  /* 0x0000008c87a77223 */ /* 0x000fe200000100a7 */
[----:B------:R-:W-:Y:S01]  /*14b0*/  HADD2.F32 R98, -RZ, R98.H1_H1 ;  /* 0x30000062ff627230 */ /* 0x000fe20000004100 */
[----:B------:R-:W-:-:S02]  /*14c0*/  FADD.FTZ R145, -R164, R145 ;  /* 0x00000091a4917221 */ /* 0x000fc40000010100 */
[----:B------:R-:W-:Y:S02]  /*14d0*/  FADD.FTZ R97, R96, R139 ;  /* 0x0000008b60617221 */ /* 0x000fe40000010000 */
[----:B------:R-:W-:Y:S01]  /*14e0*/  FFMA.FTZ R167, R138, R139, R167 ;  /* 0x0000008b8aa77223 */ /* 0x000fe200000100a7 */
[----:B------:R-:W-:Y:S01]  /*14f0*/  HADD2.F32 R169, -RZ, R99.H0_H0 ;  /* 0x20000063ffa97230 */ /* 0x000fe20000004100 */
        /* <DEDUP_REMOVED lines=28> */
.L_x_1069:
[----:B------:R-:W-:Y:S05]  /*16c0*/  BSYNC B0 ;  /* 0x0000000000007941 */ /* 0x000fea0003800000 */
.L_x_1068:
[----:B------:R-:W-:Y:S02]  /*16d0*/  SHF.R.U32.HI R98, RZ, 0x5, R170 ;  /* 0x00000005ff627819 */ /* 0x000fe400000116aa */
[----:B------:R-:W-:-:S02]  /*16e0*/  LOP3.LUT P1, RZ, R170, 0x1f, RZ, 0xc0, !PT ;  /* 0x0000001faaff7812 */ /* 0x000fc4000782c0ff */
[----:B------:R-:W-:Y:S02]  /*16f0*/  LOP3.LUT R164, R98, 0x7fffffc, RZ, 0xc0, !PT ;  /* 0x07fffffc62a47812 */ /* 0x000fe400078ec0ff */
[----:B------:R-:W-:Y:S02]  /*1700*/  ISETP.GE.AND P0, PT, R0, c[0x0][0x164], PT ;  /* 0x0000590000007a0c */ /* 0x000fe40003f06270 */
[----:B------:R-:W-:Y:S01]  /*1710*/  @!P2 IADD3 R164, R164, 0x4, RZ ;  /* 0x00000004a4a4a810 */ /* 0x000fe20007ffe0ff */
[----:B------:R-:W-:Y:S08]  /*1720*/  BRA.DIV ~URZ, `(.L_x_1070) ;  /* 0x00001ec27f007947 */ /* 0x000ff0000b800000 */
[----:B------:R0:W1:Y:S02]  /*1730*/  SHFL.DOWN PT, R100, R165, 0x10, 0x1f ;  /* 0x0a001f00a5647f89 */ /* 0x00006400000e0000 */
.L_x_1079:
        /* <DEDUP_REMOVED lines=18> */
.L_x_1080:
        /* <DEDUP_REMOVED lines=158> */
.L_x_1073:
[----:B------:R-:W-:Y:S05]  /*2240*/  BSYNC B0 ;  /* 0x0000000000007941 */ /* 0x000fea0003800000 */
.L_x_1072:
        /* <DEDUP_REMOVED lines=139> */
.L_x_1075:
[----:B------:R-:W-:Y:S05]  /*2b00*/  BSYNC B0 ;  /* 0x0000000000007941 */ /* 0x000fea0003800000 */
.L_x_1074:
        /* <DEDUP_REMOVED lines=57> */
[----:B------:R-:W-:Y:S01]  /*2ea0*/  @P1 FADD.FTZ R167, R167, R96 ;  /* 0x00000060a7a71221 */ /* 0x000fe20000010000 */
[----:B------:R-:W-:Y:S01]  /*2eb0*/  LOP3.LUT P6, RZ, R113, 0xff, RZ, 0xc0, !PT ;  /* 0x000000ff71ff7812 */ /* 0x000fe200078cc0ff */
[-CC-:B------:R-:W-:Y:S01]  /*2ec0*/  FFMA.FTZ R169, R145, R102.reuse, R173.reuse ;  /* 0x0000006691a97223 */ /* 0x180fe200000100ad */
[----:B------:R-:W-:Y:S01]  /*2ed0*/  @P1 HADD2.F32 R96, -RZ, R7.H0_H0 ;  /* 0x20000007ff601230 */ /* 0x000fe20000004100 */
[----:B------:R-:W-:Y:S01]  /*2ee0*/  FMUL.FTZ R181, R167, c[0x0][0x1e8] ;  /* 0x00007a00a7b57a20 */ /* 0x000fe20000410000 */
[----:B------:R-:W-:Y:S01]  /*2ef0*/  FSEL R98, R180, RZ, P6 ;  /* 0x000000ffb4627208 */ /* 0x000fe20003000000 */
[----:B------:R-:W-:Y:S01]  /*2f00*/  FFMA.FTZ R102, R148, R102, R173 ;  /* 0x0000006694667223 */ /* 0x000fe200000100ad */
[----:B------:R-:W-:Y:S01]  /*2f10*/  LOP3.LUT P6, RZ, R113, 0xff00, RZ, 0xc0, !PT ;  /* 0x0000ff0071ff7812 */ /* 0x000fe200078cc0ff */
[----:B------:R-:W-:-:S02]  /*2f20*/  FADD.FTZ R169, R146, -R169 ;  /* 0x800000a992a97221 */ /* 0x000fc40000010000 */
[----:B------:R-:W-:Y:S01]  /*2f30*/  FADD.FTZ R173, R147, -R102 ;  /* 0x8000006693ad7221 */ /* 0x000fe20000010000 */
[----:B------:R-:W-:Y:S01]  /*2f40*/  FSEL R183, R181, RZ, P6 ;  /* 0x000000ffb5b77208 */ /* 0x000fe20003000000 */
[C---:B------:R-:W-:Y:S01]  /*2f50*/  FMUL.FTZ R169, R116.reuse, R169 ;  /* 0x000000a974a97220 */ /* 0x040fe20000410000 */
[----:B------:R-:W-:Y:S01]  /*2f60*/  ISETP.NE.U32.AND P6, PT, RZ, c[0x0][0x258], PT ;  /* 0x00009600ff007a0c */ /* 0x000fe20003fc5070 */
[----:B------:R-:W-:Y:S01]  /*2f70*/  FMUL.FTZ R116, R116, R173 ;  /* 0x000000ad74747220 */ /* 0x000fe20000410000 */
[----:B------:R-:W-:Y:S01]  /*2f80*/  F2FP.PACK_AB R98, R183, R98 ;  /* 0x00000062b762723e */ /* 0x000fe200000000ff */
[----:B------:R-:W-:Y:S01]  /*2f90*/  @P1 FADD.FTZ R169, R169, R96 ;  /* 0x00000060a9a91221 */ /* 0x000fe20000010000 */
[----:B------:R-:W-:Y:S01]  /*2fa0*/  ISETP.NE.AND.EX P6, PT, RZ, c[0x0][0x25c], PT, P6 ;  /* 0x00009700ff007a0c */ /* 0x000fe20003fc5360 */
[----:B------:R-:W-:Y:S01]  /*2fb0*/  @P1 FADD.FTZ R116, R116, R175 ;  /* 0x000000af74741221 */ /* 0x000fe20000010000 */
[----:B------:R-:W-:Y:S01]  /*2fc0*/  LOP3.LUT P1, RZ, R113, 0xff0000, RZ, 0xc0, !PT ;  /* 0x00ff000071ff7812 */ /* 0x000fe2000782c0ff */
[----:B------:R-:W-:Y:S01]  /*2fd0*/  FMUL.FTZ R173, R169, c[0x0][0x1e8] ;  /* 0x00007a00a9ad7a20 */ /* 0x000fe20000410000 */
[----:B------:R-:W-:Y:S01]  /*2fe0*/  F2FP.PACK_AB R96, R177, R168 ;  /* 0x000000a8b160723e */ /* 0x000fe200000000ff */
[----:B------:R-:W-:-:S03]  /*2ff0*/  FMUL.FTZ R175, R116, c[0x0][0x1e8] ;  /* 0x00007a0074af7a20 */ /* 0x000fc60000410000 */
[----:B------:R-:W-:Y:S02]  /*3000*/  FSEL R102, R173, RZ, P1 ;  /* 0x000000ffad667208 */ /* 0x000fe40000800000 */
[----:B------:R-:W-:-:S03]  /*3010*/  LOP3.LUT P1, RZ, R113, 0xff000000, RZ, 0xc0, !PT ;  /* 0xff00000071ff7812 */ /* 0x000fc6000782c0ff */
[----:B------:R-:W-:Y:S02]  /*3020*/  @P6 F2FP.PACK_AB R100, RZ, R99 ;  /* 0x00000063ff64623e */ /* 0x000fe400000000ff */
[----:B------:R-:W-:Y:S02]  /*3030*/  FSEL R99, R175, RZ, P1 ;  /* 0x000000ffaf637208 */ /* 0x000fe40000800000 */
[----:B------:R-:W-:Y:S02]  /*3040*/  ISETP.NE.U32.AND P1, PT, RZ, c[0x0][0x258], PT ;  /* 0x00009600ff007a0c */ /* 0x000fe40003f25070 */
[----:B------:R-:W-:Y:S02]  /*3050*/  @P6 F2FP.PACK_AB R97, RZ, R97 ;  /* 0x00000061ff61623e */ /* 0x000fe400000000ff */
[----:B------:R-:W-:Y:S02]  /*3060*/  ISETP.NE.AND.EX P1, PT, RZ, c[0x0][0x25c], PT, P1 ;  /* 0x00009700ff007a0c */ /* 0x000fe40003f25310 */
[----:B------:R-:W-:-:S02]  /*3070*/  @P6 PRMT R88, R97, 0x7610, R88 ;  /* 0x0000761061586816 */ /* 0x000fc40000000058 */
[----:B------:R-:W-:Y:S01]  /*3080*/  F2FP.PACK_AB R97, R179, R176 ;  /* 0x000000b0b361723e */ /* 0x000fe200000000ff */
[----:B------:R-:W-:Y:S01]  /*3090*/  HFMA2.MMA R176, -RZ, RZ, 0, 9.5367431640625e-07 ;  /* 0x00000010ffb07435 */ /* 0x000fe200000001ff */
[----:B------:R-:W-:Y:S02]  /*30a0*/  @P6 F2FP.PACK_AB R101, RZ, R101 ;  /* 0x00000065ff65623e */ /* 0x000fe400000000ff */
        /* <DEDUP_REMOVED lines=14> */
[----:B------:R-:W-:Y:S01]  /*3190*/  F2FP.PACK_AB R99, R99, R102 ;  /* 0x000000666363723e */ /* 0x000fe200000000ff */
[----:B------:R0:W-:Y:S01]  /*31a0*/  @P1 STG.E.128 [R100.64], R88 ;  /* 0x0000005864001986 */ /* 0x0001e2000c101d04 */
[----:B------:R-:W-:Y:S01]  /*31b0*/  @P2 LOP3.LUT P1, RZ, R110, 0xff0000, RZ, 0xc0, !PT ;  /* 0x00ff00006eff2812 */ /* 0x000fe2000782c0ff */
[----:B------:R-:W-:Y:S01]  /*31c0*/  IMAD.WIDE.U32 R102, R115, R176, c[0x0][0x248] ;  /* 0x0000920073667625 */ /* 0x000fe200078e00b0 */
[----:B------:R-:W-:-:S02]  /*31d0*/  @P2 FSEL R116, R172, RZ, P6 ;  /* 0x000000ffac742208 */ /* 0x000fc40003000000 */
[----:B------:R-:W-:Y:S02]  /*31e0*/  @P2 LOP3.LUT P6, RZ, R110, 0xff000000, RZ, 0xc0, !PT ;  /* 0xff0000006eff2812 */ /* 0x000fe400078cc0ff */
[----:B------:R-:W-:Y:S01]  /*31f0*/  @P2 FSEL R165, R174, RZ, P1 ;  /* 0x000000ffaea52208 */ /* 0x000fe20000800000 */
[----:B------:R1:W-:Y:S01]  /*3200*/  STG.E.128 [R102.64], R96 ;  /* 0x0000006066007986 */ /* 0x0003e2000c101d04 */
[C---:B------:R-:W-:Y:S02]  /*3210*/  @P2 LOP3.LUT P1, RZ, R111.reuse, 0xff, RZ, 0xc0, !PT ;  /* 0x000000ff6fff2812 */ /* 0x040fe4000782c0ff */
[----:B------:R-:W-:Y:S02]  /*3220*/  @P2 FSEL R167, R178, RZ, P6 ;  /* 0x000000ffb2a72208 */ /* 0x000fe40003000000 */
[----:B------:R-:W-:Y:S02]  /*3230*/  @P2 LOP3.LUT P6, RZ, R111, 0xff00, RZ, 0xc0, !PT ;  /* 0x0000ff006fff2812 */ /* 0x000fe400078cc0ff */
[----:B------:R-:W-:-:S02]  /*3240*/  @P2 F2FP.PACK_AB R165, RZ, R165 ;  /* 0x000000a5ffa5223e */ /* 0x000fc400000000ff */
[----:B------:R-:W-:Y:S02]  /*3250*/  @P2 F2FP.PACK_AB R116, RZ, R116 ;  /* 0x00000074ff74223e */ /* 0x000fe400000000ff */
[----:B0-----:R-:W-:Y:S02]  /*3260*/  @P2 FSEL R100, R180, RZ, P1 ;  /* 0x000000ffb4642208 */ /* 0x001fe40000800000 */
[----:B------:R-:W-:Y:S02]  /*3270*/  @P2 LOP3.LUT P1, RZ, R111, 0xff0000, RZ, 0xc0, !PT ;  /* 0x00ff00006fff2812 */ /* 0x000fe4000782c0ff */
[----:B------:R-:W-:Y:S02]  /*3280*/  @P2 F2FP.PACK_AB R100, RZ, R100 ;  /* 0x00000064ff64223e */ /* 0x000fe400000000ff */
[----:B------:R-:W-:Y:S02]  /*3290*/  @P2 F2FP.PACK_AB R167, RZ, R167 ;  /* 0x000000a7ffa7223e */ /* 0x000fe400000000ff */
[----:B-1----:R-:W-:-:S02]  /*32a0*/  @P2 FSEL R96, R181, RZ, P6 ;  /* 0x000000ffb5602208 */ /* 0x002fc40003000000 */
[----:B------:R-:W-:Y:S02]  /*32b0*/  @P2 LOP3.LUT P6, RZ, R111, 0xff000000, RZ, 0xc0, !PT ;  /* 0xff0000006fff2812 */ /* 0x000fe400078cc0ff */
[----:B------:R-:W-:Y:S02]  /*32c0*/  @P2 FSEL R97, R173, RZ, P1 ;  /* 0x000000ffad612208 */ /* 0x000fe40000800000 */
[----:B------:R-:W-:Y:S02]  /*32d0*/  @P2 FSEL R99, R175, RZ, P6 ;  /* 0x000000ffaf632208 */ /* 0x000fe40003000000 */
[----:B------:R-:W-:Y:S02]  /*32e0*/  @P2 F2FP.PACK_AB R97, RZ, R97 ;  /* 0x00000061ff61223e */ /* 0x000fe400000000ff */
[----:B------:R-:W-:Y:S02]  /*32f0*/  @P2 F2FP.PACK_AB R98, RZ, R96 ;  /* 0x00000060ff62223e */ /* 0x000fe400000000ff */
[----:B------:R-:W-:-:S02]  /*3300*/  @P2 F2FP.PACK_AB R99, RZ, R99 ;  /* 0x00000063ff63223e */ /* 0x000fc400000000ff */
        /* <DEDUP_REMOVED lines=10> */
.L_x_1077:
[----:B------:R-:W-:Y:S05]  /*33b0*/  BSYNC B0 ;  /* 0x0000000000007941 */ /* 0x000fea0003800000 */
.L_x_1076:
[----:B------:R-:W-:-:S04]  /*33c0*/  LOP3.LUT P1, RZ, R114, 0xff, RZ, 0xc0, !PT ;  /* 0x000000ff72ff7812 */ /* 0x000fc8000782c0ff */
[----:B------:R-:W-:Y:S01]  /*33d0*/  SEL R114, RZ, 0x1, P1 ;  /* 0x00000001ff727807 */ /* 0x000fe20000800000 */
[----:B0----5:R-:W-:Y:S01]  /*33e0*/  @P0 CALL.REL.NOINC `(.L_x_1063) ;  /* 0x0000001000000944 */ /* 0x021fe20003c00000 */
[----:B------:R-:W-:Y:S05]  /*33f0*/  BRA `(.L_x_1078) ;  /* 0xffffcf9000007947 */ /* 0x000fea000383ffff */
.L_x_1063:
[----:B0-----:R-:W0:Y:S01]  /*3400*/  S2UR UR6, SR_CTAID.X ;  /* 0x00000000000679c3 */ /* 0x001e220000002500 */
[----:B------:R-:W0:Y:S01]  /*3410*/  S2R R2, SR_TID.X ;  /* 0x0000000000027919 */ /* 0x000e220000002100 */
[----:B------:R-:W-:Y:S01]  /*3420*/  @P5 IMAD.MOV.U32 R5, RZ, RZ, 0x20 ;  /* 0x00000020ff055424 */ /* 0x000fe200078e00ff */
        /* <DEDUP_REMOVED lines=28> */
.L_x_1070:
[----:B------:R-:W-:Y:S01]  /*35f0*/  HFMA2.MMA R172, -RZ, RZ, 0, 1.847743988037109375e-06 ;  /* 0x0000001fffac7435 */ /* 0x000fe200000001ff */
[----:B------:R-:W-:Y:S01]  /*3600*/  MOV R102, R165 ;  /* 0x000000a500667202 */ /* 0x000fe20000000f00 */
[----:B------:R-:W-:Y:S01]  /*3610*/  IMAD.MOV.U32 R169, RZ, RZ, 0x10 ;  /* 0x00000010ffa97424 */ /* 0x000fe200078e00ff */
[----:B------:R-:W-:Y:S01]  /*3620*/  MOV R96, 0x3650 ;  /* 0x0000365000607802 */ /* 0x000fe20000000f00 */
[----:B------:R-:W-:-:S02]  /*3630*/  IMAD.MOV.U32 R173, RZ, RZ, -0x1 ;  /* 0xffffffffffad7424 */ /* 0x000fc400078e00ff */
[----:B-----5:R-:W-:Y:S05]  /*3640*/  CALL.REL.NOINC `($__internal_68_$__cuda_sm70_shflsync_down_p) ;  /* 0x0000046000007944 */ /* 0x020fea0003c00000 */
[----:B-1----:R-:W-:Y:S01]  /*3650*/  MOV R100, R102 ;  /* 0x0000006600647202 */ /* 0x002fe20000000f00 */
[----:B0-----:R-:W-:Y:S05]  /*3660*/  BRA `(.L_x_1079) ;  /* 0xffffe0d000007947 */ /* 0x001fea000383ffff */
.L_x_1071:
[----:B------:R-:W-:Y:S01]  /*3670*/  HFMA2.MMA R169, -RZ, RZ, 0, 9.5367431640625e-07 ;  /* 0x00000010ffa97435 */ /* 0x000fe200000001ff */
[----:B------:R-:W-:Y:S01]  /*3680*/  IMAD.MOV.U32 R102, RZ, RZ, R167 ;  /* 0x000000ffff667224 */ /* 0x000fe200078e00a7 */
[----:B------:R-:W-:Y:S01]  /*3690*/  MOV R173, 0xffffffff ;  /* 0xffffffff00ad7802 */ /* 0x000fe20000000f00 */
[----:B------:R-:W-:Y:S01]  /*36a0*/  IMAD.MOV.U32 R172, RZ, RZ, 0x1f ;  /* 0x0000001fffac7424 */ /* 0x000fe200078e00ff */
[----:B------:R-:W-:-:S02]  /*36b0*/  MOV R96, 0x36d0 ;  /* 0x000036d000607802 */ /* 0x000fc40000000f00 */
[----:B01---5:R-:W-:Y:S05]  /*36c0*/  CALL.REL.NOINC `($__internal_68_$__cuda_sm70_shflsync_down_p) ;  /* 0x000003e000007944 */ /* 0x023fea0003c00000 */
[----:B------:R-:W-:Y:S01]  /*36d0*/  FADD.FTZ R100, R100, R165 ;  /* 0x000000a564647221 */ /* 0x000fe20000010000 */
[----:B0-----:R-:W-:Y:S01]  /*36e0*/  HFMA2.MMA R172, -RZ, RZ, 0, 1.847743988037109375e-06 ;  /* 0x0000001fffac7435 */ /* 0x001fe200000001ff */
[----:B-1----:R-:W-:Y:S01]  /*36f0*/  FADD.FTZ R167, R167, R102 ;  /* 0x00000066a7a77221 */ /* 0x002fe20000010000 */
[----:B------:R-:W-:Y:S01]  /*3700*/  MOV R96, 0x3750 ;  /* 0x0000375000607802 */ /* 0x000fe20000000f00 */
[----:B------:R-:W-:Y:S01]  /*3710*/  IMAD.MOV.U32 R169, RZ, RZ, 0x8 ;  /* 0x00000008ffa97424 */ /* 0x000fe200078e00ff */
[----:B------:R-:W-:Y:S01]  /*3720*/  MOV R102, R100 ;  /* 0x0000006400667202 */ /* 0x000fe20000000f00 */
[----:B------:R-:W-:-:S02]  /*3730*/  IMAD.MOV.U32 R173, RZ, RZ, -0x1 ;  /* 0xffffffffffad7424 */ /* 0x000fc400078e00ff */
[----:B------:R-:W-:Y:S05]  /*3740*/  CALL.REL.NOINC `($__internal_68_$__cuda_sm70_shflsync_down_p) ;  /* 0x0000036000007944 */ /* 0x000fea0003c00000 */
[----:B0-----:R-:W-:Y:S01]  /*3750*/  HFMA2.MMA R172, -RZ, RZ, 0, 1.847743988037109375e-06 ;  /* 0x0000001fffac7435 */ /* 0x001fe200000001ff */
[----:B-1----:R-:W-:Y:S01]  /*3760*/  IMAD.MOV.U32 R99, RZ, RZ, R102 ;  /* 0x000000ffff637224 */ /* 0x002fe200078e0066 */
[----:B------:R-:W-:Y:S01]  /*3770*/  MOV R102, R167 ;  /* 0x000000a700667202 */ /* 0x000fe20000000f00 */
[----:B------:R-:W-:Y:S01]  /*3780*/  IMAD.MOV.U32 R169, RZ, RZ, 0x8 ;  /* 0x00000008ffa97424 */ /* 0x000fe200078e00ff */
[----:B------:R-:W-:Y:S01]  /*3790*/  MOV R96, 0x37c0 ;  /* 0x000037c000607802 */ /* 0x000fe20000000f00 */
[----:B------:R-:W-:-:S02]  /*37a0*/  IMAD.MOV.U32 R173, RZ, RZ, -0x1 ;  /* 0xffffffffffad7424 */ /* 0x000fc400078e00ff */
[----:B------:R-:W-:Y:S05]  /*37b0*/  CALL.REL.NOINC `($__internal_68_$__cuda_sm70_shflsync_down_p) ;  /* 0x000002f000007944 */ /* 0x000fea0003c00000 */
[----:B------:R-:W-:Y:S01]  /*37c0*/  FADD.FTZ R100, R99, R100 ;  /* 0x0000006463647221 */ /* 0x000fe20000010000 */
[----:B0-----:R-:W-:Y:S01]  /*37d0*/  HFMA2.MMA R172, -RZ, RZ, 0, 1.847743988037109375e-06 ;  /* 0x0000001fffac7435 */ /* 0x001fe200000001ff */
[----:B-1----:R-:W-:Y:S01]  /*37e0*/  FADD.FTZ R167, R167, R102 ;  /* 0x00000066a7a77221 */ /* 0x002fe20000010000 */
[----:B------:R-:W-:Y:S01]  /*37f0*/  MOV R169, 0x4 ;  /* 0x0000000400a97802 */ /* 0x000fe20000000f00 */
[----:B------:R-:W-:Y:S01]  /*3800*/  IMAD.MOV.U32 R173, RZ, RZ, -0x1 ;  /* 0xffffffffffad7424 */ /* 0x000fe200078e00ff */
[----:B------:R-:W-:-:S02]  /*3810*/  MOV R102, R100 ;  /* 0x0000006400667202 */ /* 0x000fc40000000f00 */
[----:B------:R-:W-:Y:S02]  /*3820*/  MOV R96, 0x3840 ;  /* 0x0000384000607802 */ /* 0x000fe40000000f00 */
[----:B------:R-:W-:Y:S05]  /*3830*/  CALL.REL.NOINC `($__internal_68_$__cuda_sm70_shflsync_down_p) ;  /* 0x0000027000007944 */ /* 0x000fea0003c00000 */
[----:B0-----:R-:W-:Y:S01]  /*3840*/  HFMA2.MMA R169, -RZ, RZ, 0, 2.384185791015625e-07 ;  /* 0x00000004ffa97435 */ /* 0x001fe200000001ff */
[----:B-1----:R-:W-:Y:S01]  /*3850*/  MOV R99, R102 ;  /* 0x0000006600637202 */ /* 0x002fe20000000f00 */
[----:B------:R-:W-:Y:S01]  /*3860*/  IMAD.MOV.U32 R102, RZ, RZ, R167 ;  /* 0x000000ffff667224 */ /* 0x000fe200078e00a7 */
[----:B------:R-:W-:Y:S01]  /*3870*/  MOV R172, 0x1f ;  /* 0x0000001f00ac7802 */ /* 0x000fe20000000f00 */
[----:B------:R-:W-:Y:S01]  /*3880*/  IMAD.MOV.U32 R173, RZ, RZ, -0x1 ;  /* 0xffffffffffad7424 */ /* 0x000fe200078e00ff */
[----:B------:R-:W-:Y:S02]  /*3890*/  MOV R96, 0x38b0 ;  /* 0x000038b000607802 */ /* 0x000fe40000000f00 */
[----:B------:R-:W-:Y:S05]  /*38a0*/  CALL.REL.NOINC `($__internal_68_$__cuda_sm70_shflsync_down_p) ;  /* 0x0000020000007944 */ /* 0x000fea0003c00000 */
[----:B------:R-:W-:Y:S01]  /*38b0*/  FADD.FTZ R100, R99, R100 ;  /* 0x0000006463647221 */ /* 0x000fe20000010000 */
[----:B0-----:R-:W-:Y:S01]  /*38c0*/  HFMA2.MMA R169, -RZ, RZ, 0, 1.1920928955078125e-07 ;  /* 0x00000002ffa97435 */ /* 0x001fe200000001ff */
[----:B-1----:R-:W-:Y:S01]  /*38d0*/  FADD.FTZ R103, R167, R102 ;  /* 0x00000066a7677221 */ /* 0x002fe20000010000 */
[----:B------:R-:W-:Y:S01]  /*38e0*/  MOV R172, 0x1f ;  /* 0x0000001f00ac7802 */ /* 0x000fe20000000f00 */
[----:B------:R-:W-:Y:S01]  /*38f0*/  IMAD.MOV.U32 R173, RZ, RZ, -0x1 ;  /* 0xffffffffffad7424 */ /* 0x000fe200078e00ff */
[----:B------:R-:W-:-:S02]  /*3900*/  MOV R102, R100 ;  /* 0x0000006400667202 */ /* 0x000fc40000000f00 */
[----:B------:R-:W-:Y:S02]  /*3910*/  MOV R96, 0x3930 ;  /* 0x0000393000607802 */ /* 0x000fe40000000f00 */
[----:B------:R-:W-:Y:S05]  /*3920*/  CALL.REL.NOINC `($__internal_68_$__cuda_sm70_shflsync_down_p) ;  /* 0x0000018000007944 */ /* 0x000fea0003c00000 */
[----:B0-----:R-:W-:Y:S01]  /*3930*/  HFMA2.MMA R169, -RZ, RZ, 0, 1.1920928955078125e-07 ;  /* 0x00000002ffa97435 */ /* 0x001fe200000001ff */
[----:B-1----:R-:W-:Y:S01]  /*3940*/  MOV R99, R102 ;  /* 0x0000006600637202 */ /* 0x002fe20000000f00 */
[----:B------:R-:W-:Y:S01]  /*3950*/  IMAD.MOV.U32 R102, RZ, RZ, R103 ;  /* 0x000000ffff667224 */ /* 0x000fe200078e0067 */
[----:B------:R-:W-:Y:S01]  /*3960*/  MOV R172, 0x1f ;  /* 0x0000001f00ac7802 */ /* 0x000fe20000000f00 */
[----:B------:R-:W-:Y:S01]  /*3970*/  IMAD.MOV.U32 R173, RZ, RZ, -0x1 ;  /* 0xffffffffffad7424 */ /* 0x000fe200078e00ff */
[----:B------:R-:W-:Y:S02]  /*3980*/  MOV R96, 0x39a0 ;  /* 0x000039a000607802 */ /* 0x000fe40000000f00 */
[----:B------:R-:W-:Y:S05]  /*3990*/  CALL.REL.NOINC `($__internal_68_$__cuda_sm70_shflsync_down_p) ;  /* 0x0000011000007944 */ /* 0x000fea0003c00000 */
[----:B------:R-:W-:Y:S01]  /*39a0*/  FADD.FTZ R101, R99, R100 ;  /* 0x0000006463657221 */ /* 0x000fe20000010000 */
[----:B0-----:R-:W-:Y:S01]  /*39b0*/  HFMA2.MMA R169, -RZ, RZ, 0, 5.9604644775390625e-08 ;  /* 0x00000001ffa97435 */ /* 0x001fe200000001ff */
[----:B-1----:R-:W-:Y:S01]  /*39c0*/  FADD.FTZ R103, R103, R102 ;  /* 0x0000006667677221 */ /* 0x002fe20000010000 */
[----:B------:R-:W-:Y:S01]  /*39d0*/  MOV R172, 0x1f ;  /* 0x0000001f00ac7802 */ /* 0x000fe20000000f00 */
[----:B------:R-:W-:Y:S01]  /*39e0*/  IMAD.MOV.U32 R173, RZ, RZ, -0x1 ;  /* 0xffffffffffad7424 */ /* 0x000fe200078e00ff */
[----:B------:R-:W-:-:S02]  /*39f0*/  MOV R102, R101 ;  /* 0x0000006500667202 */ /* 0x000fc40000000f00 */
[----:B------:R-:W-:Y:S02]  /*3a00*/  MOV R96, 0x3a20 ;  /* 0x00003a2000607802 */ /* 0x000fe40000000f00 */
[----:B------:R-:W-:Y:S05]  /*3a10*/  CALL.REL.NOINC `($__internal_68_$__cuda_sm70_shflsync_down_p) ;  /* 0x0000009000007944 */ /* 0x000fea0003c00000 */
[----:B0-----:R-:W-:Y:S01]  /*3a20*/  HFMA2.MMA R169, -RZ, RZ, 0, 5.9604644775390625e-08 ;  /* 0x00000001ffa97435 */ /* 0x001fe200000001ff */
[----:B-1----:R-:W-:Y:S01]  /*3a30*/  MOV R168, R102 ;  /* 0x0000006600a87202 */ /* 0x002fe20000000f00 */
[----:B------:R-:W-:Y:S01]  /*3a40*/  IMAD.MOV.U32 R102, RZ, RZ, R103 ;  /* 0x000000ffff667224 */ /* 0x000fe200078e0067 */
[----:B------:R-:W-:Y:S01]  /*3a50*/  MOV R172, 0x1f ;  /* 0x0000001f00ac7802 */ /* 0x000fe20000000f00 */
[----:B------:R-:W-:Y:S01]  /*3a60*/  IMAD.MOV.U32 R173, RZ, RZ, -0x1 ;  /* 0xffffffffffad7424 */ /* 0x000fe200078e00ff */
[----:B------:R-:W-:Y:S02]  /*3a70*/  MOV R96, 0x3a90 ;  /* 0x00003a9000607802 */ /* 0x000fe40000000f00 */
[----:B------:R-:W-:Y:S05]  /*3a80*/  CALL.REL.NOINC `($__internal_68_$__cuda_sm70_shflsync_down_p) ;  /* 0x0000002000007944 */ /* 0x000fea0003c00000 */
[----:B-1----:R-:W-:Y:S01]  /*3a90*/  MOV R96, R102 ;  /* 0x0000006600607202 */ /* 0x002fe20000000f00 */
[----:B0-----:R-:W-:Y:S05]  /*3aa0*/  BRA `(.L_x_1080) ;  /* 0xffffddb000007947 */ /* 0x001fea000383ffff */
        .weak           $__internal_68_$__cuda_sm70_shflsync_down_p
        .type           $__internal_68_$__cuda_sm70_shflsync_down_p,@function
        .size           $__internal_68_$__cuda_sm70_shflsync_down_p,(.L_x_2086 - $__internal_68_$__cuda_sm70_shflsync_down_p)
$__internal_68_$__cuda_sm70_shflsync_down_p:
[----:B------:R-:W-:Y:S01]  /*3ab0*/  HFMA2.MMA R97, -RZ, RZ, 0, 0 ;  /* 0x00000000ff617435 */ /* 0x000fe200000001ff */
[----:B------:R-:W-:Y:S04]  /*3ac0*/  WARPSYNC R173 ;  /* 0x000000ad00007348 */ /* 0x000fe80003800000 */
[----:B------:R0:W1:Y:S01]  /*3ad0*/  SHFL.DOWN PT, R102, R102, R169, R172 ;  /* 0x080000a966667389 */ /* 0x00006200000e00ac */
[----:B------:R-:W-:Y:S05]  /*3ae0*/  RET.REL.NODEC R96 `(_ZN10layer_norm31ln_parallel_residual_bwd_kernelINS_13Kernel_traitsIf6__halfS2_S2_fjLj3072ELj1ELj1ELj4ELj16ENS_18Kernel_traits_baseILj3072EfS2_S2_S2_fjLj128EEEEELb1ELb1ELb0EEEvNS_9BwdParamsE) ;  /* 0xffffc51060007950 */ /* 0x000fea0003c3ffff */
.L_x_1081:
        /* <DEDUP_REMOVED lines=9> */
.L_x_2086:


//--------------------- .text._ZN10layer_norm22ln_bwd_finalize_kernelINS_22Kernel_traits_finalizeILj3072Ef6__halfS2_S2_fjLb0ELj1024ELj4ENS_18Kernel_traits_baseILj3072EfS2_S2_S2_fjLj1024EEEEELb0ELb1EEEvNS_9BwdParamsE --------------------------
	.section	.text._ZN10layer_norm22ln_bwd_finalize_kernelINS_22Kernel_traits_finalizeILj3072Ef6__halfS2_S2_fjLb0ELj1024ELj4ENS_18Kernel_traits_baseILj3072EfS2_S2_S2_fjLj1024EEEEELb0ELb1EEEvNS_9BwdParamsE,"ax",@progbits
	.sectioninfo	@"SHI_REGISTERS=32"
	.align	128
        .global         _ZN10layer_norm22ln_bwd_finalize_kernelINS_22Kernel_traits_finalizeILj3072Ef6__halfS2_S2_fjLb0ELj1024ELj4ENS_18Kernel_traits_baseILj3072EfS2_S2_S2_fjLj1024EEEEELb0ELb1EEEvNS_9BwdParamsE
        .type           _ZN10layer_norm22ln_bwd_finalize_kernelINS_22Kernel_traits_finalizeILj3072Ef6__halfS2_S2_fjLb0ELj1024ELj4ENS_18Kernel_traits_baseILj3072EfS2_S2_S2_fjLj1024EEEEELb0ELb1EEEvNS_9BwdParamsE,@function
        .size           _ZN10layer_norm22ln_bwd_finalize_kernelINS_22Kernel_traits_finalizeILj3072Ef6__halfS2_S2_fjLb0ELj1024ELj4ENS_18Kernel_traits_baseILj3072EfS2_S2_S2_fjLj1024EEEEELb0ELb1EEEvNS_9BwdParamsE,(.L_x_2087 - _ZN10layer_norm22ln_bwd_finalize_kernelINS_22Kernel_traits_finalizeILj3072Ef6__halfS2_S2_fjLb0ELj1024ELj4ENS_18Kernel_traits_baseILj3072EfS2_S2_S2_fjLj1024EEEEELb0ELb1EEEvNS_9BwdParamsE)
        .other          _ZN10layer_norm22ln_bwd_finalize_kernelINS_22Kernel_traits_finalizeILj3072Ef6__halfS2_S2_fjLb0ELj1024ELj4ENS_18Kernel_traits_baseILj3072EfS2_S2_S2_fjLj1024EEEEELb0ELb1EEEvNS_9BwdParamsE,@"STO_CUDA_ENTRY STV_DEFAULT"
_ZN10layer_norm22ln_bwd_finalize_kernelINS_22Kernel_traits_finalizeILj3072Ef6__halfS2_S2_fjLb0ELj1024ELj4ENS_18Kernel_traits_baseILj3072EfS2_S2_S2_fjLj1024EEEEELb0ELb1EEEvNS_9BwdParamsE:
.text._ZN10layer_norm22ln_bwd_finalize_kernelINS_22Kernel_traits_finalizeILj3072Ef6__halfS2_S2_fjLb0ELj1024ELj4ENS_18Kernel_traits_baseILj3072EfS2_S2_S2_fjLj1024EEEEELb0ELb1EEEvNS_9BwdParamsE:
        /* <DEDUP_REMOVED lines=19> */
.L_x_1092:
        /* <DEDUP_REMOVED lines=27> */
.L_x_1086:
        /* <DEDUP_REMOVED lines=35> */
.L_x_1085:
[----:B------:R-:W-:Y:S05]  /*0510*/  BSYNC B1 ;  /* 0x0000000000017941 */ /* 0x000fea0003800000 */
.L_x_1084:
        /* <DEDUP_REMOVED lines=23> */
.L_x_1088:
[----:B------:R-:W-:Y:S05]  /*0690*/  BSYNC B1 ;  /* 0x0000000000017941 */ /* 0x000fea0003800000 */
.L_x_1087:
        /* <DEDUP_REMOVED lines=10> */
.L_x_1083:
[----:B------:R-:W-:Y:S05]  /*0740*/  BSYNC B0 ;  /* 0x0000000000007941 */ /* 0x000fea0003800000 */
.L_x_1082:
        /* <DEDUP_REMOVED lines=11> */
.L_x_1093:
        /* <DEDUP_REMOVED lines=18> */
.L_x_1094:
[----:B------:R-:W-:Y:S01]  /*0920*/  @!P1 SHF.R.U32.HI R2, RZ, 0x3, R0 ;  /* 0x00000003ff029819 */ /* 0x000fe20000011600 */
[----:B---3--:R-:W-:Y:S02]  /*0930*/  FADD.FTZ R5, R5, R10 ;  /* 0x0000000a05057221 */ /* 0x008fe40000010000 */
[----:B--2---:R-:W-:Y:S01]  /*0940*/  FADD.FTZ R7, R7, R4 ;  /* 0x0000000407077221 */ /* 0x004fe20000010000 */
[----:B------:R-:W-:-:S05]  /*0950*/  @!P1 LOP3.LUT R2, R2, 0x1ffffffc, RZ, 0xc0, !PT ;  /* 0x1ffffffc02029812 */ /* 0x000fca00078ec0ff */
[----:B------:R2:W-:Y:S04]  /*0960*/  @!P1 STS [R2+0x2000], R5 ;  /* 0x0020000502009388 */ /* 0x0005e80000000800 */
[----:B------:R2:W-:Y:S02]  /*0970*/  @!P1 STS [R2+0x2080], R7 ;  /* 0x0020800702009388 */ /* 0x0005e40000000800 */
.L_x_1089:
        /* <DEDUP_REMOVED lines=14> */
.L_x_1090:
[----:B------:R-:W-:Y:S01]  /*0a60*/  HFMA2.MMA R9, -RZ, RZ, 0, 5.9604644775390625e-08 ;  /* 0x00000001ff097435 */ /* 0x000fe200000001ff */
[----:B--2---:R-:W-:Y:S01]  /*0a70*/  IMAD.MOV.U32 R10, RZ, RZ, R4 ;  /* 0x000000ffff0a7224 */ /* 0x004fe200078e0004 */
[----:B------:R-:W-:Y:S01]  /*0a80*/  MOV R11, 0xffffffff ;  /* 0xffffffff000b7802 */ /* 0x000fe20000000f00 */
[----:B------:R-:W-:Y:S01]  /*0a90*/  IMAD.MOV.U32 R6, RZ, RZ, 0x1f ;  /* 0x0000001fff067424 */ /* 0x000fe200078e00ff */
[----:B------:R-:W-:-:S02]  /*0aa0*/  MOV R2, 0xac0 ;  /* 0x00000ac000027802 */ /* 0x000fc40000000f00 */
[----:B01----:R-:W-:Y:S05]  /*0ab0*/  CALL.REL.NOINC `($__internal_69_$__cuda_sm70_shflsync_bfly_p) ;  /* 0x000003c000007944 */ /* 0x003fea0003c00000 */
[----:B-1----:R-:W-:Y:S01]  /*0ac0*/  MOV R3, R6 ;  /* 0x0000000600037202 */ /* 0x002fe20000000f00 */
[----:B0-----:R-:W-:Y:S05]  /*0ad0*/  BRA `(.L_x_1093) ;  /* 0xfffffd2000007947 */ /* 0x001fea000383ffff */
.L_x_1091:
[----:B------:R-:W-:Y:S01]  /*0ae0*/  HFMA2.MMA R9, -RZ, RZ, 0, 1.1920928955078125e-07 ;  /* 0x00000002ff097435 */ /* 0x000fe200000001ff */
[----:B------:R-:W-:Y:S01]  /*0af0*/  IMAD.MOV.U32 R10, RZ, RZ, R13 ;  /* 0x000000ffff0a7224 */ /* 0x000fe200078e000d */
[----:B------:R-:W-:Y:S01]  /*0b00*/  MOV R6, 0x1f ;  /* 0x0000001f00067802 */ /* 0x000fe20000000f00 */
[----:B------:R-:W-:Y:S01]  /*0b10*/  IMAD.MOV.U32 R11, RZ, RZ, -0x1 ;  /* 0xffffffffff0b7424 */ /* 0x000fe200078e00ff */
[----:B------:R-:W-:-:S02]  /*0b20*/  MOV R2, 0xb40 ;  /* 0x00000b4000027802 */ /* 0x000fc40000000f00 */
[----:B012---:R-:W-:Y:S05]  /*0b30*/  CALL.REL.NOINC `($__internal_69_$__cuda_sm70_shflsync_bfly_p) ;  /* 0x0000034000007944 */ /* 0x007fea0003c00000 */
[----:B0-----:R-:W-:Y:S01]  /*0b40*/  HFMA2.MMA R9, -RZ, RZ, 0, 2.384185791015625e-07 ;  /* 0x00000004ff097435 */ /* 0x001fe200000001ff */
[----:B-1----:R-:W-:Y:S01]  /*0b50*/  FADD.FTZ R10, R13, R6 ;  /* 0x000000060d0a7221 */ /* 0x002fe20000010000 */
[----:B------:R-:W-:Y:S01]  /*0b60*/  MOV R6, 0x1f ;  /* 0x0000001f00067802 */ /* 0x000fe20000000f00 */
[----:B------:R-:W-:Y:S01]  /*0b70*/  IMAD.MOV.U32 R11, RZ, RZ, -0x1 ;  /* 0xffffffffff0b7424 */ /* 0x000fe200078e00ff */
[----:B------:R-:W-:-:S02]  /*0b80*/  MOV R2, 0xba0 ;  /* 0x00000ba000027802 */ /* 0x000fc40000000f00 */
[----:B------:R-:W-:Y:S05]  /*0b90*/  CALL.REL.NOINC `($__internal_69_$__cuda_sm70_shflsync_bfly_p) ;  /* 0x000002e000007944 */ /* 0x000fea0003c00000 */
[----:B0-----:R-:W-:Y:S01]  /*0ba0*/  HFMA2.MMA R9, -RZ, RZ, 0, 4.76837158203125e-07 ;  /* 0x00000008ff097435 */ /* 0x001fe200000001ff */
[----:B-1----:R-:W-:Y:S01]  /*0bb0*/  FADD.FTZ R10, R10, R6 ;  /* 0x000000060a0a7221 */ /* 0x002fe20000010000 */
[----:B------:R-:W-:Y:S01]  /*0bc0*/  MOV R6, 0x1f ;  /* 0x0000001f00067802 */ /* 0x000fe20000000f00 */
[----:B------:R-:W-:Y:S01]  /*0bd0*/  IMAD.MOV.U32 R11, RZ, RZ, -0x1 ;  /* 0xffffffffff0b7424 */ /* 0x000fe200078e00ff */
[----:B------:R-:W-:-:S02]  /*0be0*/  MOV R2, 0xc00 ;  /* 0x00000c0000027802 */ /* 0x000fc40000000f00 */
[----:B------:R-:W-:Y:S05]  /*0bf0*/  CALL.REL.NOINC `($__internal_69_$__cuda_sm70_shflsync_bfly_p) ;  /* 0x0000028000007944 */ /* 0x000fea0003c00000 */
[----:B-1----:R-:W-:Y:S01]  /*0c00*/  FADD.FTZ R4, R10, R6 ;  /* 0x000000060a047221 */ /* 0x002fe20000010000 */
[----:B0-----:R-:W-:Y:S01]  /*0c10*/  HFMA2.MMA R9, -RZ, RZ, 0, 9.5367431640625e-07 ;  /* 0x00000010ff097435 */ /* 0x001fe200000001ff */
[----:B------:R-:W-:Y:S01]  /*0c20*/  MOV R6, 0x1f ;  /* 0x0000001f00067802 */ /* 0x000fe20000000f00 */
[----:B------:R-:W-:Y:S01]  /*0c30*/  IMAD.MOV.U32 R11, RZ, RZ, -0x1 ;  /* 0xffffffffff0b7424 */ /* 0x000fe200078e00ff */
[----:B------:R-:W-:-:S02]  /*0c40*/  MOV R2, 0xc70 ;  /* 0x00000c7000027802 */ /* 0x000fc40000000f00 */
[----:B------:R-:W-:Y:S02]  /*0c50*/  MOV R10, R4 ;  /* 0x00000004000a7202 */ /* 0x000fe40000000f00 */
[----:B------:R-:W-:Y:S05]  /*0c60*/  CALL.REL.NOINC `($__internal_69_$__cuda_sm70_shflsync_bfly_p) ;  /* 0x0000021000007944 */ /* 0x000fea0003c00000 */
[----:B0-----:R-:W-:Y:S01]  /*0c70*/  HFMA2.MMA R9, -RZ, RZ, 0, 5.9604644775390625e-08 ;  /* 0x00000001ff097435 */ /* 0x001fe200000001ff */
[----:B-1----:R-:W-:Y:S01]  /*0c80*/  MOV R7, R6 ;  /* 0x0000000600077202 */ /* 0x002fe20000000f00 */
[----:B------:R-:W-:Y:S01]  /*0c90*/  IMAD.MOV.U32 R10, RZ, RZ, R5 ;  /* 0x000000ffff0a7224 */ /* 0x000fe200078e0005 */
[----:B------:R-:W-:Y:S01]  /*0ca0*/  MOV R6, 0x1f ;  /* 0x0000001f00067802 */ /* 0x000fe20000000f00 */
[----:B------:R-:W-:Y:S01]  /*0cb0*/  IMAD.MOV.U32 R11, RZ, RZ, -0x1 ;  /* 0xffffffffff0b7424 */ /* 0x000fe200078e00ff */
[----:B------:R-:W-:Y:S02]  /*0cc0*/  MOV R2, 0xce0 ;  /* 0x00000ce000027802 */ /* 0x000fe40000000f00 */
[----:B------:R-:W-:Y:S05]  /*0cd0*/  CALL.REL.NOINC `($__internal_69_$__cuda_sm70_shflsync_bfly_p) ;  /* 0x000001a000007944 */ /* 0x000fea0003c00000 */
[----:B0-----:R-:W-:Y:S01]  /*0ce0*/  HFMA2.MMA R9, -RZ, RZ, 0, 1.1920928955078125e-07 ;  /* 0x00000002ff097435 */ /* 0x001fe200000001ff */
[----:B-1----:R-:W-:Y:S01]  /*0cf0*/  FADD.FTZ R10, R5, R6 ;  /* 0x00000006050a7221 */ /* 0x002fe20000010000 */
[----:B------:R-:W-:Y:S01]  /*0d00*/  MOV R6, 0x1f ;  /* 0x0000001f00067802 */ /* 0x000fe20000000f00 */
[----:B------:R-:W-:Y:S01]  /*0d10*/  IMAD.MOV.U32 R11, RZ, RZ, -0x1 ;  /* 0xffffffffff0b7424 */ /* 0x000fe200078e00ff */
[----:B------:R-:W-:Y:S02]  /*0d20*/  MOV R2, 0xd40 ;  /* 0x00000d4000027802 */ /* 0x000fe40000000f00 */
[----:B------:R-:W-:Y:S05]  /*0d30*/  CALL.REL.NOINC `($__internal_69_$__cuda_sm70_shflsync_bfly_p) ;  /* 0x0000014000007944 */ /* 0x000fea0003c00000 */
        /* <DEDUP_REMOVED lines=12> */
[----:B0-----:R-:W-:Y:S01]  /*0e00*/  HFMA2.MMA R9, -RZ, RZ, 0, 9.5367431640625e-07 ;  /* 0x00000010ff097435 */ /* 0x001fe200000001ff */
[----:B-1----:R-:W-:Y:S01]  /*0e10*/  FADD.FTZ R10, R10, R6 ;  /* 0x000000060a0a7221 */ /* 0x002fe20000010000 */
[----:B------:R-:W-:Y:S01]  /*0e20*/  MOV R6, 0x1f ;  /* 0x0000001f00067802 */ /* 0x000fe20000000f00 */
[----:B------:R-:W-:Y:S01]  /*0e30*/  IMAD.MOV.U32 R11, RZ, RZ, -0x1 ;  /* 0xffffffffff0b7424 */ /* 0x000fe200078e00ff */
[----:B------:R-:W-:-:S02]  /*0e40*/  MOV R2, 0xe60 ;  /* 0x00000e6000027802 */ /* 0x000fc40000000f00 */
[----:B------:R-:W-:Y:S05]  /*0e50*/  CALL.REL.NOINC `($__internal_69_$__cuda_sm70_shflsync_bfly_p) ;  /* 0x0000002000007944 */ /* 0x000fea0003c00000 */
[----:B-1----:R-:W-:Y:S01]  /*0e60*/  MOV R5, R6 ;  /* 0x0000000600057202 */ /* 0x002fe20000000f00 */
[----:B0-----:R-:W-:Y:S05]  /*0e70*/  BRA `(.L_x_1094) ;  /* 0xfffffaa000007947 */ /* 0x001fea000383ffff */
        .weak           $__internal_69_$__cuda_sm70_shflsync_bfly_p
        .type           $__internal_69_$__cuda_sm70_shflsync_bfly_p,@function
        .size           $__internal_69_$__cuda_sm70_shflsync_bfly_p,(.L_x_2087 - $__internal_69_$__cuda_sm70_shflsync_bfly_p)
$__internal_69_$__cuda_sm70_shflsync_bfly_p:
[----:B------:R-:W-:Y:S01]  /*0e80*/  HFMA2.MMA R3, -RZ, RZ, 0, 0 ;  /* 0x00000000ff037435 */ /* 0x000fe200000001ff */
[----:B------:R-:W-:Y:S04]  /*0e90*/  WARPSYNC R11 ;  /* 0x0000000b00007348 */ /* 0x000fe80003800000 */
[----:B------:R0:W1:Y:S01]  /*0ea0*/  SHFL.BFLY PT, R6, R10, R9, R6 ;  /* 0x0c0000090a067389 */ /* 0x00006200000e0006 */
[----:B------:R-:W-:Y:S05]  /*0eb0*/  RET.REL.NODEC R2 `(_ZN10layer_norm22ln_bwd_finalize_kernelINS_22Kernel_traits_finalizeILj3072Ef6__halfS2_S2_fjLb0ELj1024ELj4ENS_18Kernel_traits_baseILj3072EfS2_S2_S2_fjLj1024EEEEELb0ELb1EEEvNS_9BwdParamsE) ;  /* 0xfffff14002007950 */ /* 0x000fea0003c3ffff */
.L_x_1095:
        /* <DEDUP_REMOVED lines=12> */
.L_x_2087:


//--------------------- .text._ZN10layer_norm40ln_parallel_residual_bwd_finalize_kernelINS_22Kernel_traits_finalizeILj3072Ef6__halfS2_S2_fjLb0ELj1024ELj4ENS_18Kernel_traits_baseILj3072EfS2_S2_S2_fjLj1024EEEEELb1EEEvNS_9BwdParamsE --------------------------
	.section	.text._ZN10layer_norm40ln_parallel_residual_bwd_finalize_kernelINS_22Kernel_traits_finalizeILj3072Ef6__halfS2_S2_fjLb0ELj1024ELj4ENS_18Kernel_traits_baseILj3072EfS2_S2_S2_fjLj1024EEEEELb1EEEvNS_9BwdParamsE,"ax",@progbits
	.sectioninfo	@"SHI_REGISTERS=32"
	.align	128
        .global         _ZN10layer_norm40ln_parallel_residual_bwd_finalize_kernelINS_22Kernel_traits_finalizeILj3072Ef6__halfS2_S2_fjLb0ELj1024ELj4ENS_18Kernel_traits_baseILj3072EfS2_S2_S2_fjLj1024EEEEELb1EEEvNS_9BwdParamsE
        .type           _ZN10layer_norm40ln_parallel_residual_bwd_finalize_kernelINS_22Kernel_traits_finalizeILj3072Ef6__halfS2_S2_fjLb0ELj1024ELj4ENS_18Kernel_traits_baseILj3072EfS2_S2_S2_fjLj1024EEEEELb1EEEvNS_9BwdParamsE,@function
        .size           _ZN10layer_norm40ln_parallel_residual_bwd_finalize_kernelINS_22Kernel_traits_finalizeILj3072Ef6__halfS2_S2_fjLb0ELj1024ELj4ENS_18Kernel_traits_baseILj3072EfS2_S2_S2_fjLj1024EEEEELb1EEEvNS_9BwdParamsE,(.L_x_2088 - _ZN10layer_norm40ln_parallel_residual_bwd_finalize_kernelINS_22Kernel_traits_finalizeILj3072Ef6__halfS2_S2_fjLb0ELj1024ELj4ENS_18Kernel_traits_baseILj3072EfS2_S2_S2_fjLj1024EEEEELb1EEEvNS_9BwdParamsE)
        .other          _ZN10layer_norm40ln_parallel_residual_bwd_finalize_kernelINS_22Kernel_traits_finalizeILj3072Ef6__halfS2_S2_fjLb0ELj1024ELj4ENS_18Kernel_traits_baseILj3072EfS2_S2_S2_fjLj1024EEEEELb1EEEvNS_9BwdParamsE,@"STO_CUDA_ENTRY STV_DEFAULT"
_ZN10layer_norm40ln_parallel_residual_bwd_finalize_kernelINS_22Kernel_traits_finalizeILj3072Ef6__halfS2_S2_fjLb0ELj1024ELj4ENS_18Kernel_traits_baseILj3072EfS2_S2_S2_fjLj1024EEEEELb1EEEvNS_9BwdParamsE:
.text._ZN10layer_norm40ln_parallel_residual_bwd_finalize_kernelINS_22Kernel_traits_finalizeILj3072Ef6__halfS2_S2_fjLb0ELj1024ELj4ENS_18Kernel_traits_baseILj3072EfS2_S2_S2_fjLj1024EEEEELb1EEEvNS_9BwdParamsE:
        /* <DEDUP_REMOVED lines=19> */
.L_x_1109:
        /* <DEDUP_REMOVED lines=37> */
.L_x_1100:
        /* <DEDUP_REMOVED lines=59> */
.L_x_1099:
[----:B------:R-:W-:Y:S05]  /*0730*/  BSYNC B1 ;  /* 0x0000000000017941 */ /* 0x000fea0003800000 */
.L_x_1098:
        /* <DEDUP_REMOVED lines=35> */
.L_x_1102:
[----:B------:R-:W-:Y:S05]  /*0970*/  BSYNC B1 ;  /* 0x0000000000017941 */ /* 0x000fea0003800000 */
.L_x_1101:
        /* <DEDUP_REMOVED lines=16> */
.L_x_1097:
[----:B------:R-:W-:Y:S05]  /*0a80*/  BSYNC B0 ;  /* 0x0000000000007941 */ /* 0x000fea0003800000 */
.L_x_1096:
        /* <DEDUP_REMOVED lines=14> */
.L_x_1110:
        /* <DEDUP_REMOVED lines=36> */
.L_x_1111:
        /* <DEDUP_REMOVED lines=11> */
.L_x_1103:
        /* <DEDUP_REMOVED lines=19> */
.L_x_1107:
[----:B------:R-:W-:Y:S05]  /*0f90*/  BSYNC B0 ;  /* 0x0000000000007941 */ /* 0x000fea0003800000 */
.L_x_1106:
[C---:B------:R-:W-:Y:S02]  /*0fa0*/  ISETP.GT.U32.AND P1, PT, R4.reuse, -0xc01, PT ;  /* 0xfffff3ff0400780c */ /* 0x040fe40003f24070 */
[----:B------:R-:W-:-:S02]  /*0fb0*/  IADD3 R4, R4, 0xc00, RZ ;  /* 0x00000c0004047810 */ /* 0x000fc40007ffe0ff */
[----:B------:R-:W-:-:S09]  /*0fc0*/  IADD3 R5, R5, 0x600, RZ ;  /* 0x0000060005057810 */ /* 0x000fd20007ffe0ff */
[----:B0-----:R-:W-:Y:S01]  /*0fd0*/  @!P1 CALL.REL.NOINC `(.L_x_1108) ;  /* 0x0000001000009944 */ /* 0x001fe20003c00000 */
[----:B------:R-:W-:Y:S05]  /*0fe0*/  BRA `(.L_x_1109) ;  /* 0xfffff14000007947 */ /* 0x000fea000383ffff */
.L_x_1108:
[----:B------:R-:W-:Y:S05]  /*0ff0*/  EXIT ;  /* 0x000000000000794d */ /* 0x000fea0003800000 */
.L_x_1104:
[----:B------:R-:W-:Y:S01]  /*1000*/  HFMA2.MMA R17, -RZ, RZ, 0, 1.847743988037109375e-06 ;  /* 0x0000001fff117435 */ /* 0x000fe200000001ff */
[----:B----4-:R-:W-:Y:S01]  /*1010*/  MOV R19, R12 ;  /* 0x0000000c00137202 */ /* 0x010fe20000000f00 */
[----:B------:R-:W-:Y:S01]  /*1020*/  IMAD.MOV.U32 R16, RZ, RZ, 0x1 ;  /* 0x00000001ff107424 */ /* 0x000fe200078e00ff */
[----:B------:R-:W-:Y:S02]  /*1030*/  MOV R14, 0xffffffff ;  /* 0xffffffff000e7802 */ /* 0x000fe40000000f00 */
[----:B------:R-:W-:Y:S02]  /*1040*/  MOV R8, 0x1060 ;  /* 0x0000106000087802 */ /* 0x000fe40000000f00 */
[----:B0123--:R-:W-:Y:S05]  /*1050*/  CALL.REL.NOINC `($__internal_70_$__cuda_sm70_shflsync_bfly_p) ;  /* 0x000007b000007944 */ /* 0x00ffea0003c00000 */
[----:B01----:R-:W-:Y:S05]  /*1060*/  BRA `(.L_x_1110) ;  /* 0xfffffb0000007947 */ /* 0x003fea000383ffff */
.L_x_1105:
[----:B------:R-:W-:Y:S01]  /*1070*/  HFMA2.MMA R17, -RZ, RZ, 0, 1.847743988037109375e-06 ;  /* 0x0000001fff117435 */ /* 0x000fe200000001ff */
[----:B------:R-:W-:Y:S01]  /*1080*/  MOV R19, R12 ;  /* 0x0000000c00137202 */ /* 0x000fe20000000f00 */
[----:B------:R-:W-:Y:S01]  /*1090*/  IMAD.MOV.U32 R16, RZ, RZ, 0x2 ;  /* 0x00000002ff107424 */ /* 0x000fe200078e00ff */
[----:B------:R-:W-:Y:S02]  /*10a0*/  MOV R14, 0xffffffff ;  /* 0xffffffff000e7802 */ /* 0x000fe40000000f00 */
[----:B------:R-:W-:-:S02]  /*10b0*/  MOV R8, 0x10d0 ;  /* 0x000010d000087802 */ /* 0x000fc40000000f00 */
[----:B-123--:R-:W-:Y:S05]  /*10c0*/  CALL.REL.NOINC `($__internal_70_$__cuda_sm70_shflsync_bfly_p) ;  /* 0x0000074000007944 */ /* 0x00efea0003c00000 */
[----:B0-----:R-:W-:Y:S01]  /*10d0*/  HFMA2.MMA R16, -RZ, RZ, 0, 2.384185791015625e-07 ;  /* 0x00000004ff107435 */ /* 0x001fe200000001ff */
[----:B-1----:R-:W-:Y:S01]  /*10e0*/  FADD.FTZ R19, R12, R14 ;  /* 0x0000000e0c137221 */ /* 0x002fe20000010000 */
[----:B------:R-:W-:Y:S01]  /*10f0*/  MOV R14, 0xffffffff ;  /* 0xffffffff000e7802 */ /* 0x000fe20000000f00 */
[----:B------:R-:W-:Y:S01]  /*1100*/  IMAD.MOV.U32 R17, RZ, RZ, 0x1f ;  /* 0x0000001fff117424 */ /* 0x000fe200078e00ff */
[----:B------:R-:W-:-:S02]  /*1110*/  MOV R8, 0x1130 ;  /* 0x0000113000087802 */ /* 0x000fc40000000f00 */
[----:B------:R-:W-:Y:S05]  /*1120*/  CALL.REL.NOINC `($__internal_70_$__cuda_sm70_shflsync_bfly_p) ;  /* 0x000006e000007944 */ /* 0x000fea0003c00000 */
[----:B0-----:R-:W-:Y:S01]  /*1130*/  HFMA2.MMA R16, -RZ, RZ, 0, 4.76837158203125e-07 ;  /* 0x00000008ff107435 */ /* 0x001fe200000001ff */
[----:B-1----:R-:W-:Y:S01]  /*1140*/  FADD.FTZ R19, R19, R14 ;  /* 0x0000000e13137221 */ /* 0x002fe20000010000 */
[----:B------:R-:W-:Y:S01]  /*1150*/  MOV R17, 0x1f ;  /* 0x0000001f00117802 */ /* 0x000fe20000000f00 */
[----:B------:R-:W-:Y:S01]  /*1160*/  IMAD.MOV.U32 R14, RZ, RZ, -0x1 ;  /* 0xffffffffff0e7424 */ /* 0x000fe200078e00ff */
[----:B------:R-:W-:-:S02]  /*1170*/  MOV R8, 0x1190 ;  /* 0x0000119000087802 */ /* 0x000fc40000000f00 */
[----:B------:R-:W-:Y:S05]  /*1180*/  CALL.REL.NOINC `($__internal_70_$__cuda_sm70_shflsync_bfly_p) ;  /* 0x0000068000007944 */ /* 0x000fea0003c00000 */
[----:B-1----:R-:W-:Y:S01]  /*1190*/  FADD.FTZ R12, R19, R14 ;  /* 0x0000000e130c7221 */ /* 0x002fe20000010000 */
[----:B0-----:R-:W-:Y:S01]  /*11a0*/  HFMA2.MMA R16, -RZ, RZ, 0, 9.5367431640625e-07 ;  /* 0x00000010ff107435 */ /* 0x001fe200000001ff */
[----:B------:R-:W-:-:S02]  /*11b0*/  MOV R17, 0x1f ;  /* 0x0000001f00117802 */ /* 0x000fc40000000f00 */
[----:B------:R-:W-:Y:S01]  /*11c0*/  MOV R14, 0xffffffff ;  /* 0xffffffff000e7802 */ /* 0x000fe20000000f00 */
[----:B------:R-:W-:Y:S01]  /*11d0*/  IMAD.MOV.U32 R19, RZ, RZ, R12 ;  /* 0x000000ffff137224 */ /* 0x000fe200078e000c */
[----:B------:R-:W-:Y:S02]  /*11e0*/  MOV R8, 0x1200 ;  /* 0x0000120000087802 */ /* 0x000fe40000000f00 */
[----:B------:R-:W-:Y:S05]  /*11f0*/  CALL.REL.NOINC `($__internal_70_$__cuda_sm70_shflsync_bfly_p) ;  /* 0x0000061000007944 */ /* 0x000fea0003c00000 */
[----:B0-----:R-:W-:Y:S01]  /*1200*/  HFMA2.MMA R16, -RZ, RZ, 0, 5.9604644775390625e-08 ;  /* 0x00000001ff107435 */ /* 0x001fe200000001ff */
[----:B-1----:R-:W-:Y:S01]  /*1210*/  MOV R15, R14 ;  /* 0x0000000e000f7202 */ /* 0x002fe20000000f00 */
[----:B------:R-:W-:Y:S01]  /*1220*/  IMAD.MOV.U32 R17, RZ, RZ, 0x1f ;  /* 0x0000001fff117424 */ /* 0x000fe200078e00ff */
[----:B------:R-:W-:Y:S02]  /*1230*/  MOV R19, R13 ;  /* 0x0000000d00137202 */ /* 0x000fe40000000f00 */
[----:B------:R-:W-:Y:S02]  /*1240*/  MOV R14, 0xffffffff ;  /* 0xffffffff000e7802 */ /* 0x000fe40000000f00 */
[----:B------:R-:W-:Y:S02]  /*1250*/  MOV R8, 0x1270 ;  /* 0x0000127000087802 */ /* 0x000fe40000000f00 */
[----:B------:R-:W-:Y:S05]  /*1260*/  CALL.REL.NOINC `($__internal_70_$__cuda_sm70_shflsync_bfly_p) ;  /* 0x000005a000007944 */ /* 0x000fea0003c00000 */
[----:B0-----:R-:W-:Y:S01]  /*1270*/  HFMA2.MMA R16, -RZ, RZ, 0, 1.1920928955078125e-07 ;  /* 0x00000002ff107435 */ /* 0x001fe200000001ff */
[----:B-1----:R-:W-:Y:S01]  /*1280*/  FADD.FTZ R19, R13, R14 ;  /* 0x0000000e0d137221 */ /* 0x002fe20000010000 */
[----:B------:R-:W-:Y:S01]  /*1290*/  MOV R17, 0x1f ;  /* 0x0000001f00117802 */ /* 0x000fe20000000f00 */
[----:B------:R-:W-:Y:S01]  /*12a0*/  IMAD.MOV.U32 R14, RZ, RZ, -0x1 ;  /* 0xffffffffff0e7424 */ /* 0x000fe200078e00ff */
[----:B------:R-:W-:-:S02]  /*12b0*/  MOV R8, 0x12d0 ;  /* 0x000012d000087802 */ /* 0x000fc40000000f00 */
[----:B------:R-:W-:Y:S05]  /*12c0*/  CALL.REL.NOINC `($__internal_70_$__cuda_sm70_shflsync_bfly_p) ;  /* 0x0000054000007944 */ /* 0x000fea0003c00000 */
[----:B0-----:R-:W-:Y:S01]  /*12d0*/  HFMA2.MMA R16, -RZ, RZ, 0, 2.384185791015625e-07 ;  /* 0x00000004ff107435 */ /* 0x001fe200000001ff */
[----:B-1----:R-:W-:Y:S01]  /*12e0*/  FADD.FTZ R19, R19, R14 ;  /* 0x0000000e13137221 */ /* 0x002fe20000010000 */
[----:B------:R-:W-:-:S02]  /*12f0*/  MOV R17, 0x1f ;  /* 0x0000001f00117802 */ /* 0x000fc40000000f00 */
[----:B------:R-:W-:Y:S02]  /*1300*/  MOV R14, 0xffffffff ;  /* 0xffffffff000e7802 */ /* 0x000fe40000000f00 */
[----:B------:R-:W-:Y:S02]  /*1310*/  MOV R8, 0x1330 ;  /* 0x0000133000087802 */ /* 0x000fe40000000f00 */
[----:B------:R-:W-:Y:S05]  /*1320*/  CALL.REL.NOINC `($__internal_70_$__cuda_sm70_shflsync_bfly_p) ;  /* 0x000004e000007944 */ /* 0x000fea0003c00000 */
[----:B0-----:R-:W-:Y:S01]  /*1330*/  HFMA2.MMA R17, -RZ, RZ, 0, 1.847743988037109375e-06 ;  /* 0x0000001fff117435 */ /* 0x001fe200000001ff */
[----:B-1----:R-:W-:Y:S01]  /*1340*/  FADD.FTZ R19, R19, R14 ;  /* 0x0000000e13137221 */ /* 0x002fe20000010000 */
[----:B------:R-:W-:Y:S01]  /*1350*/  MOV R14, 0xffffffff ;  /* 0xffffffff000e7802 */ /* 0x000fe20000000f00 */
[----:B------:R-:W-:Y:S01]  /*1360*/  IMAD.MOV.U32 R16, RZ, RZ, 0x8 ;  /* 0x00000008ff107424 */ /* 0x000fe200078e00ff */
[----:B------:R-:W-:Y:S02]  /*1370*/  MOV R8, 0x1390 ;  /* 0x0000139000087802 */ /* 0x000fe40000000f00 */
[----:B------:R-:W-:Y:S05]  /*1380*/  CALL.REL.NOINC `($__internal_70_$__cuda_sm70_shflsync_bfly_p) ;  /* 0x0000048000007944 */ /* 0x000fea0003c00000 */
[----:B-1----:R-:W-:Y:S01]  /*1390*/  FADD.FTZ R13, R19, R14 ;  /* 0x0000000e130d7221 */ /* 0x002fe20000010000 */
[----:B0-----:R-:W-:Y:S01]  /*13a0*/  HFMA2.MMA R16, -RZ, RZ, 0, 9.5367431640625e-07 ;  /* 0x00000010ff107435 */ /* 0x001fe200000001ff */
[----:B------:R-:W-:Y:S01]  /*13b0*/  IMAD.MOV.U32 R17, RZ, RZ, 0x1f ;  /* 0x0000001fff117424 */ /* 0x000fe200078e00ff */
[----:B------:R-:W-:Y:S02]  /*13c0*/  MOV R14, 0xffffffff ;  /* 0xffffffff000e7802 */ /* 0x000fe40000000f00 */
[----:B------:R-:W-:-:S02]  /*13d0*/  MOV R19, R13 ;  /* 0x0000000d00137202 */ /* 0x000fc40000000f00 */
[----:B------:R-:W-:Y:S02]  /*13e0*/  MOV R8, 0x1400 ;  /* 0x0000140000087802 */ /* 0x000fe40000000f00 */
[----:B------:R-:W-:Y:S05]  /*13f0*/  CALL.REL.NOINC `($__internal_70_$__cuda_sm70_shflsync_bfly_p) ;  /* 0x0000041000007944 */ /* 0x000fea0003c00000 */
[----:B0-----:R-:W-:Y:S01]  /*1400*/  HFMA2.MMA R17, -RZ, RZ, 0, 1.847743988037109375e-06 ;  /* 0x0000001fff117435 */ /* 0x001fe200000001ff */
        /* <DEDUP_REMOVED lines=18> */
[----:B0-----:R-:W-:Y:S01]  /*1530*/  HFMA2.MMA R16, -RZ, RZ, 0, 4.76837158203125e-07 ;  /* 0x00000008ff107435 */ /* 0x001fe200000001ff */
[----:B-1----:R-:W-:Y:S01]  /*1540*/  FADD.FTZ R19, R19, R14 ;  /* 0x0000000e13137221 */ /* 0x002fe20000010000 */
[----:B------:R-:W-:Y:S01]  /*1550*/  MOV R14, 0xffffffff ;  /* 0xffffffff000e7802 */ /* 0x000fe20000000f00 */
[----:B------:R-:W-:Y:S01]  /*1560*/  IMAD.MOV.U32 R17, RZ, RZ, 0x1f ;  /* 0x0000001fff117424 */ /* 0x000fe200078e00ff */
[----:B------:R-:W-:Y:S02]  /*1570*/  MOV R8, 0x1590 ;  /* 0x0000159000087802 */ /* 0x000fe40000000f00 */
[----:B------:R-:W-:Y:S05]  /*1580*/  CALL.REL.NOINC `($__internal_70_$__cuda_sm70_shflsync_bfly_p) ;  /* 0x0000028000007944 */ /* 0x000fea0003c00000 */
[----:B-1----:R-:W-:Y:S01]  /*1590*/  FADD.FTZ R11, R19, R14 ;  /* 0x0000000e130b7221 */ /* 0x002fe20000010000 */
[----:B0-----:R-:W-:Y:S01]  /*15a0*/  HFMA2.MMA R16, -RZ, RZ, 0, 9.5367431640625e-07 ;  /* 0x00000010ff107435 */ /* 0x001fe200000001ff */
[----:B------:R-:W-:Y:S02]  /*15b0*/  MOV R17, 0x1f ;  /* 0x0000001f00117802 */ /* 0x000fe40000000f00 */
[----:B------:R-:W-:Y:S01]  /*15c0*/  MOV R14, 0xffffffff ;  /* 0xffffffff000e7802 */ /* 0x000fe20000000f00 */
[----:B------:R-:W-:Y:S01]  /*15d0*/  IMAD.MOV.U32 R19, RZ, RZ, R11 ;  /* 0x000000ffff137224 */ /* 0x000fe200078e000b */
[----:B------:R-:W-:-:S02]  /*15e0*/  MOV R8, 0x1600 ;  /* 0x0000160000087802 */ /* 0x000fc40000000f00 */
[----:B------:R-:W-:Y:S05]  /*15f0*/  CALL.REL.NOINC `($__internal_70_$__cuda_sm70_shflsync_bfly_p) ;  /* 0x0000021000007944 */ /* 0x000fea0003c00000 */
[----:B0-----:R-:W-:Y:S01]  /*1600*/  HFMA2.MMA R16, -RZ, RZ, 0, 5.9604644775390625e-08 ;  /* 0x00000001ff107435 */ /* 0x001fe200000001ff */
[----:B-1----:R-:W-:Y:S01]  /*1610*/  MOV R20, R14 ;  /* 0x0000000e00147202 */ /* 0x002fe20000000f00 */
[----:B------:R-:W-:Y:S01]  /*1620*/  IMAD.MOV.U32 R14, RZ, RZ, -0x1 ;  /* 0xffffffffff0e7424 */ /* 0x000fe200078e00ff */
[----:B------:R-:W-:-:S02]  /*1630*/  MOV R19, R10 ;  /* 0x0000000a00137202 */ /* 0x000fc40000000f00 */
[----:B------:R-:W-:Y:S02]  /*1640*/  MOV R17, 0x1f ;  /* 0x0000001f00117802 */ /* 0x000fe40000000f00 */
[----:B------:R-:W-:Y:S02]  /*1650*/  MOV R8, 0x1670 ;  /* 0x0000167000087802 */ /* 0x000fe40000000f00 */
[----:B------:R-:W-:Y:S05]  /*1660*/  CALL.REL.NOINC `($__internal_70_$__cuda_sm70_shflsync_bfly_p) ;  /* 0x000001a000007944 */ /* 0x000fea0003c00000 */
[----:B0-----:R-:W-:Y:S01]  /*1670*/  HFMA2.MMA R16, -RZ, RZ, 0, 1.1920928955078125e-07 ;  /* 0x00000002ff107435 */ /* 0x001fe200000001ff */
[----:B-1----:R-:W-:Y:S01]  /*1680*/  FADD.FTZ R19, R10, R14 ;  /* 0x0000000e0a137221 */ /* 0x002fe20000010000 */
[----:B------:R-:W-:Y:S02]  /*1690*/  MOV R17, 0x1f ;  /* 0x0000001f00117802 */ /* 0x000fe40000000f00 */
[----:B------:R-:W-:Y:S02]  /*16a0*/  MOV R14, 0xffffffff ;  /* 0xffffffff000e7802 */ /* 0x000fe40000000f00 */
[----:B------:R-:W-:Y:S02]  /*16b0*/  MOV R8, 0x16d0 ;  /* 0x000016d000087802 */ /* 0x000fe40000000f00 */
[----:B------:R-:W-:Y:S05]  /*16c0*/  CALL.REL.NOINC `($__internal_70_$__cuda_sm70_shflsync_bfly_p) ;  /* 0x0000014000007944 */ /* 0x000fea0003c00000 */
        /* <DEDUP_REMOVED lines=18> */
[----:B-1----:R-:W-:Y:S01]  /*17f0*/  MOV R8, R14 ;  /* 0x0000000e00087202 */ /* 0x002fe20000000f00 */
[----:B0-----:R-:W-:Y:S05]  /*1800*/  BRA `(.L_x_1111) ;  /* 0xfffff5a000007947 */ /* 0x001fea000383ffff */
        .weak           $__internal_70_$__cuda_sm70_shflsync_bfly_p
        .type           $__internal_70_$__cuda_sm70_shflsync_bfly_p,@function
        .size           $__internal_70_$__cuda_sm70_shflsync_bfly_p,(.L_x_2088 - $__internal_70_$__cuda_sm70_shflsync_bfly_p)
$__internal_70_$__cuda_sm70_shflsync_bfly_p:
[----:B------:R-:W-:Y:S01]  /*1810*/  HFMA2.MMA R9, -RZ, RZ, 0, 0 ;  /* 0x00000000ff097435 */ /* 0x000fe200000001ff */
[----:B------:R-:W-:Y:S04]  /*1820*/  WARPSYNC R14 ;  /* 0x0000000e00007348 */ /* 0x000fe80003800000 */
[----:B------:R0:W1:Y:S01]  /*1830*/  SHFL.BFLY PT, R14, R19, R16, R17 ;  /* 0x0c000010130e7389 */ /* 0x00006200000e0011 */
[----:B------:R-:W-:Y:S05]  /*1840*/  RET.REL.NODEC R8 `(_ZN10layer_norm40ln_parallel_residual_bwd_finalize_kernelINS_22Kernel_traits_finalizeILj3072Ef6__halfS2_S2_fjLb0ELj1024ELj4ENS_18Kernel_traits_baseILj3072EfS2_S2_S2_fjLj1024EEEEELb1EEEvNS_9BwdParamsE) ;  /* 0xffffe7b008007950 */ /* 0x000fea0003c3ffff */
.L_x_1112:
        /* <DEDUP_REMOVED lines=11> */
.L_x_2088:


//--------------------- .text._ZN10layer_norm31ln_parallel_residual_bwd_kernelINS_13Kernel_traitsIf6__halfS2_S2_fjLj3072ELj1ELj1ELj4ELj16ENS_18Kernel_traits_baseILj3072EfS2_S2_S2_fjLj128EEEEELb1ELb1ELb1EEEvNS_9BwdParamsE --------------------------
	.section	.text._ZN10layer_norm31ln_parallel_residual_bwd_kernelINS_13Kernel_traitsIf6__halfS2_S2_fjLj3072ELj1ELj1ELj4ELj16ENS_18Kernel_traits_baseILj3072EfS2_S2_S2_fjLj128EEEEELb1ELb1ELb1EEEvNS_9BwdParamsE,"ax",@progbits
	.sectioninfo	@"SHI_REGISTERS=203"
	.align	128
        .global         _ZN10layer_norm31ln_parallel_residual_bwd_kernelINS_13Kernel_traitsIf6__halfS2_S2_fjLj3072ELj1ELj1ELj4ELj16ENS_18Kernel_traits_baseILj3072EfS2_S2_S2_fjLj128EEEEELb1ELb1ELb1EEEvNS_9BwdParamsE
        .type           _ZN10layer_norm31ln_parallel_residual_bwd_kernelINS_13Kernel_traitsIf6__halfS2_S2_fjLj3072ELj1ELj1ELj4ELj16ENS_18Kernel_traits_baseILj3072EfS2_S2_S2_fjLj128EEEEELb1ELb1ELb1EEEvNS_9BwdParamsE,@function
        .size           _ZN10layer_norm31ln_parallel_residual_bwd_kernelINS_13Kernel_traitsIf6__halfS2_S2_fjLj3072ELj1ELj1ELj4ELj16ENS_18Kernel_traits_baseILj3072EfS2_S2_S2_fjLj128EEEEELb1ELb1ELb1EEEvNS_9BwdParamsE,(.L_x_2089 - _ZN10layer_norm31ln_parallel_residual_bwd_kernelINS_13Kernel_traitsIf6__halfS2_S2_fjLj3072ELj1ELj1ELj4ELj16ENS_18Kernel_traits_baseILj3072EfS2_S2_S2_fjLj128EEEEELb1ELb1ELb1EEEvNS_9BwdParamsE)
        .other          _ZN10layer_norm31ln_parallel_residual_bwd_kernelINS_13Kernel_traitsIf6__halfS2_S2_fjLj3072ELj1ELj1ELj4ELj16ENS_18Kernel_traits_baseILj3072EfS2_S2_S2_fjLj128EEEEELb1ELb1ELb1EEEvNS_9BwdParamsE,@"STO_CUDA_ENTRY STV_DEFAULT"
_ZN10layer_norm31ln_parallel_residual_bwd_kernelINS_13Kernel_traitsIf6__halfS2_S2_fjLj3072ELj1ELj1ELj4ELj16ENS_18Kernel_traits_baseILj3072EfS2_S2_S2_fjLj128EEEEELb1ELb1ELb1EEEvNS_9BwdParamsE:
.text._ZN10layer_norm31ln_parallel_residual_bwd_kernelINS_13Kernel_traitsIf6__halfS2_S2_fjLj3072ELj1ELj1ELj4ELj16ENS_18Kernel_traits_baseILj3072EfS2_S2_S2_fjLj128EEEEELb1ELb1ELb1EEEvNS_9BwdParamsE:
        /* <DEDUP_REMOVED lines=33> */
.L_x_1113:
[----:B------:R-:W-:-:S05]  /*0210*/  IMAD.SHL.U32 R2, R0, 0x20, RZ ;  /* 0x0000002000027824 */ /* 0x000fca00078e00ff */
        /* <DEDUP_REMOVED lines=9> */
[----:B------:R-:W-:Y:S01]  /*02b0*/  LEA R83, R83, 0x4, 0x2 ;  /* 0x0000000453537811 */ /* 0x000fe200078e10ff */
        /* <DEDUP_REMOVED lines=25> */
.L_x_1118:
[----:B------:R-:W-:Y:S01]  /*0450*/  IMAD R48, R82, c[0x0][0x168], RZ ;  /* 0x00005a0052307a24 */ /* 0x000fe200078e02ff */
[----:B------:R-:W-:Y:S01]  /*0460*/  LOP3.LUT R50, R0, 0x7f, RZ, 0xc0, !PT ;  /* 0x0000007f00327812 */ /* 0x000fe200078ec0ff */
[----:B------:R-:W-:-:S03]  /*0470*/  IMAD.MOV.U32 R68, RZ, RZ, 0x10 ;  /* 0x00000010ff447424 */ /* 0x000fc600078e00ff */
[----:B------:R-:W-:-:S04]  /*0480*/  SHF.R.S32.HI R49, RZ, 0x1f, R48 ;  /* 0x0000001fff317819 */ /* 0x000fc80000011430 */
[----:B------:R-:W-:-:S04]  /*0490*/  LEA.HI R49, R49, R48, RZ, 0x3 ;  /* 0x0000003031317211 */ /* 0x000fc800078f18ff */
[----:B------:R-:W-:Y:S01]  /*04a0*/  LEA.HI.SX32 R81, R49, R50, 0x1d ;  /* 0x0000003231517211 */ /* 0x000fe200078feaff */
[----:B------:R-:W-:-:S03]  /*04b0*/  HFMA2.MMA R79, -RZ, RZ, 0, 2.384185791015625e-07 ;  /* 0x00000004ff4f7435 */ /* 0x000fc600000001ff */
[C---:B------:R-:W-:Y:S02]  /*04c0*/  SHF.L.U32 R138, R81.reuse, 0x4, RZ ;  /* 0x00000004518a7819 */ /* 0x040fe400000006ff */
[C---:B------:R-:W-:Y:S02]  /*04d0*/  IADD3 R143, R81.reuse, 0x80, RZ ;  /* 0x00000080518f7810 */ /* 0x040fe40007ffe0ff */
[----:B------:R-:W-:Y:S02]  /*04e0*/  SHF.R.U32.HI R181, RZ, 0x1c, R81 ;  /* 0x0000001cffb57819 */ /* 0x000fe40000011651 */
[----:B------:R-:W-:Y:S02]  /*04f0*/  IADD3 R48, P0, R138, c[0x0][0x188], RZ ;  /* 0x000062008a307a10 */ /* 0x000fe40007f1e0ff */
[----:B------:R-:W-:Y:S02]  /*0500*/  IADD3 R153, R81, 0x100, RZ ;  /* 0x0000010051997810 */ /* 0x000fe40007ffe0ff */
[----:B------:R-:W-:-:S02]  /*0510*/  SHF.L.U32 R136, R143, 0x4, RZ ;  /* 0x000000048f887819 */ /* 0x000fc400000006ff */
[----:B------:R-:W-:Y:S01]  /*0520*/  IADD3.X R49, R181, c[0x0][0x18c], RZ, P0, !PT ;  /* 0x00006300b5317a10 */ /* 0x000fe200007fe4ff */
[----:B------:R-:W-:Y:S01]  /*0530*/  IMAD.SHL.U32 R134, R153, 0x10, RZ ;  /* 0x0000001099867824 */ /* 0x000fe200078e00ff */
[----:B------:R-:W-:Y:S02]  /*0540*/  SHF.R.U32.HI R135, RZ, 0x1c, R143 ;  /* 0x0000001cff877819 */ /* 0x000fe4000001168f */
[----:B------:R-:W-:Y:S01]  /*0550*/  IADD3 R56, P0, R136, c[0x0][0x188], RZ ;  /* 0x0000620088387a10 */ /* 0x000fe20007f1e0ff */
[-C--:B------:R-:W-:Y:S01]  /*0560*/  IMAD.WIDE R76, R82, R79.reuse, c[0x0][0x1a0] ;  /* 0x00006800524c7625 */ /* 0x080fe200078e024f */
[----:B------:R-:W-:Y:S01]  /*0570*/  SHF.R.U32.HI R133, RZ, 0x1c, R153 ;  /* 0x0000001cff857819 */ /* 0x000fe20000011699 */
[----:B------:R-:W2:Y:S01]  /*0580*/  LDG.E.128 R48, [R48.64] ;  /* 0x0000000430307981 */ /* 0x000ea2000c1e1d00 */
[----:B------:R-:W-:Y:S01]  /*0590*/  IADD3.X R57, R135, c[0x0][0x18c], RZ, P0, !PT ;  /* 0x0000630087397a10 */ /* 0x000fe200007fe4ff */
[-C--:B------:R-:W-:Y:S01]  /*05a0*/  IMAD.WIDE.U32 R52, R81, R68.reuse, c[0x0][0x208] ;  /* 0x0000820051347625 */ /* 0x080fe200078e0044 */
[----:B------:R-:W-:Y:S01]  /*05b0*/  IADD3 R64, P0, R134, c[0x0][0x188], RZ ;  /* 0x0000620086407a10 */ /* 0x000fe20007f1e0ff */
[----:B------:R0:W3:Y:S02]  /*05c0*/  LDG.E R139, [R76.64] ;  /* 0x000000044c8b7981 */ /* 0x0000e4000c1e1900 */
[----:B------:R-:W-:Y:S01]  /*05d0*/  IMAD.WIDE.U32 R60, R143, R68, c[0x0][0x208] ;  /* 0x000082008f3c7625 */ /* 0x000fe200078e0044 */
[----:B------:R-:W-:Y:S01]  /*05e0*/  IADD3.X R65, R133, c[0x0][0x18c], RZ, P0, !PT ;  /* 0x0000630085417a10 */ /* 0x000fe200007fe4ff */
[----:B------:R-:W4:Y:S02]  /*05f0*/  LDG.E.128 R56, [R56.64] ;  /* 0x0000000438387981 */ /* 0x000f24000c1e1d00 */
[----:B------:R-:W-:-:S02]  /*0600*/  IMAD.WIDE R78, R82, R79, c[0x0][0x1a8] ;  /* 0x00006a00524e7625 */ /* 0x000fc400078e024f */
[----:B------:R-:W4:Y:S04]  /*0610*/  LDG.E.128 R52, [R52.64] ;  /* 0x0000000434347981 */ /* 0x000f28000c1e1d00 */
[----:B------:R-:W4:Y:S04]  /*0620*/  LDG.E.128 R60, [R60.64] ;  /* 0x000000043c3c7981 */ /* 0x000f28000c1e1d00 */
[----:B------:R-:W4:Y:S04]  /*0630*/  LDG.E.128 R64, [R64.64] ;  /* 0x0000000440407981 */ /* 0x000f28000c1e1d00 */
[----:B------:R1:W4:Y:S01]  /*0640*/  LDG.E R137, [R78.64] ;  /* 0x000000044e897981 */ /* 0x000322000c1e1900 */
[----:B------:R-:W-:-:S06]  /*0650*/  IMAD.WIDE.U32 R68, R153, R68, c[0x0][0x208] ;  /* 0x0000820099447625 */ /* 0x000fcc00078e0044 */
[----:B------:R-:W4:Y:S01]  /*0660*/  LDG.E.128 R68, [R68.64] ;  /* 0x0000000444447981 */ /* 0x000f22000c1e1d00 */
[----:B------:R-:W-:-:S04]  /*0670*/  ISETP.NE.U32.AND P0, PT, RZ, c[0x0][0x250], PT ;  /* 0x00009400ff007a0c */ /* 0x000fc80003f05070 */
[----:B------:R-:W-:Y:S02]  /*0680*/  ISETP.NE.AND.EX P0, PT, RZ, c[0x0][0x254], PT, P0 ;  /* 0x00009500ff007a0c */ /* 0x000fe40003f05300 */
[----:B------:R-:W-:Y:S01]  /*0690*/  ISETP.NE.U32.AND P1, PT, RZ, c[0x0][0x218], PT ;  /* 0x00008600ff007a0c */ /* 0x000fe20003f25070 */
[----:B------:R-:W-:-:S03]  /*06a0*/  IMAD.SHL.U32 R80, R81, 0x8, RZ ;  /* 0x0000000851507824 */ /* 0x000fc600078e00ff */
[----:B------:R-:W-:Y:S02]  /*06b0*/  ISETP.NE.AND.EX P1, PT, RZ, c[0x0][0x21c], PT, P1 ;  /* 0x00008700ff007a0c */ /* 0x000fe40003f25310 */
[----:B------:R-:W-:Y:S02]  /*06c0*/  SHF.R.U32.HI R150, RZ, 0x1d, R81 ;  /* 0x0000001dff967819 */ /* 0x000fe40000011651 */
[----:B------:R-:W-:-:S03]  /*06d0*/  SHF.L.U32 R147, R143, 0x3, RZ ;  /* 0x000000038f937819 */ /* 0x000fc600000006ff */
[----:B------:R-:W-:Y:S02]  /*06e0*/  @P0 IADD3 R140, P2, R80, c[0x0][0x198], RZ ;  /* 0x00006600508c0a10 */ /* 0x000fe40007f5e0ff */
[----:B------:R-:W-:Y:S02]  /*06f0*/  SHF.R.U32.HI R151, RZ, 0x1d, R143 ;  /* 0x0000001dff977819 */ /* 0x000fe4000001168f */
[----:B------:R-:W-:Y:S02]  /*0700*/  @P0 IADD3.X R141, R150, c[0x0][0x19c], RZ, P2, !PT ;  /* 0x00006700968d0a10 */ /* 0x000fe400017fe4ff */
[----:B------:R-:W-:Y:S01]  /*0710*/  @P0 IADD3 R144, P2, R147, c[0x0][0x198], RZ ;  /* 0x0000660093900a10 */ /* 0x000fe20007f5e0ff */
[----:B------:R-:W-:Y:S01]  /*0720*/  IMAD.SHL.U32 R152, R153, 0x8, RZ ;  /* 0x0000000899987824 */ /* 0x000fe200078e00ff */
[----:B------:R-:W-:Y:S01]  /*0730*/  SHF.R.U32.HI R154, RZ, 0x1d, R153 ;  /* 0x0000001dff9a7819 */ /* 0x000fe20000011699 */
[----:B-----5:R1:W5:Y:S01]  /*0740*/  @P0 LDG.E.64 R74, [R140.64] ;  /* 0x000000048c4a0981 */ /* 0x020362000c1e1b00 */
[----:B------:R-:W-:-:S02]  /*0750*/  @P0 IADD3.X R145, R151, c[0x0][0x19c], RZ, P2, !PT ;  /* 0x0000670097910a10 */ /* 0x000fc400017fe4ff */
[C---:B0-----:R-:W-:Y:S02]  /*0760*/  @P1 LEA R76, P2, R81.reuse, c[0x0][0x218], 0x4 ;  /* 0x00008600514c1a11 */ /* 0x041fe400078420ff */
[----:B------:R-:W-:Y:S01]  /*0770*/  @P0 IADD3 R148, P3, R152, c[0x0][0x198], RZ ;  /* 0x0000660098940a10 */ /* 0x000fe20007f7e0ff */
[----:B------:R-:W-:Y:S01]  /*0780*/  ULDC.U8 UR6, c[0x0][0x1f0] ;  /* 0x00007c0000067ab9 */ /* 0x000fe20000000000 */
[----:B------:R-:W-:Y:S01]  /*0790*/  @P1 LEA.HI.X R77, R81, c[0x0][0x21c], RZ, 0x4, P2 ;  /* 0x00008700514d1a11 */ /* 0x000fe200010f24ff */
[----:B------:R2:W5:Y:S01]  /*07a0*/  @P0 LDG.E.64 R72, [R144.64] ;  /* 0x0000000490480981 */ /* 0x000562000c1e1b00 */
[C---:B------:R-:W-:Y:S02]  /*07b0*/  @P1 LEA R142, P2, R143.reuse, c[0x0][0x218], 0x4 ;  /* 0x000086008f8e1a11 */ /* 0x040fe400078420ff */
[----:B------:R-:W-:Y:S01]  /*07c0*/  @P0 IADD3.X R149, R154, c[0x0][0x19c], RZ, P3, !PT ;  /* 0x000067009a950a10 */ /* 0x000fe20001ffe4ff */
[----:B------:R0:W5:Y:S01]  /*07d0*/  @P1 LDG.E.128 R28, [R76.64] ;  /* 0x000000044c1c1981 */ /* 0x000162000c1e1d00 */
[----:B------:R-:W-:-:S02]  /*07e0*/  @P1 LEA.HI.X R143, R143, c[0x0][0x21c], RZ, 0x4, P2 ;  /* 0x000087008f8f1a11 */ /* 0x000fc400010f24ff */
        /* <DEDUP_REMOVED lines=16> */
[----:B------:R-:W-:Y:S01]  /*08f0*/  ISETP.GE.AND P3, PT, R82, c[0x0][0x164], PT ;  /* 0x0000590052007a0c */ /* 0x000fe20003f66270 */
[----:B--2---:R-:W-:Y:S01]  /*0900*/  HADD2.F32 R144, -RZ, R48.H0_H0 ;  /* 0x20000030ff907230 */ /* 0x004fe20000004100 */
[----:B---3--:R-:W-:Y:S01]  /*0910*/  FSEL R188, R139, RZ, !P2 ;  /* 0x000000ff8bbc7208 */ /* 0x008fe20005000000 */
[----:B-1----:R-:W-:Y:S02]  /*0920*/  HADD2.F32 R143, -RZ, R49.H0_H0 ;  /* 0x20000031ff8f7230 */ /* 0x002fe40000004100 */
[----:B------:R-:W-:Y:S02]  /*0930*/  HADD2.F32 R149, -RZ, R50.H0_H0 ;  /* 0x20000032ff957230 */ /* 0x000fe40000004100 */
[--C-:B------:R-:W-:Y:S02]  /*0940*/  HADD2.F32 R151, -RZ, R51.reuse.H0_H0 ;  /* 0x20000033ff977230 */ /* 0x100fe40000004100 */
[----:B------:R-:W-:Y:S02]  /*0950*/  HADD2.F32 R146, -RZ, R51.H1_H1 ;  /* 0x30000033ff927230 */ /* 0x000fe40000004100 */
[----:B----4-:R-:W-:Y:S01]  /*0960*/  HADD2.F32 R141, -RZ, R57.H0_H0 ;  /* 0x20000039ff8d7230 */ /* 0x010fe20000004100 */
[----:B------:R-:W-:Y:S01]  /*0970*/  FADD.FTZ R144, -R188, R144 ;  /* 0x00000090bc907221 */ /* 0x000fe20000010100 */
[----:B------:R-:W-:-:S02]  /*0980*/  HADD2.F32 R51, -RZ, R52.H0_H0 ;  /* 0x20000034ff337230 */ /* 0x000fc40000004100 */
[----:B------:R-:W-:Y:S02]  /*0990*/  HADD2.F32 R153, -RZ, R57.H1_H1 ;  /* 0x30000039ff997230 */ /* 0x000fe40000004100 */
[----:B------:R-:W-:Y:S02]  /*09a0*/  HADD2.F32 R48, -RZ, R48.H1_H1 ;  /* 0x30000030ff307230 */ /* 0x000fe40000004100 */
[--C-:B------:R-:W-:Y:S02]  /*09b0*/  HADD2.F32 R145, -RZ, R53.reuse.H0_H0 ;  /* 0x20000035ff917230 */ /* 0x100fe40000004100 */
[----:B------:R-:W-:Y:S02]  /*09c0*/  HADD2.F32 R140, -RZ, R53.H1_H1 ;  /* 0x30000035ff8c7230 */ /* 0x000fe40000004100 */
[--C-:B------:R-:W-:Y:S02]  /*09d0*/  HADD2.F32 R57, -RZ, R61.reuse.H0_H0 ;  /* 0x2000003dff397230 */ /* 0x100fe40000004100 */
[----:B------:R-:W-:-:S02]  /*09e0*/  HADD2.F32 R170, -RZ, R61.H1_H1 ;  /* 0x3000003dffaa7230 */ /* 0x000fc40000004100 */
[----:B------:R-:W-:Y:S02]  /*09f0*/  HADD2.F32 R148, -RZ, R52.H1_H1 ;  /* 0x30000034ff947230 */ /* 0x000fe40000004100 */
[--C-:B------:R-:W-:Y:S02]  /*0a00*/  HADD2.F32 R53, -RZ, R54.reuse.H0_H0 ;  /* 0x20000036ff357230 */ /* 0x100fe40000004100 */
[----:B------:R-:W-:Y:S02]  /*0a10*/  HADD2.F32 R150, -RZ, R54.H1_H1 ;  /* 0x30000036ff967230 */ /* 0x000fe40000004100 */
[----:B------:R-:W-:Y:S02]  /*0a20*/  HADD2.F32 R157, -RZ, R59.H0_H0 ;  /* 0x2000003bff9d7230 */ /* 0x000fe40000004100 */
[--C-:B------:R-:W-:Y:S02]  /*0a30*/  HADD2.F32 R61, -RZ, R63.reuse.H0_H0 ;  /* 0x2000003fff3d7230 */ /* 0x100fe40000004100 */
[----:B------:R-:W-:Y:S01]  /*0a40*/  HADD2.F32 R182, -RZ, R63.H1_H1 ;  /* 0x3000003fffb67230 */ /* 0x000fe20000004100 */
[----:B------:R-:W-:Y:S01]  /*0a50*/  FADD.FTZ R166, -R188, R141 ;  /* 0x0000008dbca67221 */ /* 0x000fe20000010100 */
[----:B------:R-:W-:-:S02]  /*0a60*/  HADD2.F32 R52, -RZ, R56.H0_H0 ;  /* 0x20000038ff347230 */ /* 0x000fc40000004100 */
[----:B------:R-:W-:Y:S01]  /*0a70*/  HADD2.F32 R54, -RZ, R56.H1_H1 ;  /* 0x30000038ff367230 */ /* 0x000fe20000004100 */
[C---:B------:R-:W-:Y:S01]  /*0a80*/  FADD.FTZ R56, -R188.reuse, R143 ;  /* 0x0000008fbc387221 */ /* 0x040fe20000010100 */
[--C-:B------:R-:W-:Y:S02]  /*0a90*/  HADD2.F32 R155, -RZ, R58.reuse.H0_H0 ;  /* 0x2000003aff9b7230 */ /* 0x100fe40000004100 */
[----:B------:R-:W-:Y:S01]  /*0aa0*/  HADD2.F32 R156, -RZ, R58.H1_H1 ;  /* 0x3000003aff9c7230 */ /* 0x000fe20000004100 */
[C---:B------:R-:W-:Y:S01]  /*0ab0*/  FADD.FTZ R58, -R188.reuse, R149 ;  /* 0x00000095bc3a7221 */ /* 0x040fe20000010100 */
[--C-:B------:R-:W-:Y:S02]  /*0ac0*/  HADD2.F32 R63, -RZ, R64.reuse.H0_H0 ;  /* 0x20000040ff3f7230 */ /* 0x100fe40000004100 */
[----:B------:R-:W-:Y:S01]  /*0ad0*/  HADD2.F32 R139, -RZ, R64.H1_H1 ;  /* 0x30000040ff8b7230 */ /* 0x000fe20000004100 */
[----:B------:R-:W-:Y:S01]  /*0ae0*/  FADD.FTZ R64, -R188, R146 ;  /* 0x00000092bc407221 */ /* 0x000fe20000010100 */
[--C-:B------:R-:W-:Y:S01]  /*0af0*/  HADD2.F32 R147, -RZ, R55.reuse.H0_H0 ;  /* 0x20000037ff937230 */ /* 0x100fe20000004100 */
        /* <DEDUP_REMOVED lines=9> */
[----:B------:R-:W-:Y:S01]  /*0b90*/  HADD2.F32 R49, -RZ, R49.H1_H1 ;  /* 0x30000031ff317230 */ /* 0x000fe20000004100 */
[----:B------:R-:W-:-:S02]  /*0ba0*/  FADD.FTZ R168, -R188, R153 ;  /* 0x00000099bca87221 */ /* 0x000fc40000010100 */
[C---:B------:R-:W-:Y:S02]  /*0bb0*/  FMUL.FTZ R151, R137.reuse, R56 ;  /* 0x0000003889977220 */ /* 0x040fe40000410000 */
[----:B------:R-:W-:Y:S02]  /*0bc0*/  FMUL.FTZ R157, R137, R58 ;  /* 0x0000003a899d7220 */ /* 0x000fe40000410000 */
[----:B------:R-:W-:Y:S02]  /*0bd0*/  FADD.FTZ R106, R51, R106 ;  /* 0x0000006a336a7221 */ /* 0x000fe40000010000 */
[----:B------:R-:W-:Y:S02]  /*0be0*/  FFMA.FTZ R130, R141, R51, R130 ;  /* 0x000000338d827223 */ /* 0x000fe40000010082 */
[----:B------:R-:W-:Y:S02]  /*0bf0*/  FMUL.FTZ R153, R25, R148 ;  /* 0x0000009419997220 */ /* 0x000fe40000410000 */
[----:B------:R-:W-:Y:S01]  /*0c00*/  FADD.FTZ R56, RZ, R146 ;  /* 0x00000092ff387221 */ /* 0x000fe20000010000 */
[----:B------:R-:W-:Y:S01]  /*0c10*/  HADD2.F32 R161, -RZ, R66.H0_H0 ;  /* 0x20000042ffa17230 */ /* 0x000fe20000004100 */
[----:B------:R-:W-:-:S02]  /*0c20*/  FMUL.FTZ R142, R137, R142 ;  /* 0x0000008e898e7220 */ /* 0x000fc40000410000 */
[----:B------:R-:W-:Y:S02]  /*0c30*/  FFMA.FTZ R51, R141, R146, RZ ;  /* 0x000000928d337223 */ /* 0x000fe400000100ff */
[C---:B------:R-:W-:Y:S02]  /*0c40*/  FADD.FTZ R190, -R188.reuse, R160 ;  /* 0x000000a0bcbe7221 */ /* 0x040fe40000010100 */
[----:B------:R-:W-:Y:S02]  /*0c50*/  FADD.FTZ R174, -R188, R156 ;  /* 0x0000009cbcae7221 */ /* 0x000fe40000010100 */
[----:B------:R-:W-:Y:S02]  /*0c60*/  FADD.FTZ R102, R53, R102 ;  /* 0x0000006635667221 */ /* 0x000fe40000010000 */
[-C--:B------:R-:W-:Y:S02]  /*0c70*/  FFMA.FTZ R126, R157, R53.reuse, R126 ;  /* 0x000000359d7e7223 */ /* 0x080fe4000001007e */
[----:B------:R-:W-:-:S02]  /*0c80*/  FMUL.FTZ R160, R20, R53 ;  /* 0x0000003514a07220 */ /* 0x000fc40000410000 */
[----:B------:R-:W-:Y:S02]  /*0c90*/  FMUL.FTZ R156, R26, R145 ;  /* 0x000000911a9c7220 */ /* 0x000fe40000410000 */
[----:B------:R-:W-:Y:S02]  /*0ca0*/  FADD.FTZ R53, R56, R153 ;  /* 0x0000009938357221 */ /* 0x000fe40000010000 */
[----:B------:R-:W-:Y:S02]  /*0cb0*/  FADD.FTZ R152, -R188, R49 ;  /* 0x00000031bc987221 */ /* 0x000fe40000010100 */
[----:B------:R-:W-:Y:S01]  /*0cc0*/  FFMA.FTZ R51, R142, R153, R51 ;  /* 0x000000998e337223 */ /* 0x000fe20000010033 */
[----:B------:R-:W-:Y:S01]  /*0cd0*/  HADD2.F32 R50, -RZ, R50.H1_H1 ;  /* 0x30000032ff327230 */ /* 0x000fe20000004100 */
[----:B------:R-:W-:Y:S02]  /*0ce0*/  FADD.FTZ R196, -R188, R161 ;  /* 0x000000a1bcc47221 */ /* 0x000fe40000010100 */
[----:B------:R-:W-:-:S02]  /*0cf0*/  FMUL.FTZ R161, R27, R140 ;  /* 0x0000008c1ba17220 */ /* 0x000fc40000410000 */
[----:B------:R-:W-:Y:S01]  /*0d00*/  FADD.FTZ R56, R53, R156 ;  /* 0x0000009c35387221 */ /* 0x000fe20000010000 */
[----:B------:R-:W-:Y:S01]  /*0d10*/  HADD2.F32 R163, -RZ, R67.H0_H0 ;  /* 0x20000043ffa37230 */ /* 0x000fe20000004100 */
[----:B------:R-:W-:Y:S02]  /*0d20*/  FMUL.FTZ R152, R137, R152 ;  /* 0x0000009889987220 */ /* 0x000fe40000410000 */
[----:B------:R-:W-:Y:S02]  /*0d30*/  FFMA.FTZ R51, R151, R156, R51 ;  /* 0x0000009c97337223 */ /* 0x000fe40000010033 */
[----:B------:R-:W-:Y:S01]  /*0d40*/  FADD.FTZ R53, R56, R161 ;  /* 0x000000a138357221 */ /* 0x000fe20000010000 */
[----:B------:R-:W-:Y:S01]  /*0d50*/  HADD2.F32 R66, -RZ, R66.H1_H1 ;  /* 0x30000042ff427230 */ /* 0x000fe20000004100 */
[----:B------:R-:W-:Y:S02]  /*0d60*/  FADD.FTZ R158, -R188, R50 ;  /* 0x00000032bc9e7221 */ /* 0x000fe40000010100 */
[----:B------:R-:W-:-:S02]  /*0d70*/  FFMA.FTZ R51, R152, R161, R51 ;  /* 0x000000a198337223 */ /* 0x000fc40000010033 */
[C---:B------:R-:W-:Y:S02]  /*0d80*/  FADD.FTZ R162, -R188.reuse, R54 ;  /* 0x00000036bca27221 */ /* 0x040fe40000010100 */
[----:B------:R-:W-:Y:S02]  /*0d90*/  FADD.FTZ R54, -R188, R163 ;  /* 0x000000a3bc367221 */ /* 0x000fe40000010100 */
[----:B------:R-:W-:Y:S02]  /*0da0*/  FMUL.FTZ R163, R21, R150 ;  /* 0x0000009615a37220 */ /* 0x000fe40000410000 */
[----:B------:R-:W-:Y:S01]  /*0db0*/  FADD.FTZ R56, R53, R160 ;  /* 0x000000a035387221 */ /* 0x000fe20000010000 */
[----:B------:R-:W-:Y:S01]  /*0dc0*/  HADD2.F32 R67, -RZ, R67.H1_H1 ;  /* 0x30000043ff437230 */ /* 0x000fe20000004100 */
[----:B------:R-:W-:Y:S02]  /*0dd0*/  FMUL.FTZ R158, R137, R158 ;  /* 0x0000009e899e7220 */ /* 0x000fe40000410000 */
[----:B------:R-:W-:-:S02]  /*0de0*/  FFMA.FTZ R51, R157, R160, R51 ;  /* 0x000000a09d337223 */ /* 0x000fc40000010033 */
[C---:B------:R-:W-:Y:S02]  /*0df0*/  FADD.FTZ R198, -R188.reuse, R66 ;  /* 0x00000042bcc67221 */ /* 0x040fe40000010100 */
[----:B------:R-:W-:Y:S02]  /*0e00*/  FADD.FTZ R184, -R188, R63 ;  /* 0x0000003fbcb87221 */ /* 0x000fe40000010100 */
[----:B------:R-:W-:Y:S02]  /*0e10*/  FMUL.FTZ R66, R22, R147 ;  /* 0x0000009316427220 */ /* 0x000fe40000410000 */
[----:B------:R-:W-:Y:S02]  /*0e20*/  FADD.FTZ R53, R56, R163 ;  /* 0x000000a338357221 */ /* 0x000fe40000010000 */
[----:B------:R-:W-:Y:S02]  /*0e30*/  FMUL.FTZ R63, R137, R60 ;  /* 0x0000003c893f7220 */ /* 0x000fe40000410000 */
[----:B------:R-:W-:Y:S01]  /*0e40*/  FFMA.FTZ R51, R158, R163, R51 ;  /* 0x000000a39e337223 */ /* 0x000fe20000010033 */
[----:B------:R-:W-:Y:S01]  /*0e50*/  HADD2.F32 R159, -RZ, R59.H1_H1 ;  /* 0x3000003bff9f7230 */ /* 0x000fe20000004100 */
[C---:B------:R-:W-:Y:S01]  /*0e60*/  FADD.FTZ R48, -R188.reuse, R67 ;  /* 0x00000043bc307221 */ /* 0x040fe20000010100 */
[--C-:B------:R-:W-:Y:S01]  /*0e70*/  HADD2.F32 R59, -RZ, R62.reuse.H0_H0 ;  /* 0x2000003eff3b7230 */ /* 0x100fe20000004100 */
[----:B------:R-:W-:Y:S01]  /*0e80*/  FMUL.FTZ R67, R23, R154 ;  /* 0x0000009a17437220 */ /* 0x000fe20000410000 */
[----:B------:R-:W-:Y:S01]  /*0e90*/  HADD2.F32 R176, -RZ, R62.H1_H1 ;  /* 0x3000003effb07230 */ /* 0x000fe20000004100 */
[----:B------:R-:W-:Y:S01]  /*0ea0*/  FADD.FTZ R56, R53, R66 ;  /* 0x0000004235387221 */ /* 0x000fe20000010000 */
[----:B------:R-:W-:Y:S01]  /*0eb0*/  HADD2.F32 R65, -RZ, R65.H1_H1 ;  /* 0x30000041ff417230 */ /* 0x000fe20000004100 */
[----:B------:R-:W-:-:S02]  /*0ec0*/  FADD.FTZ R62, -R188, R52 ;  /* 0x00000034bc3e7221 */ /* 0x000fc40000010100 */
[----:B------:R-:W-:Y:S02]  /*0ed0*/  FMUL.FTZ R64, R137, R64 ;  /* 0x0000004089407220 */ /* 0x000fe40000410000 */
[----:B------:R-:W-:Y:S01]  /*0ee0*/  FFMA.FTZ R51, R63, R66, R51 ;  /* 0x000000423f337223 */ /* 0x000fe20000010033 */
[--C-:B------:R-:W-:Y:S01]  /*0ef0*/  HADD2.F32 R165, -RZ, R69.reuse.H0_H0 ;  /* 0x20000045ffa57230 */ /* 0x100fe20000004100 */
[----:B------:R-:W-:Y:S01]  /*0f00*/  FADD.FTZ R105, R140, R105 ;  /* 0x000000698c697221 */ /* 0x000fe20000010000 */
[----:B------:R-:W-:Y:S01]  /*0f10*/  HADD2.F32 R194, -RZ, R69.H1_H1 ;  /* 0x30000045ffc27230 */ /* 0x000fe20000004100 */
[----:B------:R-:W-:Y:S02]  /*0f20*/  FFMA.FTZ R129, R152, R140, R129 ;  /* 0x0000008c98817223 */ /* 0x000fe40000010081 */
[----:B------:R-:W-:Y:S02]  /*0f30*/  FMUL.FTZ R140, R16, R55 ;  /* 0x00000037108c7220 */ /* 0x000fe40000410000 */
[----:B------:R-:W-:-:S02]  /*0f40*/  FADD.FTZ R53, R56, R67 ;  /* 0x0000004338357221 */ /* 0x000fc40000010000 */
[----:B------:R-:W-:Y:S02]  /*0f50*/  FMUL.FTZ R69, R137, R62 ;  /* 0x0000003e89457220 */ /* 0x000fe40000410000 */
[----:B------:R-:W-:Y:S02]  /*0f60*/  FFMA.FTZ R51, R64, R67, R51 ;  /* 0x0000004340337223 */ /* 0x000fe40000010033 */
[C---:B------:R-:W-:Y:S01]  /*0f70*/  FADD.FTZ R172, -R188.reuse, R155 ;  /* 0x0000009bbcac7221 */ /* 0x040fe20000010100 */
[--C-:B------:R-:W-:Y:S01]  /*0f80*/  HADD2.F32 R155, -RZ, R68.reuse.H0_H0 ;  /* 0x20000044ff9b7230 */ /* 0x100fe20000004100 */
[C---:B------:R-:W-:Y:S02]  /*0f90*/  FADD.FTZ R180, -R188.reuse, R159 ;  /* 0x0000009fbcb47221 */ /* 0x040fe40000010100 */
[C---:B------:R-:W-:Y:S02]  /*0fa0*/  FADD.FTZ R186, -R188.reuse, R139 ;  /* 0x0000008bbcba7221 */ /* 0x040fe40000010100 */
[----:B------:R-:W-:Y:S01]  /*0fb0*/  FADD.FTZ R192, -R188, R65 ;  /* 0x00000041bcc07221 */ /* 0x000fe20000010100 */
[----:B------:R-:W-:Y:S01]  /*0fc0*/  HADD2.F32 R188, -RZ, R68.H1_H1 ;  /* 0x30000044ffbc7230 */ /* 0x000fe20000004100 */
[----:B------:R-:W-:-:S02]  /*0fd0*/  FMUL.FTZ R143, R17, R164 ;  /* 0x000000a4118f7220 */ /* 0x000fc40000410000 */
[----:B------:R-:W-:Y:S02]  /*0fe0*/  FADD.FTZ R56, R53, R140 ;  /* 0x0000008c35387221 */ /* 0x000fe40000010000 */
[----:B------:R-:W-:Y:S02]  /*0ff0*/  FMUL.FTZ R68, R137, R162 ;  /* 0x000000a289447220 */ /* 0x000fe40000410000 */
[----:B------:R-:W-:Y:S02]  /*1000*/  FFMA.FTZ R51, R69, R140, R51 ;  /* 0x0000008c45337223 */ /* 0x000fe40000010033 */
[----:B------:R-:W-:Y:S02]  /*1010*/  FMUL.FTZ R144, R18, R57 ;  /* 0x0000003912907220 */ /* 0x000fe40000410000 */
[----:B------:R-:W-:Y:S02]  /*1020*/  FADD.FTZ R53, R56, R143 ;  /* 0x0000008f38357221 */ /* 0x000fe40000010000 */
[----:B------:R-:W-:-:S02]  /*1030*/  FMUL.FTZ R139, R137, R166 ;  /* 0x000000a6898b7220 */ /* 0x000fc40000410000 */
[----:B------:R-:W-:Y:S02]  /*1040*/  FFMA.FTZ R51, R68, R143, R51 ;  /* 0x0000008f44337223 */ /* 0x000fe40000010033 */
[----:B------:R-:W-:Y:S02]  /*1050*/  FADD.FTZ R107, R148, R107 ;  /* 0x0000006b946b7221 */ /* 0x000fe40000010000 */
[----:B------:R-:W-:Y:S02]  /*1060*/  FFMA.FTZ R131, R142, R148, R131 ;  /* 0x000000948e837223 */ /* 0x000fe40000010083 */
[----:B------:R-:W-:Y:S02]  /*1070*/  FMUL.FTZ R149, R19, R170 ;  /* 0x000000aa13957220 */ /* 0x000fe40000410000 */
[----:B------:R-:W-:Y:S02]  /*1080*/  FADD.FTZ R56, R53, R144 ;  /* 0x0000009035387221 */ /* 0x000fe40000010000 */
[----:B------:R-:W-:-:S02]  /*1090*/  FMUL.FTZ R148, R137, R168 ;  /* 0x000000a889947220 */ /* 0x000fc40000410000 */
[----:B------:R-:W-:Y:S02]  /*10a0*/  FFMA.FTZ R51, R139, R144, R51 ;  /* 0x000000908b337223 */ /* 0x000fe40000010033 */
[----:B------:R-:W-:Y:S02]  /*10b0*/  FADD.FTZ R103, R150, R103 ;  /* 0x0000006796677221 */ /* 0x000fe40000010000 */
[----:B------:R-:W-:Y:S02]  /*10c0*/  FFMA.FTZ R127, R158, R150, R127 ;  /* 0x000000969e7f7223 */ /* 0x000fe4000001007f */
[----:B------:R-:W-:Y:S02]  /*10d0*/  FADD.FTZ R104, R145, R104 ;  /* 0x0000006891687221 */ /* 0x000fe40000010000 */
[----:B------:R-:W-:Y:S02]  /*10e0*/  FFMA.FTZ R128, R151, R145, R128 ;  /* 0x0000009197807223 */ /* 0x000fe40000010080 */
[----:B------:R-:W-:-:S02]  /*10f0*/  FMUL.FTZ R150, R12, R59 ;  /* 0x0000003b0c967220 */ /* 0x000fc40000410000 */
[----:B------:R-:W-:Y:S02]  /*1100*/  FADD.FTZ R53, R56, R149 ;  /* 0x0000009538357221 */ /* 0x000fe40000010000 */
[----:B------:R-:W-:Y:S02]  /*1110*/  FMUL.FTZ R145, R137, R172 ;  /* 0x000000ac89917220 */ /* 0x000fe40000410000 */
        /* <DEDUP_REMOVED lines=16> */
[----:B------:R-:W-:Y:S02]  /*1220*/  FADD.FTZ R56, R53, R58 ;  /* 0x0000003a35387221 */ /* 0x000fe40000010000 */
[----:B------:R-:W-:Y:S02]  /*1230*/  FMUL.FTZ R60, R137, R180 ;  /* 0x000000b4893c7220 */ /* 0x000fe40000410000 */
[----:B------:R-:W-:Y:S01]  /*1240*/  FFMA.FTZ R51, R59, R58, R51 ;  /* 0x0000003a3b337223 */ /* 0x000fe20000010033 */
[--C-:B------:R-:W-:Y:S01]  /*1250*/  HADD2.F32 R167, -RZ, R70.reuse.H0_H0 ;  /* 0x20000046ffa77230 */ /* 0x100fe20000004100 */
[----:B------:R-:W-:Y:S01]  /*1260*/  FADD.FTZ R98, R55, R98 ;  /* 0x0000006237627221 */ /* 0x000fe20000010000 */
[----:B------:R-:W-:Y:S01]  /*1270*/  HADD2.F32 R200, -RZ, R70.H1_H1 ;  /* 0x30000046ffc87230 */ /* 0x000fe20000004100 */
        /* <DEDUP_REMOVED lines=8> */
[----:B------:R-:W-:Y:S02]  /*1300*/  FMUL.FTZ R71, R137, R186 ;  /* 0x000000ba89477220 */ /* 0x000fe40000410000 */
[----:B------:R-:W-:-:S02]  /*1310*/  FMUL.FTZ R62, R9, R188 ;  /* 0x000000bc093e7220 */ /* 0x000fc40000410000 */
        /* <DEDUP_REMOVED lines=27> */
[----:B------:R-:W-:Y:S01]  /*14d0*/  FFMA.FTZ R121, R148, R170, R121 ;  /* 0x000000aa94797223 */ /* 0x000fe20000010079 */
[----:B------:R-:W-:Y:S01]  /*14e0*/  SHF.R.U32.HI R50, RZ, 0x7, R0 ;  /* 0x00000007ff327819 */ /* 0x000fe20000011600 */
[----:B------:R-:W-:Y:S02]  /*14f0*/  FADD.FTZ R84, R49, R84 ;  /* 0x0000005431547221 */ /* 0x000fe40000010000 */
[----:B------:R-:W-:-:S02]  /*1500*/  FFMA.FTZ R108, R171, R49, R108 ;  /* 0x00000031ab6c7223 */ /* 0x000fc4000001006c */
[----:B------:R-:W-:Y:S02]  /*1510*/  FMUL.FTZ R170, R6, R49 ;  /* 0x0000003106aa7220 */ /* 0x000fe40000410000 */
[----:B------:R-:W-:Y:S02]  /*1520*/  FADD.FTZ R49, R54, R169 ;  /* 0x000000a936317221 */ /* 0x000fe40000010000 */
[----:B------:R-:W-:Y:S01]  /*1530*/  FFMA.FTZ R53, R168, R169, R53 ;  /* 0x000000a9a8357223 */ /* 0x000fe20000010035 */
[----:B------:R-:W-:Y:S01]  /*1540*/  LOP3.LUT P2, RZ, R132, 0xff, RZ, 0xc0, !PT ;  /* 0x000000ff84ff7812 */ /* 0x000fe2000784c0ff */
[----:B------:R-:W-:Y:S01]  /*1550*/  FADD.FTZ R86, R167, R86 ;  /* 0x00000056a7567221 */ /* 0x000fe20000010000 */
[----:B------:R-:W-:Y:S01]  /*1560*/  SHF.L.U32 R50, R50, 0x2, RZ ;  /* 0x0000000232327819 */ /* 0x000fe200000006ff */
[----:B------:R-:W-:Y:S02]  /*1570*/  FFMA.FTZ R110, R165, R167, R110 ;  /* 0x000000a7a56e7223 */ /* 0x000fe4000001006e */
[----:B------:R-:W-:-:S02]  /*1580*/  FMUL.FTZ R172, R137, R48 ;  /* 0x0000003089ac7220 */ /* 0x000fc40000410000 */
[----:B------:R-:W-:Y:S02]  /*1590*/  FMUL.FTZ R167, R7, R52 ;  /* 0x0000003407a77220 */ /* 0x000fe40000410000 */
[----:B------:R-:W-:Y:S02]  /*15a0*/  FADD.FTZ R48, R49, R170 ;  /* 0x000000aa31307221 */ /* 0x000fe40000010000 */
[----:B------:R-:W-:Y:S01]  /*15b0*/  FFMA.FTZ R53, R171, R170, R53 ;  /* 0x000000aaab357223 */ /* 0x000fe20000010035 */
[----:B------:R-:W-:Y:S01]  /*15c0*/  SEL R174, R83, R50, !P2 ;  /* 0x0000003253ae7207 */ /* 0x000fe20005000000 */
        /* <DEDUP_REMOVED lines=18> */
.L_x_1119:
        /* <DEDUP_REMOVED lines=18> */
.L_x_1120:
[----:B------:R-:W-:Y:S01]  /*1810*/  LOP3.LUT P2, RZ, R0, 0x1f, RZ, 0xc0, !PT ;  /* 0x0000001f00ff7812 */ /* 0x000fe2000784c0ff */
[----:B0-----:R-:W-:Y:S01]  /*1820*/  FADD.FTZ R57, R48, R55 ;  /* 0x0000003730397221 */ /* 0x001fe20000010000 */
[----:B------:R-:W-:Y:S01]  /*1830*/  ULDC.U8 UR6, c[0x0][0x1f0] ;  /* 0x00007c0000067ab9 */ /* 0x000fe20000000000 */
[----:B--2---:R-:W-:Y:S01]  /*1840*/  FADD.FTZ R56, R56, R53 ;  /* 0x0000003538387221 */ /* 0x004fe20000010000 */
[----:B------:R-:W-:Y:S01]  /*1850*/  ISETP.NE.AND P4, PT, RZ, UR6, PT ;  /* 0x00000006ff007c0c */ /* 0x000fe2000bf85270 */
[----:B------:R-:W-:Y:S01]  /*1860*/  WARPSYNC 0xffffffff ;  /* 0xffffffff00007948 */ /* 0x000fe20003800000 */
[----:B-----5:R-:W-:Y:S01]  /*1870*/  LOP3.LUT P6, RZ, R80, 0xff00, RZ, 0xc0, !PT ;  /* 0x0000ff0050ff7812 */ /* 0x020fe200078cc0ff */
[----:B------:R-:W-:-:S06]  /*1880*/  @P1 HADD2.F32 R190, -RZ, R39.H1_H1 ;  /* 0x30000027ffbe1230 */ /* 0x000fcc0000004100 */
[----:B------:R-:W-:-:S04]  /*1890*/  @!P2 SHF.R.U32.HI R49, RZ, 0x5, R0 ;  /* 0x00000005ff31a819 */ /* 0x000fc80000011600 */
[----:B------:R-:W-:-:S05]  /*18a0*/  @!P2 LOP3.LUT R49, R49, 0x3, RZ, 0xc0, !PT ;  /* 0x000000033131a812 */ /* 0x000fca00078ec0ff */
[----:B------:R-:W-:-:S05]  /*18b0*/  @!P2 IMAD.IADD R173, R174, 0x1, R49 ;  /* 0x00000001aeada824 */ /* 0x000fca00078e0231 */
[----:B------:R-:W-:Y:S04]  /*18c0*/  @!P2 STS.64 [R173.X8+0x3000], R56 ;  /* 0x00300038ad00a388 */ /* 0x000fe80000008a00 */
[----:B------:R-:W-:Y:S01]  /*18d0*/  BAR.SYNC.DEFER_BLOCKING 0x0 ;  /* 0x0000000000007b1d */ /* 0x000fe20000010000 */
[----:B------:R-:W-:-:S05]  /*18e0*/  @P0 LOP3.LUT P2, RZ, R74, 0xff00, RZ, 0xc0, !PT ;  /* 0x0000ff004aff0812 */ /* 0x000fca000784c0ff */
[----:B------:R-:W0:Y:S04]  /*18f0*/  LDS.128 R48, [R174.X8+0x3000] ;  /* 0x00300000ae307984 */ /* 0x000e280000008c00 */
[----:B-1----:R-:W1:Y:S01]  /*1900*/  LDS.128 R52, [R174.X8+0x3010] ;  /* 0x00301000ae347984 */ /* 0x002e620000008c00 */
[----:B0-----:R-:W-:Y:S02]  /*1910*/  FADD.FTZ R175, RZ, R48 ;  /* 0x00000030ffaf7221 */ /* 0x001fe40000010000 */
[----:B------:R-:W-:Y:S02]  /*1920*/  FADD.FTZ R48, RZ, R49 ;  /* 0x00000031ff307221 */ /* 0x000fe40000010000 */
[----:B------:R-:W-:Y:S01]  /*1930*/  FADD.FTZ R175, R50, R175 ;  /* 0x000000af32af7221 */ /* 0x000fe20000010000 */
[----:B------:R-:W-:Y:S01]  /*1940*/  MOV R50, R80 ;  /* 0x0000005000327202 */ /* 0x000fe20000000f00 */
[----:B------:R-:W-:-:S02]  /*1950*/  FADD.FTZ R48, R51, R48 ;  /* 0x0000003033307221 */ /* 0x000fc40000010000 */
[----:B-1----:R-:W-:Y:S01]  /*1960*/  FADD.FTZ R175, R175, R52 ;  /* 0x00000034afaf7221 */ /* 0x002fe20000010000 */
[--C-:B------:R-:W-:Y:S01]  /*1970*/  @P1 HADD2.F32 R52, -RZ, R28.reuse.H1_H1 ;  /* 0x3000001cff341230 */ /* 0x100fe20000004100 */
[----:B------:R-:W-:Y:S01]  /*1980*/  FADD.FTZ R48, R48, R53 ;  /* 0x0000003530307221 */ /* 0x000fe20000010000 */
[----:B------:R-:W-:Y:S01]  /*1990*/  @P1 HADD2.F32 R53, -RZ, R28.H0_H0 ;  /* 0x2000001cff351230 */ /* 0x000fe20000004100 */
[----:B------:R-:W-:Y:S02]  /*19a0*/  FADD.FTZ R54, R54, R175 ;  /* 0x000000af36367221 */ /* 0x000fe40000010000 */
[----:B------:R-:W-:Y:S02]  /*19b0*/  FADD.FTZ R49, R55, R48 ;  /* 0x0000003037317221 */ /* 0x000fe40000010000 */
[----:B------:R-:W-:Y:S02]  /*19c0*/  FMUL.FTZ R54, R54, c[0x0][0x1e0] ;  /* 0x0000780036367a20 */ /* 0x000fe40000410000 */
[----:B------:R-:W-:-:S02]  /*19d0*/  FMUL.FTZ R49, R49, c[0x0][0x1e0] ;  /* 0x0000780031317a20 */ /* 0x000fc40000410000 */
[----:B------:R-:W-:Y:S01]  /*19e0*/  @P0 IMAD.MOV.U32 R51, RZ, RZ, R74 ;  /* 0x000000ffff330224 */ /* 0x000fe200078e004a */
[----:B------:R-:W-:Y:S01]  /*19f0*/  FSEL R48, R54, RZ, !P4 ;  /* 0x000000ff36307208 */ /* 0x000fe20006000000 */
[----:B------:R-:W-:Y:S01]  /*1a00*/  @P1 HADD2.F32 R54, -RZ, R29.H0_H0 ;  /* 0x2000001dff361230 */ /* 0x000fe20000004100 */
[----:B------:R-:W-:Y:S02]  /*1a10*/  LOP3.LUT P4, RZ, R50, 0xff, RZ, 0xc0, !PT ;  /* 0x000000ff32ff7812 */ /* 0x000fe4000788c0ff */
[----:B------:R-:W-:Y:S01]  /*1a20*/  @P0 LOP3.LUT P5, RZ, R51, 0xff, RZ, 0xc0, !PT ;  /* 0x000000ff33ff0812 */ /* 0x000fe200078ac0ff */
[-CC-:B------:R-:W-:Y:S02]  /*1a30*/  FFMA.FTZ R141, R141, R49.reuse, R48.reuse ;  /* 0x000000318d8d7223 */ /* 0x180fe40000010030 */
[----:B------:R-:W-:Y:S02]  /*1a40*/  FFMA.FTZ R142, R142, R49, R48 ;  /* 0x000000318e8e7223 */ /* 0x000fe40000010030 */
[----:B------:R-:W-:-:S02]  /*1a50*/  FADD.FTZ R50, R146, -R141 ;  /* 0x8000008d92327221 */ /* 0x000fc40000010000 */
[-C--:B------:R-:W-:Y:S02]  /*1a60*/  FFMA.FTZ R151, R151, R49.reuse, R48 ;  /* 0x0000003197977223 */ /* 0x080fe40000010030 */
[----:B------:R-:W-:Y:S02]  /*1a70*/  FADD.FTZ R142, R153, -R142 ;  /* 0x8000008e998e7221 */ /* 0x000fe40000010000 */
[----:B------:R-:W-:Y:S02]  /*1a80*/  FMUL.FTZ R50, R137, R50 ;  /* 0x0000003289327220 */ /* 0x000fe40000410000 */
[-CC-:B------:R-:W-:Y:S02]  /*1a90*/  FFMA.FTZ R152, R152, R49.reuse, R48.reuse ;  /* 0x0000003198987223 */ /* 0x180fe40000010030 */
[----:B------:R-:W-:Y:S02]  /*1aa0*/  FADD.FTZ R156, R156, -R151 ;  /* 0x800000979c9c7221 */ /* 0x000fe40000010000 */
[----:B------:R-:W-:-:S02]  /*1ab0*/  FFMA.FTZ R157, R157, R49, R48 ;  /* 0x000000319d9d7223 */ /* 0x000fc40000010030 */
[----:B------:R-:W-:Y:S02]  /*1ac0*/  FMUL.FTZ R51, R137, R142 ;  /* 0x0000008e89337220 */ /* 0x000fe40000410000 */
[----:B------:R-:W-:Y:S01]  /*1ad0*/  @P1 FADD.FTZ R50, R50, R53 ;  /* 0x0000003532321221 */ /* 0x000fe20000010000 */
[----:B------:R-:W-:Y:S01]  /*1ae0*/  @P1 HADD2.F32 R53, -RZ, R29.H1_H1 ;  /* 0x3000001dff351230 */ /* 0x000fe20000004100 */
[----:B------:R-:W-:Y:S02]  /*1af0*/  FADD.FTZ R152, R161, -R152 ;  /* 0x80000098a1987221 */ /* 0x000fe40000010000 */
[----:B------:R-:W-:Y:S02]  /*1b00*/  FFMA.FTZ R158, R158, R49, R48 ;  /* 0x000000319e9e7223 */ /* 0x000fe40000010030 */
[----:B------:R-:W-:Y:S02]  /*1b10*/  FMUL.FTZ R151, R137, R156 ;  /* 0x0000009c89977220 */ /* 0x000fe40000410000 */
[----:B------:R-:W-:-:S02]  /*1b20*/  FADD.FTZ R56, R160, -R157 ;  /* 0x8000009da0387221 */ /* 0x000fc40000010000 */
[----:B------:R-:W-:Y:S01]  /*1b30*/  @P1 FADD.FTZ R51, R51, R52 ;  /* 0x0000003433331221 */ /* 0x000fe20000010000 */
[--C-:B------:R-:W-:Y:S01]  /*1b40*/  @P1 HADD2.F32 R52, -RZ, R30.reuse.H0_H0 ;  /* 0x2000001eff341230 */ /* 0x100fe20000004100 */
[----:B------:R-:W-:Y:S02]  /*1b50*/  FMUL.FTZ R146, R50, c[0x0][0x1e8] ;  /* 0x00007a0032927a20 */ /* 0x000fe40000410000 */
[----:B------:R-:W-:Y:S02]  /*1b60*/  FADD.FTZ R158, R163, -R158 ;  /* 0x8000009ea39e7221 */ /* 0x000fe40000010000 */
[----:B------:R-:W-:Y:S01]  /*1b70*/  @P1 FADD.FTZ R151, R151, R54 ;  /* 0x0000003697971221 */ /* 0x000fe20000010000 */
[----:B------:R-:W-:Y:S01]  /*1b80*/  @P1 HADD2.F32 R54, -RZ, R30.H1_H1 ;  /* 0x3000001eff361230 */ /* 0x000fe20000004100 */
[C---:B------:R-:W-:Y:S01]  /*1b90*/  FMUL.FTZ R160, R137.reuse, R152 ;  /* 0x0000009889a07220 */ /* 0x040fe20000410000 */
[----:B------:R-:W-:Y:S01]  /*1ba0*/  FSEL R152, R146, RZ, P4 ;  /* 0x000000ff92987208 */ /* 0x000fe20002000000 */
[----:B------:R-:W-:Y:S01]  /*1bb0*/  FMUL.FTZ R163, R137, R56 ;  /* 0x0000003889a37220 */ /* 0x000fe20000410000 */
[----:B------:R-:W-:Y:S01]  /*1bc0*/  LOP3.LUT P4, RZ, R80, 0xff0000, RZ, 0xc0, !PT ;  /* 0x00ff000050ff7812 */ /* 0x000fe2000788c0ff */
[----:B------:R-:W-:Y:S01]  /*1bd0*/  FMUL.FTZ R142, R51, c[0x0][0x1e8] ;  /* 0x00007a00338e7a20 */ /* 0x000fe20000410000 */
[----:B------:R-:W-:Y:S01]  /*1be0*/  @P0 FSEL R146, R146, RZ, P5 ;  /* 0x000000ff92920208 */ /* 0x000fe20002800000 */
[----:B------:R-:W-:Y:S01]  /*1bf0*/  @P1 FADD.FTZ R160, R160, R53 ;  /* 0x00000035a0a01221 */ /* 0x000fe20000010000 */
[----:B------:R-:W-:Y:S01]  /*1c00*/  @P0 LOP3.LUT P5, RZ, R74, 0xff0000, RZ, 0xc0, !PT ;  /* 0x00ff00004aff0812 */ /* 0x000fe200078ac0ff */
[----:B------:R-:W-:Y:S01]  /*1c10*/  FMUL.FTZ R141, R151, c[0x0][0x1e8] ;  /* 0x00007a00978d7a20 */ /* 0x000fe20000410000 */
[----:B------:R-:W-:Y:S01]  /*1c20*/  FSEL R153, R142, RZ, P6 ;  /* 0x000000ff8e997208 */ /* 0x000fe20003000000 */
[----:B------:R-:W-:Y:S01]  /*1c30*/  @P1 FADD.FTZ R163, R163, R52 ;  /* 0x00000034a3a31221 */ /* 0x000fe20000010000 */
[----:B------:R-:W-:Y:S01]  /*1c40*/  LOP3.LUT P6, RZ, R80, 0xff000000, RZ, 0xc0, !PT ;  /* 0xff00000050ff7812 */ /* 0x000fe200078cc0ff */
[----:B------:R-:W-:Y:S01]  /*1c50*/  FMUL.FTZ R161, R137, R158 ;  /* 0x0000009e89a17220 */ /* 0x000fe20000410000 */
[----:B------:R-:W-:Y:S01]  /*1c60*/  @P0 FSEL R142, R142, RZ, P2 ;  /* 0x000000ff8e8e0208 */ /* 0x000fe20001000000 */
[----:B------:R-:W-:Y:S01]  /*1c70*/  FMUL.FTZ R80, R160, c[0x0][0x1e8] ;  /* 0x00007a00a0507a20 */ /* 0x000fe20000410000 */
[----:B------:R-:W-:Y:S01]  /*1c80*/  FSEL R156, R141, RZ, P4 ;  /* 0x000000ff8d9c7208 */ /* 0x000fe20002000000 */
[----:B------:R-:W-:Y:S01]  /*1c90*/  FMUL.FTZ R52, R163, c[0x0][0x1e8] ;  /* 0x00007a00a3347a20 */ /* 0x000fe20000410000 */
[----:B------:R-:W-:Y:S01]  /*1ca0*/  @P0 LOP3.LUT P2, RZ, R74, 0xff000000, RZ, 0xc0, !PT ;  /* 0xff0000004aff0812 */ /* 0x000fe2000784c0ff */
[----:B------:R-:W-:Y:S01]  /*1cb0*/  @P1 FADD.FTZ R161, R161, R54 ;  /* 0x00000036a1a11221 */ /* 0x000fe20000010000 */
[----:B------:R-:W-:Y:S01]  /*1cc0*/  LOP3.LUT P4, RZ, R81, 0xff, RZ, 0xc0, !PT ;  /* 0x000000ff51ff7812 */ /* 0x000fe2000788c0ff */
[-C--:B------:R-:W-:Y:S01]  /*1cd0*/  FFMA.FTZ R63, R63, R49.reuse, R48 ;  /* 0x000000313f3f7223 */ /* 0x080fe20000010030 */
[----:B------:R-:W-:Y:S01]  /*1ce0*/  @P0 FSEL R141, R141, RZ, P5 ;  /* 0x000000ff8d8d0208 */ /* 0x000fe20002800000 */
[----:B------:R-:W-:Y:S01]  /*1cf0*/  FMUL.FTZ R54, R161, c[0x0][0x1e8] ;  /* 0x00007a00a1367a20 */ /* 0x000fe20000410000 */
[----:B------:R-:W-:Y:S01]  /*1d00*/  @P0 LOP3.LUT P5, RZ, R75, 0xff, RZ, 0xc0, !PT ;  /* 0x000000ff4bff0812 */ /* 0x000fe200078ac0ff */
[----:B------:R-:W-:Y:S01]  /*1d10*/  @P0 IMAD.MOV.U32 R53, RZ, RZ, R72 ;  /* 0x000000ffff350224 */ /* 0x000fe200078e0048 */
[----:B------:R-:W-:Y:S01]  /*1d20*/  FSEL R157, R80, RZ, P6 ;  /* 0x000000ff509d7208 */ /* 0x000fe20003000000 */
[----:B------:R-:W-:Y:S01]  /*1d30*/  FADD.FTZ R66, R66, -R63 ;  /* 0x8000003f42427221 */ /* 0x000fe20000010000 */
[----:B------:R-:W-:Y:S01]  /*1d40*/  @P0 FSEL R80, R80, RZ, P2 ;  /* 0x000000ff50500208 */ /* 0x000fe20001000000 */
[-CC-:B------:R-:W-:Y:S01]  /*1d50*/  FFMA.FTZ R68, R68, R49.reuse, R48.reuse ;  /* 0x0000003144447223 */ /* 0x180fe20000010030 */
[----:B------:R-:W-:Y:S01]  /*1d60*/  FSEL R158, R52, RZ, P4 ;  /* 0x000000ff349e7208 */ /* 0x000fe20002000000 */
[----:B------:R-:W-:Y:S01]  /*1d70*/  FMUL.FTZ R66, R137, R66 ;  /* 0x0000004289427220 */ /* 0x000fe20000410000 */
[C---:B------:R-:W-:Y:S01]  /*1d80*/  LOP3.LUT P6, RZ, R81.reuse, 0xff00, RZ, 0xc0, !PT ;  /* 0x0000ff0051ff7812 */ /* 0x040fe200078cc0ff */
[-C--:B------:R-:W-:Y:S01]  /*1d90*/  FFMA.FTZ R64, R64, R49.reuse, R48 ;  /* 0x0000003140407223 */ /* 0x080fe20000010030 */
[----:B------:R-:W-:Y:S01]  /*1da0*/  LOP3.LUT P2, RZ, R81, 0xff0000, RZ, 0xc0, !PT ;  /* 0x00ff000051ff7812 */ /* 0x000fe2000784c0ff */
[----:B------:R-:W-:Y:S01]  /*1db0*/  FADD.FTZ R68, R143, -R68 ;  /* 0x800000448f447221 */ /* 0x000fe20000010000 */
[----:B------:R-:W-:Y:S01]  /*1dc0*/  LOP3.LUT P4, RZ, R81, 0xff000000, RZ, 0xc0, !PT ;  /* 0xff00000051ff7812 */ /* 0x000fe2000788c0ff */
[----:B------:R-:W-:Y:S01]  /*1dd0*/  FADD.FTZ R64, R67, -R64 ;  /* 0x8000004043407221 */ /* 0x000fe20000010000 */
[----:B------:R-:W-:Y:S01]  /*1de0*/  @P0 FSEL R81, R52, RZ, P5 ;  /* 0x000000ff34510208 */ /* 0x000fe20002800000 */
[-CC-:B------:R-:W-:Y:S01]  /*1df0*/  FFMA.FTZ R139, R139, R49.reuse, R48.reuse ;  /* 0x000000318b8b7223 */ /* 0x180fe20000010030 */
[----:B------:R-:W-:Y:S01]  /*1e00*/  @P0 LOP3.LUT P5, RZ, R75, 0xff00, RZ, 0xc0, !PT ;  /* 0x0000ff004bff0812 */ /* 0x000fe200078ac0ff */
[-CC-:B------:R-:W-:Y:S01]  /*1e10*/  FFMA.FTZ R69, R69, R49.reuse, R48.reuse ;  /* 0x0000003145457223 */ /* 0x180fe20000010030 */
[----:B------:R-:W-:Y:S01]  /*1e20*/  FSEL R173, R54, RZ, P6 ;  /* 0x000000ff36ad7208 */ /* 0x000fe20003000000 */
[----:B------:R-:W-:Y:S01]  /*1e30*/  FADD.FTZ R144, R144, -R139 ;  /* 0x8000008b90907221 */ /* 0x000fe20000010000 */
[----:B------:R-:W-:Y:S01]  /*1e40*/  @P0 FSEL R63, R54, RZ, P5 ;  /* 0x000000ff363f0208 */ /* 0x000fe20002800000 */
[----:B------:R-:W-:Y:S01]  /*1e50*/  FADD.FTZ R140, R140, -R69 ;  /* 0x800000458c8c7221 */ /* 0x000fe20000010000 */
[----:B------:R-:W-:Y:S01]  /*1e60*/  @P0 LOP3.LUT P5, RZ, R53, 0xff, RZ, 0xc0, !PT ;  /* 0x000000ff35ff0812 */ /* 0x000fe200078ac0ff */
[----:B------:R-:W-:Y:S01]  /*1e70*/  @P1 HADD2.F32 R53, -RZ, R31.H0_H0 ;  /* 0x2000001fff351230 */ /* 0x000fe20000004100 */
[----:B------:R-:W-:Y:S01]  /*1e80*/  MOV R52, R78 ;  /* 0x0000004e00347202 */ /* 0x000fe20000000f00 */
[C---:B------:R-:W-:Y:S01]  /*1e90*/  FMUL.FTZ R174, R137.reuse, R140 ;  /* 0x0000008c89ae7220 */ /* 0x040fe20000410000 */
[----:B------:R-:W-:Y:S01]  /*1ea0*/  @P1 HADD2.F32 R56, -RZ, R33.H0_H0 ;  /* 0x20000021ff381230 */ /* 0x000fe20000004100 */
[C---:B------:R-:W-:Y:S01]  /*1eb0*/  FMUL.FTZ R175, R137.reuse, R144 ;  /* 0x0000009089af7220 */ /* 0x040fe20000410000 */
[----:B------:R-:W-:Y:S01]  /*1ec0*/  LOP3.LUT P6, RZ, R52, 0xff, RZ, 0xc0, !PT ;  /* 0x000000ff34ff7812 */ /* 0x000fe200078cc0ff */
[----:B------:R-:W-:Y:S01]  /*1ed0*/  @P1 FADD.FTZ R66, R66, R53 ;  /* 0x0000003542421221 */ /* 0x000fe20000010000 */
[----:B------:R-:W-:Y:S01]  /*1ee0*/  @P1 HADD2.F32 R53, -RZ, R31.H1_H1 ;  /* 0x3000001fff351230 */ /* 0x000fe20000004100 */
[----:B------:R-:W-:Y:S01]  /*1ef0*/  FFMA.FTZ R52, R148, R49, R48 ;  /* 0x0000003194347223 */ /* 0x000fe20000010030 */
[----:B------:R-:W-:Y:S01]  /*1f00*/  @P0 F2FP.PACK_AB R146, RZ, R146 ;  /* 0x00000092ff92023e */ /* 0x000fe200000000ff */
[----:B------:R-:W-:Y:S01]  /*1f10*/  FMUL.FTZ R54, R66, c[0x0][0x1e8] ;  /* 0x00007a0042367a20 */ /* 0x000fe20000410000 */
[----:B------:R-:W-:Y:S01]  /*1f20*/  @P0 F2FP.PACK_AB R141, RZ, R141 ;  /* 0x0000008dff8d023e */ /* 0x000fe200000000ff */
[----:B------:R-:W-:Y:S01]  /*1f30*/  FMUL.FTZ R148, R137, R64 ;  /* 0x0000004089947220 */ /* 0x000fe20000410000 */
[----:B------:R-:W-:Y:S01]  /*1f40*/  @P0 F2FP.PACK_AB R81, RZ, R81 ;  /* 0x00000051ff51023e */ /* 0x000fe200000000ff */
[----:B------:R-:W-:Y:S01]  /*1f50*/  FADD.FTZ R176, R149, -R52 ;  /* 0x8000003495b07221 */ /* 0x000fe20000010000 */
[----:B------:R-:W-:Y:S01]  /*1f60*/  FSEL R143, R54, RZ, P2 ;  /* 0x000000ff368f7208 */ /* 0x000fe20001000000 */
[----:B------:R-:W-:Y:S01]  /*1f70*/  @P1 FADD.FTZ R148, R148, R53 ;  /* 0x0000003594941221 */ /* 0x000fe20000010000 */
[----:B------:R-:W-:Y:S01]  /*1f80*/  @P0 LOP3.LUT P2, RZ, R75, 0xff0000, RZ, 0xc0, !PT ;  /* 0x00ff00004bff0812 */ /* 0x000fe2000784c0ff */
[--C-:B------:R-:W-:Y:S01]  /*1f90*/  @P1 HADD2.F32 R53, -RZ, R32.reuse.H0_H0 ;  /* 0x20000020ff351230 */ /* 0x100fe20000004100 */
[-C--:B------:R-:W-:Y:S01]  /*1fa0*/  FFMA.FTZ R145, R145, R49.reuse, R48 ;  /* 0x0000003191917223 */ /* 0x080fe20000010030 */
[----:B------:R-:W-:Y:S01]  /*1fb0*/  @P1 HADD2.F32 R52, -RZ, R32.H1_H1 ;  /* 0x30000020ff341230 */ /* 0x000fe20000004100 */
[----:B------:R-:W-:Y:S01]  /*1fc0*/  @P0 FSEL R64, R54, RZ, P2 ;  /* 0x000000ff36400208 */ /* 0x000fe20001000000 */
[----:B------:R-:W-:Y:S01]  /*1fd0*/  FMUL.FTZ R139, R148, c[0x0][0x1e8] ;  /* 0x00007a00948b7a20 */ /* 0x000fe20000410000 */
[----:B------:R-:W-:Y:S01]  /*1fe0*/  ISETP.NE.U32.AND P2, PT, RZ, c[0x0][0x258], PT ;  /* 0x00009600ff007a0c */ /* 0x000fe20003f45070 */
[----:B------:R-:W-:Y:S01]  /*1ff0*/  @P1 FADD.FTZ R174, R174, R53 ;  /* 0x00000035aeae1221 */ /* 0x000fe20000010000 */
[----:B------:R-:W-:Y:S01]  /*2000*/  @P1 HADD2.F32 R53, -RZ, R33.H1_H1 ;  /* 0x30000021ff351230 */ /* 0x000fe20000004100 */
[----:B------:R-:W-:Y:S01]  /*2010*/  FMUL.FTZ R176, R137, R176 ;  /* 0x000000b089b07220 */ /* 0x000fe20000410000 */
[----:B------:R-:W-:Y:S01]  /*2020*/  ISETP.NE.AND.EX P2, PT, RZ, c[0x0][0x25c], PT, P2 ;  /* 0x00009700ff007a0c */ /* 0x000fe20003f45320 */
[----:B------:R-:W-:Y:S01]  /*2030*/  @P1 FADD.FTZ R175, R175, R56 ;  /* 0x00000038afaf1221 */ /* 0x000fe20000010000 */
[----:B------:R-:W-:Y:S01]  /*2040*/  FSEL R180, R139, RZ, P4 ;  /* 0x000000ff8bb47208 */ /* 0x000fe20002000000 */
[----:B------:R-:W-:Y:S01]  /*2050*/  FADD.FTZ R150, R150, -R145 ;  /* 0x8000009196967221 */ /* 0x000fe20000010000 */
[----:B------:R-:W-:Y:S01]  /*2060*/  @P0 LOP3.LUT P4, RZ, R75, 0xff000000, RZ, 0xc0, !PT ;  /* 0xff0000004bff0812 */ /* 0x000fe2000788c0ff */
[----:B------:R-:W-:Y:S01]  /*2070*/  FMUL.FTZ R177, R137, R68 ;  /* 0x0000004489b17220 */ /* 0x000fe20000410000 */
[--C-:B------:R-:W-:Y:S01]  /*2080*/  @P1 HADD2.F32 R68, -RZ, R34.reuse.H1_H1 ;  /* 0x30000022ff441230 */ /* 0x100fe20000004100 */
[----:B------:R-:W-:Y:S01]  /*2090*/  @P1 FADD.FTZ R176, R176, R53 ;  /* 0x00000035b0b01221 */ /* 0x000fe20000010000 */
[----:B------:R-:W-:Y:S01]  /*20a0*/  @P0 FSEL R139, R139, RZ, P4 ;  /* 0x000000ff8b8b0208 */ /* 0x000fe20002000000 */
[----:B------:R-:W-:Y:S01]  /*20b0*/  @P1 HADD2.F32 R53, -RZ, R34.H0_H0 ;  /* 0x20000022ff351230 */ /* 0x000fe20000004100 */
[----:B------:R-:W-:Y:S01]  /*20c0*/  @P1 FADD.FTZ R177, R177, R52 ;  /* 0x00000034b1b11221 */ /* 0x000fe20000010000 */
[----:B------:R-:W-:Y:S01]  /*20d0*/  @P0 F2FP.PACK_AB R64, RZ, R64 ;  /* 0x00000040ff40023e */ /* 0x000fe200000000ff */
[----:B------:R-:W-:Y:S01]  /*20e0*/  FMUL.FTZ R178, R137, R150 ;  /* 0x0000009689b27220 */ /* 0x000fe20000410000 */
[----:B------:R-:W-:Y:S01]  /*20f0*/  @P2 IADD3 R54, P4, R138, c[0x0][0x258], RZ ;  /* 0x000096008a362a10 */ /* 0x000fe20007f9e0ff */
[----:B------:R-:W-:Y:S01]  /*2100*/  FMUL.FTZ R140, R174, c[0x0][0x1e8] ;  /* 0x00007a00ae8c7a20 */ /* 0x000fe20000410000 */
[----:B------:R-:W-:Y:S01]  /*2110*/  @P2 F2FP.PACK_AB R50, RZ, R50 ;  /* 0x00000032ff32223e */ /* 0x000fe200000000ff */
[-C--:B------:R-:W-:Y:S01]  /*2120*/  FFMA.FTZ R154, R154, R49.reuse, R48 ;  /* 0x000000319a9a7223 */ /* 0x080fe20000010030 */
[----:B------:R-:W-:Y:S01]  /*2130*/  @P2 IADD3.X R55, R181, c[0x0][0x25c], RZ, P4, !PT ;  /* 0x00009700b5372a10 */ /* 0x000fe200027fe4ff */
[----:B------:R-:W-:Y:S01]  /*2140*/  @P1 FADD.FTZ R178, R178, R53 ;  /* 0x00000035b2b21221 */ /* 0x000fe20000010000 */
[----:B------:R-:W-:Y:S01]  /*2150*/  IADD3 R56, P4, R138, c[0x0][0x248], RZ ;  /* 0x000092008a387a10 */ /* 0x000fe20007f9e0ff */
[----:B------:R-:W-:Y:S01]  /*2160*/  FADD.FTZ R154, R159, -R154 ;  /* 0x8000009a9f9a7221 */ /* 0x000fe20000010000 */
[----:B------:R-:W-:Y:S01]  /*2170*/  FSEL R145, R140, RZ, P6 ;  /* 0x000000ff8c917208 */ /* 0x000fe20003000000 */
[----:B------:R-:W-:Y:S01]  /*2180*/  FMUL.FTZ R67, R175, c[0x0][0x1e8] ;  /* 0x00007a00af437a20 */ /* 0x000fe20000410000 */
[----:B------:R-:W-:Y:S01]  /*2190*/  IADD3.X R57, R181, c[0x0][0x24c], RZ, P4, !PT ;  /* 0x00009300b5397a10 */ /* 0x000fe200027fe4ff */
[----:B------:R-:W-:Y:S01]  /*21a0*/  FMUL.FTZ R179, R137, R154 ;  /* 0x0000009a89b37220 */ /* 0x000fe20000410000 */
[----:B------:R-:W-:Y:S01]  /*21b0*/  @P0 IADD3 R52, P4, R138, c[0x0][0x250], RZ ;  /* 0x000094008a340a10 */ /* 0x000fe20007f9e0ff */
[----:B------:R-:W-:Y:S01]  /*21c0*/  FMUL.FTZ R138, R177, c[0x0][0x1e8] ;  /* 0x00007a00b18a7a20 */ /* 0x000fe20000410000 */
[----:B------:R-:W-:Y:S01]  /*21d0*/  @P0 LOP3.LUT P6, RZ, R72, 0xff00, RZ, 0xc0, !PT ;  /* 0x0000ff0048ff0812 */ /* 0x000fe200078cc0ff */
[----:B------:R-:W-:Y:S01]  /*21e0*/  FMUL.FTZ R69, R176, c[0x0][0x1e8] ;  /* 0x00007a00b0457a20 */ /* 0x000fe20000410000 */
[----:B------:R-:W-:Y:S01]  /*21f0*/  @P0 IADD3.X R53, R181, c[0x0][0x254], RZ, P4, !PT ;  /* 0x00009500b5350a10 */ /* 0x000fe200027fe4ff */
[----:B------:R-:W-:Y:S01]  /*2200*/  @P1 FADD.FTZ R179, R179, R68 ;  /* 0x00000044b3b31221 */ /* 0x000fe20000010000 */
[----:B------:R-:W-:Y:S01]  /*2210*/  LOP3.LUT P4, RZ, R78, 0xff00, RZ, 0xc0, !PT ;  /* 0x0000ff004eff7812 */ /* 0x000fe2000788c0ff */
[-CC-:B------:R-:W-:Y:S01]  /*2220*/  FFMA.FTZ R59, R59, R49.reuse, R48.reuse ;  /* 0x000000313b3b7223 */ /* 0x180fe20000010030 */
[----:B------:R-:W-:Y:S01]  /*2230*/  @P0 FSEL R140, R140, RZ, P5 ;  /* 0x000000ff8c8c0208 */ /* 0x000fe20002800000 */
[----:B------:R-:W-:Y:S01]  /*2240*/  FMUL.FTZ R68, R179, c[0x0][0x1e8] ;  /* 0x00007a00b3447a20 */ /* 0x000fe20000410000 */
[----:B------:R-:W-:Y:S01]  /*2250*/  FSEL R144, R138, RZ, P4 ;  /* 0x000000ff8a907208 */ /* 0x000fe20002000000 */
[----:B------:R-:W-:Y:S01]  /*2260*/  FADD.FTZ R58, R58, -R59 ;  /* 0x8000003b3a3a7221 */ /* 0x000fe20000010000 */
[----:B------:R-:W-:Y:S01]  /*2270*/  LOP3.LUT P5, RZ, R78, 0xff0000, RZ, 0xc0, !PT ;  /* 0x00ff00004eff7812 */ /* 0x000fe200078ac0ff */
        /* <DEDUP_REMOVED lines=10> */
[----:B------:R-:W-:Y:S01]  /*2320*/  FMUL.FTZ R67, R178, c[0x0][0x1e8] ;  /* 0x00007a00b2437a20 */ /* 0x000fe20000410000 */
[----:B------:R-:W-:Y:S01]  /*2330*/  @P0 LOP3.LUT P5, RZ, R72, 0xff000000, RZ, 0xc0, !PT ;  /* 0xff00000048ff0812 */ /* 0x000fe200078ac0ff */
[-CC-:B------:R-:W-:Y:S01]  /*2340*/  FFMA.FTZ R164, R168, R49.reuse, R48.reuse ;  /* 0x00000031a8a47223 */ /* 0x180fe20000010030 */
[----:B------:R-:W-:Y:S01]  /*2350*/  LOP3.LUT P4, RZ, R79, 0xff, RZ, 0xc0, !PT ;  /* 0x000000ff4fff7812 */ /* 0x000fe2000788c0ff */
[-C--:B------:R-:W-:Y:S01]  /*2360*/  FFMA.FTZ R188, R172, R49.reuse, R48 ;  /* 0x00000031acbc7223 */ /* 0x080fe20000010030 */
[----:B------:R-:W-:Y:S01]  /*2370*/  FSEL R149, R69, RZ, P6 ;  /* 0x000000ff45957208 */ /* 0x000fe20003000000 */
[----:B------:R-:W-:Y:S01]  /*2380*/  FMUL.FTZ R168, R137, R58 ;  /* 0x0000003a89a87220 */ /* 0x000fe20000410000 */
        /* <DEDUP_REMOVED lines=8> */
[----:B------:R-:W-:Y:S01]  /*2410*/  MOV R181, R76 ;  /* 0x0000004c00b57202 */ /* 0x000fe20000000f00 */
[C---:B------:R-:W-:Y:S01]  /*2420*/  FMUL.FTZ R183, R137.reuse, R166 ;  /* 0x000000a689b77220 */ /* 0x040fe20000410000 */
[----:B------:R-:W-:Y:S01]  /*2430*/  FSEL R154, R68, RZ, P5 ;  /* 0x000000ff449a7208 */ /* 0x000fe20002800000 */
[----:B------:R-:W-:Y:S01]  /*2440*/  FADD.FTZ R162, R162, -R155 ;  /* 0x8000009ba2a27221 */ /* 0x000fe20000010000 */
[----:B------:R-:W-:Y:S01]  /*2450*/  @P0 FSEL R68, R68, RZ, P4 ;  /* 0x000000ff44440208 */ /* 0x000fe20002000000 */
[----:B------:R-:W-:Y:S01]  /*2460*/  FMUL.FTZ R172, R137, R70 ;  /* 0x0000004689ac7220 */ /* 0x000fe20000410000 */
[----:B------:R-:W-:Y:S01]  /*2470*/  LOP3.LUT P4, RZ, R181, 0xff, RZ, 0xc0, !PT ;  /* 0x000000ffb5ff7812 */ /* 0x000fe2000788c0ff */
[-CC-:B------:R-:W-:Y:S01]  /*2480*/  FFMA.FTZ R181, R71, R49.reuse, R48.reuse ;  /* 0x0000003147b57223 */ /* 0x180fe20000010030 */
[----:B------:R-:W-:Y:S01]  /*2490*/  @P0 LOP3.LUT P6, RZ, R73, 0xff, RZ, 0xc0, !PT ;  /* 0x000000ff49ff0812 */ /* 0x000fe200078cc0ff */
[----:B------:R-:W-:Y:S01]  /*24a0*/  FFMA.FTZ R71, R171, R49, R48 ;  /* 0x00000031ab477223 */ /* 0x000fe20000010030 */
[--C-:B------:R-:W-:Y:S01]  /*24b0*/  @P1 HADD2.F32 R49, -RZ, R35.reuse.H0_H0 ;  /* 0x20000023ff311230 */ /* 0x100fe20000004100 */
[----:B------:R-:W-:Y:S01]  /*24c0*/  FMUL.FTZ R171, R137, R60 ;  /* 0x0000003c89ab7220 */ /* 0x000fe20000410000 */
[----:B------:R-:W-:Y:S01]  /*24d0*/  @P1 HADD2.F32 R48, -RZ, R35.H1_H1 ;  /* 0x30000023ff301230 */ /* 0x000fe20000004100 */
[----:B------:R-:W-:Y:S01]  /*24e0*/  @P0 FSEL R67, R67, RZ, P6 ;  /* 0x000000ff43430208 */ /* 0x000fe20003000000 */
[--C-:B------:R-:W-:Y:S01]  /*24f0*/  @P1 HADD2.F32 R58, -RZ, R38.reuse.H1_H1 ;  /* 0x30000026ff3a1230 */ /* 0x100fe20000004100 */
[----:B------:R-:W-:Y:S01]  /*2500*/  @P1 FADD.FTZ R168, R168, R49 ;  /* 0x00000031a8a81221 */ /* 0x000fe20000010000 */
[----:B------:R-:W-:Y:S01]  /*2510*/  LOP3.LUT P6, RZ, R79, 0xff0000, RZ, 0xc0, !PT ;  /* 0x00ff00004fff7812 */ /* 0x000fe200078cc0ff */
[----:B------:R-:W-:Y:S01]  /*2520*/  @P1 FADD.FTZ R171, R171, R48 ;  /* 0x00000030abab1221 */ /* 0x000fe20000010000 */
[----:B------:R-:W-:Y:S01]  /*2530*/  @P1 HADD2.F32 R48, -RZ, R38.H0_H0 ;  /* 0x20000026ff301230 */ /* 0x000fe20000004100 */
[----:B------:R-:W-:Y:S01]  /*2540*/  FMUL.FTZ R169, R168, c[0x0][0x1e8] ;  /* 0x00007a00a8a97a20 */ /* 0x000fe20000410000 */
[--C-:B------:R-:W-:Y:S01]  /*2550*/  @P1 HADD2.F32 R49, -RZ, R36.reuse.H0_H0 ;  /* 0x20000024ff311230 */ /* 0x100fe20000004100 */
[----:B------:R-:W-:Y:S01]  /*2560*/  LOP3.LUT P5, RZ, R79, 0xff000000, RZ, 0xc0, !PT ;  /* 0xff0000004fff7812 */ /* 0x000fe200078ac0ff */
[----:B------:R-:W-:Y:S01]  /*2570*/  @P1 HADD2.F32 R59, -RZ, R37.H0_H0 ;  /* 0x20000025ff3b1230 */ /* 0x000fe20000004100 */
[----:B------:R-:W-:Y:S01]  /*2580*/  @P1 FADD.FTZ R183, R183, R48 ;  /* 0x00000030b7b71221 */ /* 0x000fe20000010000 */
[----:B------:R-:W-:Y:S01]  /*2590*/  FSEL R187, R169, RZ, P6 ;  /* 0x000000ffa9bb7208 */ /* 0x000fe20003000000 */
[----:B------:R-:W-:Y:S01]  /*25a0*/  FMUL.FTZ R48, R171, c[0x0][0x1e8] ;  /* 0x00007a00ab307a20 */ /* 0x000fe20000410000 */
[----:B------:R-:W-:Y:S01]  /*25b0*/  @P0 LOP3.LUT P6, RZ, R73, 0xff0000, RZ, 0xc0, !PT ;  /* 0x00ff000049ff0812 */ /* 0x000fe200078cc0ff */
[----:B------:R-:W-:Y:S01]  /*25c0*/  FMUL.FTZ R185, R137, R164 ;  /* 0x000000a489b97220 */ /* 0x000fe20000410000 */
[----:B------:R-:W-:Y:S01]  /*25d0*/  @P2 F2FP.PACK_AB R151, RZ, R151 ;  /* 0x00000097ff97223e */ /* 0x000fe200000000ff */
[----:B------:R-:W-:Y:S01]  /*25e0*/  FADD.FTZ R170, R170, -R71 ;  /* 0x80000047aaaa7221 */ /* 0x000fe20000010000 */
[----:B------:R-:W-:Y:S01]  /*25f0*/  @P0 FSEL R169, R169, RZ, P6 ;  /* 0x000000ffa9a90208 */ /* 0x000fe20003000000 */
[----:B------:R-:W-:Y:S01]  /*2600*/  FMUL.FTZ R182, R137, R162 ;  /* 0x000000a289b67220 */ /* 0x000fe20000410000 */
[----:B------:R-:W-:Y:S01]  /*2610*/  @P0 LOP3.LUT P6, RZ, R73, 0xff000000, RZ, 0xc0, !PT ;  /* 0xff00000049ff0812 */ /* 0x000fe200078cc0ff */
[----:B------:R-:W-:Y:S01]  /*2620*/  @P1 FADD.FTZ R172, R172, R49 ;  /* 0x00000031acac1221 */ /* 0x000fe20000010000 */
[----:B------:R-:W-:Y:S01]  /*2630*/  FSEL R192, R48, RZ, P5 ;  /* 0x000000ff30c07208 */ /* 0x000fe20002800000 */
[----:B------:R-:W-:Y:S01]  /*2640*/  @P1 FADD.FTZ R185, R185, R58 ;  /* 0x0000003ab9b91221 */ /* 0x000fe20000010000 */
[----:B------:R-:W-:Y:S01]  /*2650*/  @P1 HADD2.F32 R49, -RZ, R39.H0_H0 ;  /* 0x20000027ff311230 */ /* 0x000fe20000004100 */
[----:B------:R-:W-:Y:S01]  /*2660*/  @P1 FADD.FTZ R182, R182, R59 ;  /* 0x0000003bb6b61221 */ /* 0x000fe20000010000 */
[----:B------:R-:W-:Y:S01]  /*2670*/  @P2 IADD3 R58, P5, R136, c[0x0][0x258], RZ ;  /* 0x00009600883a2a10 */ /* 0x000fe20007fbe0ff */
[----:B------:R-:W-:Y:S01]  /*2680*/  FMUL.FTZ R186, R137, R170 ;  /* 0x000000aa89ba7220 */ /* 0x000fe20000410000 */
[----:B------:R-:W-:Y:S01]  /*2690*/  @P0 FSEL R170, R48, RZ, P6 ;  /* 0x000000ff30aa0208 */ /* 0x000fe20003000000 */
[----:B------:R-:W-:Y:S01]  /*26a0*/  FMUL.FTZ R155, R172, c[0x0][0x1e8] ;  /* 0x00007a00ac9b7a20 */ /* 0x000fe20000410000 */
[----:B------:R-:W-:Y:S01]  /*26b0*/  IADD3 R60, P6, R136, c[0x0][0x248], RZ ;  /* 0x00009200883c7a10 */ /* 0x000fe20007fde0ff */
[----:B------:R-:W-:Y:S01]  /*26c0*/  FMUL.FTZ R79, R182, c[0x0][0x1e8] ;  /* 0x00007a00b64f7a20 */ /* 0x000fe20000410000 */
[----:B------:R-:W-:Y:S01]  /*26d0*/  @P2 IADD3.X R59, R135, c[0x0][0x25c], RZ, P5, !PT ;  /* 0x00009700873b2a10 */ /* 0x000fe20002ffe4ff */
[----:B------:R-:W-:Y:S01]  /*26e0*/  @P1 FADD.FTZ R186, R186, R49 ;  /* 0x00000031baba1221 */ /* 0x000fe20000010000 */
[----:B------:R-:W-:Y:S01]  /*26f0*/  LOP3.LUT P5, RZ, R76, 0xff0000, RZ, 0xc0, !PT ;  /* 0x00ff00004cff7812 */ /* 0x000fe200078ac0ff */
[----:B------:R-:W-:Y:S01]  /*2700*/  FMUL.FTZ R71, R183, c[0x0][0x1e8] ;  /* 0x00007a00b7477a20 */ /* 0x000fe20000410000 */
[----:B------:R-:W-:Y:S01]  /*2710*/  IADD3.X R61, R135, c[0x0][0x24c], RZ, P6, !PT ;  /* 0x00009300873d7a10 */ /* 0x000fe200037fe4ff */
[----:B------:R-:W-:Y:S01]  /*2720*/  FMUL.FTZ R70, R185, c[0x0][0x1e8] ;  /* 0x00007a00b9467a20 */ /* 0x000fe20000410000 */
[----:B------:R-:W-:Y:S01]  /*2730*/  FSEL R162, R155, RZ, P4 ;  /* 0x000000ff9ba27208 */ /* 0x000fe20002000000 */
[----:B------:R-:W-:Y:S01]  /*2740*/  FMUL.FTZ R65, R186, c[0x0][0x1e8] ;  /* 0x00007a00ba417a20 */ /* 0x000fe20000410000 */
[C---:B------:R-:W-:Y:S01]  /*2750*/  LOP3.LUT P6, RZ, R77.reuse, 0xff, RZ, 0xc0, !PT ;  /* 0x000000ff4dff7812 */ /* 0x040fe200078cc0ff */
[----:B------:R-:W-:Y:S01]  /*2760*/  FADD.FTZ R62, R62, -R181 ;  /* 0x800000b53e3e7221 */ /* 0x000fe20000010000 */
[----:B------:R-:W-:Y:S01]  /*2770*/  LOP3.LUT P4, RZ, R77, 0xff00, RZ, 0xc0, !PT ;  /* 0x0000ff004dff7812 */ /* 0x000fe2000788c0ff */
[----:B------:R-:W-:Y:S01]  /*2780*/  FADD.FTZ R184, R147, -R184 ;  /* 0x800000b893b87221 */ /* 0x000fe20000010000 */
[----:B------:R-:W-:Y:S01]  /*2790*/  FSEL R164, R79, RZ, P5 ;  /* 0x000000ff4fa47208 */ /* 0x000fe20002800000 */
[----:B------:R-:W-:Y:S01]  /*27a0*/  FADD.FTZ R188, R167, -R188 ;  /* 0x800000bca7bc7221 */ /* 0x000fe20000010000 */
[----:B------:R-:W-:Y:S01]  /*27b0*/  LOP3.LUT P5, RZ, R77, 0xff0000, RZ, 0xc0, !PT ;  /* 0x00ff00004dff7812 */ /* 0x000fe200078ac0ff */
[----:B------:R-:W-:Y:S01]  /*27c0*/  @P1 HADD2.F32 R49, -RZ, R36.H1_H1 ;  /* 0x30000024ff311230 */ /* 0x000fe20000004100 */
[----:B------:R-:W-:Y:S01]  /*27d0*/  @P2 F2FP.PACK_AB R163, RZ, R163 ;  /* 0x000000a3ffa3223e */ /* 0x000fe200000000ff */
[----:B------:R-:W-:Y:S01]  /*27e0*/  FMUL.FTZ R184, R137, R184 ;  /* 0x000000b889b87220 */ /* 0x000fe20000410000 */
[----:B------:R-:W-:Y:S01]  /*27f0*/  @P2 F2FP.PACK_AB R66, RZ, R66 ;  /* 0x00000042ff42223e */ /* 0x000fe200000000ff */
[----:B------:R-:W-:Y:S01]  /*2800*/  @P0 IMAD.MOV.U32 R48, RZ, RZ, R2 ;  /* 0x000000ffff300224 */ /* 0x000fe200078e0002 */
[----:B------:R-:W-:-:S02]  /*2810*/  FSEL R166, R71, RZ, P6 ;  /* 0x000000ff47a67208 */ /* 0x000fc40003000000 */
[----:B------:R-:W-:Y:S02]  /*2820*/  FSEL R165, R70, RZ, P4 ;  /* 0x000000ff46a57208 */ /* 0x000fe40002000000 */
[C---:B------:R-:W-:Y:S02]  /*2830*/  LOP3.LUT P6, RZ, R76.reuse, 0xff00, RZ, 0xc0, !PT ;  /* 0x0000ff004cff7812 */ /* 0x040fe400078cc0ff */
[----:B------:R-:W-:Y:S01]  /*2840*/  LOP3.LUT P4, RZ, R76, 0xff000000, RZ, 0xc0, !PT ;  /* 0xff0000004cff7812 */ /* 0x000fe2000788c0ff */
[----:B------:R-:W-:Y:S01]  /*2850*/  FMUL.FTZ R76, R137, R62 ;  /* 0x0000003e894c7220 */ /* 0x000fe20000410000 */
[----:B------:R-:W-:Y:S01]  /*2860*/  FSEL R189, R65, RZ, P5 ;  /* 0x000000ff41bd7208 */ /* 0x000fe20002800000 */
[----:B------:R-:W-:Y:S01]  /*2870*/  FMUL.FTZ R137, R137, R188 ;  /* 0x000000bc89897220 */ /* 0x000fe20000410000 */
[----:B------:R-:W-:Y:S01]  /*2880*/  @P2 F2FP.PACK_AB R62, RZ, R51 ;  /* 0x00000033ff3e223e */ /* 0x000fe200000000ff */
[----:B------:R-:W-:Y:S01]  /*2890*/  @P1 FADD.FTZ R76, R76, R49 ;  /* 0x000000314c4c1221 */ /* 0x000fe20000010000 */
[----:B------:R-:W-:Y:S01]  /*28a0*/  @P2 F2FP.PACK_AB R160, RZ, R160 ;  /* 0x000000a0ffa0223e */ /* 0x000fe200000000ff */
[----:B------:R-:W-:Y:S01]  /*28b0*/  @P1 FADD.FTZ R137, R137, R190 ;  /* 0x000000be89891221 */ /* 0x000fe20000010000 */
[----:B------:R-:W-:-:S02]  /*28c0*/  @P2 F2FP.PACK_AB R161, RZ, R161 ;  /* 0x000000a1ffa1223e */ /* 0x000fc400000000ff */
[----:B------:R-:W-:Y:S02]  /*28d0*/  @P2 F2FP.PACK_AB R148, RZ, R148 ;  /* 0x00000094ff94223e */ /* 0x000fe400000000ff */
[----:B------:R-:W-:Y:S02]  /*28e0*/  @P2 PRMT R40, R50, 0x7610, R40 ;  /* 0x0000761032282816 */ /* 0x000fe40000000028 */
[----:B------:R-:W-:Y:S02]  /*28f0*/  @P2 PRMT R41, R151, 0x7610, R41 ;  /* 0x0000761097292816 */ /* 0x000fe40000000029 */
[----:B------:R-:W-:Y:S02]  /*2900*/  @P2 PRMT R42, R163, 0x7610, R42 ;  /* 0x00007610a32a2816 */ /* 0x000fe4000000002a */
[----:B------:R-:W-:Y:S02]  /*2910*/  @P2 PRMT R43, R66, 0x7610, R43 ;  /* 0x00007610422b2816 */ /* 0x000fe4000000002b */
[----:B------:R-:W-:Y:S01]  /*2920*/  LOP3.LUT P5, RZ, R77, 0xff000000, RZ, 0xc0, !PT ;  /* 0xff0000004dff7812 */ /* 0x000fe200078ac0ff */
[----:B------:R-:W-:Y:S01]  /*2930*/  @P1 HADD2.F32 R77, -RZ, R37.H1_H1 ;  /* 0x30000025ff4d1230 */ /* 0x000fe20000004100 */
[----:B------:R-:W-:-:S02]  /*2940*/  @P2 PRMT R40, R40, 0x5410, R62 ;  /* 0x0000541028282816 */ /* 0x000fc4000000003e */
[----:B------:R-:W-:Y:S02]  /*2950*/  @P2 PRMT R41, R41, 0x5410, R160 ;  /* 0x0000541029292816 */ /* 0x000fe400000000a0 */
[----:B------:R-:W-:Y:S01]  /*2960*/  @P2 PRMT R42, R42, 0x5410, R161 ;  /* 0x000054102a2a2816 */ /* 0x000fe200000000a1 */
[----:B------:R-:W-:Y:S01]  /*2970*/  @P1 FADD.FTZ R184, R184, R77 ;  /* 0x0000004db8b81221 */ /* 0x000fe20000010000 */
[----:B------:R-:W-:Y:S02]  /*2980*/  @P2 PRMT R43, R43, 0x5410, R148 ;  /* 0x000054102b2b2816 */ /* 0x000fe40000000094 */
[----:B------:R-:W-:Y:S02]  /*2990*/  @P2 F2FP.PACK_AB R174, RZ, R174 ;  /* 0x000000aeffae223e */ /* 0x000fe400000000ff */
[----:B------:R-:W-:Y:S01]  /*29a0*/  @P2 F2FP.PACK_AB R175, RZ, R175 ;  /* 0x000000afffaf223e */ /* 0x000fe200000000ff */
[----:B------:R0:W-:Y:S01]  /*29b0*/  @P2 STG.E.128 [R54.64], R40 ;  /* 0x0000002836002986 */ /* 0x0001e2000c101d04 */
[----:B------:R-:W-:-:S02]  /*29c0*/  @P2 F2FP.PACK_AB R178, RZ, R178 ;  /* 0x000000b2ffb2223e */ /* 0x000fc400000000ff */
[----:B------:R-:W-:Y:S02]  /*29d0*/  @P2 F2FP.PACK_AB R168, RZ, R168 ;  /* 0x000000a8ffa8223e */ /* 0x000fe400000000ff */
[----:B------:R-:W-:Y:S02]  /*29e0*/  @P0 LOP3.LUT P1, RZ, R48, 0xff, RZ, 0xc0, !PT ;  /* 0x000000ff30ff0812 */ /* 0x000fe4000782c0ff */
[----:B------:R-:W-:Y:S02]  /*29f0*/  F2FP.PACK_AB R51, R180, R143 ;  /* 0x0000008fb433723e */ /* 0x000fe400000000ff */
[----:B------:R-:W-:Y:S02]  /*2a00*/  F2FP.PACK_AB R50, R173, R158 ;  /* 0x0000009ead32723e */ /* 0x000fe400000000ff */
[----:B------:R-:W-:Y:S02]  /*2a10*/  F2FP.PACK_AB R49, R157, R156 ;  /* 0x0000009c9d31723e */ /* 0x000fe400000000ff */
[----:B------:R-:W-:-:S02]  /*2a20*/  F2FP.PACK_AB R48, R153, R152 ;  /* 0x000000989930723e */ /* 0x000fc400000000ff */
[----:B------:R-:W-:Y:S02]  /*2a30*/  @P0 F2FP.PACK_AB R142, RZ, R142 ;  /* 0x0000008eff8e023e */ /* 0x000fe400000000ff */
[----:B------:R-:W-:Y:S01]  /*2a40*/  @P0 F2FP.PACK_AB R80, RZ, R80 ;  /* 0x00000050ff50023e */ /* 0x000fe200000000ff */
[----:B------:R1:W-:Y:S01]  /*2a50*/  STG.E.128 [R56.64], R48 ;  /* 0x0000003038007986 */ /* 0x0003e2000c101d04 */
[----:B------:R-:W-:Y:S02]  /*2a60*/  @P0 F2FP.PACK_AB R63, RZ, R63 ;  /* 0x0000003fff3f023e */ /* 0x000fe400000000ff */
[----:B------:R-:W-:Y:S02]  /*2a70*/  @P0 F2FP.PACK_AB R139, RZ, R139 ;  /* 0x0000008bff8b023e */ /* 0x000fe400000000ff */
[----:B------:R-:W-:Y:S02]  /*2a80*/  @P0 PRMT R44, R146, 0x7610, R44 ;  /* 0x00007610922c0816 */ /* 0x000fe4000000002c */
[----:B------:R-:W-:-:S02]  /*2a90*/  @P0 PRMT R45, R141, 0x7610, R45 ;  /* 0x000076108d2d0816 */ /* 0x000fc4000000002d */
[----:B------:R-:W-:Y:S02]  /*2aa0*/  @P0 PRMT R46, R81, 0x7610, R46 ;  /* 0x00007610512e0816 */ /* 0x000fe4000000002e */
[----:B------:R-:W-:Y:S02]  /*2ab0*/  @P0 PRMT R47, R64, 0x7610, R47 ;  /* 0x00007610402f0816 */ /* 0x000fe4000000002f */
[----:B------:R-:W-:Y:S02]  /*2ac0*/  @P2 F2FP.PACK_AB R177, RZ, R177 ;  /* 0x000000b1ffb1223e */ /* 0x000fe400000000ff */
[----:B------:R-:W-:Y:S02]  /*2ad0*/  @P2 F2FP.PACK_AB R176, RZ, R176 ;  /* 0x000000b0ffb0223e */ /* 0x000fe400000000ff */
[----:B------:R-:W-:Y:S02]  /*2ae0*/  @P2 F2FP.PACK_AB R179, RZ, R179 ;  /* 0x000000b3ffb3223e */ /* 0x000fe400000000ff */
[----:B------:R-:W-:-:S02]  /*2af0*/  @P2 F2FP.PACK_AB R171, RZ, R171 ;  /* 0x000000abffab223e */ /* 0x000fc400000000ff */
[----:B0-----:R-:W-:Y:S02]  /*2b00*/  @P2 PRMT R40, R174, 0x7610, R40 ;  /* 0x00007610ae282816 */ /* 0x001fe40000000028 */
        /* <DEDUP_REMOVED lines=8> */
[----:B------:R-:W-:Y:S01]  /*2b90*/  @P2 PRMT R41, R41, 0x5410, R176 ;  /* 0x0000541029292816 */ /* 0x000fe200000000b0 */
[----:B------:R-:W-:Y:S01]  /*2ba0*/  @P0 STG.E.128 [R52.64], R44 ;  /* 0x0000002c34000986 */ /* 0x000fe2000c101d04 */
[----:B------:R-:W-:Y:S02]  /*2bb0*/  @P2 PRMT R42, R42, 0x5410, R179 ;  /* 0x000054102a2a2816 */ /* 0x000fe400000000b3 */
[----:B------:R-:W-:-:S02]  /*2bc0*/  @P2 PRMT R43, R43, 0x5410, R171 ;  /* 0x000054102b2b2816 */ /* 0x000fc400000000ab */
[----:B-1----:R-:W-:Y:S02]  /*2bd0*/  F2FP.PACK_AB R51, R192, R187 ;  /* 0x000000bbc033723e */ /* 0x002fe400000000ff */
[----:B------:R-:W-:Y:S01]  /*2be0*/  F2FP.PACK_AB R50, R154, R159 ;  /* 0x0000009f9a32723e */ /* 0x000fe200000000ff */
[----:B------:R0:W-:Y:S01]  /*2bf0*/  @P2 STG.E.128 [R58.64], R40 ;  /* 0x000000283a002986 */ /* 0x0001e2000c101d04 */
[----:B------:R-:W-:Y:S02]  /*2c00*/  F2FP.PACK_AB R49, R149, R150 ;  /* 0x000000969531723e */ /* 0x000fe400000000ff */
[----:B------:R-:W-:Y:S02]  /*2c10*/  F2FP.PACK_AB R48, R144, R145 ;  /* 0x000000919030723e */ /* 0x000fe400000000ff */
[----:B------:R-:W-:Y:S01]  /*2c20*/  @P2 F2FP.PACK_AB R55, RZ, R184 ;  /* 0x000000b8ff37223e */ /* 0x000fe200000000ff */
[----:B------:R-:W-:Y:S01]  /*2c30*/  FMUL.FTZ R184, R184, c[0x0][0x1e8] ;  /* 0x00007a00b8b87a20 */ /* 0x000fe20000410000 */
[----:B------:R-:W-:Y:S01]  /*2c40*/  @P2 F2FP.PACK_AB R172, RZ, R172 ;  /* 0x000000acffac223e */ /* 0x000fe200000000ff */
[----:B------:R1:W-:Y:S01]  /*2c50*/  STG.E.128 [R60.64], R48 ;  /* 0x000000303c007986 */ /* 0x0003e2000c101d04 */
[----:B------:R-:W-:-:S02]  /*2c60*/  @P0 F2FP.PACK_AB R140, RZ, R140 ;  /* 0x0000008cff8c023e */ /* 0x000fc400000000ff */
[----:B------:R-:W-:Y:S02]  /*2c70*/  @P0 F2FP.PACK_AB R78, RZ, R78 ;  /* 0x0000004eff4e023e */ /* 0x000fe400000000ff */
[----:B------:R-:W-:Y:S02]  /*2c80*/  @P0 F2FP.PACK_AB R67, RZ, R67 ;  /* 0x00000043ff43023e */ /* 0x000fe400000000ff */
[----:B------:R-:W-:Y:S02]  /*2c90*/  @P0 F2FP.PACK_AB R169, RZ, R169 ;  /* 0x000000a9ffa9023e */ /* 0x000fe400000000ff */
[----:B------:R-:W-:Y:S01]  /*2ca0*/  @P2 F2FP.PACK_AB R182, RZ, R182 ;  /* 0x000000b6ffb6223e */ /* 0x000fe200000000ff */
[----:B0-----:R-:W-:Y:S01]  /*2cb0*/  FMUL.FTZ R58, R137, c[0x0][0x1e8] ;  /* 0x00007a00893a7a20 */ /* 0x001fe20000410000 */
[----:B------:R-:W-:Y:S02]  /*2cc0*/  @P2 F2FP.PACK_AB R183, RZ, R183 ;  /* 0x000000b7ffb7223e */ /* 0x000fe400000000ff */
[----:B------:R-:W-:-:S02]  /*2cd0*/  @P2 F2FP.PACK_AB R186, RZ, R186 ;  /* 0x000000baffba223e */ /* 0x000fc400000000ff */
[----:B------:R-:W-:Y:S02]  /*2ce0*/  @P2 F2FP.PACK_AB R56, RZ, R137 ;  /* 0x00000089ff38223e */ /* 0x000fe400000000ff */
[----:B------:R-:W-:Y:S01]  /*2cf0*/  @P2 F2FP.PACK_AB R53, RZ, R76 ;  /* 0x0000004cff35223e */ /* 0x000fe200000000ff */
[----:B------:R-:W-:Y:S01]  /*2d00*/  FMUL.FTZ R76, R76, c[0x0][0x1e8] ;  /* 0x00007a004c4c7a20 */ /* 0x000fe20000410000 */
[----:B-1----:R-:W-:Y:S02]  /*2d10*/  FSEL R49, R184, RZ, P4 ;  /* 0x000000ffb8317208 */ /* 0x002fe40002000000 */
[----:B------:R-:W-:Y:S02]  /*2d20*/  @P0 IADD3 R136, P4, R136, c[0x0][0x250], RZ ;  /* 0x0000940088880a10 */ /* 0x000fe40007f9e0ff */
        /* <DEDUP_REMOVED lines=8> */
[----:B------:R-:W-:Y:S02]  /*2db0*/  @P0 IADD3.X R137, R135, c[0x0][0x254], RZ, P4, !PT ;  /* 0x0000950087890a10 */ /* 0x000fe400027fe4ff */
[----:B------:R-:W-:Y:S02]  /*2dc0*/  @P2 PRMT R40, R172, 0x7610, R40 ;  /* 0x00007610ac282816 */ /* 0x000fe40000000028 */
[----:B------:R-:W-:Y:S02]  /*2dd0*/  @P2 F2FP.PACK_AB R185, RZ, R185 ;  /* 0x000000b9ffb9223e */ /* 0x000fe400000000ff */
[----:B------:R-:W-:Y:S02]  /*2de0*/  @P2 PRMT R41, R182, 0x7610, R41 ;  /* 0x00007610b6292816 */ /* 0x000fe40000000029 */
[----:B------:R-:W-:Y:S02]  /*2df0*/  @P2 PRMT R42, R183, 0x7610, R42 ;  /* 0x00007610b72a2816 */ /* 0x000fe4000000002a */
[----:B------:R-:W-:-:S02]  /*2e00*/  @P2 PRMT R43, R186, 0x7610, R43 ;  /* 0x00007610ba2b2816 */ /* 0x000fc4000000002b */
[----:B------:R-:W-:Y:S02]  /*2e10*/  @P2 IADD3 R52, P4, R134, c[0x0][0x258], RZ ;  /* 0x0000960086342a10 */ /* 0x000fe40007f9e0ff */
[----:B------:R-:W-:Y:S02]  /*2e20*/  @P0 PRMT R44, R44, 0x5410, R138 ;  /* 0x000054102c2c0816 */ /* 0x000fe4000000008a */
[----:B------:R-:W-:Y:S02]  /*2e30*/  @P0 PRMT R45, R45, 0x5410, R69 ;  /* 0x000054102d2d0816 */ /* 0x000fe40000000045 */
[----:B------:R-:W-:Y:S02]  /*2e40*/  @P0 PRMT R46, R46, 0x5410, R68 ;  /* 0x000054102e2e0816 */ /* 0x000fe40000000044 */
[----:B------:R-:W-:Y:S02]  /*2e50*/  @P0 PRMT R47, R47, 0x5410, R170 ;  /* 0x000054102f2f0816 */ /* 0x000fe400000000aa */
[----:B------:R-:W-:-:S02]  /*2e60*/  @P2 PRMT R40, R40, 0x5410, R53 ;  /* 0x0000541028282816 */ /* 0x000fc40000000035 */
[----:B------:R-:W-:Y:S01]  /*2e70*/  FSEL R48, R58, RZ, P5 ;  /* 0x000000ff3a307208 */ /* 0x000fe20002800000 */
[----:B------:R-:W-:Y:S01]  /*2e80*/  @P0 STG.E.128 [R136.64], R44 ;  /* 0x0000002c88000986 */ /* 0x000fe2000c101d04 */
[----:B------:R-:W-:Y:S02]  /*2e90*/  @P2 IADD3.X R53, R133, c[0x0][0x25c], RZ, P4, !PT ;  /* 0x0000970085352a10 */ /* 0x000fe400027fe4ff */
[----:B------:R-:W-:Y:S02]  /*2ea0*/  @P2 PRMT R41, R41, 0x5410, R55 ;  /* 0x0000541029292816 */ /* 0x000fe40000000037 */
[----:B------:R-:W-:Y:S02]  /*2eb0*/  @P2 PRMT R42, R42, 0x5410, R185 ;  /* 0x000054102a2a2816 */ /* 0x000fe400000000b9 */
[----:B------:R-:W-:Y:S02]  /*2ec0*/  @P2 PRMT R43, R43, 0x5410, R56 ;  /* 0x000054102b2b2816 */ /* 0x000fe40000000038 */
[----:B------:R-:W-:-:S02]  /*2ed0*/  IADD3 R54, P5, R134, c[0x0][0x248], RZ ;  /* 0x0000920086367a10 */ /* 0x000fc40007fbe0ff */
[----:B------:R-:W-:Y:S01]  /*2ee0*/  @P0 LOP3.LUT P4, RZ, R2, 0xff0000, RZ, 0xc0, !PT ;  /* 0x00ff000002ff0812 */ /* 0x000fe2000788c0ff */
[----:B------:R-:W-:Y:S01]  /*2ef0*/  @P2 STG.E.128 [R52.64], R40 ;  /* 0x0000002834002986 */ /* 0x000fe2000c101d04 */
[----:B------:R-:W-:Y:S02]  /*2f00*/  FSEL R57, R76, RZ, P6 ;  /* 0x000000ff4c397208 */ /* 0x000fe40003000000 */
[----:B------:R-:W-:Y:S02]  /*2f10*/  IADD3.X R55, R133, c[0x0][0x24c], RZ, P5, !PT ;  /* 0x0000930085377a10 */ /* 0x000fe40002ffe4ff */
[C---:B------:R-:W-:Y:S02]  /*2f20*/  @P0 LOP3.LUT P2, RZ, R2.reuse, 0xff00, RZ, 0xc0, !PT ;  /* 0x0000ff0002ff0812 */ /* 0x040fe4000784c0ff */
[----:B------:R-:W-:Y:S02]  /*2f30*/  @P0 LOP3.LUT P5, RZ, R2, 0xff000000, RZ, 0xc0, !PT ;  /* 0xff00000002ff0812 */ /* 0x000fe400078ac0ff */
[----:B------:R-:W-:-:S02]  /*2f40*/  @P0 FSEL R155, R155, RZ, P1 ;  /* 0x000000ff9b9b0208 */ /* 0x000fc40000800000 */
[----:B------:R-:W-:Y:S02]  /*2f50*/  @P0 FSEL R79, R79, RZ, P4 ;  /* 0x000000ff4f4f0208 */ /* 0x000fe40002000000 */
[C---:B------:R-:W-:Y:S02]  /*2f60*/  @P0 LOP3.LUT P1, RZ, R3.reuse, 0xff, RZ, 0xc0, !PT ;  /* 0x000000ff03ff0812 */ /* 0x040fe4000782c0ff */
[----:B------:R-:W-:Y:S02]  /*2f70*/  @P0 LOP3.LUT P4, RZ, R3, 0xff0000, RZ, 0xc0, !PT ;  /* 0x00ff000003ff0812 */ /* 0x000fe4000788c0ff */
[----:B------:R-:W-:Y:S02]  /*2f80*/  F2FP.PACK_AB R51, R48, R189 ;  /* 0x000000bd3033723e */ /* 0x000fe400000000ff */
[----:B------:R-:W-:Y:S02]  /*2f90*/  F2FP.PACK_AB R50, R165, R166 ;  /* 0x000000a6a532723e */ /* 0x000fe400000000ff */
[----:B------:R-:W-:-:S02]  /*2fa0*/  F2FP.PACK_AB R49, R49, R164 ;  /* 0x000000a43131723e */ /* 0x000fc400000000ff */
[----:B------:R-:W-:Y:S02]  /*2fb0*/  F2FP.PACK_AB R48, R57, R162 ;  /* 0x000000a23930723e */ /* 0x000fe400000000ff */
[----:B------:R-:W-:Y:S02]  /*2fc0*/  @P0 FSEL R56, R76, RZ, P2 ;  /* 0x000000ff4c380208 */ /* 0x000fe40001000000 */
[----:B------:R-:W-:Y:S01]  /*2fd0*/  @P0 FSEL R57, R184, RZ, P5 ;  /* 0x000000ffb8390208 */ /* 0x000fe20002800000 */
[----:B------:R0:W-:Y:S01]  /*2fe0*/  STG.E.128 [R54.64], R48 ;  /* 0x0000003036007986 */ /* 0x0001e2000c101d04 */
[C---:B------:R-:W-:Y:S02]  /*2ff0*/  @P0 LOP3.LUT P2, RZ, R3.reuse, 0xff00, RZ, 0xc0, !PT ;  /* 0x0000ff0003ff0812 */ /* 0x040fe4000784c0ff */
[----:B------:R-:W-:Y:S02]  /*3000*/  @P0 LOP3.LUT P5, RZ, R3, 0xff000000, RZ, 0xc0, !PT ;  /* 0xff00000003ff0812 */ /* 0x000fe400078ac0ff */
[----:B------:R-:W-:-:S02]  /*3010*/  @P0 FSEL R71, R71, RZ, P1 ;  /* 0x000000ff47470208 */ /* 0x000fc40000800000 */
[----:B------:R-:W-:Y:S02]  /*3020*/  @P0 FSEL R65, R65, RZ, P4 ;  /* 0x000000ff41410208 */ /* 0x000fe40002000000 */
[----:B------:R-:W-:Y:S02]  /*3030*/  @P0 F2FP.PACK_AB R155, RZ, R155 ;  /* 0x0000009bff9b023e */ /* 0x000fe400000000ff */
[----:B------:R-:W-:Y:S02]  /*3040*/  @P0 F2FP.PACK_AB R79, RZ, R79 ;  /* 0x0000004fff4f023e */ /* 0x000fe400000000ff */
[----:B------:R-:W-:Y:S02]  /*3050*/  @P0 FSEL R70, R70, RZ, P2 ;  /* 0x000000ff46460208 */ /* 0x000fe40001000000 */
[----:B------:R-:W-:Y:S02]  /*3060*/  @P0 F2FP.PACK_AB R71, RZ, R71 ;  /* 0x00000047ff47023e */ /* 0x000fe400000000ff */
[----:B------:R-:W-:-:S02]  /*3070*/  @P0 F2FP.PACK_AB R65, RZ, R65 ;  /* 0x00000041ff41023e */ /* 0x000fc400000000ff */
[----:B0-----:R-:W-:Y:S02]  /*3080*/  @P0 FSEL R48, R58, RZ, P5 ;  /* 0x000000ff3a300208 */ /* 0x001fe40002800000 */
[----:B------:R-:W-:Y:S02]  /*3090*/  @P0 F2FP.PACK_AB R56, RZ, R56 ;  /* 0x00000038ff38023e */ /* 0x000fe400000000ff */
[----:B------:R-:W-:Y:S02]  /*30a0*/  @P0 F2FP.PACK_AB R57, RZ, R57 ;  /* 0x00000039ff39023e */ /* 0x000fe400000000ff */
[----:B------:R-:W-:Y:S02]  /*30b0*/  @P0 F2FP.PACK_AB R70, RZ, R70 ;  /* 0x00000046ff46023e */ /* 0x000fe400000000ff */
[----:B------:R-:W-:Y:S02]  /*30c0*/  @P0 F2FP.PACK_AB R48, RZ, R48 ;  /* 0x00000030ff30023e */ /* 0x000fe400000000ff */
[----:B------:R-:W-:-:S02]  /*30d0*/  @P0 PRMT R44, R155, 0x7610, R44 ;  /* 0x000076109b2c0816 */ /* 0x000fc4000000002c */
[----:B------:R-:W-:Y:S02]  /*30e0*/  @P0 IADD3 R134, P1, R134, c[0x0][0x250], RZ ;  /* 0x0000940086860a10 */ /* 0x000fe40007f3e0ff */
[----:B------:R-:W-:Y:S02]  /*30f0*/  @P0 PRMT R45, R79, 0x7610, R45 ;  /* 0x000076104f2d0816 */ /* 0x000fe4000000002d */
[----:B------:R-:W-:Y:S02]  /*3100*/  @P0 PRMT R46, R71, 0x7610, R46 ;  /* 0x00007610472e0816 */ /* 0x000fe4000000002e */
[----:B------:R-:W-:Y:S02]  /*3110*/  @P0 PRMT R47, R65, 0x7610, R47 ;  /* 0x00007610412f0816 */ /* 0x000fe4000000002f */
[----:B------:R-:W-:Y:S02]  /*3120*/  @P0 IADD3.X R135, R133, c[0x0][0x254], RZ, P1, !PT ;  /* 0x0000950085870a10 */ /* 0x000fe40000ffe4ff */
[----:B------:R-:W-:-:S02]  /*3130*/  @P0 PRMT R44, R44, 0x5410, R56 ;  /* 0x000054102c2c0816 */ /* 0x000fc40000000038 */
        /* <DEDUP_REMOVED lines=8> */
.L_x_1117:
        /* <DEDUP_REMOVED lines=48> */
.L_x_1114:
        /* <DEDUP_REMOVED lines=21> */
.L_x_1115:
[----:B------:R-:W-:Y:S01]  /*3610*/  MOV R51, R55 ;  /* 0x0000003700337202 */ /* 0x000fe20000000f00 */
[----:B------:R-:W-:Y:S01]  /*3620*/  IMAD.MOV.U32 R54, RZ, RZ, 0x1f ;  /* 0x0000001fff367424 */ /* 0x000fe200078e00ff */
[----:B------:R-:W-:-:S02]  /*3630*/  MOV R52, 0x10 ;  /* 0x0000001000347802 */ /* 0x000fc40000000f00 */
[----:B------:R-:W-:Y:S02]  /*3640*/  MOV R57, 0xffffffff ;  /* 0xffffffff00397802 */ /* 0x000fe40000000f00 */
[----:B------:R-:W-:Y:S02]  /*3650*/  MOV R48, 0x3670 ;  /* 0x0000367000307802 */ /* 0x000fe40000000f00 */
[----:B-----5:R-:W-:Y:S05]  /*3660*/  CALL.REL.NOINC `($__internal_71_$__cuda_sm70_shflsync_down_p) ;  /* 0x0000046000007944 */ /* 0x020fea0003c00000 */
[----:B-1----:R-:W-:Y:S01]  /*3670*/  MOV R50, R51 ;  /* 0x0000003300327202 */ /* 0x002fe20000000f00 */
[----:B0-----:R-:W-:Y:S05]  /*3680*/  BRA `(.L_x_1119) ;  /* 0xffffe06000007947 */ /* 0x001fea000383ffff */
.L_x_1116:
[----:B------:R-:W-:Y:S01]  /*3690*/  HFMA2.MMA R52, -RZ, RZ, 0, 9.5367431640625e-07 ;  /* 0x00000010ff347435 */ /* 0x000fe200000001ff */
[----:B------:R-:W-:Y:S01]  /*36a0*/  IMAD.MOV.U32 R51, RZ, RZ, R53 ;  /* 0x000000ffff337224 */ /* 0x000fe200078e0035 */
[----:B------:R-:W-:Y:S01]  /*36b0*/  MOV R54, 0x1f ;  /* 0x0000001f00367802 */ /* 0x000fe20000000f00 */
[----:B------:R-:W-:Y:S01]  /*36c0*/  IMAD.MOV.U32 R57, RZ, RZ, -0x1 ;  /* 0xffffffffff397424 */ /* 0x000fe200078e00ff */
[----:B------:R-:W-:Y:S02]  /*36d0*/  MOV R48, 0x36f0 ;  /* 0x000036f000307802 */ /* 0x000fe40000000f00 */
[----:B01---5:R-:W-:Y:S05]  /*36e0*/  CALL.REL.NOINC `($__internal_71_$__cuda_sm70_shflsync_down_p) ;  /* 0x000003e000007944 */ /* 0x023fea0003c00000 */
[----:B------:R-:W-:Y:S01]  /*36f0*/  FADD.FTZ R55, R55, R50 ;  /* 0x0000003237377221 */ /* 0x000fe20000010000 */
[----:B0-----:R-:W-:Y:S01]  /*3700*/  HFMA2.MMA R52, -RZ, RZ, 0, 4.76837158203125e-07 ;  /* 0x00000008ff347435 */ /* 0x001fe200000001ff */
[----:B-1----:R-:W-:Y:S01]  /*3710*/  FADD.FTZ R56, R53, R51 ;  /* 0x0000003335387221 */ /* 0x002fe20000010000 */
[----:B------:R-:W-:Y:S01]  /*3720*/  MOV R54, 0x1f ;  /* 0x0000001f00367802 */ /* 0x000fe20000000f00 */
[----:B------:R-:W-:Y:S01]  /*3730*/  IMAD.MOV.U32 R57, RZ, RZ, -0x1 ;  /* 0xffffffffff397424 */ /* 0x000fe200078e00ff */
[----:B------:R-:W-:-:S02]  /*3740*/  MOV R51, R55 ;  /* 0x0000003700337202 */ /* 0x000fc40000000f00 */
[----:B------:R-:W-:Y:S02]  /*3750*/  MOV R48, 0x3770 ;  /* 0x0000377000307802 */ /* 0x000fe40000000f00 */
[----:B------:R-:W-:Y:S05]  /*3760*/  CALL.REL.NOINC `($__internal_71_$__cuda_sm70_shflsync_down_p) ;  /* 0x0000036000007944 */ /* 0x000fea0003c00000 */
[----:B0-----:R-:W-:Y:S01]  /*3770*/  HFMA2.MMA R52, -RZ, RZ, 0, 4.76837158203125e-07 ;  /* 0x00000008ff347435 */ /* 0x001fe200000001ff */
[----:B-1----:R-:W-:Y:S01]  /*3780*/  MOV R50, R51 ;  /* 0x0000003300327202 */ /* 0x002fe20000000f00 */
[----:B------:R-:W-:Y:S01]  /*3790*/  IMAD.MOV.U32 R51, RZ, RZ, R56 ;  /* 0x000000ffff337224 */ /* 0x000fe200078e0038 */
[----:B------:R-:W-:Y:S01]  /*37a0*/  MOV R54, 0x1f ;  /* 0x0000001f00367802 */ /* 0x000fe20000000f00 */
[----:B------:R-:W-:Y:S01]  /*37b0*/  IMAD.MOV.U32 R57, RZ, RZ, -0x1 ;  /* 0xffffffffff397424 */ /* 0x000fe200078e00ff */
[----:B------:R-:W-:Y:S02]  /*37c0*/  MOV R48, 0x37e0 ;  /* 0x000037e000307802 */ /* 0x000fe40000000f00 */
[----:B------:R-:W-:Y:S05]  /*37d0*/  CALL.REL.NOINC `($__internal_71_$__cuda_sm70_shflsync_down_p) ;  /* 0x000002f000007944 */ /* 0x000fea0003c00000 */
[----:B------:R-:W-:Y:S01]  /*37e0*/  FADD.FTZ R55, R50, R55 ;  /* 0x0000003732377221 */ /* 0x000fe20000010000 */
[----:B0-----:R-:W-:Y:S01]  /*37f0*/  HFMA2.MMA R52, -RZ, RZ, 0, 2.384185791015625e-07 ;  /* 0x00000004ff347435 */ /* 0x001fe200000001ff */
[----:B-1----:R-:W-:Y:S01]  /*3800*/  FADD.FTZ R56, R56, R51 ;  /* 0x0000003338387221 */ /* 0x002fe20000010000 */
[----:B------:R-:W-:Y:S01]  /*3810*/  MOV R54, 0x1f ;  /* 0x0000001f00367802 */ /* 0x000fe20000000f00 */
[----:B------:R-:W-:Y:S01]  /*3820*/  IMAD.MOV.U32 R57, RZ, RZ, -0x1 ;  /* 0xffffffffff397424 */ /* 0x000fe200078e00ff */
[----:B------:R-:W-:-:S02]  /*3830*/  MOV R51, R55 ;  /* 0x0000003700337202 */ /* 0x000fc40000000f00 */
[----:B------:R-:W-:Y:S02]  /*3840*/  MOV R48, 0x3860 ;  /* 0x0000386000307802 */ /* 0x000fe40000000f00 */
[----:B------:R-:W-:Y:S05]  /*3850*/  CALL.REL.NOINC `($__internal_71_$__cuda_sm70_shflsync_down_p) ;  /* 0x0000027000007944 */ /* 0x000fea0003c00000 */
[----:B0-----:R-:W-:Y:S01]  /*3860*/  HFMA2.MMA R52, -RZ, RZ, 0, 2.384185791015625e-07 ;  /* 0x00000004ff347435 */ /* 0x001fe200000001ff */
[----:B-1----:R-:W-:Y:S01]  /*3870*/  MOV R50, R51 ;  /* 0x0000003300327202 */ /* 0x002fe20000000f00 */
[----:B------:R-:W-:Y:S01]  /*3880*/  IMAD.MOV.U32 R51, RZ, RZ, R56 ;  /* 0x000000ffff337224 */ /* 0x000fe200078e0038 */
[----:B------:R-:W-:Y:S01]  /*3890*/  MOV R54, 0x1f ;  /* 0x0000001f00367802 */ /* 0x000fe20000000f00 */
[----:B------:R-:W-:Y:S01]  /*38a0*/  IMAD.MOV.U32 R57, RZ, RZ, -0x1 ;  /* 0xffffffffff397424 */ /* 0x000fe200078e00ff */
[----:B------:R-:W-:Y:S02]  /*38b0*/  MOV R48, 0x38d0 ;  /* 0x000038d000307802 */ /* 0x000fe40000000f00 */
[----:B------:R-:W-:Y:S05]  /*38c0*/  CALL.REL.NOINC `($__internal_71_$__cuda_sm70_shflsync_down_p) ;  /* 0x0000020000007944 */ /* 0x000fea0003c00000 */
[----:B------:R-:W-:Y:S01]  /*38d0*/  FADD.FTZ R53, R50, R55 ;  /* 0x0000003732357221 */ /* 0x000fe20000010000 */
[----:B0-----:R-:W-:Y:S01]  /*38e0*/  HFMA2.MMA R52, -RZ, RZ, 0, 1.1920928955078125e-07 ;  /* 0x00000002ff347435 */ /* 0x001fe200000001ff */
[----:B-1----:R-:W-:Y:S01]  /*38f0*/  FADD.FTZ R56, R56, R51 ;  /* 0x0000003338387221 */ /* 0x002fe20000010000 */
[----:B------:R-:W-:Y:S01]  /*3900*/  MOV R54, 0x1f ;  /* 0x0000001f00367802 */ /* 0x000fe20000000f00 */
[----:B------:R-:W-:Y:S01]  /*3910*/  IMAD.MOV.U32 R57, RZ, RZ, -0x1 ;  /* 0xffffffffff397424 */ /* 0x000fe200078e00ff */
[----:B------:R-:W-:-:S02]  /*3920*/  MOV R51, R53 ;  /* 0x0000003500337202 */ /* 0x000fc40000000f00 */
[----:B------:R-:W-:Y:S02]  /*3930*/  MOV R48, 0x3950 ;  /* 0x0000395000307802 */ /* 0x000fe40000000f00 */
[----:B------:R-:W-:Y:S05]  /*3940*/  CALL.REL.NOINC `($__internal_71_$__cuda_sm70_shflsync_down_p) ;  /* 0x0000018000007944 */ /* 0x000fea0003c00000 */
[----:B0-----:R-:W-:Y:S01]  /*3950*/  HFMA2.MMA R52, -RZ, RZ, 0, 1.1920928955078125e-07 ;  /* 0x00000002ff347435 */ /* 0x001fe200000001ff */
[----:B-1----:R-:W-:Y:S01]  /*3960*/  MOV R50, R51 ;  /* 0x0000003300327202 */ /* 0x002fe20000000f00 */
[----:B------:R-:W-:Y:S01]  /*3970*/  IMAD.MOV.U32 R51, RZ, RZ, R56 ;  /* 0x000000ffff337224 */ /* 0x000fe200078e0038 */
[----:B------:R-:W-:Y:S01]  /*3980*/  MOV R54, 0x1f ;  /* 0x0000001f00367802 */ /* 0x000fe20000000f00 */
[----:B------:R-:W-:Y:S01]  /*3990*/  IMAD.MOV.U32 R57, RZ, RZ, -0x1 ;  /* 0xffffffffff397424 */ /* 0x000fe200078e00ff */
[----:B------:R-:W-:Y:S02]  /*39a0*/  MOV R48, 0x39c0 ;  /* 0x000039c000307802 */ /* 0x000fe40000000f00 */
[----:B------:R-:W-:Y:S05]  /*39b0*/  CALL.REL.NOINC `($__internal_71_$__cuda_sm70_shflsync_down_p) ;  /* 0x0000011000007944 */ /* 0x000fea0003c00000 */
[----:B------:R-:W-:Y:S01]  /*39c0*/  FADD.FTZ R53, R50, R53 ;  /* 0x0000003532357221 */ /* 0x000fe20000010000 */
[----:B0-----:R-:W-:Y:S01]  /*39d0*/  HFMA2.MMA R52, -RZ, RZ, 0, 5.9604644775390625e-08 ;  /* 0x00000001ff347435 */ /* 0x001fe200000001ff */
[----:B-1----:R-:W-:Y:S01]  /*39e0*/  FADD.FTZ R55, R56, R51 ;  /* 0x0000003338377221 */ /* 0x002fe20000010000 */
[----:B------:R-:W-:Y:S01]  /*39f0*/  MOV R54, 0x1f ;  /* 0x0000001f00367802 */ /* 0x000fe20000000f00 */
[----:B------:R-:W-:Y:S01]  /*3a00*/  IMAD.MOV.U32 R57, RZ, RZ, -0x1 ;  /* 0xffffffffff397424 */ /* 0x000fe200078e00ff */
[----:B------:R-:W-:-:S02]  /*3a10*/  MOV R51, R53 ;  /* 0x0000003500337202 */ /* 0x000fc40000000f00 */
[----:B------:R-:W-:Y:S02]  /*3a20*/  MOV R48, 0x3a40 ;  /* 0x00003a4000307802 */ /* 0x000fe40000000f00 */
[----:B------:R-:W-:Y:S05]  /*3a30*/  CALL.REL.NOINC `($__internal_71_$__cuda_sm70_shflsync_down_p) ;  /* 0x0000009000007944 */ /* 0x000fea0003c00000 */
[----:B0-----:R-:W-:Y:S01]  /*3a40*/  HFMA2.MMA R52, -RZ, RZ, 0, 5.9604644775390625e-08 ;  /* 0x00000001ff347435 */ /* 0x001fe200000001ff */
[----:B-1----:R-:W-:Y:S01]  /*3a50*/  MOV R56, R51 ;  /* 0x0000003300387202 */ /* 0x002fe20000000f00 */
[----:B------:R-:W-:Y:S01]  /*3a60*/  IMAD.MOV.U32 R51, RZ, RZ, R55 ;  /* 0x000000ffff337224 */ /* 0x000fe200078e0037 */
[----:B------:R-:W-:Y:S01]  /*3a70*/  MOV R54, 0x1f ;  /* 0x0000001f00367802 */ /* 0x000fe20000000f00 */
[----:B------:R-:W-:Y:S01]  /*3a80*/  IMAD.MOV.U32 R57, RZ, RZ, -0x1 ;  /* 0xffffffffff397424 */ /* 0x000fe200078e00ff */
[----:B------:R-:W-:Y:S02]  /*3a90*/  MOV R48, 0x3ab0 ;  /* 0x00003ab000307802 */ /* 0x000fe40000000f00 */
[----:B------:R-:W-:Y:S05]  /*3aa0*/  CALL.REL.NOINC `($__internal_71_$__cuda_sm70_shflsync_down_p) ;  /* 0x0000002000007944 */ /* 0x000fea0003c00000 */
[----:B-1----:R-:W-:Y:S01]  /*3ab0*/  MOV R48, R51 ;  /* 0x0000003300307202 */ /* 0x002fe20000000f00 */
[----:B0-----:R-:W-:Y:S05]  /*3ac0*/  BRA `(.L_x_1120) ;  /* 0xffffdd4000007947 */ /* 0x001fea000383ffff */
        .weak           $__internal_71_$__cuda_sm70_shflsync_down_p
        .type           $__internal_71_$__cuda_sm70_shflsync_down_p,@function
        .size           $__internal_71_$__cuda_sm70_shflsync_down_p,(.L_x_2089 - $__internal_71_$__cuda_sm70_shflsync_down_p)
$__internal_71_$__cuda_sm70_shflsync_down_p:
[----:B------:R-:W-:Y:S01]  /*3ad0*/  HFMA2.MMA R49, -RZ, RZ, 0, 0 ;  /* 0x00000000ff317435 */ /* 0x000fe200000001ff */
[----:B------:R-:W-:Y:S04]  /*3ae0*/  WARPSYNC R57 ;  /* 0x0000003900007348 */ /* 0x000fe80003800000 */
[----:B------:R0:W1:Y:S01]  /*3af0*/  SHFL.DOWN PT, R51, R51, R52, R54 ;  /* 0x0800003433337389 */ /* 0x00006200000e0036 */
[----:B------:R-:W-:Y:S05]  /*3b00*/  RET.REL.NODEC R48 `(_ZN10layer_norm31ln_parallel_residual_bwd_kernelINS_13Kernel_traitsIf6__halfS2_S2_fjLj3072ELj1ELj1ELj4ELj16ENS_18Kernel_traits_baseILj3072EfS2_S2_S2_fjLj128EEEEELb1ELb1ELb1EEEvNS_9BwdParamsE) ;  /* 0xffffc4f030007950 */ /* 0x000fea0003c3ffff */
.L_x_1121:
        /* <DEDUP_REMOVED lines=15> */
.L_x_2089:


//--------------------- .text._ZN10layer_norm31ln_parallel_residual_bwd_kernelINS_13Kernel_traitsI6__halfS2_fS2_fjLj3072ELj1ELj1ELj4ELj16ENS_18Kernel_traits_baseILj3072ES2_S2_fS2_fjLj128EEEEELb0ELb0ELb0EEEvNS_9BwdParamsE --------------------------
	.section	.text._ZN10layer_norm31ln_parallel_residual_bwd_kernelINS_13Kernel_traitsI6__halfS2_fS2_fjLj3072ELj1ELj1ELj4ELj16ENS_18Kernel_traits_baseILj3072ES2_S2_fS2_fjLj128EEEEELb0ELb0ELb0EEEvNS_9BwdParamsE,"ax",@progbits
	.sectioninfo	@"SHI_REGISTERS=254"
	.align	128
        .global         _ZN10layer_norm31ln_parallel_residual_bwd_kernelINS_13Kernel_traitsI6__halfS2_fS2_fjLj3072ELj1ELj1ELj4ELj16ENS_18Kernel_traits_baseILj3072ES2_S2_fS2_fjLj128EEEEELb0ELb0ELb0EEEvNS_9BwdParamsE
        .type           _ZN10layer_norm31ln_parallel_residual_bwd_kernelINS_13Kernel_traitsI6__halfS2_fS2_fjLj3072ELj1ELj1ELj4ELj16ENS_18Kernel_traits_baseILj3072ES2_S2_fS2_fjLj128EEEEELb0ELb0ELb0EEEvNS_9BwdParamsE,@function
        .size           _ZN10layer_norm31ln_parallel_residual_bwd_kernelINS_13Kernel_traitsI6__halfS2_fS2_fjLj3072ELj1ELj1ELj4ELj16ENS_18Kernel_traits_baseILj3072ES2_S2_fS2_fjLj128EEEEELb0ELb0ELb0EEEvNS_9BwdParamsE,(.L_x_2090 - _ZN10layer_norm31ln_parallel_residual_bwd_kernelINS_13Kernel_traitsI6__halfS2_fS2_fjLj3072ELj1ELj1ELj4ELj16ENS_18Kernel_traits_baseILj3072ES2_S2_fS2_fjLj128EEEEELb0ELb0ELb0EEEvNS_9BwdParamsE)
        .other          _ZN10layer_norm31ln_parallel_residual_bwd_kernelINS_13Kernel_traitsI6__halfS2_fS2_fjLj3072ELj1ELj1ELj4ELj16ENS_18Kernel_traits_baseILj3072ES2_S2_fS2_fjLj128EEEEELb0ELb0ELb0EEEvNS_9BwdParamsE,@"STO_CUDA_ENTRY STV_DEFAULT"
_ZN10layer_norm31ln_parallel_residual_bwd_kernelINS_13Kernel_traitsI6__halfS2_fS2_fjLj3072ELj1ELj1ELj4ELj16ENS_18Kernel_traits_baseILj3072ES2_S2_fS2_fjLj128EEEEELb0ELb0ELb0EEEvNS_9BwdParamsE:
.text._ZN10layer_norm31ln_parallel_residual_bwd_kernelINS_13Kernel_traitsI6__halfS2_fS2_fjLj3072ELj1ELj1ELj4ELj16ENS_18Kernel_traits_baseILj3072ES2_S2_fS2_fjLj128EEEEELb0ELb0ELb0EEEvNS_9BwdParamsE:
        /* <DEDUP_REMOVED lines=82> */
[--C-:B-----5:R-:W-:Y:S01]  /*0520*/  HADD2.F32 R248, -RZ, R236.reuse.H0_H0 ;  /* 0x200000ecfff87230 */ /* 0x120fe20000004100 */
        /* <DEDUP_REMOVED lines=11> */
[----:B------:R-:W-:Y:S02]  /*05e0*/  HADD2.F32 R240, -RZ, R238.H0_H0 ;  /* 0x200000eefff07230 */ /* 0x000fe40000004100 */
[--C-:B------:R-:W-:Y:S02]  /*05f0*/  HADD2.F32 R236, -RZ, R239.reuse.H0_H0 ;  /* 0x200000efffec7230 */ /* 0x100fe40000004100 */
[----:B------:R-:W-:Y:S02]  /*0600*/  HADD2.F32 R234, -RZ, R239.H1_H1 ;  /* 0x300000efffea7230 */ /* 0x000fe40000004100 */
[--C-:B------:R-:W-:Y:S02]  /*0610*/  HADD2.F32 R228, -RZ, R221.reuse.H0_H0 ;  /* 0x200000ddffe47230 */ /* 0x100fe40000004100 */
[----:B------:R-:W-:-:S02]  /*0620*/  HADD2.F32 R226, -RZ, R221.H1_H1 ;  /* 0x300000ddffe27230 */ /* 0x000fc40000004100 */
[----:B------:R-:W-:Y:S02]  /*0630*/  HADD2.F32 R224, -RZ, R222.H0_H0 ;  /* 0x200000deffe07230 */ /* 0x000fe40000004100 */
        /* <DEDUP_REMOVED lines=8> */
[----:B------:R-:W-:Y:S02]  /*06c0*/  HADD2.F32 R8, -RZ, R7.H0_H0 ;  /* 0x20000007ff087230 */ /* 0x000fe40000004100 */
        /* <DEDUP_REMOVED lines=22> */
[----:B0-----:R-:W-:Y:S02]  /*0830*/  HADD2.F32 R4, -RZ, R15.H1_H1 ;  /* 0x3000000fff047230 */ /* 0x001fe40000004100 */
.L_x_1137:
        /* <DEDUP_REMOVED lines=14> */
[----:B0-----:R-:W-:Y:S01]  /*0920*/  HFMA2.MMA R165, -RZ, RZ, 0, 9.5367431640625e-07 ;  /* 0x00000010ffa57435 */ /* 0x001fe200000001ff */
        /* <DEDUP_REMOVED lines=17> */
[--C-:B--2---:R-:W-:Y:S02]  /*0a40*/  FADD.FTZ R23, R187, -R199.reuse ;  /* 0x800000c7bb177221 */ /* 0x104fe40000010000 */
[--C-:B------:R-:W-:Y:S01]  /*0a50*/  FADD.FTZ R13, R184, -R199.reuse ;  /* 0x800000c7b80d7221 */ /* 0x100fe20000010000 */
[----:B---3--:R-:W-:Y:S01]  /*0a60*/  HADD2.F32 R187, -RZ, R160.H0_H0 ;  /* 0x200000a0ffbb7230 */ /* 0x008fe20000004100 */
[--C-:B------:R-:W-:Y:S02]  /*0a70*/  FADD.FTZ R17, R186, -R199.reuse ;  /* 0x800000c7ba117221 */ /* 0x100fe40000010000 */
[----:B0-----:R-:W-:Y:S01]  /*0a80*/  FMUL.FTZ R14, R10, R13 ;  /* 0x0000000d0a0e7220 */ /* 0x001fe20000410000 */
[----:B----4-:R-:W-:Y:S01]  /*0a90*/  HADD2.F32 R15, -RZ, R164.H0_H0 ;  /* 0x200000a4ff0f7230 */ /* 0x010fe20000004100 */
[----:B------:R-:W-:Y:S01]  /*0aa0*/  FMUL.FTZ R13, R247, R187 ;  /* 0x000000bbf70d7220 */ /* 0x000fe20000410000 */
[----:B------:R-:W-:Y:S01]  /*0ab0*/  HADD2.F32 R24, -RZ, R161.H0_H0 ;  /* 0x200000a1ff187230 */ /* 0x000fe20000004100 */
[----:B------:R-:W-:-:S02]  /*0ac0*/  FADD.FTZ R215, R185, -R199 ;  /* 0x800000c7b9d77221 */ /* 0x000fc40000010000 */
[----:B------:R-:W-:Y:S01]  /*0ad0*/  FMUL.FTZ R17, R10, R17 ;  /* 0x000000110a117220 */ /* 0x000fe20000410000 */
[----:B------:R-:W-:Y:S01]  /*0ae0*/  HADD2.F32 R160, -RZ, R160.H1_H1 ;  /* 0x300000a0ffa07230 */ /* 0x000fe20000004100 */
[----:B------:R-:W-:Y:S01]  /*0af0*/  FADD.FTZ R104, R104, R15 ;  /* 0x0000000f68687221 */ /* 0x000fe20000010000 */
[----:B------:R-:W-:Y:S01]  /*0b00*/  HADD2.F32 R26, -RZ, R161.H1_H1 ;  /* 0x300000a1ff1a7230 */ /* 0x000fe20000004100 */
[-C--:B------:R-:W-:Y:S02]  /*0b10*/  FFMA.FTZ R128, R14, R15.reuse, R128 ;  /* 0x0000000f0e807223 */ /* 0x080fe40000010080 */
[----:B------:R-:W-:Y:S02]  /*0b20*/  FFMA.FTZ R13, R248, R15, R13 ;  /* 0x0000000ff80d7223 */ /* 0x000fe4000001000d */
[----:B------:R-:W-:Y:S02]  /*0b30*/  FMUL.FTZ R15, R10, R215 ;  /* 0x000000d70a0f7220 */ /* 0x000fe40000410000 */
[----:B------:R-:W-:-:S02]  /*0b40*/  FMUL.FTZ R18, R243, R24 ;  /* 0x00000018f3127220 */ /* 0x000fc40000410000 */
[----:B------:R-:W-:Y:S02]  /*0b50*/  FADD.FTZ R58, R58, R24 ;  /* 0x000000183a3a7221 */ /* 0x000fe40000010000 */
[----:B------:R-:W-:Y:S01]  /*0b60*/  FFMA.FTZ R82, R17, R24, R82 ;  /* 0x0000001811527223 */ /* 0x000fe20000010052 */
[----:B------:R-:W-:Y:S01]  /*0b70*/  HADD2.F32 R24, -RZ, R165.H1_H1 ;  /* 0x300000a5ff187230 */ /* 0x000fe20000004100 */
[----:B------:R-:W-:Y:S02]  /*0b80*/  FADD.FTZ R56, R56, R187 ;  /* 0x000000bb38387221 */ /* 0x000fe40000010000 */
[----:B------:R-:W-:Y:S02]  /*0b90*/  FFMA.FTZ R80, R14, R187, R80 ;  /* 0x000000bb0e507223 */ /* 0x000fe40000010050 */
[----:B------:R-:W-:Y:S02]  /*0ba0*/  FMUL.FTZ R23, R10, R23 ;  /* 0x000000170a177220 */ /* 0x000fe40000410000 */
[----:B------:R-:W-:-:S02]  /*0bb0*/  FMUL.FTZ R187, R245, R160 ;  /* 0x000000a0f5bb7220 */ /* 0x000fc40000410000 */
[----:B------:R-:W-:Y:S02]  /*0bc0*/  FADD.FTZ R57, R57, R160 ;  /* 0x000000a039397221 */ /* 0x000fe40000010000 */
[----:B------:R-:W-:Y:S01]  /*0bd0*/  FFMA.FTZ R81, R15, R160, R81 ;  /* 0x000000a00f517223 */ /* 0x000fe20000010051 */
[----:B------:R-:W-:Y:S01]  /*0be0*/  HADD2.F32 R160, -RZ, R162.H0_H0 ;  /* 0x200000a2ffa07230 */ /* 0x000fe20000004100 */
[----:B------:R-:W-:Y:S02]  /*0bf0*/  FMUL.FTZ R161, R241, R26 ;  /* 0x0000001af1a17220 */ /* 0x000fe40000410000 */
[----:B------:R-:W-:Y:S02]  /*0c00*/  FADD.FTZ R25, -R199, R188 ;  /* 0x000000bcc7197221 */ /* 0x000fe40000010100 */
[----:B------:R-:W-:Y:S02]  /*0c10*/  FADD.FTZ R107, R107, R24 ;  /* 0x000000186b6b7221 */ /* 0x000fe40000010000 */
[----:B------:R-:W-:-:S02]  /*0c20*/  FFMA.FTZ R131, R23, R24, R131 ;  /* 0x0000001817837223 */ /* 0x000fc40000010083 */
[----:B------:R-:W-:Y:S01]  /*0c30*/  FFMA.FTZ R24, R242, R24, R161 ;  /* 0x00000018f2187223 */ /* 0x000fe200000100a1 */
[----:B------:R-:W-:Y:S01]  /*0c40*/  HADD2.F32 R161, -RZ, R166.H0_H0 ;  /* 0x200000a6ffa17230 */ /* 0x000fe20000004100 */
[----:B------:R-:W-:Y:S02]  /*0c50*/  FADD.FTZ R59, R59, R26 ;  /* 0x0000001a3b3b7221 */ /* 0x000fe40000010000 */
[----:B------:R-:W-:Y:S02]  /*0c60*/  FFMA.FTZ R83, R23, R26, R83 ;  /* 0x0000001a17537223 */ /* 0x000fe40000010053 */
[----:B------:R-:W-:Y:S02]  /*0c70*/  FMUL.FTZ R25, R10, R25 ;  /* 0x000000190a197220 */ /* 0x000fe40000410000 */
[----:B------:R-:W-:Y:S02]  /*0c80*/  FMUL.FTZ R26, R239, R160 ;  /* 0x000000a0ef1a7220 */ /* 0x000fe40000410000 */
[----:B------:R-:W-:-:S02]  /*0c90*/  FADD.FTZ R100, R100, R161 ;  /* 0x000000a164647221 */ /* 0x000fc40000010000 */
[-C--:B------:R-:W-:Y:S02]  /*0ca0*/  FFMA.FTZ R124, R25, R161.reuse, R124 ;  /* 0x000000a1197c7223 */ /* 0x080fe4000001007c */
[----:B------:R-:W-:Y:S01]  /*0cb0*/  FFMA.FTZ R26, R240, R161, R26 ;  /* 0x000000a1f01a7223 */ /* 0x000fe2000001001a */
[----:B------:R-:W-:Y:S01]  /*0cc0*/  HADD2.F32 R161, -RZ, R163.H0_H0 ;  /* 0x200000a3ffa17230 */ /* 0x000fe20000004100 */
[C---:B------:R-:W-:Y:S02]  /*0cd0*/  FADD.FTZ R185, -R199.reuse, R190 ;  /* 0x000000bec7b97221 */ /* 0x040fe40000010100 */
[C---:B------:R-:W-:Y:S02]  /*0ce0*/  FADD.FTZ R189, -R199.reuse, R189 ;  /* 0x000000bdc7bd7221 */ /* 0x040fe40000010100 */
[----:B------:R-:W-:Y:S01]  /*0cf0*/  FADD.FTZ R199, -R199, R191 ;  /* 0x000000bfc7c77221 */ /* 0x000fe20000010100 */
[----:B------:R-:W-:Y:S01]  /*0d00*/  HADD2.F32 R191, -RZ, R167.H0_H0 ;  /* 0x200000a7ffbf7230 */ /* 0x000fe20000004100 */
[----:B------:R-:W-:-:S02]  /*0d10*/  FADD.FTZ R52, R52, R160 ;  /* 0x000000a034347221 */ /* 0x000fc40000010000 */
[----:B------:R-:W-:Y:S02]  /*0d20*/  FFMA.FTZ R76, R25, R160, R76 ;  /* 0x000000a0194c7223 */ /* 0x000fe4000001004c */
[----:B------:R-:W-:Y:S02]  /*0d30*/  FMUL.FTZ R190, R10, R185 ;  /* 0x000000b90abe7220 */ /* 0x000fe40000410000 */
[----:B------:R-:W-:Y:S02]  /*0d40*/  FMUL.FTZ R160, R235, R161 ;  /* 0x000000a1eba07220 */ /* 0x000fe40000410000 */
[----:B------:R-:W-:Y:S02]  /*0d50*/  FADD.FTZ R102, R102, R191 ;  /* 0x000000bf66667221 */ /* 0x000fe40000010000 */
[-C--:B------:R-:W-:Y:S02]  /*0d60*/  FFMA.FTZ R126, R190, R191.reuse, R126 ;  /* 0x000000bfbe7e7223 */ /* 0x080fe4000001007e */
[----:B------:R-:W-:Y:S01]  /*0d70*/  FFMA.FTZ R191, R236, R191, R160 ;  /* 0x000000bfecbf7223 */ /* 0x000fe200000100a0 */
[----:B------:R-:W-:-:S02]  /*0d80*/  HADD2.F32 R160, -RZ, R163.H1_H1 ;  /* 0x300000a3ffa07230 */ /* 0x000fc40000004100 */
[----:B------:R-:W-:Y:S01]  /*0d90*/  HADD2.F32 R16, -RZ, R164.H1_H1 ;  /* 0x300000a4ff107230 */ /* 0x000fe20000004100 */
[----:B------:R-:W-:Y:S01]  /*0da0*/  FADD.FTZ R54, R54, R161 ;  /* 0x000000a136367221 */ /* 0x000fe20000010000 */
[----:B------:R-:W-:Y:S01]  /*0db0*/  HADD2.F32 R200, -RZ, R167.H1_H1 ;  /* 0x300000a7ffc87230 */ /* 0x000fe20000004100 */
[----:B------:R-:W-:Y:S02]  /*0dc0*/  FFMA.FTZ R78, R190, R161, R78 ;  /* 0x000000a1be4e7223 */ /* 0x000fe4000001004e */
[----:B------:R-:W-:Y:S02]  /*0dd0*/  FMUL.FTZ R199, R10, R199 ;  /* 0x000000c70ac77220 */ /* 0x000fe40000410000 */
[----:B------:R-:W-:Y:S02]  /*0de0*/  FMUL.FTZ R161, R233, R160 ;  /* 0x000000a0e9a17220 */ /* 0x000fe40000410000 */
[----:B------:R-:W-:Y:S02]  /*0df0*/  FADD.FTZ R105, R105, R16 ;  /* 0x0000001069697221 */ /* 0x000fe40000010000 */
[----:B------:R-:W-:-:S02]  /*0e00*/  FFMA.FTZ R129, R15, R16, R129 ;  /* 0x000000100f817223 */ /* 0x000fc40000010081 */
[----:B------:R-:W-:Y:S01]  /*0e10*/  FFMA.FTZ R16, R246, R16, R187 ;  /* 0x00000010f6107223 */ /* 0x000fe200000100bb */
[----:B------:R-:W-:Y:S01]  /*0e20*/  HADD2.F32 R187, -RZ, R165.H0_H0 ;  /* 0x200000a5ffbb7230 */ /* 0x000fe20000004100 */
[----:B------:R-:W-:Y:S02]  /*0e30*/  FADD.FTZ R103, R103, R200 ;  /* 0x000000c867677221 */ /* 0x000fe40000010000 */
[-C--:B------:R-:W-:Y:S02]  /*0e40*/  FFMA.FTZ R127, R199, R200.reuse, R127 ;  /* 0x000000c8c77f7223 */ /* 0x080fe4000001007f */
[----:B------:R-:W-:Y:S02]  /*0e50*/  FFMA.FTZ R200, R234, R200, R161 ;  /* 0x000000c8eac87223 */ /* 0x000fe400000100a1 */
[----:B------:R-:W-:Y:S02]  /*0e60*/  FADD.FTZ R55, R55, R160 ;  /* 0x000000a037377221 */ /* 0x000fe40000010000 */
[----:B------:R-:W-:-:S02]  /*0e70*/  FFMA.FTZ R79, R199, R160, R79 ;  /* 0x000000a0c74f7223 */ /* 0x000fc4000001004f */
[----:B------:R-:W-:Y:S02]  /*0e80*/  FADD.FTZ R161, RZ, R13 ;  /* 0x0000000dffa17221 */ /* 0x000fe40000010000 */
[----:B------:R-:W-:Y:S02]  /*0e90*/  FFMA.FTZ R160, R14, R13, RZ ;  /* 0x0000000d0ea07223 */ /* 0x000fe400000100ff */
[----:B------:R-:W-:Y:S02]  /*0ea0*/  FFMA.FTZ R18, R244, R187, R18 ;  /* 0x000000bbf4127223 */ /* 0x000fe40000010012 */
[----:B------:R-:W-:Y:S02]  /*0eb0*/  FADD.FTZ R161, R161, R16 ;  /* 0x00000010a1a17221 */ /* 0x000fe40000010000 */
[----:B------:R-:W-:Y:S01]  /*0ec0*/  FFMA.FTZ R160, R15, R16, R160 ;  /* 0x000000100fa07223 */ /* 0x000fe200000100a0 */
[----:B------:R-:W-:Y:S01]  /*0ed0*/  HADD2.F32 R162, -RZ, R162.H1_H1 ;  /* 0x300000a2ffa27230 */ /* 0x000fe20000004100 */
[----:B------:R-:W-:-:S02]  /*0ee0*/  FADD.FTZ R161, R161, R18 ;  /* 0x00000012a1a17221 */ /* 0x000fc40000010000 */
[----:B------:R-:W-:Y:S01]  /*0ef0*/  FFMA.FTZ R160, R17, R18, R160 ;  /* 0x0000001211a07223 */ /* 0x000fe200000100a0 */
[----:B------:R-:W-:Y:S01]  /*0f00*/  HADD2.F32 R166, -RZ, R166.H1_H1 ;  /* 0x300000a6ffa67230 */ /* 0x000fe20000004100 */
        /* <DEDUP_REMOVED lines=19> */
.L_x_1124:
[----:B0-----:R-:W-:Y:S05]  /*1040*/  BSYNC B0 ;  /* 0x0000000000007941 */ /* 0x001fea0003800000 */
.L_x_1123:
[----:B------:R-:W-:Y:S01]  /*1050*/  BSSY B0, `(.L_x_1125) ;  /* 0x0000074000007945 */ /* 0x000fe20003800000 */
[----:B------:R-:W-:Y:S05]  /*1060*/  @!P3 BRA `(.L_x_1126) ;  /* 0x000007200000b947 */ /* 0x000fea0003800000 */
[----:B------:R-:W-:Y:S02]  /*1070*/  MOV R165, 0x10 ;  /* 0x0000001000a57802 */ /* 0x000fe40000000f00 */
[----:B------:R-:W-:-:S03]  /*1080*/  LEA R184, P0, R216, c[0x0][0x188], 0x5 ;  /* 0x00006200d8b87a11 */ /* 0x000fc600078028ff */
[C---:B------:R-:W-:Y:S01]  /*1090*/  IMAD.WIDE.U32 R160, R216.reuse, R165, c[0x0][0x210] ;  /* 0x00008400d8a07625 */ /* 0x040fe200078e00a5 */
[----:B------:R-:W-:-:S03]  /*10a0*/  LEA.HI.X R185, R216, c[0x0][0x18c], RZ, 0x5, P0 ;  /* 0x00006300d8b97a11 */ /* 0x000fc600000f2cff */
[----:B------:R-:W-:Y:S02]  /*10b0*/  IMAD.WIDE.U32 R164, R216, R165, c[0x0][0x208] ;  /* 0x00008200d8a47625 */ /* 0x000fe400078e00a5 */
[----:B------:R0:W2:Y:S04]  /*10c0*/  LDG.E.128 R180, [R184.64] ;  /* 0x00000004b8b47981 */ /* 0x0000a8000c1e1d00 */
        /* <DEDUP_REMOVED lines=13> */
[C---:B------:R-:W-:Y:S01]  /*11a0*/  FADD.FTZ R251, -R12.reuse, R181 ;  /* 0x000000b50cfb7221 */ /* 0x040fe20000010100 */
[----:B---3--:R-:W-:Y:S01]  /*11b0*/  HADD2.F32 R21, -RZ, R160.H0_H0 ;  /* 0x200000a0ff157230 */ /* 0x008fe20000004100 */
[C---:B------:R-:W-:Y:S02]  /*11c0*/  FADD.FTZ R179, -R12.reuse, R183 ;  /* 0x000000b70cb37221 */ /* 0x040fe40000010100 */
[C---:B------:R-:W-:Y:S01]  /*11d0*/  FADD.FTZ R201, -R12.reuse, R182 ;  /* 0x000000b60cc97221 */ /* 0x040fe20000010100 */
[----:B----4-:R-:W-:Y:S01]  /*11e0*/  HADD2.F32 R19, -RZ, R164.H0_H0 ;  /* 0x200000a4ff137230 */ /* 0x010fe20000004100 */
[C---:B------:R-:W-:Y:S02]  /*11f0*/  FADD.FTZ R181, -R12.reuse, R184 ;  /* 0x000000b80cb57221 */ /* 0x040fe40000010100 */
[----:B------:R-:W-:-:S02]  /*1200*/  FADD.FTZ R183, -R12, R185 ;  /* 0x000000b90cb77221 */ /* 0x000fc40000010100 */
[C---:B------:R-:W-:Y:S02]  /*1210*/  FADD.FTZ R195, -R12.reuse, R186 ;  /* 0x000000ba0cc37221 */ /* 0x040fe40000010100 */
[----:B------:R-:W-:Y:S02]  /*1220*/  FADD.FTZ R187, -R12, R187 ;  /* 0x000000bb0cbb7221 */ /* 0x000fe40000010100 */
[----:B------:R-:W-:Y:S01]  /*1230*/  FMUL.FTZ R12, R10, R11 ;  /* 0x0000000b0a0c7220 */ /* 0x000fe20000410000 */
[----:B------:R-:W-:Y:S01]  /*1240*/  HADD2.F32 R160, -RZ, R160.H1_H1 ;  /* 0x300000a0ffa07230 */ /* 0x000fe20000004100 */
[----:B------:R-:W-:Y:S01]  /*1250*/  FMUL.FTZ R11, R231, R21 ;  /* 0x00000015e70b7220 */ /* 0x000fe20000410000 */
[----:B------:R-:W-:Y:S01]  /*1260*/  HADD2.F32 R20, -RZ, R164.H1_H1 ;  /* 0x300000a4ff147230 */ /* 0x000fe20000004100 */
        /* <DEDUP_REMOVED lines=10> */
[----:B------:R-:W-:Y:S01]  /*1310*/  FFMA.FTZ R73, R19, R160, R73 ;  /* 0x000000a013497223 */ /* 0x000fe20000010049 */
[----:B------:R-:W-:Y:S01]  /*1320*/  HADD2.F32 R160, -RZ, R161.H0_H0 ;  /* 0x200000a1ffa07230 */ /* 0x000fe20000004100 */
[----:B------:R-:W-:Y:S02]  /*1330*/  FFMA.FTZ R20, R230, R20, R21 ;  /* 0x00000014e6147223 */ /* 0x000fe40000010015 */
[----:B------:R-:W-:Y:S02]  /*1340*/  FMUL.FTZ R21, R10, R201 ;  /* 0x000000c90a157220 */ /* 0x000fe40000410000 */
[----:B------:R-:W-:-:S02]  /*1350*/  FMUL.FTZ R22, R227, R160 ;  /* 0x000000a0e3167220 */ /* 0x000fc40000410000 */
[----:B------:R-:W-:Y:S02]  /*1360*/  FADD.FTZ R50, R50, R160 ;  /* 0x000000a032327221 */ /* 0x000fe40000010000 */
[----:B------:R-:W-:Y:S01]  /*1370*/  FFMA.FTZ R74, R21, R160, R74 ;  /* 0x000000a0154a7223 */ /* 0x000fe2000001004a */
[----:B------:R-:W-:Y:S01]  /*1380*/  HADD2.F32 R160, -RZ, R161.H1_H1 ;  /* 0x300000a1ffa07230 */ /* 0x000fe20000004100 */
[----:B------:R-:W-:Y:S01]  /*1390*/  FMUL.FTZ R179, R10, R179 ;  /* 0x000000b30ab37220 */ /* 0x000fe20000410000 */
[----:B------:R-:W-:-:S03]  /*13a0*/  HADD2.F32 R180, -RZ, R165.H1_H1 ;  /* 0x300000a5ffb47230 */ /* 0x000fc60000004100 */
[-C--:B------:R-:W-:Y:S02]  /*13b0*/  FMUL.FTZ R161, R225, R160.reuse ;  /* 0x000000a0e1a17220 */ /* 0x080fe40000410000 */
[----:B------:R-:W-:Y:S02]  /*13c0*/  FADD.FTZ R51, R51, R160 ;  /* 0x000000a033337221 */ /* 0x000fe40000010000 */
[----:B------:R-:W-:Y:S01]  /*13d0*/  FFMA.FTZ R75, R179, R160, R75 ;  /* 0x000000a0b34b7223 */ /* 0x000fe2000001004b */
[----:B------:R-:W-:Y:S01]  /*13e0*/  HADD2.F32 R160, -RZ, R162.H0_H0 ;  /* 0x200000a2ffa07230 */ /* 0x000fe20000004100 */
[----:B------:R-:W-:Y:S02]  /*13f0*/  FADD.FTZ R99, R99, R180 ;  /* 0x000000b463637221 */ /* 0x000fe40000010000 */
[-C--:B------:R-:W-:Y:S02]  /*1400*/  FFMA.FTZ R123, R179, R180.reuse, R123 ;  /* 0x000000b4b37b7223 */ /* 0x080fe4000001007b */
[----:B------:R-:W-:Y:S01]  /*1410*/  FFMA.FTZ R180, R226, R180, R161 ;  /* 0x000000b4e2b47223 */ /* 0x000fe200000100a1 */
[----:B------:R-:W-:Y:S01]  /*1420*/  HADD2.F32 R161, -RZ, R166.H0_H0 ;  /* 0x200000a6ffa17230 */ /* 0x000fe20000004100 */
[----:B------:R-:W-:Y:S01]  /*1430*/  FMUL.FTZ R181, R10, R181 ;  /* 0x000000b50ab57220 */ /* 0x000fe20000410000 */
[----:B------:R-:W-:Y:S01]  /*1440*/  HADD2.F32 R162, -RZ, R162.H1_H1 ;  /* 0x300000a2ffa27230 */ /* 0x000fe20000004100 */
[----:B------:R-:W-:Y:S01]  /*1450*/  FMUL.FTZ R182, R223, R160 ;  /* 0x000000a0dfb67220 */ /* 0x000fe20000410000 */
[----:B------:R-:W-:Y:S01]  /*1460*/  HADD2.F32 R166, -RZ, R166.H1_H1 ;  /* 0x300000a6ffa67230 */ /* 0x000fe20000004100 */
[----:B------:R-:W-:-:S02]  /*1470*/  FADD.FTZ R92, R92, R161 ;  /* 0x000000a15c5c7221 */ /* 0x000fc40000010000 */
[CC--:B------:R-:W-:Y:S02]  /*1480*/  FFMA.FTZ R116, R181.reuse, R161.reuse, R116 ;  /* 0x000000a1b5747223 */ /* 0x0c0fe40000010074 */
[----:B------:R-:W-:Y:S02]  /*1490*/  FFMA.FTZ R182, R224, R161, R182 ;  /* 0x000000a1e0b67223 */ /* 0x000fe400000100b6 */
[----:B------:R-:W-:Y:S02]  /*14a0*/  FADD.FTZ R44, R44, R160 ;  /* 0x000000a02c2c7221 */ /* 0x000fe40000010000 */
[----:B------:R-:W-:Y:S01]  /*14b0*/  FFMA.FTZ R68, R181, R160, R68 ;  /* 0x000000a0b5447223 */ /* 0x000fe20000010044 */
[----:B------:R-:W-:Y:S01]  /*14c0*/  HADD2.F32 R160, -RZ, R163.H0_H0 ;  /* 0x200000a3ffa07230 */ /* 0x000fe20000004100 */
[----:B------:R-:W-:Y:S02]  /*14d0*/  FMUL.FTZ R161, R221, R162 ;  /* 0x000000a2dda17220 */ /* 0x000fe40000410000 */
[----:B------:R-:W-:-:S02]  /*14e0*/  FMUL.FTZ R195, R10, R195 ;  /* 0x000000c30ac37220 */ /* 0x000fc40000410000 */
[----:B------:R-:W-:Y:S01]  /*14f0*/  FFMA.FTZ R194, R222, R166, R161 ;  /* 0x000000a6dec27223 */ /* 0x000fe200000100a1 */
[----:B------:R-:W-:Y:S01]  /*1500*/  HADD2.F32 R161, -RZ, R167.H0_H0 ;  /* 0x200000a7ffa17230 */ /* 0x000fe20000004100 */
[-C--:B------:R-:W-:Y:S02]  /*1510*/  FMUL.FTZ R196, R219, R160.reuse ;  /* 0x000000a0dbc47220 */ /* 0x080fe40000410000 */
[----:B------:R-:W-:Y:S02]  /*1520*/  FADD.FTZ R46, R46, R160 ;  /* 0x000000a02e2e7221 */ /* 0x000fe40000010000 */
[C---:B------:R-:W-:Y:S01]  /*1530*/  FFMA.FTZ R70, R195.reuse, R160, R70 ;  /* 0x000000a0c3467223 */ /* 0x040fe20000010046 */
[----:B------:R-:W-:Y:S01]  /*1540*/  HADD2.F32 R160, -RZ, R163.H1_H1 ;  /* 0x300000a3ffa07230 */ /* 0x000fe20000004100 */
[----:B------:R-:W-:Y:S01]  /*1550*/  FADD.FTZ R94, R94, R161 ;  /* 0x000000a15e5e7221 */ /* 0x000fe20000010000 */
[----:B------:R-:W-:Y:S01]  /*1560*/  HADD2.F32 R202, -RZ, R167.H1_H1 ;  /* 0x300000a7ffca7230 */ /* 0x000fe20000004100 */
[----:B------:R-:W-:-:S02]  /*1570*/  FFMA.FTZ R118, R195, R161, R118 ;  /* 0x000000a1c3767223 */ /* 0x000fc40000010076 */
[----:B------:R-:W-:Y:S02]  /*1580*/  FFMA.FTZ R196, R220, R161, R196 ;  /* 0x000000a1dcc47223 */ /* 0x000fe400000100c4 */
[----:B------:R-:W-:Y:S02]  /*1590*/  FMUL.FTZ R201, R10, R187 ;  /* 0x000000bb0ac97220 */ /* 0x000fe40000410000 */
[----:B------:R-:W-:Y:S01]  /*15a0*/  FMUL.FTZ R161, R217, R160 ;  /* 0x000000a0d9a17220 */ /* 0x000fe20000410000 */
[----:B------:R-:W-:Y:S01]  /*15b0*/  HADD2.F32 R185, -RZ, R165.H0_H0 ;  /* 0x200000a5ffb97230 */ /* 0x000fe20000004100 */
        /* <DEDUP_REMOVED lines=29> */
.L_x_1126:
[----:B------:R-:W-:Y:S05]  /*1790*/  BSYNC B0 ;  /* 0x0000000000007941 */ /* 0x000fea0003800000 */
.L_x_1125:
        /* <DEDUP_REMOVED lines=20> */
[----:B---3--:R-:W-:Y:S02]  /*18e0*/  HADD2.F32 R187, -RZ, R168.H0_H0 ;  /* 0x200000a8ffbb7230 */ /* 0x008fe40000004100 */
[----:B----4-:R-:W-:-:S03]  /*18f0*/  HADD2.F32 R177, -RZ, R172.H0_H0 ;  /* 0x200000acffb17230 */ /* 0x010fc60000004100 */
[----:B------:R-:W-:Y:S02]  /*1900*/  FMUL.FTZ R160, R212, R187 ;  /* 0x000000bbd4a07220 */ /* 0x000fe40000410000 */
[----:B------:R-:W-:Y:S02]  /*1910*/  FMUL.FTZ R176, R10, R27 ;  /* 0x0000001b0ab07220 */ /* 0x000fe40000410000 */
[----:B------:R-:W-:Y:S02]  /*1920*/  FADD.FTZ R193, -R210, R161 ;  /* 0x000000a1d2c17221 */ /* 0x000fe40000010100 */
[----:B------:R-:W-:Y:S01]  /*1930*/  FFMA.FTZ R27, R213, R177, R160 ;  /* 0x000000b1d51b7223 */ /* 0x000fe200000100a0 */
[----:B------:R-:W-:Y:S01]  /*1940*/  HADD2.F32 R160, -RZ, R168.H1_H1 ;  /* 0x300000a8ffa07230 */ /* 0x000fe20000004100 */
[----:B------:R-:W-:Y:S01]  /*1950*/  FMUL.FTZ R168, R10, R193 ;  /* 0x000000c10aa87220 */ /* 0x000fe20000410000 */
[----:B------:R-:W-:Y:S01]  /*1960*/  HADD2.F32 R172, -RZ, R172.H1_H1 ;  /* 0x300000acffac7230 */ /* 0x000fe20000004100 */
[----:B------:R-:W-:-:S02]  /*1970*/  FADD.FTZ R185, -R210, R162 ;  /* 0x000000a2d2b97221 */ /* 0x000fc40000010100 */
[-C--:B------:R-:W-:Y:S02]  /*1980*/  FMUL.FTZ R162, R209, R160.reuse ;  /* 0x000000a0d1a27220 */ /* 0x080fe40000410000 */
[----:B------:R-:W-:Y:S02]  /*1990*/  FADD.FTZ R41, R41, R160 ;  /* 0x000000a029297221 */ /* 0x000fe40000010000 */
[----:B------:R-:W-:Y:S01]  /*19a0*/  FFMA.FTZ R65, R168, R160, R65 ;  /* 0x000000a0a8417223 */ /* 0x000fe20000010041 */
[----:B------:R-:W-:Y:S01]  /*19b0*/  HADD2.F32 R160, -RZ, R169.H0_H0 ;  /* 0x200000a9ffa07230 */ /* 0x000fe20000004100 */
[----:B------:R-:W-:Y:S02]  /*19c0*/  FADD.FTZ R88, R88, R177 ;  /* 0x000000b158587221 */ /* 0x000fe40000010000 */
[----:B------:R-:W-:Y:S02]  /*19d0*/  FFMA.FTZ R112, R176, R177, R112 ;  /* 0x000000b1b0707223 */ /* 0x000fe40000010070 */
[----:B------:R-:W-:-:S02]  /*19e0*/  FADD.FTZ R89, R89, R172 ;  /* 0x000000ac59597221 */ /* 0x000fc40000010000 */
[-C--:B------:R-:W-:Y:S02]  /*19f0*/  FFMA.FTZ R113, R168, R172.reuse, R113 ;  /* 0x000000aca8717223 */ /* 0x080fe40000010071 */
[----:B------:R-:W-:Y:S01]  /*1a00*/  FFMA.FTZ R172, R211, R172, R162 ;  /* 0x000000acd3ac7223 */ /* 0x000fe200000100a2 */
[----:B------:R-:W-:Y:S01]  /*1a10*/  HADD2.F32 R162, -RZ, R169.H1_H1 ;  /* 0x300000a9ffa27230 */ /* 0x000fe20000004100 */
[----:B------:R-:W-:Y:S02]  /*1a20*/  FMUL.FTZ R177, R10, R185 ;  /* 0x000000b90ab17220 */ /* 0x000fe40000410000 */
[----:B------:R-:W-:Y:S02]  /*1a30*/  FADD.FTZ R163, -R210, R163 ;  /* 0x000000a3d2a37221 */ /* 0x000fe40000010100 */
[----:B------:R-:W-:Y:S02]  /*1a40*/  FADD.FTZ R40, R40, R187 ;  /* 0x000000bb28287221 */ /* 0x000fe40000010000 */
[----:B------:R-:W-:Y:S01]  /*1a50*/  FFMA.FTZ R64, R176, R187, R64 ;  /* 0x000000bbb0407223 */ /* 0x000fe20000010040 */
[----:B------:R-:W-:Y:S01]  /*1a60*/  HADD2.F32 R187, -RZ, R173.H0_H0 ;  /* 0x200000adffbb7230 */ /* 0x000fe20000004100 */
[----:B------:R-:W-:-:S02]  /*1a70*/  FMUL.FTZ R178, R207, R160 ;  /* 0x000000a0cfb27220 */ /* 0x000fc40000410000 */
[----:B------:R-:W-:Y:S02]  /*1a80*/  FADD.FTZ R42, R42, R160 ;  /* 0x000000a02a2a7221 */ /* 0x000fe40000010000 */
[----:B------:R-:W-:Y:S01]  /*1a90*/  FFMA.FTZ R66, R177, R160, R66 ;  /* 0x000000a0b1427223 */ /* 0x000fe20000010042 */
[----:B------:R-:W-:Y:S01]  /*1aa0*/  HADD2.F32 R160, -RZ, R173.H1_H1 ;  /* 0x300000adffa07230 */ /* 0x000fe20000004100 */
[----:B------:R-:W-:Y:S01]  /*1ab0*/  FMUL.FTZ R169, R10, R163 ;  /* 0x000000a30aa97220 */ /* 0x000fe20000410000 */
[----:B------:R-:W-:Y:S01]  /*1ac0*/  HADD2.F32 R163, -RZ, R170.H0_H0 ;  /* 0x200000aaffa37230 */ /* 0x000fe20000004100 */
[----:B------:R-:W-:Y:S02]  /*1ad0*/  FADD.FTZ R161, -R210, R164 ;  /* 0x000000a4d2a17221 */ /* 0x000fe40000010100 */
[----:B------:R-:W-:Y:S01]  /*1ae0*/  FMUL.FTZ R173, R205, R162 ;  /* 0x000000a2cdad7220 */ /* 0x000fe20000410000 */
[----:B------:R-:W-:Y:S01]  /*1af0*/  HADD2.F32 R193, -RZ, R174.H0_H0 ;  /* 0x200000aeffc17230 */ /* 0x000fe20000004100 */
        /* <DEDUP_REMOVED lines=8> */
[----:B------:R-:W-:Y:S01]  /*1b80*/  FFMA.FTZ R193, R204, R193, R160 ;  /* 0x000000c1ccc17223 */ /* 0x000fe200000100a0 */
[----:B------:R-:W-:Y:S01]  /*1b90*/  HADD2.F32 R160, -RZ, R170.H1_H1 ;  /* 0x300000aaffa07230 */ /* 0x000fe20000004100 */
[----:B------:R-:W-:Y:S01]  /*1ba0*/  FMUL.FTZ R170, R10, R165 ;  /* 0x000000a50aaa7220 */ /* 0x000fe20000410000 */
[----:B------:R-:W-:Y:S01]  /*1bb0*/  HADD2.F32 R174, -RZ, R174.H1_H1 ;  /* 0x300000aeffae7230 */ /* 0x000fe20000004100 */
[----:B------:R-:W-:Y:S02]  /*1bc0*/  FADD.FTZ R197, -R210, R166 ;  /* 0x000000a6d2c57221 */ /* 0x000fe40000010100 */
[----:B------:R-:W-:Y:S02]  /*1bd0*/  FMUL.FTZ R161, R6, R160 ;  /* 0x000000a006a17220 */ /* 0x000fe40000410000 */
[----:B------:R-:W-:-:S02]  /*1be0*/  FADD.FTZ R37, R37, R160 ;  /* 0x000000a025257221 */ /* 0x000fc40000010000 */
[C---:B------:R-:W-:Y:S01]  /*1bf0*/  FFMA.FTZ R61, R170.reuse, R160, R61 ;  /* 0x000000a0aa3d7223 */ /* 0x040fe2000001003d */
[----:B------:R-:W-:Y:S01]  /*1c00*/  HADD2.F32 R160, -RZ, R171.H0_H0 ;  /* 0x200000abffa07230 */ /* 0x000fe20000004100 */
[----:B------:R-:W-:Y:S02]  /*1c10*/  FADD.FTZ R85, R85, R174 ;  /* 0x000000ae55557221 */ /* 0x000fe40000010000 */
[-C--:B------:R-:W-:Y:S02]  /*1c20*/  FFMA.FTZ R109, R170, R174.reuse, R109 ;  /* 0x000000aeaa6d7223 */ /* 0x080fe4000001006d */
[----:B------:R-:W-:Y:S01]  /*1c30*/  FFMA.FTZ R174, R9, R174, R161 ;  /* 0x000000ae09ae7223 */ /* 0x000fe200000100a1 */
[----:B------:R-:W-:Y:S01]  /*1c40*/  HADD2.F32 R161, -RZ, R175.H0_H0 ;  /* 0x200000afffa17230 */ /* 0x000fe20000004100 */
[----:B------:R-:W-:Y:S02]  /*1c50*/  FMUL.FTZ R197, R10, R197 ;  /* 0x000000c50ac57220 */ /* 0x000fe40000410000 */
[----:B------:R-:W-:-:S02]  /*1c60*/  FMUL.FTZ R198, R5, R160 ;  /* 0x000000a005c67220 */ /* 0x000fc40000410000 */
[----:B------:R-:W-:Y:S02]  /*1c70*/  FADD.FTZ R43, R43, R162 ;  /* 0x000000a22b2b7221 */ /* 0x000fe40000010000 */
[----:B------:R-:W-:Y:S01]  /*1c80*/  FFMA.FTZ R67, R169, R162, R67 ;  /* 0x000000a2a9437223 */ /* 0x000fe20000010043 */
[----:B------:R-:W-:Y:S01]  /*1c90*/  HADD2.F32 R162, -RZ, R171.H1_H1 ;  /* 0x300000abffa27230 */ /* 0x000fe20000004100 */
[----:B------:R-:W-:Y:S02]  /*1ca0*/  FADD.FTZ R167, -R210, R167 ;  /* 0x000000a7d2a77221 */ /* 0x000fe40000010100 */
[----:B------:R-:W-:Y:S02]  /*1cb0*/  FADD.FTZ R86, R86, R161 ;  /* 0x000000a156567221 */ /* 0x000fe40000010000 */
[-C--:B------:R-:W-:Y:S02]  /*1cc0*/  FFMA.FTZ R110, R197, R161.reuse, R110 ;  /* 0x000000a1c56e7223 */ /* 0x080fe4000001006e */
[----:B------:R-:W-:-:S02]  /*1cd0*/  FFMA.FTZ R198, R8, R161, R198 ;  /* 0x000000a108c67223 */ /* 0x000fc400000100c6 */
[----:B------:R-:W-:Y:S02]  /*1ce0*/  FADD.FTZ R161, R214, R27 ;  /* 0x0000001bd6a17221 */ /* 0x000fe40000010000 */
[----:B------:R-:W-:Y:S02]  /*1cf0*/  FFMA.FTZ R215, R176, R27, R215 ;  /* 0x0000001bb0d77223 */ /* 0x000fe400000100d7 */
[----:B------:R-:W-:Y:S02]  /*1d00*/  FADD.FTZ R38, R38, R160 ;  /* 0x000000a026267221 */ /* 0x000fe40000010000 */
[----:B------:R-:W-:Y:S01]  /*1d10*/  FFMA.FTZ R62, R197, R160, R62 ;  /* 0x000000a0c53e7223 */ /* 0x000fe2000001003e */
[----:B------:R-:W-:Y:S01]  /*1d20*/  HADD2.F32 R160, -RZ, R175.H1_H1 ;  /* 0x300000afffa07230 */ /* 0x000fe20000004100 */
[----:B------:R-:W-:Y:S02]  /*1d30*/  FMUL.FTZ R171, R10, R167 ;  /* 0x000000a70aab7220 */ /* 0x000fe40000410000 */
[----:B------:R-:W-:-:S02]  /*1d40*/  FMUL.FTZ R175, R4, R162 ;  /* 0x000000a204af7220 */ /* 0x000fc40000410000 */
[----:B------:R-:W-:Y:S02]  /*1d50*/  FFMA.FTZ R178, R208, R187, R178 ;  /* 0x000000bbd0b27223 */ /* 0x000fe400000100b2 */
        /* <DEDUP_REMOVED lines=23> */
.L_x_1128:
[----:B------:R-:W-:Y:S05]  /*1ed0*/  BSYNC B0 ;  /* 0x0000000000007941 */ /* 0x000fea0003800000 */
.L_x_1127:
[----:B------:R-:W-:Y:S02]  /*1ee0*/  LOP3.LUT P1, RZ, R2, 0xff, RZ, 0xc0, !PT ;  /* 0x000000ff02ff7812 */ /* 0x000fe4000782c0ff */
[----:B------:R-:W-:-:S02]  /*1ef0*/  SHF.R.U32.HI R162, RZ, 0x5, R250 ;  /* 0x00000005ffa27819 */ /* 0x000fc400000116fa */
[----:B------:R-:W-:Y:S02]  /*1f00*/  LOP3.LUT P0, RZ, R250, 0x1f, RZ, 0xc0, !PT ;  /* 0x0000001ffaff7812 */ /* 0x000fe4000780c0ff */
[----:B------:R-:W-:-:S07]  /*1f10*/  LOP3.LUT R184, R162, 0x7fffffc, RZ, 0xc0, !PT ;  /* 0x07fffffca2b87812 */ /* 0x000fce00078ec0ff */
[----:B------:R-:W-:Y:S01]  /*1f20*/  @!P1 IADD3 R184, R184, 0x4, RZ ;  /* 0x00000004b8b89810 */ /* 0x000fe20007ffe0ff */
[----:B------:R-:W-:Y:S05]  /*1f30*/  BRA.DIV ~URZ, `(.L_x_1129) ;  /* 0x000015427f007947 */ /* 0x000fea000b800000 */
[----:B------:R0:W1:Y:S02]  /*1f40*/  SHFL.DOWN PT, R167, R214, 0x10, 0x1f ;  /* 0x0a001f00d6a77f89 */ /* 0x00006400000e0000 */
.L_x_1142:
        /* <DEDUP_REMOVED lines=18> */
.L_x_1143:
        /* <DEDUP_REMOVED lines=74> */
[----:B------:R-:W-:Y:S02]  /*2510*/  @P0 F2FP.PACK_AB R216, RZ, R160 ;  /* 0x000000a0ffd8023e */ /* 0x000fe400000000ff */
[----:B------:R-:W-:Y:S01]  /*2520*/  F2FP.PACK_AB R160, R160, R161 ;  /* 0x000000a1a0a0723e */ /* 0x000fe200000000ff */
[----:B------:R0:W-:Y:S01]  /*2530*/  @P5 STG.E.128 [R166.64+0x10], R152 ;  /* 0x00001098a6005986 */ /* 0x0001e2000c101d04 */
[----:B------:R-:W-:Y:S02]  /*2540*/  F2FP.PACK_AB R162, R210, R215 ;  /* 0x000000d7d2a2723e */ /* 0x000fe400000000ff */
[----:B------:R-:W-:Y:S02]  /*2550*/  F2FP.PACK_AB R163, R214, R251 ;  /* 0x000000fbd6a3723e */ /* 0x000fe400000000ff */
[----:B------:R-:W-:-:S02]  /*2560*/  @P0 F2FP.PACK_AB R215, RZ, R215 ;  /* 0x000000d7ffd7023e */ /* 0x000fc400000000ff */
[----:B------:R-:W-:Y:S02]  /*2570*/  @P0 F2FP.PACK_AB R251, RZ, R251 ;  /* 0x000000fbfffb023e */ /* 0x000fe400000000ff */
        /* <DEDUP_REMOVED lines=19> */
.L_x_1132:
[----:B------:R-:W-:Y:S05]  /*26b0*/  BSYNC B0 ;  /* 0x0000000000007941 */ /* 0x000fea0003800000 */
.L_x_1131:
        /* <DEDUP_REMOVED lines=79> */
.L_x_1134:
[----:B------:R-:W-:Y:S05]  /*2bb0*/  BSYNC B0 ;  /* 0x0000000000007941 */ /* 0x000fea0003800000 */
.L_x_1133:
        /* <DEDUP_REMOVED lines=53> */
[----:B------:R-:W-:Y:S02]  /*2f10*/  F2FP.PACK_AB R162, R210, R251 ;  /* 0x000000fbd2a2723e */ /* 0x000fe400000000ff */
[----:B------:R-:W-:Y:S01]  /*2f20*/  F2FP.PACK_AB R161, R186, R215 ;  /* 0x000000d7baa1723e */ /* 0x000fe200000000ff */
[----:B------:R-:W-:Y:S01]  /*2f30*/  @P1 STG.E.128 [R166.64+0x10], R152 ;  /* 0x00001098a6001986 */ /* 0x000fe2000c101d04 */
[----:B------:R-:W-:-:S02]  /*2f40*/  F2FP.PACK_AB R160, R184, R187 ;  /* 0x000000bbb8a0723e */ /* 0x000fc400000000ff */
[----:B------:R-:W-:Y:S02]  /*2f50*/  F2FP.PACK_AB R163, R10, R185 ;  /* 0x000000b90aa3723e */ /* 0x000fe400000000ff */
[----:B------:R-:W-:Y:S02]  /*2f60*/  @P0 F2FP.PACK_AB R251, RZ, R251 ;  /* 0x000000fbfffb023e */ /* 0x000fe400000000ff */
[----:B------:R-:W-:Y:S01]  /*2f70*/  @P0 F2FP.PACK_AB R215, RZ, R215 ;  /* 0x000000d7ffd7023e */ /* 0x000fe200000000ff */
[----:B------:R0:W-:Y:S01]  /*2f80*/  STG.E.128 [R164.64], R160 ;  /* 0x000000a0a4007986 */ /* 0x0001e2000c101d04 */
[----:B------:R-:W-:Y:S02]  /*2f90*/  @P0 F2FP.PACK_AB R187, RZ, R187 ;  /* 0x000000bbffbb023e */ /* 0x000fe400000000ff */
[----:B------:R-:W-:Y:S02]  /*2fa0*/  @P0 F2FP.PACK_AB R185, RZ, R185 ;  /* 0x000000b9ffb9023e */ /* 0x000fe400000000ff */
        /* <DEDUP_REMOVED lines=15> */
.L_x_1136:
[----:B------:R-:W-:Y:S05]  /*30a0*/  BSYNC B0 ;  /* 0x0000000000007941 */ /* 0x000fea0003800000 */
.L_x_1135:
[----:B------:R-:W-:Y:S02]  /*30b0*/  IADD3 R3, R3, c[0x0][0x160], RZ ;  /* 0x0000580003037a10 */ /* 0x000fe40007ffe0ff */
[----:B------:R-:W-:Y:S02]  /*30c0*/  LOP3.LUT P1, RZ, R2, 0xff, RZ, 0xc0, !PT ;  /* 0x000000ff02ff7812 */ /* 0x000fe4000782c0ff */
[----:B------:R-:W-:Y:S02]  /*30d0*/  ISETP.GE.AND P0, PT, R3, c[0x0][0x164], PT ;  /* 0x0000590003007a0c */ /* 0x000fe40003f06270 */
[----:B------:R-:W-:-:S11]  /*30e0*/  SEL R2, RZ, 0x1, P1 ;  /* 0x00000001ff027807 */ /* 0x000fd60000800000 */
[----:B0----5:R-:W-:Y:S01]  /*30f0*/  @P0 CALL.REL.NOINC `(.L_x_1122) ;  /* 0x0000001000000944 */ /* 0x021fe20003c00000 */
[----:B------:R-:W-:Y:S05]  /*3100*/  BRA `(.L_x_1137) ;  /* 0xffffd73000007947 */ /* 0x000fea000383ffff */
.L_x_1122:
        /* <DEDUP_REMOVED lines=22> */
.L_x_1139:
[----:B------:R-:W-:Y:S05]  /*3270*/  BSYNC B0 ;  /* 0x0000000000007941 */ /* 0x000fea0003800000 */
.L_x_1138:
        /* <DEDUP_REMOVED lines=16> */
.L_x_1141:
[----:B------:R-:W-:Y:S05]  /*3380*/  BSYNC B0 ;  /* 0x0000000000007941 */ /* 0x000fea0003800000 */
.L_x_1140:
        /* <DEDUP_REMOVED lines=15> */
.L_x_1129:
[----:B------:R-:W-:Y:S01]  /*3480*/  HFMA2.MMA R165, -RZ, RZ, 0, 9.5367431640625e-07 ;  /* 0x00000010ffa57435 */ /* 0x000fe200000001ff */
[----:B------:R-:W-:-:S02]  /*3490*/  MOV R166, R214 ;  /* 0x000000d600a67202 */ /* 0x000fc40000000f00 */
[----:B------:R-:W-:Y:S02]  /*34a0*/  MOV R163, 0x1f ;  /* 0x0000001f00a37802 */ /* 0x000fe40000000f00 */
[----:B------:R-:W-:Y:S02]  /*34b0*/  MOV R164, 0xffffffff ;  /* 0xffffffff00a47802 */ /* 0x000fe40000000f00 */
[----:B------:R-:W-:Y:S02]  /*34c0*/  MOV R160, 0x34e0 ;  /* 0x000034e000a07802 */ /* 0x000fe40000000f00 */
[----:B-----5:R-:W-:Y:S05]  /*34d0*/  CALL.REL.NOINC `($__internal_72_$__cuda_sm70_shflsync_down_p) ;  /* 0x0000045000007944 */ /* 0x020fea0003c00000 */
[----:B-1----:R-:W-:Y:S01]  /*34e0*/  MOV R167, R164 ;  /* 0x000000a400a77202 */ /* 0x002fe20000000f00 */
[----:B0-----:R-:W-:Y:S05]  /*34f0*/  BRA `(.L_x_1142) ;  /* 0xffffea5000007947 */ /* 0x001fea000383ffff */
.L_x_1130:
[----:B------:R-:W-:Y:S01]  /*3500*/  HFMA2.MMA R165, -RZ, RZ, 0, 9.5367431640625e-07 ;  /* 0x00000010ffa57435 */ /* 0x000fe200000001ff */
[----:B------:R-:W-:Y:S02]  /*3510*/  MOV R166, R215 ;  /* 0x000000d700a67202 */ /* 0x000fe40000000f00 */
[----:B------:R-:W-:Y:S02]  /*3520*/  MOV R163, 0x1f ;  /* 0x0000001f00a37802 */ /* 0x000fe40000000f00 */
[----:B------:R-:W-:-:S02]  /*3530*/  MOV R164, 0xffffffff ;  /* 0xffffffff00a47802 */ /* 0x000fc40000000f00 */
[----:B------:R-:W-:Y:S02]  /*3540*/  MOV R160, 0x3560 ;  /* 0x0000356000a07802 */ /* 0x000fe40000000f00 */
[----:B01---5:R-:W-:Y:S05]  /*3550*/  CALL.REL.NOINC `($__internal_72_$__cuda_sm70_shflsync_down_p) ;  /* 0x000003d000007944 */ /* 0x023fea0003c00000 */
[----:B------:R-:W-:Y:S01]  /*3560*/  FADD.FTZ R214, R167, R214 ;  /* 0x000000d6a7d67221 */ /* 0x000fe20000010000 */
[----:B0-----:R-:W-:Y:S01]  /*3570*/  HFMA2.MMA R165, -RZ, RZ, 0, 4.76837158203125e-07 ;  /* 0x00000008ffa57435 */ /* 0x001fe200000001ff */
[----:B-1----:R-:W-:Y:S01]  /*3580*/  FADD.FTZ R215, R215, R164 ;  /* 0x000000a4d7d77221 */ /* 0x002fe20000010000 */
[----:B------:R-:W-:Y:S02]  /*3590*/  MOV R163, 0x1f ;  /* 0x0000001f00a37802 */ /* 0x000fe40000000f00 */
[----:B------:R-:W-:Y:S02]  /*35a0*/  MOV R164, 0xffffffff ;  /* 0xffffffff00a47802 */ /* 0x000fe40000000f00 */
[----:B------:R-:W-:Y:S02]  /*35b0*/  MOV R166, R214 ;  /* 0x000000d600a67202 */ /* 0x000fe40000000f00 */
[----:B------:R-:W-:Y:S02]  /*35c0*/  MOV R160, 0x35e0 ;  /* 0x000035e000a07802 */ /* 0x000fe40000000f00 */
[----:B------:R-:W-:Y:S05]  /*35d0*/  CALL.REL.NOINC `($__internal_72_$__cuda_sm70_shflsync_down_p) ;  /* 0x0000035000007944 */ /* 0x000fea0003c00000 */
[----:B0-----:R-:W-:Y:S01]  /*35e0*/  HFMA2.MMA R165, -RZ, RZ, 0, 4.76837158203125e-07 ;  /* 0x00000008ffa57435 */ /* 0x001fe200000001ff */
[----:B-1----:R-:W-:-:S02]  /*35f0*/  MOV R167, R164 ;  /* 0x000000a400a77202 */ /* 0x002fc40000000f00 */
[----:B------:R-:W-:Y:S02]  /*3600*/  MOV R166, R215 ;  /* 0x000000d700a67202 */ /* 0x000fe40000000f00 */
[----:B------:R-:W-:Y:S02]  /*3610*/  MOV R163, 0x1f ;  /* 0x0000001f00a37802 */ /* 0x000fe40000000f00 */
[----:B------:R-:W-:Y:S02]  /*3620*/  MOV R164, 0xffffffff ;  /* 0xffffffff00a47802 */ /* 0x000fe40000000f00 */
[----:B------:R-:W-:Y:S02]  /*3630*/  MOV R160, 0x3650 ;  /* 0x0000365000a07802 */ /* 0x000fe40000000f00 */
[----:B------:R-:W-:Y:S05]  /*3640*/  CALL.REL.NOINC `($__internal_72_$__cuda_sm70_shflsync_down_p) ;  /* 0x000002e000007944 */ /* 0x000fea0003c00000 */
[----:B------:R-:W-:Y:S01]  /*3650*/  FADD.FTZ R214, R167, R214 ;  /* 0x000000d6a7d67221 */ /* 0x000fe20000010000 */
[----:B0-----:R-:W-:Y:S01]  /*3660*/  HFMA2.MMA R165, -RZ, RZ, 0, 2.384185791015625e-07 ;  /* 0x00000004ffa57435 */ /* 0x001fe200000001ff */
[----:B-1----:R-:W-:Y:S01]  /*3670*/  FADD.FTZ R215, R215, R164 ;  /* 0x000000a4d7d77221 */ /* 0x002fe20000010000 */
[----:B------:R-:W-:Y:S02]  /*3680*/  MOV R163, 0x1f ;  /* 0x0000001f00a37802 */ /* 0x000fe40000000f00 */
[----:B------:R-:W-:-:S02]  /*3690*/  MOV R164, 0xffffffff ;  /* 0xffffffff00a47802 */ /* 0x000fc40000000f00 */
[----:B------:R-:W-:Y:S02]  /*36a0*/  MOV R166, R214 ;  /* 0x000000d600a67202 */ /* 0x000fe40000000f00 */
[----:B------:R-:W-:Y:S02]  /*36b0*/  MOV R160, 0x36d0 ;  /* 0x000036d000a07802 */ /* 0x000fe40000000f00 */
[----:B------:R-:W-:Y:S05]  /*36c0*/  CALL.REL.NOINC `($__internal_72_$__cuda_sm70_shflsync_down_p) ;  /* 0x0000026000007944 */ /* 0x000fea0003c00000 */
[----:B0-----:R-:W-:Y:S01]  /*36d0*/  HFMA2.MMA R165, -RZ, RZ, 0, 2.384185791015625e-07 ;  /* 0x00000004ffa57435 */ /* 0x001fe200000001ff */
[----:B-1----:R-:W-:Y:S02]  /*36e0*/  MOV R167, R164 ;  /* 0x000000a400a77202 */ /* 0x002fe40000000f00 */
[----:B------:R-:W-:Y:S02]  /*36f0*/  MOV R166, R215 ;  /* 0x000000d700a67202 */ /* 0x000fe40000000f00 */
[----:B------:R-:W-:Y:S02]  /*3700*/  MOV R163, 0x1f ;  /* 0x0000001f00a37802 */ /* 0x000fe40000000f00 */
[----:B------:R-:W-:Y:S02]  /*3710*/  MOV R164, 0xffffffff ;  /* 0xffffffff00a47802 */ /* 0x000fe40000000f00 */
[----:B------:R-:W-:-:S02]  /*3720*/  MOV R160, 0x3740 ;  /* 0x0000374000a07802 */ /* 0x000fc40000000f00 */
[----:B------:R-:W-:Y:S05]  /*3730*/  CALL.REL.NOINC `($__internal_72_$__cuda_sm70_shflsync_down_p) ;  /* 0x000001f000007944 */ /* 0x000fea0003c00000 */
[----:B------:R-:W-:Y:S01]  /*3740*/  FADD.FTZ R214, R167, R214 ;  /* 0x000000d6a7d67221 */ /* 0x000fe20000010000 */
[----:B0-----:R-:W-:Y:S01]  /*3750*/  HFMA2.MMA R165, -RZ, RZ, 0, 1.1920928955078125e-07 ;  /* 0x00000002ffa57435 */ /* 0x001fe200000001ff */
[----:B-1----:R-:W-:Y:S01]  /*3760*/  FADD.FTZ R185, R215, R164 ;  /* 0x000000a4d7b97221 */ /* 0x002fe20000010000 */
[----:B------:R-:W-:-:S02]  /*3770*/  MOV R163, 0x1f ;  /* 0x0000001f00a37802 */ /* 0x000fc40000000f00 */
[----:B------:R-:W-:Y:S02]  /*3780*/  MOV R164, 0xffffffff ;  /* 0xffffffff00a47802 */ /* 0x000fe40000000f00 */
[----:B------:R-:W-:Y:S02]  /*3790*/  MOV R166, R214 ;  /* 0x000000d600a67202 */ /* 0x000fe40000000f00 */
[----:B------:R-:W-:Y:S02]  /*37a0*/  MOV R160, 0x37c0 ;  /* 0x000037c000a07802 */ /* 0x000fe40000000f00 */
[----:B------:R-:W-:Y:S05]  /*37b0*/  CALL.REL.NOINC `($__internal_72_$__cuda_sm70_shflsync_down_p) ;  /* 0x0000017000007944 */ /* 0x000fea0003c00000 */
[----:B0-----:R-:W-:Y:S01]  /*37c0*/  HFMA2.MMA R165, -RZ, RZ, 0, 1.1920928955078125e-07 ;  /* 0x00000002ffa57435 */ /* 0x001fe200000001ff */
[----:B-1----:R-:W-:Y:S02]  /*37d0*/  MOV R167, R164 ;  /* 0x000000a400a77202 */ /* 0x002fe40000000f00 */
[----:B------:R-:W-:Y:S02]  /*37e0*/  MOV R166, R185 ;  /* 0x000000b900a67202 */ /* 0x000fe40000000f00 */
[----:B------:R-:W-:Y:S02]  /*37f0*/  MOV R163, 0x1f ;  /* 0x0000001f00a37802 */ /* 0x000fe40000000f00 */
[----:B------:R-:W-:-:S02]  /*3800*/  MOV R164, 0xffffffff ;  /* 0xffffffff00a47802 */ /* 0x000fc40000000f00 */
[----:B------:R-:W-:Y:S02]  /*3810*/  MOV R160, 0x3830 ;  /* 0x0000383000a07802 */ /* 0x000fe40000000f00 */
[----:B------:R-:W-:Y:S05]  /*3820*/  CALL.REL.NOINC `($__internal_72_$__cuda_sm70_shflsync_down_p) ;  /* 0x0000010000007944 */ /* 0x000fea0003c00000 */
[----:B------:R-:W-:Y:S01]  /*3830*/  FADD.FTZ R167, R167, R214 ;  /* 0x000000d6a7a77221 */ /* 0x000fe20000010000 */
[----:B0-----:R-:W-:Y:S01]  /*3840*/  HFMA2.MMA R165, -RZ, RZ, 0, 5.9604644775390625e-08 ;  /* 0x00000001ffa57435 */ /* 0x001fe200000001ff */
[----:B-1----:R-:W-:Y:S01]  /*3850*/  FADD.FTZ R185, R185, R164 ;  /* 0x000000a4b9b97221 */ /* 0x002fe20000010000 */
[----:B------:R-:W-:Y:S02]  /*3860*/  MOV R163, 0x1f ;  /* 0x0000001f00a37802 */ /* 0x000fe40000000f00 */
[----:B------:R-:W-:Y:S02]  /*3870*/  MOV R164, 0xffffffff ;  /* 0xffffffff00a47802 */ /* 0x000fe40000000f00 */
[----:B------:R-:W-:Y:S02]  /*3880*/  MOV R166, R167 ;  /* 0x000000a700a67202 */ /* 0x000fe40000000f00 */
[----:B------:R-:W-:Y:S02]  /*3890*/  MOV R160, 0x38b0 ;  /* 0x000038b000a07802 */ /* 0x000fe40000000f00 */
[----:B------:R-:W-:Y:S05]  /*38a0*/  CALL.REL.NOINC `($__internal_72_$__cuda_sm70_shflsync_down_p) ;  /* 0x0000008000007944 */ /* 0x000fea0003c00000 */
[----:B0-----:R-:W-:Y:S01]  /*38b0*/  HFMA2.MMA R165, -RZ, RZ, 0, 5.9604644775390625e-08 ;  /* 0x00000001ffa57435 */ /* 0x001fe200000001ff */
[----:B-1----:R-:W-:-:S02]  /*38c0*/  MOV R186, R164 ;  /* 0x000000a400ba7202 */ /* 0x002fc40000000f00 */
[----:B------:R-:W-:Y:S02]  /*38d0*/  MOV R166, R185 ;  /* 0x000000b900a67202 */ /* 0x000fe40000000f00 */
[----:B------:R-:W-:Y:S02]  /*38e0*/  MOV R163, 0x1f ;  /* 0x0000001f00a37802 */ /* 0x000fe40000000f00 */
[----:B------:R-:W-:Y:S02]  /*38f0*/  MOV R164, 0xffffffff ;  /* 0xffffffff00a47802 */ /* 0x000fe40000000f00 */
[----:B------:R-:W-:Y:S02]  /*3900*/  MOV R160, 0x3920 ;  /* 0x0000392000a07802 */ /* 0x000fe40000000f00 */
[----:B------:R-:W-:Y:S05]  /*3910*/  CALL.REL.NOINC `($__internal_72_$__cuda_sm70_shflsync_down_p) ;  /* 0x0000001000007944 */ /* 0x000fea0003c00000 */
[----:B01----:R-:W-:Y:S05]  /*3920*/  BRA `(.L_x_1143) ;  /* 0xffffe74000007947 */ /* 0x003fea000383ffff */
        .weak           $__internal_72_$__cuda_sm70_shflsync_down_p
        .type           $__internal_72_$__cuda_sm70_shflsync_down_p,@function
        .size           $__internal_72_$__cuda_sm70_shflsync_down_p,(.L_x_2090 - $__internal_72_$__cuda_sm70_shflsync_down_p)
$__internal_72_$__cuda_sm70_shflsync_down_p:
[----:B------:R-:W-:Y:S01]  /*3930*/  HFMA2.MMA R161, -RZ, RZ, 0, 0 ;  /* 0x00000000ffa17435 */ /* 0x000fe200000001ff */
[----:B------:R-:W-:Y:S04]  /*3940*/  WARPSYNC R164 ;  /* 0x000000a400007348 */ /* 0x000fe80003800000 */
[----:B------:R0:W1:Y:S01]  /*3950*/  SHFL.DOWN PT, R164, R166, R165, R163 ;  /* 0x080000a5a6a47389 */ /* 0x00006200000e00a3 */
[----:B------:R-:W-:Y:S05]  /*3960*/  RET.REL.NODEC R160 `(_ZN10layer_norm31ln_parallel_residual_bwd_kernelINS_13Kernel_traitsI6__halfS2_fS2_fjLj3072ELj1ELj1ELj4ELj16ENS_18Kernel_traits_baseILj3072ES2_S2_fS2_fjLj128EEEEELb0ELb0ELb0EEEvNS_9BwdParamsE) ;  /* 0xffffc690a0007950 */ /* 0x000fea0003c3ffff */
.L_x_1144:
        /* <DEDUP_REMOVED lines=9> */
.L_x_2090:


//--------------------- .text._ZN10layer_norm31ln_parallel_residual_bwd_kernelINS_13Kernel_traitsI6__halfS2_fS2_fjLj3072ELj1ELj1ELj4ELj16ENS_18Kernel_traits_baseILj3072ES2_S2_fS2_fjLj128EEEEELb0ELb0ELb1EEEvNS_9BwdParamsE --------------------------
	.section	.text._ZN10layer_norm31ln_parallel_residual_bwd_kernelINS_13Kernel_traitsI6__halfS2_fS2_fjLj3072ELj1ELj1ELj4ELj16ENS_18Kernel_traits_baseILj3072ES2_S2_fS2_fjLj128EEEEELb0ELb0ELb1EEEvNS_9BwdParamsE,"ax",@progbits
	.sectioninfo	@"SHI_REGISTERS=255"
	.align	128
        .global         _ZN10layer_norm31ln_parallel_residual_bwd_kernelINS_13Kernel_traitsI6__halfS2_fS2_fjLj3072ELj1ELj1ELj4ELj16ENS_18Kernel_traits_baseILj3072ES2_S2_fS2_fjLj128EEEEELb0ELb0ELb1EEEvNS_9BwdParamsE
        .type           _ZN10layer_norm31ln_parallel_residual_bwd_kernelINS_13Kernel_traitsI6__halfS2_fS2_fjLj3072ELj1ELj1ELj4ELj16ENS_18Kernel_traits_baseILj3072ES2_S2_fS2_fjLj128EEEEELb0ELb0ELb1EEEvNS_9BwdParamsE,@function
        .size           _ZN10layer_norm31ln_parallel_residual_bwd_kernelINS_13Kernel_traitsI6__halfS2_fS2_fjLj3072ELj1ELj1ELj4ELj16ENS_18Kernel_traits_baseILj3072ES2_S2_fS2_fjLj128EEEEELb0ELb0ELb1EEEvNS_9BwdParamsE,(.L_x_2091 - _ZN10layer_norm31ln_parallel_residual_bwd_kernelINS_13Kernel_traitsI6__halfS2_fS2_fjLj3072ELj1ELj1ELj4ELj16ENS_18Kernel_traits_baseILj3072ES2_S2_fS2_fjLj128EEEEELb0ELb0ELb1EEEvNS_9BwdParamsE)
        .other          _ZN10layer_norm31ln_parallel_residual_bwd_kernelINS_13Kernel_traitsI6__halfS2_fS2_fjLj3072ELj1ELj1ELj4ELj16ENS_18Kernel_traits_baseILj3072ES2_S2_fS2_fjLj128EEEEELb0ELb0ELb1EEEvNS_9BwdParamsE,@"STO_CUDA_ENTRY STV_DEFAULT"
_ZN10layer_norm31ln_parallel_residual_bwd_kernelINS_13Kernel_traitsI6__halfS2_fS2_fjLj3072ELj1ELj1ELj4ELj16ENS_18Kernel_traits_baseILj3072ES2_S2_fS2_fjLj128EEEEELb0ELb0ELb1EEEvNS_9BwdParamsE:
.text._ZN10layer_norm31ln_parallel_residual_bwd_kernelINS_13Kernel_traitsI6__halfS2_fS2_fjLj3072ELj1ELj1ELj4ELj16ENS_18Kernel_traits_baseILj3072ES2_S2_fS2_fjLj128EEEEELb0ELb0ELb1EEEvNS_9BwdParamsE:
        /* <DEDUP_REMOVED lines=56> */
.L_x_1145:
        /* <DEDUP_REMOVED lines=50> */
[----:B------:R-:W-:Y:S01]  /*06a0*/  MOV R0, RZ ;  /* 0x000000ff00007202 */ /* 0x000fe20000000f00 */
[----:B--2---:R-:W-:-:S02]  /*06b0*/  HADD2.F32 R230, -RZ, R8.H0_H0 ;  /* 0x20000008ffe67230 */ /* 0x004fc40000004100 */
[----:B------:R-:W-:Y:S02]  /*06c0*/  HADD2.F32 R228, -RZ, R8.H1_H1 ;  /* 0x30000008ffe47230 */ /* 0x000fe40000004100 */
[--C-:B------:R-:W-:Y:S02]  /*06d0*/  HADD2.F32 R226, -RZ, R9.reuse.H0_H0 ;  /* 0x20000009ffe27230 */ /* 0x100fe40000004100 */
[----:B------:R-:W-:Y:S02]  /*06e0*/  HADD2.F32 R224, -RZ, R9.H1_H1 ;  /* 0x30000009ffe07230 */ /* 0x000fe40000004100 */
[--C-:B----4-:R-:W-:Y:S02]  /*06f0*/  HADD2.F32 R225, -RZ, R213.reuse.H0_H0 ;  /* 0x200000d5ffe17230 */ /* 0x110fe40000004100 */
[----:B------:R-:W-:Y:S01]  /*0700*/  HADD2.F32 R223, -RZ, R213.H1_H1 ;  /* 0x300000d5ffdf7230 */ /* 0x000fe20000004100 */
[----:B------:R-:W-:Y:S01]  /*0710*/  HFMA2.MMA R213, -RZ, RZ, 0, 0 ;  /* 0x00000000ffd57435 */ /* 0x000fe200000001ff */
[----:B------:R-:W-:-:S02]  /*0720*/  HADD2.F32 R221, -RZ, R214.H0_H0 ;  /* 0x200000d6ffdd7230 */ /* 0x000fc40000004100 */
[----:B------:R-:W-:Y:S01]  /*0730*/  HADD2.F32 R219, -RZ, R214.H1_H1 ;  /* 0x300000d6ffdb7230 */ /* 0x000fe20000004100 */
[----:B------:R-:W-:Y:S01]  /*0740*/  HFMA2.MMA R214, -RZ, RZ, 0, 5.9604644775390625e-08 ;  /* 0x00000001ffd67435 */ /* 0x000fe200000001ff */
        /* <DEDUP_REMOVED lines=8> */
[----:B------:R-:W-:Y:S02]  /*07d0*/  HADD2.F32 R217, -RZ, R215.H0_H0 ;  /* 0x200000d7ffd97230 */ /* 0x000fe40000004100 */
[--C-:B---3--:R-:W-:Y:S02]  /*07e0*/  HADD2.F32 R181, -RZ, R12.reuse.H0_H0 ;  /* 0x2000000cffb57230 */ /* 0x108fe40000004100 */
        /* <DEDUP_REMOVED lines=9> */
[--C-:B-----5:R-:W-:Y:S02]  /*0880*/  HADD2.F32 R189, -RZ, R16.reuse.H0_H0 ;  /* 0x20000010ffbd7230 */ /* 0x120fe40000004100 */
        /* <DEDUP_REMOVED lines=29> */
[----:B------:R-:W-:Y:S02]  /*0a60*/  HADD2.F32 R215, -RZ, R215.H1_H1 ;  /* 0x300000d7ffd77230 */ /* 0x000fe40000004100 */
.L_x_1150:
[----:B------:R-:W-:Y:S01]  /*0a70*/  IMAD R80, R231, c[0x0][0x168], RZ ;  /* 0x00005a00e7507a24 */ /* 0x000fe200078e02ff */
[----:B------:R-:W-:Y:S02]  /*0a80*/  MOV R114, 0x4 ;  /* 0x0000000400727802 */ /* 0x000fe40000000f00 */
[----:B------:R-:W-:Y:S02]  /*0a90*/  LOP3.LUT R82, R133, 0x7f, RZ, 0xc0, !PT ;  /* 0x0000007f85527812 */ /* 0x000fe400078ec0ff */
[----:B------:R-:W-:Y:S01]  /*0aa0*/  SHF.R.S32.HI R81, RZ, 0x1f, R80 ;  /* 0x0000001fff517819 */ /* 0x000fe20000011450 */
[----:B------:R-:W-:Y:S01]  /*0ab0*/  IMAD.WIDE R242, R231, R114, c[0x0][0x1a0] ;  /* 0x00006800e7f27625 */ /* 0x000fe200078e0272 */
[----:B------:R-:W-:-:S02]  /*0ac0*/  MOV R121, 0x10 ;  /* 0x0000001000797802 */ /* 0x000fc40000000f00 */
[----:B------:R-:W-:Y:S02]  /*0ad0*/  LEA.HI R81, R81, R80, RZ, 0x3 ;  /* 0x0000005051517211 */ /* 0x000fe400078f18ff */
[----:B------:R-:W-:Y:S01]  /*0ae0*/  MOV R237, 0x20 ;  /* 0x0000002000ed7802 */ /* 0x000fe20000000f00 */
[----:B------:R-:W2:Y:S01]  /*0af0*/  LDG.E R242, [R242.64] ;  /* 0x00000004f2f27981 */ /* 0x000ea2000c1e1900 */
[----:B------:R-:W-:-:S05]  /*0b00*/  LEA.HI.SX32 R233, R81, R82, 0x1d ;  /* 0x0000005251e97211 */ /* 0x000fca00078feaff */
[----:B------:R-:W-:-:S04]  /*0b10*/  IMAD.WIDE.U32 R84, R233, R121, c[0x0][0x210] ;  /* 0x00008400e9547625 */ /* 0x000fc800078e0079 */
[C---:B------:R-:W-:Y:S02]  /*0b20*/  IMAD.WIDE.U32 R112, R233.reuse, R237, c[0x0][0x188] ;  /* 0x00006200e9707625 */ /* 0x040fe400078e00ed */
[----:B------:R-:W3:Y:S02]  /*0b30*/  LDG.E.128 R84, [R84.64] ;  /* 0x0000000454547981 */ /* 0x000ee4000c1e1d00 */
[----:B------:R-:W-:Y:S02]  /*0b40*/  IMAD.WIDE.U32 R88, R233, R121, c[0x0][0x208] ;  /* 0x00008200e9587625 */ /* 0x000fe400078e0079 */
[----:B------:R0:W4:Y:S02]  /*0b50*/  LDG.E.128 R80, [R112.64] ;  /* 0x0000000470507981 */ /* 0x000124000c1e1d00 */
[----:B------:R-:W-:Y:S02]  /*0b60*/  IMAD.WIDE R114, R231, R114, c[0x0][0x1a8] ;  /* 0x00006a00e7727625 */ /* 0x000fe400078e0272 */
[----:B------:R-:W4:Y:S04]  /*0b70*/  LDG.E.128 R88, [R88.64] ;  /* 0x0000000458587981 */ /* 0x000f28000c1e1d00 */
[----:B------:R0:W4:Y:S04]  /*0b80*/  LDG.E R235, [R114.64] ;  /* 0x0000000472eb7981 */ /* 0x000128000c1e1900 */
[----:B------:R0:W4:Y:S01]  /*0b90*/  LDG.E.128 R92, [R112.64+0x10] ;  /* 0x00001004705c7981 */ /* 0x000122000c1e1d00 */
[----:B------:R-:W-:-:S05]  /*0ba0*/  IADD3 R234, R233, 0x80, RZ ;  /* 0x00000080e9ea7810 */ /* 0x000fca0007ffe0ff */
[----:B------:R-:W-:-:S04]  /*0bb0*/  IMAD.WIDE.U32 R126, R234, R237, c[0x0][0x188] ;  /* 0x00006200ea7e7625 */ /* 0x000fc800078e00ed */
[CC--:B------:R-:W-:Y:S01]  /*0bc0*/  IMAD.WIDE.U32 R100, R234.reuse, R121.reuse, c[0x0][0x210] ;  /* 0x00008400ea647625 */ /* 0x0c0fe200078e0079 */
[----:B------:R1:W4:Y:S03]  /*0bd0*/  LDG.E.128 R96, [R126.64] ;  /* 0x000000047e607981 */ /* 0x000326000c1e1d00 */
[----:B------:R-:W-:Y:S01]  /*0be0*/  IMAD.WIDE.U32 R104, R234, R121, c[0x0][0x208] ;  /* 0x00008200ea687625 */ /* 0x000fe200078e0079 */
[----:B------:R1:W4:Y:S04]  /*0bf0*/  LDG.E.128 R108, [R126.64+0x10] ;  /* 0x000010047e6c7981 */ /* 0x000328000c1e1d00 */
[----:B------:R-:W4:Y:S04]  /*0c00*/  LDG.E.128 R100, [R100.64] ;  /* 0x0000000464647981 */ /* 0x000f28000c1e1d00 */
[----:B------:R-:W4:Y:S01]  /*0c10*/  LDG.E.128 R104, [R104.64] ;  /* 0x0000000468687981 */ /* 0x000f22000c1e1d00 */
[----:B------:R-:W-:-:S05]  /*0c20*/  IADD3 R232, R233, 0x100, RZ ;  /* 0x00000100e9e87810 */ /* 0x000fca0007ffe0ff */
[----:B------:R-:W-:-:S04]  /*0c30*/  IMAD.WIDE.U32 R124, R232, R237, c[0x0][0x188] ;  /* 0x00006200e87c7625 */ /* 0x000fc800078e00ed */
[CC--:B------:R-:W-:Y:S01]  /*0c40*/  IMAD.WIDE.U32 R116, R232.reuse, R121.reuse, c[0x0][0x210] ;  /* 0x00008400e8747625 */ /* 0x0c0fe200078e0079 */
[----:B0-----:R1:W4:Y:S03]  /*0c50*/  LDG.E.128 R112, [R124.64] ;  /* 0x000000047c707981 */ /* 0x001326000c1e1d00 */
[----:B------:R-:W-:Y:S02]  /*0c60*/  IMAD.WIDE.U32 R120, R232, R121, c[0x0][0x208] ;  /* 0x00008200e8787625 */ /* 0x000fe400078e0079 */
[----:B------:R-:W4:Y:S04]  /*0c70*/  LDG.E.128 R116, [R116.64] ;  /* 0x0000000474747981 */ /* 0x000f28000c1e1d00 */
[----:B------:R-:W4:Y:S04]  /*0c80*/  LDG.E.128 R120, [R120.64] ;  /* 0x0000000478787981 */ /* 0x000f28000c1e1d00 */
[----:B-1----:R-:W4:Y:S01]  /*0c90*/  LDG.E.128 R124, [R124.64+0x10] ;  /* 0x000010047c7c7981 */ /* 0x002f22000c1e1d00 */
[----:B------:R-:W-:-:S04]  /*0ca0*/  ISETP.NE.U32.AND P0, PT, RZ, c[0x0][0x218], PT ;  /* 0x00008600ff007a0c */ /* 0x000fc80003f05070 */
[----:B------:R-:W-:Y:S01]  /*0cb0*/  ISETP.NE.AND.EX P0, PT, RZ, c[0x0][0x21c], PT, P0 ;  /* 0x00008700ff007a0c */ /* 0x000fe20003f05300 */
[----:B------:R-:W-:-:S12]  /*0cc0*/  ULDC.U8 UR6, c[0x0][0x1f0] ;  /* 0x00007c0000067ab9 */ /* 0x000fd80000000000 */
        /* <DEDUP_REMOVED lines=9> */
[----:B------:R-:W-:-:S04]  /*0d60*/  ISETP.NE.AND P0, PT, RZ, UR6, PT ;  /* 0x00000006ff007c0c */ /* 0x000fc8000bf05270 */
[----:B--2---:R-:W-:Y:S01]  /*0d70*/  FSEL R243, R242, RZ, !P0 ;  /* 0x000000fff2f37208 */ /* 0x004fe20004000000 */
[--C-:B---3--:R-:W-:Y:S02]  /*0d80*/  HADD2.F32 R241, -RZ, R84.reuse.H0_H0 ;  /* 0x20000054fff17230 */ /* 0x108fe40000004100 */
[----:B------:R-:W-:Y:S02]  /*0d90*/  HADD2.F32 R84, -RZ, R84.H1_H1 ;  /* 0x30000054ff547230 */ /* 0x000fe40000004100 */
[--C-:B----4-:R-:W-:Y:S02]  /*0da0*/  FADD.FTZ R80, R80, -R243.reuse ;  /* 0x800000f350507221 */ /* 0x110fe40000010000 */
[--C-:B0-----:R-:W-:Y:S01]  /*0db0*/  FADD.FTZ R238, R81, -R243.reuse ;  /* 0x800000f351ee7221 */ /* 0x101fe20000010000 */
[----:B-1----:R-:W-:Y:S01]  /*0dc0*/  HADD2.F32 R237, -RZ, R88.H1_H1 ;  /* 0x30000058ffed7230 */ /* 0x002fe20000004100 */
[----:B------:R-:W-:Y:S02]  /*0dd0*/  FADD.FTZ R82, R82, -R243 ;  /* 0x800000f352527221 */ /* 0x000fe40000010000 */
[----:B------:R-:W-:-:S02]  /*0de0*/  FMUL.FTZ R240, R235, R80 ;  /* 0x00000050ebf07220 */ /* 0x000fc40000410000 */
[----:B------:R-:W-:Y:S02]  /*0df0*/  FMUL.FTZ R238, R235, R238 ;  /* 0x000000eeebee7220 */ /* 0x000fe40000410000 */
[----:B------:R-:W-:Y:S01]  /*0e00*/  FMUL.FTZ R80, R227, R84 ;  /* 0x00000054e3507220 */ /* 0x000fe20000410000 */
[----:B------:R-:W-:Y:S01]  /*0e10*/  HADD2.F32 R239, -RZ, R88.H0_H0 ;  /* 0x20000058ffef7230 */ /* 0x000fe20000004100 */
[----:B------:R-:W-:Y:S02]  /*0e20*/  FADD.FTZ R178, R241, R178 ;  /* 0x000000b2f1b27221 */ /* 0x000fe40000010000 */
[----:B------:R-:W-:Y:S02]  /*0e30*/  FFMA.FTZ R179, R240, R241, R179 ;  /* 0x000000f1f0b37223 */ /* 0x000fe400000100b3 */
[----:B------:R-:W-:Y:S02]  /*0e40*/  FADD.FTZ R176, R237, R176 ;  /* 0x000000b0edb07221 */ /* 0x000fe40000010000 */
[----:B------:R-:W-:-:S02]  /*0e50*/  FFMA.FTZ R177, R238, R237, R177 ;  /* 0x000000edeeb17223 */ /* 0x000fc400000100b1 */
[----:B------:R-:W-:Y:S02]  /*0e60*/  FMUL.FTZ R241, R229, R241 ;  /* 0x000000f1e5f17220 */ /* 0x000fe40000410000 */
        /* <DEDUP_REMOVED lines=8> */
[CC--:B------:R-:W-:Y:S02]  /*0ef0*/  FFMA.FTZ R171, R242.reuse, R80.reuse, R171 ;  /* 0x00000050f2ab7223 */ /* 0x0c0fe400000100ab */
[----:B------:R-:W-:Y:S02]  /*0f00*/  FMUL.FTZ R80, R225, R80 ;  /* 0x00000050e1507220 */ /* 0x000fe40000410000 */
[----:B------:R-:W-:Y:S02]  /*0f10*/  FADD.FTZ R172, R239, R172 ;  /* 0x000000acefac7221 */ /* 0x000fe40000010000 */
[-C--:B------:R-:W-:Y:S02]  /*0f20*/  FFMA.FTZ R173, R242, R239.reuse, R173 ;  /* 0x000000eff2ad7223 */ /* 0x080fe400000100ad */
[----:B------:R-:W-:Y:S01]  /*0f30*/  FFMA.FTZ R239, R226, R239, R80 ;  /* 0x000000efe2ef7223 */ /* 0x000fe20000010050 */
[----:B------:R-:W-:Y:S01]  /*0f40*/  HADD2.F32 R80, -RZ, R86.H0_H0 ;  /* 0x20000056ff507230 */ /* 0x000fe20000004100 */
[----:B------:R-:W-:Y:S01]  /*0f50*/  FADD.FTZ R92, -R243, R92 ;  /* 0x0000005cf35c7221 */ /* 0x000fe20000010100 */
[----:B------:R-:W-:-:S03]  /*0f60*/  HADD2.F32 R81, -RZ, R90.H0_H0 ;  /* 0x2000005aff517230 */ /* 0x000fc60000004100 */
[----:B------:R-:W-:Y:S01]  /*0f70*/  FMUL.FTZ R246, R235, R92 ;  /* 0x0000005cebf67220 */ /* 0x000fe20000410000 */
[----:B------:R-:W-:Y:S01]  /*0f80*/  HADD2.F32 R86, -RZ, R86.H1_H1 ;  /* 0x30000056ff567230 */ /* 0x000fe20000004100 */
[----:B------:R-:W-:Y:S02]  /*0f90*/  FMUL.FTZ R92, R221, R80 ;  /* 0x00000050dd5c7220 */ /* 0x000fe40000410000 */
[C---:B------:R-:W-:Y:S02]  /*0fa0*/  FADD.FTZ R248, -R243.reuse, R93 ;  /* 0x0000005df3f87221 */ /* 0x040fe40000010100 */
[----:B------:R-:W-:Y:S02]  /*0fb0*/  FADD.FTZ R94, -R243, R94 ;  /* 0x0000005ef35e7221 */ /* 0x000fe40000010100 */
[----:B------:R-:W-:Y:S02]  /*0fc0*/  FADD.FTZ R164, R81, R164 ;  /* 0x000000a451a47221 */ /* 0x000fe40000010000 */
[----:B------:R-:W-:-:S02]  /*0fd0*/  FFMA.FTZ R165, R246, R81, R165 ;  /* 0x00000051f6a57223 */ /* 0x000fc400000100a5 */
[----:B------:R-:W-:Y:S01]  /*0fe0*/  FFMA.FTZ R92, R222, R81, R92 ;  /* 0x00000051de5c7223 */ /* 0x000fe2000001005c */
[----:B------:R-:W-:Y:S01]  /*0ff0*/  HADD2.F32 R81, -RZ, R90.H1_H1 ;  /* 0x3000005aff517230 */ /* 0x000fe20000004100 */
[----:B------:R-:W-:Y:S02]  /*1000*/  FADD.FTZ R162, R80, R162 ;  /* 0x000000a250a27221 */ /* 0x000fe40000010000 */
[----:B------:R-:W-:Y:S01]  /*1010*/  FFMA.FTZ R163, R246, R80, R163 ;  /* 0x00000050f6a37223 */ /* 0x000fe200000100a3 */
[--C-:B------:R-:W-:Y:S01]  /*1020*/  HADD2.F32 R80, -RZ, R87.reuse.H0_H0 ;  /* 0x20000057ff507230 */ /* 0x100fe20000004100 */
[----:B------:R-:W-:Y:S01]  /*1030*/  FMUL.FTZ R248, R235, R248 ;  /* 0x000000f8ebf87220 */ /* 0x000fe20000410000 */
[----:B------:R-:W-:Y:S01]  /*1040*/  HADD2.F32 R87, -RZ, R87.H1_H1 ;  /* 0x30000057ff577230 */ /* 0x000fe20000004100 */
[----:B------:R-:W-:Y:S02]  /*1050*/  FMUL.FTZ R90, R219, R86 ;  /* 0x00000056db5a7220 */ /* 0x000fe40000410000 */
[----:B------:R-:W-:-:S02]  /*1060*/  FMUL.FTZ R94, R235, R94 ;  /* 0x0000005eeb5e7220 */ /* 0x000fc40000410000 */
[----:B------:R-:W-:Y:S01]  /*1070*/  FADD.FTZ R250, -R243, R95 ;  /* 0x0000005ff3fa7221 */ /* 0x000fe20000010100 */
[--C-:B------:R-:W-:Y:S01]  /*1080*/  HADD2.F32 R93, -RZ, R91.reuse.H0_H0 ;  /* 0x2000005bff5d7230 */ /* 0x100fe20000004100 */
[----:B------:R-:W-:Y:S01]  /*1090*/  FADD.FTZ R160, R81, R160 ;  /* 0x000000a051a07221 */ /* 0x000fe20000010000 */
[----:B------:R-:W-:Y:S01]  /*10a0*/  HADD2.F32 R91, -RZ, R91.H1_H1 ;  /* 0x3000005bff5b7230 */ /* 0x000fe20000004100 */
[-C--:B------:R-:W-:Y:S02]  /*10b0*/  FFMA.FTZ R161, R248, R81.reuse, R161 ;  /* 0x00000051f8a17223 */ /* 0x080fe400000100a1 */
[----:B------:R-:W-:Y:S02]  /*10c0*/  FFMA.FTZ R90, R220, R81, R90 ;  /* 0x00000051dc5a7223 */ /* 0x000fe4000001005a */
[----:B------:R-:W-:Y:S02]  /*10d0*/  FMUL.FTZ R81, R217, R80 ;  /* 0x00000050d9517220 */ /* 0x000fe40000410000 */
[----:B------:R-:W-:-:S02]  /*10e0*/  FADD.FTZ R154, R80, R154 ;  /* 0x0000009a509a7221 */ /* 0x000fc40000010000 */
[----:B------:R-:W-:Y:S02]  /*10f0*/  FFMA.FTZ R155, R94, R80, R155 ;  /* 0x000000505e9b7223 */ /* 0x000fe4000001009b */
[----:B------:R-:W-:Y:S02]  /*1100*/  FMUL.FTZ R250, R235, R250 ;  /* 0x000000faebfa7220 */ /* 0x000fe40000410000 */
[----:B------:R-:W-:Y:S02]  /*1110*/  FMUL.FTZ R80, R215, R87 ;  /* 0x00000057d7507220 */ /* 0x000fe40000410000 */
[----:B------:R-:W-:Y:S02]  /*1120*/  FADD.FTZ R96, -R243, R96 ;  /* 0x00000060f3607221 */ /* 0x000fe40000010100 */
[----:B------:R-:W-:Y:S02]  /*1130*/  FADD.FTZ R152, R91, R152 ;  /* 0x000000985b987221 */ /* 0x000fe40000010000 */
[----:B------:R-:W-:-:S02]  /*1140*/  FFMA.FTZ R153, R250, R91, R153 ;  /* 0x0000005bfa997223 */ /* 0x000fc40000010099 */
[----:B------:R-:W-:Y:S01]  /*1150*/  FFMA.FTZ R91, R216, R91, R80 ;  /* 0x0000005bd85b7223 */ /* 0x000fe20000010050 */
[----:B------:R-:W-:Y:S01]  /*1160*/  HADD2.F32 R80, -RZ, R100.H0_H0 ;  /* 0x20000064ff507230 */ /* 0x000fe20000004100 */
[----:B------:R-:W-:Y:S01]  /*1170*/  FMUL.FTZ R96, R235, R96 ;  /* 0x00000060eb607220 */ /* 0x000fe20000410000 */
[----:B------:R-:W-:-:S03]  /*1180*/  HADD2.F32 R95, -RZ, R104.H0_H0 ;  /* 0x20000068ff5f7230 */ /* 0x000fc60000004100 */
[----:B------:R-:W-:Y:S02]  /*1190*/  FADD.FTZ R146, R80, R146 ;  /* 0x0000009250927221 */ /* 0x000fe40000010000 */
[-C--:B------:R-:W-:Y:S02]  /*11a0*/  FFMA.FTZ R147, R96, R80.reuse, R147 ;  /* 0x0000005060937223 */ /* 0x080fe40000010093 */
[----:B------:R-:W-:Y:S02]  /*11b0*/  FMUL.FTZ R80, R189, R80 ;  /* 0x00000050bd507220 */ /* 0x000fe40000410000 */
[----:B------:R-:W-:Y:S02]  /*11c0*/  FADD.FTZ R156, R93, R156 ;  /* 0x0000009c5d9c7221 */ /* 0x000fe40000010000 */
[----:B------:R-:W-:Y:S02]  /*11d0*/  FFMA.FTZ R157, R94, R93, R157 ;  /* 0x0000005d5e9d7223 */ /* 0x000fe4000001009d */
[----:B------:R-:W-:-:S02]  /*11e0*/  FADD.FTZ R148, R95, R148 ;  /* 0x000000945f947221 */ /* 0x000fc40000010000 */
[----:B------:R-:W-:Y:S02]  /*11f0*/  FFMA.FTZ R149, R96, R95, R149 ;  /* 0x0000005f60957223 */ /* 0x000fe40000010095 */
[----:B------:R-:W-:Y:S01]  /*1200*/  FFMA.FTZ R93, R218, R93, R81 ;  /* 0x0000005dda5d7223 */ /* 0x000fe20000010051 */
[----:B------:R-:W-:Y:S01]  /*1210*/  HADD2.F32 R81, -RZ, R100.H1_H1 ;  /* 0x30000064ff517230 */ /* 0x000fe20000004100 */
[----:B------:R-:W-:Y:S02]  /*1220*/  FFMA.FTZ R95, R181, R95, R80 ;  /* 0x0000005fb55f7223 */ /* 0x000fe40000010050 */
[----:B------:R-:W-:Y:S01]  /*1230*/  FADD.FTZ R80, -R243, R97 ;  /* 0x00000061f3507221 */ /* 0x000fe20000010100 */
[----:B------:R-:W-:-:S03]  /*1240*/  HADD2.F32 R97, -RZ, R104.H1_H1 ;  /* 0x30000068ff617230 */ /* 0x000fc60000004100 */
[----:B------:R-:W-:Y:S02]  /*1250*/  FMUL.FTZ R100, R235, R80 ;  /* 0x00000050eb647220 */ /* 0x000fe40000410000 */
[----:B------:R-:W-:Y:S02]  /*1260*/  FMUL.FTZ R80, R190, R81 ;  /* 0x00000051be507220 */ /* 0x000fe40000410000 */
[----:B------:R-:W-:Y:S02]  /*1270*/  FADD.FTZ R98, -R243, R98 ;  /* 0x00000062f3627221 */ /* 0x000fe40000010100 */
[----:B------:R-:W-:Y:S02]  /*1280*/  FADD.FTZ R144, R97, R144 ;  /* 0x0000009061907221 */ /* 0x000fe40000010000 */
[-C--:B------:R-:W-:Y:S02]  /*1290*/  FFMA.FTZ R145, R100, R97.reuse, R145 ;  /* 0x0000006164917223 */ /* 0x080fe40000010091 */
[----:B------:R-:W-:Y:S01]  /*12a0*/  FFMA.FTZ R97, R182, R97, R80 ;  /* 0x00000061b6617223 */ /* 0x000fe20000010050 */
[----:B------:R-:W-:Y:S01]  /*12b0*/  HADD2.F32 R80, -RZ, R101.H0_H0 ;  /* 0x20000065ff507230 */ /* 0x000fe20000004100 */
[----:B------:R-:W-:Y:S01]  /*12c0*/  FMUL.FTZ R104, R235, R98 ;  /* 0x00000062eb687220 */ /* 0x000fe20000410000 */
[----:B------:R-:W-:-:S03]  /*12d0*/  HADD2.F32 R98, -RZ, R105.H0_H0 ;  /* 0x20000069ff627230 */ /* 0x000fc60000004100 */
[----:B------:R-:W-:Y:S02]  /*12e0*/  FADD.FTZ R138, R80, R138 ;  /* 0x0000008a508a7221 */ /* 0x000fe40000010000 */
[-C--:B------:R-:W-:Y:S02]  /*12f0*/  FFMA.FTZ R139, R104, R80.reuse, R139 ;  /* 0x00000050688b7223 */ /* 0x080fe4000001008b */
[----:B------:R-:W-:Y:S02]  /*1300*/  FMUL.FTZ R80, R191, R80 ;  /* 0x00000050bf507220 */ /* 0x000fe40000410000 */
[----:B------:R-:W-:Y:S02]  /*1310*/  FADD.FTZ R108, -R243, R108 ;  /* 0x0000006cf36c7221 */ /* 0x000fe40000010100 */
[----:B------:R-:W-:Y:S02]  /*1320*/  FADD.FTZ R140, R98, R140 ;  /* 0x0000008c628c7221 */ /* 0x000fe40000010000 */
[----:B------:R-:W-:-:S02]  /*1330*/  FFMA.FTZ R141, R104, R98, R141 ;  /* 0x00000062688d7223 */ /* 0x000fc4000001008d */
[----:B------:R-:W-:Y:S01]  /*1340*/  FFMA.FTZ R98, R183, R98, R80 ;  /* 0x00000062b7627223 */ /* 0x000fe20000010050 */
[----:B------:R-:W-:Y:S01]  /*1350*/  HADD2.F32 R80, -RZ, R102.H0_H0 ;  /* 0x20000066ff507230 */ /* 0x000fe20000004100 */
[----:B------:R-:W-:Y:S01]  /*1360*/  FADD.FTZ R252, -R243, R99 ;  /* 0x00000063f3fc7221 */ /* 0x000fe20000010100 */
[----:B------:R-:W-:Y:S01]  /*1370*/  HADD2.F32 R99, -RZ, R105.H1_H1 ;  /* 0x30000069ff637230 */ /* 0x000fe20000004100 */
[C---:B------:R-:W-:Y:S01]  /*1380*/  FMUL.FTZ R105, R235.reuse, R108 ;  /* 0x0000006ceb697220 */ /* 0x040fe20000410000 */
[----:B------:R-:W-:Y:S01]  /*1390*/  HADD2.F32 R101, -RZ, R101.H1_H1 ;  /* 0x30000065ff657230 */ /* 0x000fe20000004100 */
[----:B------:R-:W-:Y:S02]  /*13a0*/  FMUL.FTZ R252, R235, R252 ;  /* 0x000000fcebfc7220 */ /* 0x000fe40000410000 */
[----:B------:R-:W-:Y:S02]  /*13b0*/  FMUL.FTZ R82, R193, R80 ;  /* 0x00000050c1527220 */ /* 0x000fe40000410000 */
[----:B------:R-:W-:-:S02]  /*13c0*/  FADD.FTZ R131, R80, R131 ;  /* 0x0000008350837221 */ /* 0x000fc40000010000 */
[----:B------:R-:W-:Y:S02]  /*13d0*/  FFMA.FTZ R26, R105, R80, R26 ;  /* 0x00000050691a7223 */ /* 0x000fe4000001001a */
[----:B------:R-:W-:Y:S02]  /*13e0*/  FADD.FTZ R80, -R243, R109 ;  /* 0x0000006df3507221 */ /* 0x000fe40000010100 */
[----:B------:R-:W-:Y:S02]  /*13f0*/  FADD.FTZ R134, R101, R134 ;  /* 0x0000008665867221 */ /* 0x000fe40000010000 */
[-C--:B------:R-:W-:Y:S02]  /*1400*/  FFMA.FTZ R135, R252, R101.reuse, R135 ;  /* 0x00000065fc877223 */ /* 0x080fe40000010087 */
[----:B------:R-:W-:Y:S02]  /*1410*/  FMUL.FTZ R101, R192, R101 ;  /* 0x00000065c0657220 */ /* 0x000fe40000410000 */
[----:B------:R-:W-:-:S02]  /*1420*/  FADD.FTZ R142, R81, R142 ;  /* 0x0000008e518e7221 */ /* 0x000fc40000010000 */
[----:B------:R-:W-:Y:S01]  /*1430*/  FFMA.FTZ R143, R100, R81, R143 ;  /* 0x00000051648f7223 */ /* 0x000fe2000001008f */
[----:B------:R-:W-:Y:S01]  /*1440*/  HADD2.F32 R81, -RZ, R102.H1_H1 ;  /* 0x30000066ff517230 */ /* 0x000fe20000004100 */
[----:B------:R-:W-:Y:S01]  /*1450*/  FMUL.FTZ R109, R235, R80 ;  /* 0x00000050eb6d7220 */ /* 0x000fe20000410000 */
[----:B------:R-:W-:Y:S01]  /*1460*/  HADD2.F32 R80, -RZ, R103.H0_H0 ;  /* 0x20000067ff507230 */ /* 0x000fe20000004100 */
[----:B------:R-:W-:Y:S02]  /*1470*/  FADD.FTZ R136, R99, R136 ;  /* 0x0000008863887221 */ /* 0x000fe40000010000 */
[-C--:B------:R-:W-:Y:S02]  /*1480*/  FFMA.FTZ R137, R252, R99.reuse, R137 ;  /* 0x00000063fc897223 */ /* 0x080fe40000010089 */
[----:B------:R-:W-:Y:S01]  /*1490*/  FADD.FTZ R110, -R243, R110 ;  /* 0x0000006ef36e7221 */ /* 0x000fe20000010100 */
[--C-:B------:R-:W-:Y:S01]  /*14a0*/  HADD2.F32 R102, -RZ, R106.reuse.H1_H1 ;  /* 0x3000006aff667230 */ /* 0x100fe20000004100 */
[----:B------:R-:W-:Y:S01]  /*14b0*/  FFMA.FTZ R99, R184, R99, R101 ;  /* 0x00000063b8637223 */ /* 0x000fe20000010065 */
[----:B------:R-:W-:Y:S01]  /*14c0*/  HADD2.F32 R101, -RZ, R106.H0_H0 ;  /* 0x2000006aff657230 */ /* 0x000fe20000004100 */
[----:B------:R-:W-:Y:S01]  /*14d0*/  FADD.FTZ R244, R83, -R243 ;  /* 0x800000f353f47221 */ /* 0x000fe20000010000 */
[----:B------:R-:W-:Y:S01]  /*14e0*/  HADD2.F32 R106, -RZ, R107.H0_H0 ;  /* 0x2000006bff6a7230 */ /* 0x000fe20000004100 */
        /* <DEDUP_REMOVED lines=8> */
[----:B------:R-:W-:Y:S01]  /*1570*/  HADD2.F32 R81, -RZ, R103.H1_H1 ;  /* 0x30000067ff517230 */ /* 0x000fe20000004100 */
[----:B------:R-:W-:Y:S01]  /*1580*/  FADD.FTZ R108, -R243, R111 ;  /* 0x0000006ff36c7221 */ /* 0x000fe20000010100 */
[----:B------:R-:W-:Y:S01]  /*1590*/  HADD2.F32 R103, -RZ, R107.H1_H1 ;  /* 0x3000006bff677230 */ /* 0x000fe20000004100 */
[----:B------:R-:W-:Y:S02]  /*15a0*/  FADD.FTZ R129, R80, R129 ;  /* 0x0000008150817221 */ /* 0x000fe40000010000 */
[----:B------:R-:W-:Y:S02]  /*15b0*/  FFMA.FTZ R28, R245, R80, R28 ;  /* 0x00000050f51c7223 */ /* 0x000fe4000001001c */
[----:B------:R-:W-:Y:S02]  /*15c0*/  FMUL.FTZ R108, R235, R108 ;  /* 0x0000006ceb6c7220 */ /* 0x000fe40000410000 */
[----:B------:R-:W-:-:S02]  /*15d0*/  FMUL.FTZ R80, R196, R81 ;  /* 0x00000051c4507220 */ /* 0x000fc40000410000 */
[----:B------:R-:W-:Y:S02]  /*15e0*/  FADD.FTZ R112, -R243, R112 ;  /* 0x00000070f3707221 */ /* 0x000fe40000010100 */
[----:B------:R-:W-:Y:S02]  /*15f0*/  FADD.FTZ R15, R103, R15 ;  /* 0x0000000f670f7221 */ /* 0x000fe40000010000 */
[-C--:B------:R-:W-:Y:S02]  /*1600*/  FFMA.FTZ R3, R108, R103.reuse, R3 ;  /* 0x000000676c037223 */ /* 0x080fe40000010003 */
[----:B------:R-:W-:Y:S01]  /*1610*/  FFMA.FTZ R103, R188, R103, R80 ;  /* 0x00000067bc677223 */ /* 0x000fe20000010050 */
[----:B------:R-:W-:Y:S01]  /*1620*/  HADD2.F32 R80, -RZ, R116.H0_H0 ;  /* 0x20000074ff507230 */ /* 0x000fe20000004100 */
[----:B------:R-:W-:Y:S01]  /*1630*/  FMUL.FTZ R111, R235, R112 ;  /* 0x00000070eb6f7220 */ /* 0x000fe20000410000 */
[----:B------:R-:W-:Y:S01]  /*1640*/  HADD2.F32 R107, -RZ, R120.H0_H0 ;  /* 0x20000078ff6b7230 */ /* 0x000fe20000004100 */
[----:B------:R-:W-:-:S02]  /*1650*/  FADD.FTZ R114, -R243, R114 ;  /* 0x00000072f3727221 */ /* 0x000fc40000010100 */
[----:B------:R-:W-:Y:S02]  /*1660*/  FADD.FTZ R43, R80, R43 ;  /* 0x0000002b502b7221 */ /* 0x000fe40000010000 */
[-C--:B------:R-:W-:Y:S02]  /*1670*/  FFMA.FTZ R30, R111, R80.reuse, R30 ;  /* 0x000000506f1e7223 */ /* 0x080fe4000001001e */
[----:B------:R-:W-:Y:S02]  /*1680*/  FMUL.FTZ R80, R205, R80 ;  /* 0x00000050cd507220 */ /* 0x000fe40000410000 */
[----:B------:R-:W-:Y:S02]  /*1690*/  FADD.FTZ R18, R107, R18 ;  /* 0x000000126b127221 */ /* 0x000fe40000010000 */
[-C--:B------:R-:W-:Y:S02]  /*16a0*/  FFMA.FTZ R6, R111, R107.reuse, R6 ;  /* 0x0000006b6f067223 */ /* 0x080fe40000010006 */
[----:B------:R-:W-:Y:S01]  /*16b0*/  FFMA.FTZ R107, R197, R107, R80 ;  /* 0x0000006bc56b7223 */ /* 0x000fe20000010050 */
[----:B------:R-:W-:Y:S01]  /*16c0*/  HADD2.F32 R80, -RZ, R117.H0_H0 ;  /* 0x20000075ff507230 */ /* 0x000fe20000004100 */
[----:B------:R-:W-:-:S02]  /*16d0*/  FMUL.FTZ R247, R235, R114 ;  /* 0x00000072ebf77220 */ /* 0x000fc40000410000 */
[C---:B------:R-:W-:Y:S01]  /*16e0*/  FADD.FTZ R114, -R243.reuse, R115 ;  /* 0x00000073f3727221 */ /* 0x040fe20000010100 */
[----:B------:R-:W-:Y:S01]  /*16f0*/  HADD2.F32 R117, -RZ, R117.H1_H1 ;  /* 0x30000075ff757230 */ /* 0x000fe20000004100 */
[----:B------:R-:W-:Y:S01]  /*1700*/  FADD.FTZ R112, -R243, R113 ;  /* 0x00000071f3707221 */ /* 0x000fe20000010100 */
[--C-:B------:R-:W-:Y:S01]  /*1710*/  HADD2.F32 R113, -RZ, R121.reuse.H0_H0 ;  /* 0x20000079ff717230 */ /* 0x100fe20000004100 */
[----:B------:R-:W-:Y:S02]  /*1720*/  FADD.FTZ R41, R80, R41 ;  /* 0x0000002950297221 */ /* 0x000fe40000010000 */
[----:B------:R-:W-:Y:S02]  /*1730*/  FFMA.FTZ R32, R247, R80, R32 ;  /* 0x00000050f7207223 */ /* 0x000fe40000010020 */
[----:B------:R-:W-:Y:S02]  /*1740*/  FMUL.FTZ R114, R235, R114 ;  /* 0x00000072eb727220 */ /* 0x000fe40000410000 */
[----:B------:R-:W-:Y:S01]  /*1750*/  FMUL.FTZ R80, R207, R80 ;  /* 0x00000050cf507220 */ /* 0x000fe20000410000 */
[----:B------:R-:W-:Y:S01]  /*1760*/  HADD2.F32 R115, -RZ, R121.H1_H1 ;  /* 0x30000079ff737230 */ /* 0x000fe20000004100 */
[----:B------:R-:W-:-:S02]  /*1770*/  FADD.FTZ R130, R81, R130 ;  /* 0x0000008251827221 */ /* 0x000fc40000010000 */
[----:B------:R-:W-:Y:S01]  /*1780*/  FFMA.FTZ R27, R108, R81, R27 ;  /* 0x000000516c1b7223 */ /* 0x000fe2000001001b */
[----:B------:R-:W-:Y:S01]  /*1790*/  HADD2.F32 R81, -RZ, R116.H1_H1 ;  /* 0x30000074ff517230 */ /* 0x000fe20000004100 */
[----:B------:R-:W-:Y:S02]  /*17a0*/  FADD.FTZ R20, R113, R20 ;  /* 0x0000001471147221 */ /* 0x000fe40000010000 */
[----:B------:R-:W-:Y:S02]  /*17b0*/  FFMA.FTZ R8, R247, R113, R8 ;  /* 0x00000071f7087223 */ /* 0x000fe40000010008 */
[----:B------:R-:W-:Y:S02]  /*17c0*/  FADD.FTZ R42, R117, R42 ;  /* 0x0000002a752a7221 */ /* 0x000fe40000010000 */
[----:B------:R-:W-:Y:S02]  /*17d0*/  FFMA.FTZ R31, R114, R117, R31 ;  /* 0x00000075721f7223 */ /* 0x000fe4000001001f */
[----:B------:R-:W-:Y:S01]  /*17e0*/  FFMA.FTZ R113, R199, R113, R80 ;  /* 0x00000071c7717223 */ /* 0x000fe20000010050 */
[----:B------:R-:W-:Y:S01]  /*17f0*/  HADD2.F32 R80, -RZ, R118.H0_H0 ;  /* 0x20000076ff507230 */ /* 0x000fe20000004100 */
[----:B------:R-:W-:-:S02]  /*1800*/  FMUL.FTZ R117, R208, R117 ;  /* 0x00000075d0757220 */ /* 0x000fc40000410000 */
[----:B------:R-:W-:Y:S02]  /*1810*/  FMUL.FTZ R112, R235, R112 ;  /* 0x00000070eb707220 */ /* 0x000fe40000410000 */
[----:B------:R-:W-:Y:S01]  /*1820*/  FADD.FTZ R124, -R243, R124 ;  /* 0x0000007cf37c7221 */ /* 0x000fe20000010100 */
[----:B------:R-:W-:Y:S01]  /*1830*/  HADD2.F32 R116, -RZ, R122.H0_H0 ;  /* 0x2000007aff747230 */ /* 0x000fe20000004100 */
[----:B------:R-:W-:Y:S02]  /*1840*/  FADD.FTZ R13, R102, R13 ;  /* 0x0000000d660d7221 */ /* 0x000fe40000010000 */
[----:B------:R-:W-:Y:S02]  /*1850*/  FFMA.FTZ R0, R109, R102, R0 ;  /* 0x000000666d007223 */ /* 0x000fe40000010000 */
[----:B------:R-:W-:Y:S02]  /*1860*/  FADD.FTZ R19, R115, R19 ;  /* 0x0000001373137221 */ /* 0x000fe40000010000 */
[----:B------:R-:W-:-:S02]  /*1870*/  FFMA.FTZ R7, R114, R115, R7 ;  /* 0x0000007372077223 */ /* 0x000fc40000010007 */
[----:B------:R-:W-:Y:S02]  /*1880*/  FFMA.FTZ R102, R186, R102, R83 ;  /* 0x00000066ba667223 */ /* 0x000fe40000010053 */
[----:B------:R-:W-:Y:S02]  /*1890*/  FFMA.FTZ R115, R200, R115, R117 ;  /* 0x00000073c8737223 */ /* 0x000fe40000010075 */
[-C--:B------:R-:W-:Y:S02]  /*18a0*/  FMUL.FTZ R83, R206, R81.reuse ;  /* 0x00000051ce537220 */ /* 0x080fe40000410000 */
[----:B------:R-:W-:Y:S02]  /*18b0*/  FADD.FTZ R128, R81, R128 ;  /* 0x0000008051807221 */ /* 0x000fe40000010000 */
[----:B------:R-:W-:Y:S02]  /*18c0*/  FFMA.FTZ R29, R112, R81, R29 ;  /* 0x00000051701d7223 */ /* 0x000fe4000001001d */
[----:B------:R-:W-:-:S02]  /*18d0*/  FMUL.FTZ R117, R235, R124 ;  /* 0x0000007ceb757220 */ /* 0x000fc40000410000 */
[----:B------:R-:W-:Y:S02]  /*18e0*/  FADD.FTZ R14, R101, R14 ;  /* 0x0000000e650e7221 */ /* 0x000fe40000010000 */
[-C--:B------:R-:W-:Y:S02]  /*18f0*/  FFMA.FTZ R2, R105, R101.reuse, R2 ;  /* 0x0000006569027223 */ /* 0x080fe40000010002 */
[----:B------:R-:W-:Y:S02]  /*1900*/  FMUL.FTZ R81, R209, R80 ;  /* 0x00000050d1517220 */ /* 0x000fe40000410000 */
[----:B------:R-:W-:Y:S02]  /*1910*/  FFMA.FTZ R101, R185, R101, R82 ;  /* 0x00000065b9657223 */ /* 0x000fe40000010052 */
[----:B------:R-:W-:Y:S02]  /*1920*/  FADD.FTZ R82, -R243, R125 ;  /* 0x0000007df3527221 */ /* 0x000fe40000010100 */
[----:B------:R-:W-:-:S02]  /*1930*/  FADD.FTZ R22, R116, R22 ;  /* 0x0000001674167221 */ /* 0x000fc40000010000 */
[-C--:B------:R-:W-:Y:S02]  /*1940*/  FFMA.FTZ R10, R117, R116.reuse, R10 ;  /* 0x00000074750a7223 */ /* 0x080fe4000001000a */
[----:B------:R-:W-:Y:S01]  /*1950*/  FFMA.FTZ R116, R201, R116, R81 ;  /* 0x00000074c9747223 */ /* 0x000fe20000010051 */
[----:B------:R-:W-:Y:S01]  /*1960*/  HADD2.F32 R81, -RZ, R118.H1_H1 ;  /* 0x30000076ff517230 */ /* 0x000fe20000004100 */
[----:B------:R-:W-:Y:S02]  /*1970*/  FADD.FTZ R39, R80, R39 ;  /* 0x0000002750277221 */ /* 0x000fe40000010000 */
[----:B------:R-:W-:Y:S01]  /*1980*/  FFMA.FTZ R34, R117, R80, R34 ;  /* 0x0000005075227223 */ /* 0x000fe20000010022 */
[----:B------:R-:W-:Y:S01]  /*1990*/  HADD2.F32 R80, -RZ, R119.H0_H0 ;  /* 0x20000077ff507230 */ /* 0x000fe20000004100 */
[----:B------:R-:W-:Y:S02]  /*19a0*/  FADD.FTZ R126, -R243, R126 ;  /* 0x0000007ef37e7221 */ /* 0x000fe40000010100 */
[----:B------:R-:W-:Y:S01]  /*19b0*/  FMUL.FTZ R118, R235, R82 ;  /* 0x00000052eb767220 */ /* 0x000fe20000410000 */
[----:B------:R-:W-:Y:S01]  /*19c0*/  HADD2.F32 R110, -RZ, R120.H1_H1 ;  /* 0x30000078ff6e7230 */ /* 0x000fe20000004100 */
[----:B------:R-:W-:Y:S01]  /*19d0*/  FMUL.FTZ R125, R210, R81 ;  /* 0x00000051d27d7220 */ /* 0x000fe20000410000 */
[----:B------:R-:W-:Y:S01]  /*19e0*/  HADD2.F32 R120, -RZ, R123.H0_H0 ;  /* 0x2000007bff787230 */ /* 0x000fe20000004100 */
[----:B------:R-:W-:-:S02]  /*19f0*/  FADD.FTZ R40, R81, R40 ;  /* 0x0000002851287221 */ /* 0x000fc40000010000 */
[----:B------:R-:W-:Y:S02]  /*1a00*/  FFMA.FTZ R33, R118, R81, R33 ;  /* 0x0000005176217223 */ /* 0x000fe40000010021 */
[----:B------:R-:W-:Y:S02]  /*1a10*/  FMUL.FTZ R121, R235, R126 ;  /* 0x0000007eeb797220 */ /* 0x000fe40000410000 */
[----:B------:R-:W-:Y:S01]  /*1a20*/  FMUL.FTZ R81, R211, R80 ;  /* 0x00000050d3517220 */ /* 0x000fe20000410000 */
[----:B------:R-:W-:Y:S01]  /*1a30*/  HADD2.F32 R122, -RZ, R122.H1_H1 ;  /* 0x3000007aff7a7230 */ /* 0x000fe20000004100 */
[----:B------:R-:W-:Y:S02]  /*1a40*/  FADD.FTZ R24, R120, R24 ;  /* 0x0000001878187221 */ /* 0x000fe40000010000 */
[----:B------:R-:W-:Y:S02]  /*1a50*/  FFMA.FTZ R12, R121, R120, R12 ;  /* 0x00000078790c7223 */ /* 0x000fe4000001000c */
[----:B------:R-:W-:-:S02]  /*1a60*/  FADD.FTZ R174, R84, R174 ;  /* 0x000000ae54ae7221 */ /* 0x000fc40000010000 */
[----:B------:R-:W-:Y:S02]  /*1a70*/  FFMA.FTZ R175, R238, R84, R175 ;  /* 0x00000054eeaf7223 */ /* 0x000fe400000100af */
[----:B------:R-:W-:Y:S01]  /*1a80*/  FFMA.FTZ R120, R203, R120, R81 ;  /* 0x00000078cb787223 */ /* 0x000fe20000010051 */
[----:B------:R-:W-:Y:S01]  /*1a90*/  HADD2.F32 R81, -RZ, R119.H1_H1 ;  /* 0x30000077ff517230 */ /* 0x000fe20000004100 */
[----:B------:R-:W-:Y:S01]  /*1aa0*/  FADD.FTZ R84, -R243, R127 ;  /* 0x0000007ff3547221 */ /* 0x000fe20000010100 */
[----:B------:R-:W-:Y:S01]  /*1ab0*/  HADD2.F32 R119, -RZ, R123.H1_H1 ;  /* 0x3000007bff777230 */ /* 0x000fe20000004100 */
        /* <DEDUP_REMOVED lines=9> */
[----:B------:R-:W-:Y:S02]  /*1b50*/  FFMA.FTZ R119, R204, R119, R80 ;  /* 0x00000077cc777223 */ /* 0x000fe40000010050 */
[----:B------:R-:W-:Y:S01]  /*1b60*/  FADD.FTZ R80, RZ, R236 ;  /* 0x000000ecff507221 */ /* 0x000fe20000010000 */
[----:B------:R-:W-:-:S03]  /*1b70*/  HADD2.F32 R85, -RZ, R85.H1_H1 ;  /* 0x30000055ff557230 */ /* 0x000fc60000004100 */
[----:B------:R-:W-:Y:S02]  /*1b80*/  FADD.FTZ R82, R237, R80 ;  /* 0x00000050ed527221 */ /* 0x000fe40000010000 */
[----:B------:R-:W-:Y:S01]  /*1b90*/  FFMA.FTZ R80, R240, R236, RZ ;  /* 0x000000ecf0507223 */ /* 0x000fe200000100ff */
[----:B------:R-:W-:Y:S01]  /*1ba0*/  HADD2.F32 R89, -RZ, R89.H1_H1 ;  /* 0x30000059ff597230 */ /* 0x000fe20000004100 */
[----:B------:R-:W-:Y:S02]  /*1bb0*/  FMUL.FTZ R241, R223, R85 ;  /* 0x00000055dff17220 */ /* 0x000fe40000410000 */
[----:B------:R-:W-:Y:S02]  /*1bc0*/  FFMA.FTZ R80, R238, R237, R80 ;  /* 0x000000edee507223 */ /* 0x000fe40000010050 */
[----:B------:R-:W-:Y:S02]  /*1bd0*/  FFMA.FTZ R241, R224, R89, R241 ;  /* 0x00000059e0f17223 */ /* 0x000fe400000100f1 */
[----:B------:R-:W-:-:S02]  /*1be0*/  FADD.FTZ R82, R239, R82 ;  /* 0x00000052ef527221 */ /* 0x000fc40000010000 */
[----:B------:R-:W-:Y:S02]  /*1bf0*/  FMUL.FTZ R244, R235, R244 ;  /* 0x000000f4ebf47220 */ /* 0x000fe40000410000 */
[----:B------:R-:W-:Y:S02]  /*1c00*/  FFMA.FTZ R80, R242, R239, R80 ;  /* 0x000000eff2507223 */ /* 0x000fe40000010050 */
[----:B------:R-:W-:Y:S02]  /*1c10*/  FADD.FTZ R17, R110, R17 ;  /* 0x000000116e117221 */ /* 0x000fe40000010000 */
[-C--:B------:R-:W-:Y:S02]  /*1c20*/  FFMA.FTZ R5, R112, R110.reuse, R5 ;  /* 0x0000006e70057223 */ /* 0x080fe40000010005 */
        /* <DEDUP_REMOVED lines=37> */
[----:B------:R-:W-:Y:S01]  /*1e80*/  LOP3.LUT P1, RZ, R214, 0xff, RZ, 0xc0, !PT ;  /* 0x000000ffd6ff7812 */ /* 0x000fe2000782c0ff */
[----:B------:R-:W-:-:S02]  /*1e90*/  FADD.FTZ R80, R81, R116 ;  /* 0x0000007451507221 */ /* 0x000fc40000010000 */
        /* <DEDUP_REMOVED lines=23> */
.L_x_1151:
        /* <DEDUP_REMOVED lines=18> */
.L_x_1152:
        /* <DEDUP_REMOVED lines=84> */
[-C--:B------:R-:W-:Y:S01]  /*2670*/  F2FP.PACK_AB R88, R238, R113.reuse ;  /* 0x00000071ee58723e */ /* 0x080fe200000000ff */
[----:B------:R-:W-:Y:S01]  /*2680*/  @P2 FADD.FTZ R117, R48, R117 ;  /* 0x0000007530752221 */ /* 0x000fe20000010000 */
[----:B------:R-:W-:Y:S01]  /*2690*/  @P1 F2FP.PACK_AB R113, RZ, R113 ;  /* 0x00000071ff71123e */ /* 0x000fe200000000ff */
[----:B------:R-:W-:Y:S01]  /*26a0*/  @P2 FADD.FTZ R114, R49, R114 ;  /* 0x0000007231722221 */ /* 0x000fe20000010000 */
[----:B------:R-:W-:Y:S01]  /*26b0*/  SEL R81, R238, R69, P3 ;  /* 0x00000045ee517207 */ /* 0x000fe20001800000 */
[----:B------:R-:W-:Y:S01]  /*26c0*/  @P2 FADD.FTZ R119, R50, R119 ;  /* 0x0000007732772221 */ /* 0x000fe20000010000 */
[----:B------:R-:W-:Y:S01]  /*26d0*/  SEL R83, R244, R71, P3 ;  /* 0x00000047f4537207 */ /* 0x000fe20001800000 */
[----:B------:R-:W-:Y:S01]  /*26e0*/  @P2 FADD.FTZ R250, R51, R250 ;  /* 0x000000fa33fa2221 */ /* 0x000fe20000010000 */
[C---:B------:R-:W-:Y:S01]  /*26f0*/  F2FP.PACK_AB R90, R114.reuse, R117 ;  /* 0x00000075725a723e */ /* 0x040fe200000000ff */
[----:B------:R-:W-:Y:S01]  /*2700*/  FADD.FTZ R100, R97, -R100 ;  /* 0x8000006461647221 */ /* 0x000fe20000010000 */
[----:B------:R-:W-:Y:S01]  /*2710*/  SEL R85, R114, R73, P3 ;  /* 0x0000004972557207 */ /* 0x000fe20001800000 */
[----:B------:R-:W-:Y:S01]  /*2720*/  FADD.FTZ R98, R98, -R89 ;  /* 0x8000005962627221 */ /* 0x000fe20000010000 */
[----:B------:R-:W-:Y:S01]  /*2730*/  F2FP.PACK_AB R91, R250, R119 ;  /* 0x00000077fa5b723e */ /* 0x000fe200000000ff */
[----:B------:R-:W-:Y:S01]  /*2740*/  FADD.FTZ R252, R99, -R252 ;  /* 0x800000fc63fc7221 */ /* 0x000fe20000010000 */
[----:B------:R-:W-:Y:S01]  /*2750*/  F2FP.PACK_AB R89, R244, R115 ;  /* 0x00000073f459723e */ /* 0x000fe200000000ff */
[----:B------:R-:W-:Y:S01]  /*2760*/  FADD.FTZ R102, R102, -R109 ;  /* 0x8000006d66667221 */ /* 0x000fe20000010000 */
[----:B------:R-:W-:Y:S01]  /*2770*/  SEL R87, R250, R75, P3 ;  /* 0x0000004bfa577207 */ /* 0x000fe20001800000 */
[----:B------:R-:W-:Y:S01]  /*2780*/  FADD.FTZ R122, R106, -R245 ;  /* 0x800000f56a7a7221 */ /* 0x000fe20000010000 */
[----:B------:R-:W-:Y:S01]  /*2790*/  @P1 F2FP.PACK_AB R250, RZ, R250 ;  /* 0x000000fafffa123e */ /* 0x000fe200000000ff */
[----:B------:R-:W-:Y:S01]  /*27a0*/  FADD.FTZ R108, R103, -R108 ;  /* 0x8000006c676c7221 */ /* 0x000fe20000010000 */
[----:B------:R-:W-:Y:S01]  /*27b0*/  @P1 F2FP.PACK_AB R114, RZ, R114 ;  /* 0x00000072ff72123e */ /* 0x000fe200000000ff */
[----:B------:R-:W-:Y:S01]  /*27c0*/  FADD.FTZ R124, R110, -R105 ;  /* 0x800000696e7c7221 */ /* 0x000fe20000010000 */
[----:B------:R-:W-:Y:S01]  /*27d0*/  @P1 F2FP.PACK_AB R244, RZ, R244 ;  /* 0x000000f4fff4123e */ /* 0x000fe200000000ff */
[----:B------:R-:W-:Y:S01]  /*27e0*/  FMUL.FTZ R109, R235, R82 ;  /* 0x00000052eb6d7220 */ /* 0x000fe20000410000 */
[----:B------:R-:W-:Y:S01]  /*27f0*/  SEL R82, R115, R70, P3 ;  /* 0x0000004673527207 */ /* 0x000fe20001800000 */
[----:B------:R-:W-:Y:S01]  /*2800*/  FMUL.FTZ R97, R235, R84 ;  /* 0x00000054eb617220 */ /* 0x000fe20000410000 */
[----:B------:R-:W-:Y:S01]  /*2810*/  SEL R84, R117, R72, P3 ;  /* 0x0000004875547207 */ /* 0x000fe20001800000 */
[----:B------:R-:W-:Y:S01]  /*2820*/  FMUL.FTZ R99, R235, R86 ;  /* 0x00000056eb637220 */ /* 0x000fe20000410000 */
[----:B------:R-:W-:Y:S01]  /*2830*/  SEL R86, R119, R74, P3 ;  /* 0x0000004a77567207 */ /* 0x000fe20001800000 */
[C---:B------:R-:W-:Y:S01]  /*2840*/  FMUL.FTZ R105, R235.reuse, R112 ;  /* 0x00000070eb697220 */ /* 0x040fe20000410000 */
[----:B------:R-:W-:Y:S01]  /*2850*/  @P1 F2FP.PACK_AB R119, RZ, R119 ;  /* 0x00000077ff77123e */ /* 0x000fe200000000ff */
[C---:B------:R-:W-:Y:S01]  /*2860*/  FMUL.FTZ R106, R235.reuse, R100 ;  /* 0x00000064eb6a7220 */ /* 0x040fe20000410000 */
[----:B------:R-:W-:Y:S01]  /*2870*/  @P1 F2FP.PACK_AB R117, RZ, R117 ;  /* 0x00000075ff75123e */ /* 0x000fe200000000ff */
[C---:B------:R-:W-:Y:S01]  /*2880*/  FMUL.FTZ R107, R235.reuse, R98 ;  /* 0x00000062eb6b7220 */ /* 0x040fe20000410000 */
[----:B------:R-:W-:Y:S01]  /*2890*/  @P1 F2FP.PACK_AB R115, RZ, R115 ;  /* 0x00000073ff73123e */ /* 0x000fe200000000ff */
[C---:B------:R-:W-:Y:S01]  /*28a0*/  FMUL.FTZ R110, R235.reuse, R252 ;  /* 0x000000fceb6e7220 */ /* 0x040fe20000410000 */
[----:B------:R-:W-:Y:S01]  /*28b0*/  @P1 F2FP.PACK_AB R238, RZ, R238 ;  /* 0x000000eeffee123e */ /* 0x000fe200000000ff */
        /* <DEDUP_REMOVED lines=35> */
[----:B--2---:R-:W-:Y:S01]  /*2af0*/  F2FP.PACK_AB R91, R108, R111 ;  /* 0x0000006f6c5b723e */ /* 0x004fe200000000ff */
[C---:B------:R-:W-:Y:S01]  /*2b00*/  FMUL.FTZ R103, R235.reuse, R120 ;  /* 0x00000078eb677220 */ /* 0x040fe20000410000 */
[----:B------:R-:W-:Y:S01]  /*2b10*/  F2FP.PACK_AB R90, R112, R109 ;  /* 0x0000006d705a723e */ /* 0x000fe200000000ff */
[----:B------:R-:W-:Y:S01]  /*2b20*/  FMUL.FTZ R104, R235, R240 ;  /* 0x000000f0eb687220 */ /* 0x000fe20000410000 */
[----:B------:R-:W-:Y:S01]  /*2b30*/  @P0 MOV R235, 0x20 ;  /* 0x0000002000eb0802 */ /* 0x000fe20000000f00 */
[----:B------:R-:W-:Y:S01]  /*2b40*/  @P1 IMAD.WIDE.U32 R94, R233, R96, c[0x0][0x250] ;  /* 0x00009400e95e1625 */ /* 0x000fe200078e0060 */
[----:B------:R-:W-:-:S02]  /*2b50*/  F2FP.PACK_AB R89, R110, R107 ;  /* 0x0000006b6e59723e */ /* 0x000fc400000000ff */
[----:B------:R-:W-:Y:S01]  /*2b60*/  F2FP.PACK_AB R88, R106, R105 ;  /* 0x000000696a58723e */ /* 0x000fe200000000ff */
[----:B------:R-:W-:Y:S01]  /*2b70*/  @P0 IMAD.WIDE.U32 R234, R234, R235, c[0x0][0x258] ;  /* 0x00009600eaea0625 */ /* 0x000fe200078e00eb */
[----:B------:R-:W-:Y:S01]  /*2b80*/  @P1 F2FP.PACK_AB R111, RZ, R111 ;  /* 0x0000006fff6f123e */ /* 0x000fe200000000ff */
[----:B------:R0:W-:Y:S01]  /*2b90*/  @P1 STG.E.128 [R94.64], R76 ;  /* 0x0000004c5e001986 */ /* 0x0001e2000c101d04 */
[----:B------:R-:W-:Y:S01]  /*2ba0*/  @P1 F2FP.PACK_AB R109, RZ, R109 ;  /* 0x0000006dff6d123e */ /* 0x000fe200000000ff */
[----:B------:R-:W-:Y:S01]  /*2bb0*/  IMAD.WIDE.U32 R92, R96, R113, c[0x0][0x248] ;  /* 0x00009200605c7625 */ /* 0x000fe200078e0071 */
[----:B------:R-:W-:Y:S02]  /*2bc0*/  @P1 F2FP.PACK_AB R107, RZ, R107 ;  /* 0x0000006bff6b123e */ /* 0x000fe400000000ff */
[----:B------:R-:W-:Y:S01]  /*2bd0*/  @P1 F2FP.PACK_AB R105, RZ, R105 ;  /* 0x00000069ff69123e */ /* 0x000fe200000000ff */
        /* <DEDUP_REMOVED lines=9> */
[----:B------:R-:W-:Y:S01]  /*2c70*/  @P1 F2FP.PACK_AB R108, RZ, R108 ;  /* 0x0000006cff6c123e */ /* 0x000fe200000000ff */
[----:B------:R-:W-:Y:S01]  /*2c80*/  @P2 FADD.FTZ R99, R62, R99 ;  /* 0x000000633e632221 */ /* 0x000fe20000010000 */
[----:B------:R-:W-:Y:S01]  /*2c90*/  @P1 F2FP.PACK_AB R112, RZ, R112 ;  /* 0x00000070ff70123e */ /* 0x000fe200000000ff */
[----:B------:R2:W-:Y:S01]  /*2ca0*/  @P0 STG.E.128 [R234.64+0x10], R84 ;  /* 0x00001054ea000986 */ /* 0x0005e2000c101d04 */
[----:B------:R-:W-:Y:S01]  /*2cb0*/  @P1 F2FP.PACK_AB R110, RZ, R110 ;  /* 0x0000006eff6e123e */ /* 0x000fe200000000ff */
[----:B------:R-:W-:Y:S01]  /*2cc0*/  @P2 FADD.FTZ R100, R63, R100 ;  /* 0x000000643f642221 */ /* 0x000fe20000010000 */
[----:B------:R-:W-:Y:S01]  /*2cd0*/  @P1 F2FP.PACK_AB R106, RZ, R106 ;  /* 0x0000006aff6a123e */ /* 0x000fe200000000ff */
        /* <DEDUP_REMOVED lines=15> */
[----:B------:R-:W-:Y:S01]  /*2dd0*/  F2FP.PACK_AB R83, R104, R103 ;  /* 0x000000676853723e */ /* 0x000fe200000000ff */
[----:B------:R-:W-:Y:S01]  /*2de0*/  IMAD.WIDE.U32 R84, R96, R87, c[0x0][0x248] ;  /* 0x0000920060547625 */ /* 0x000fe200078e0057 */
[----:B------:R-:W-:Y:S02]  /*2df0*/  SEL R68, R97, R68, P3 ;  /* 0x0000004461447207 */ /* 0x000fe40001800000 */
[----:B------:R-:W-:Y:S01]  /*2e00*/  SEL R70, R99, R70, P3 ;  /* 0x0000004663467207 */ /* 0x000fe20001800000 */
[----:B------:R-:W-:Y:S01]  /*2e10*/  @P0 IMAD.WIDE.U32 R232, R232, R233, c[0x0][0x258] ;  /* 0x00009600e8e80625 */ /* 0x000fe200078e00e9 */
[----:B------:R-:W-:Y:S02]  /*2e20*/  SEL R72, R101, R72, P3 ;  /* 0x0000004865487207 */ /* 0x000fe40001800000 */
[----:B------:R-:W-:-:S02]  /*2e30*/  SEL R74, R103, R74, P3 ;  /* 0x0000004a674a7207 */ /* 0x000fc40001800000 */
[----:B------:R-:W-:Y:S02]  /*2e40*/  F2FP.PACK_AB R82, R102, R101 ;  /* 0x000000656652723e */ /* 0x000fe400000000ff */
[----:B------:R-:W-:Y:S02]  /*2e50*/  @P1 F2FP.PACK_AB R103, RZ, R103 ;  /* 0x00000067ff67123e */ /* 0x000fe400000000ff */
[----:B------:R-:W-:Y:S02]  /*2e60*/  @P1 F2FP.PACK_AB R101, RZ, R101 ;  /* 0x00000065ff65123e */ /* 0x000fe400000000ff */
[----:B------:R-:W-:Y:S02]  /*2e70*/  SEL R69, R98, R69, P3 ;  /* 0x0000004562457207 */ /* 0x000fe40001800000 */
[----:B0-----:R-:W-:Y:S02]  /*2e80*/  F2FP.PACK_AB R81, R100, R99 ;  /* 0x000000636451723e */ /* 0x001fe400000000ff */
[----:B------:R-:W-:-:S02]  /*2e90*/  F2FP.PACK_AB R80, R98, R97 ;  /* 0x000000616250723e */ /* 0x000fc400000000ff */
[----:B------:R-:W-:Y:S02]  /*2ea0*/  @P1 F2FP.PACK_AB R99, RZ, R99 ;  /* 0x00000063ff63123e */ /* 0x000fe400000000ff */
[----:B------:R-:W-:Y:S02]  /*2eb0*/  @P1 F2FP.PACK_AB R97, RZ, R97 ;  /* 0x00000061ff61123e */ /* 0x000fe400000000ff */
[----:B------:R-:W-:Y:S02]  /*2ec0*/  SEL R71, R100, R71, P3 ;  /* 0x0000004764477207 */ /* 0x000fe40001800000 */
[----:B------:R-:W-:Y:S02]  /*2ed0*/  SEL R73, R102, R73, P3 ;  /* 0x0000004966497207 */ /* 0x000fe40001800000 */
[----:B------:R-:W-:Y:S01]  /*2ee0*/  SEL R75, R104, R75, P3 ;  /* 0x0000004b684b7207 */ /* 0x000fe20001800000 */
[----:B------:R-:W-:Y:S01]  /*2ef0*/  @P0 STG.E.128 [R232.64], R68 ;  /* 0x00000044e8000986 */ /* 0x000fe2000c101d04 */
[----:B------:R-:W-:-:S02]  /*2f00*/  @P1 F2FP.PACK_AB R104, RZ, R104 ;  /* 0x00000068ff68123e */ /* 0x000fc400000000ff */
[----:B------:R-:W-:Y:S01]  /*2f10*/  @P1 F2FP.PACK_AB R102, RZ, R102 ;  /* 0x00000066ff66123e */ /* 0x000fe200000000ff */
[----:B------:R-:W-:Y:S01]  /*2f20*/  @P0 STG.E.128 [R232.64+0x10], R72 ;  /* 0x00001048e8000986 */ /* 0x000fe2000c101d04 */
[----:B------:R-:W-:Y:S02]  /*2f30*/  @P1 F2FP.PACK_AB R100, RZ, R100 ;  /* 0x00000064ff64123e */ /* 0x000fe400000000ff */
[----:B------:R-:W-:Y:S01]  /*2f40*/  @P1 F2FP.PACK_AB R98, RZ, R98 ;  /* 0x00000062ff62123e */ /* 0x000fe200000000ff */
        /* <DEDUP_REMOVED lines=15> */
.L_x_1149:
        /* <DEDUP_REMOVED lines=86> */
.L_x_1146:
        /* <DEDUP_REMOVED lines=35> */
.L_x_1147:
[----:B------:R-:W-:Y:S01]  /*37d0*/  HFMA2.MMA R86, -RZ, RZ, 0, 9.5367431640625e-07 ;  /* 0x00000010ff567435 */ /* 0x000fe200000001ff */
[----:B------:R-:W-:-:S02]  /*37e0*/  MOV R87, R89 ;  /* 0x0000005900577202 */ /* 0x000fc40000000f00 */
[----:B------:R-:W-:Y:S02]  /*37f0*/  MOV R85, 0x1f ;  /* 0x0000001f00557802 */ /* 0x000fe40000000f00 */
[----:B------:R-:W-:Y:S02]  /*3800*/  MOV R84, 0xffffffff ;  /* 0xffffffff00547802 */ /* 0x000fe40000000f00 */
[----:B------:R-:W-:Y:S02]  /*3810*/  MOV R80, 0x3830 ;  /* 0x0000383000507802 */ /* 0x000fe40000000f00 */
[----:B-----5:R-:W-:Y:S05]  /*3820*/  CALL.REL.NOINC `($__internal_73_$__cuda_sm70_shflsync_down_p) ;  /* 0x0000046000007944 */ /* 0x020fea0003c00000 */
[----:B-1----:R-:W-:Y:S01]  /*3830*/  MOV R88, R84 ;  /* 0x0000005400587202 */ /* 0x002fe20000000f00 */
[----:B0-----:R-:W-:Y:S05]  /*3840*/  BRA `(.L_x_1151) ;  /* 0xffffe7c000007947 */ /* 0x001fea000383ffff */
.L_x_1148:
[----:B------:R-:W-:Y:S01]  /*3850*/  HFMA2.MMA R86, -RZ, RZ, 0, 9.5367431640625e-07 ;  /* 0x00000010ff567435 */ /* 0x000fe200000001ff */
[----:B------:R-:W-:Y:S02]  /*3860*/  MOV R87, R83 ;  /* 0x0000005300577202 */ /* 0x000fe40000000f00 */
[----:B------:R-:W-:Y:S02]  /*3870*/  MOV R85, 0x1f ;  /* 0x0000001f00557802 */ /* 0x000fe40000000f00 */
[----:B------:R-:W-:-:S02]  /*3880*/  MOV R84, 0xffffffff ;  /* 0xffffffff00547802 */ /* 0x000fc40000000f00 */
[----:B------:R-:W-:Y:S02]  /*3890*/  MOV R80, 0x38b0 ;  /* 0x000038b000507802 */ /* 0x000fe40000000f00 */
[----:B01---5:R-:W-:Y:S05]  /*38a0*/  CALL.REL.NOINC `($__internal_73_$__cuda_sm70_shflsync_down_p) ;  /* 0x000003e000007944 */ /* 0x023fea0003c00000 */
[----:B------:R-:W-:Y:S01]  /*38b0*/  FADD.FTZ R88, R89, R88 ;  /* 0x0000005859587221 */ /* 0x000fe20000010000 */
[----:B0-----:R-:W-:Y:S01]  /*38c0*/  HFMA2.MMA R86, -RZ, RZ, 0, 4.76837158203125e-07 ;  /* 0x00000008ff567435 */ /* 0x001fe200000001ff */
[----:B-1----:R-:W-:Y:S01]  /*38d0*/  FADD.FTZ R89, R83, R84 ;  /* 0x0000005453597221 */ /* 0x002fe20000010000 */
[----:B------:R-:W-:Y:S02]  /*38e0*/  MOV R85, 0x1f ;  /* 0x0000001f00557802 */ /* 0x000fe40000000f00 */
[----:B------:R-:W-:Y:S02]  /*38f0*/  MOV R84, 0xffffffff ;  /* 0xffffffff00547802 */ /* 0x000fe40000000f00 */
[----:B------:R-:W-:Y:S02]  /*3900*/  MOV R87, R88 ;  /* 0x0000005800577202 */ /* 0x000fe40000000f00 */
[----:B------:R-:W-:Y:S02]  /*3910*/  MOV R80, 0x3930 ;  /* 0x0000393000507802 */ /* 0x000fe40000000f00 */
[----:B------:R-:W-:Y:S05]  /*3920*/  CALL.REL.NOINC `($__internal_73_$__cuda_sm70_shflsync_down_p) ;  /* 0x0000036000007944 */ /* 0x000fea0003c00000 */
[----:B0-----:R-:W-:Y:S01]  /*3930*/  HFMA2.MMA R86, -RZ, RZ, 0, 4.76837158203125e-07 ;  /* 0x00000008ff567435 */ /* 0x001fe200000001ff */
[----:B-1----:R-:W-:-:S02]  /*3940*/  MOV R83, R84 ;  /* 0x0000005400537202 */ /* 0x002fc40000000f00 */
[----:B------:R-:W-:Y:S02]  /*3950*/  MOV R87, R89 ;  /* 0x0000005900577202 */ /* 0x000fe40000000f00 */
[----:B------:R-:W-:Y:S02]  /*3960*/  MOV R85, 0x1f ;  /* 0x0000001f00557802 */ /* 0x000fe40000000f00 */
[----:B------:R-:W-:Y:S02]  /*3970*/  MOV R84, 0xffffffff ;  /* 0xffffffff00547802 */ /* 0x000fe40000000f00 */
[----:B------:R-:W-:Y:S02]  /*3980*/  MOV R80, 0x39a0 ;  /* 0x000039a000507802 */ /* 0x000fe40000000f00 */
[----:B------:R-:W-:Y:S05]  /*3990*/  CALL.REL.NOINC `($__internal_73_$__cuda_sm70_shflsync_down_p) ;  /* 0x000002f000007944 */ /* 0x000fea0003c00000 */
[----:B------:R-:W-:Y:S01]  /*39a0*/  FADD.FTZ R88, R83, R88 ;  /* 0x0000005853587221 */ /* 0x000fe20000010000 */
[----:B0-----:R-:W-:Y:S01]  /*39b0*/  HFMA2.MMA R86, -RZ, RZ, 0, 2.384185791015625e-07 ;  /* 0x00000004ff567435 */ /* 0x001fe200000001ff */
[----:B-1----:R-:W-:Y:S01]  /*39c0*/  FADD.FTZ R89, R89, R84 ;  /* 0x0000005459597221 */ /* 0x002fe20000010000 */
[----:B------:R-:W-:Y:S02]  /*39d0*/  MOV R85, 0x1f ;  /* 0x0000001f00557802 */ /* 0x000fe40000000f00 */
[----:B------:R-:W-:-:S02]  /*39e0*/  MOV R84, 0xffffffff ;  /* 0xffffffff00547802 */ /* 0x000fc40000000f00 */
[----:B------:R-:W-:Y:S02]  /*39f0*/  MOV R87, R88 ;  /* 0x0000005800577202 */ /* 0x000fe40000000f00 */
[----:B------:R-:W-:Y:S02]  /*3a00*/  MOV R80, 0x3a20 ;  /* 0x00003a2000507802 */ /* 0x000fe40000000f00 */
[----:B------:R-:W-:Y:S05]  /*3a10*/  CALL.REL.NOINC `($__internal_73_$__cuda_sm70_shflsync_down_p) ;  /* 0x0000027000007944 */ /* 0x000fea0003c00000 */
[----:B0-----:R-:W-:Y:S01]  /*3a20*/  HFMA2.MMA R86, -RZ, RZ, 0, 2.384185791015625e-07 ;  /* 0x00000004ff567435 */ /* 0x001fe200000001ff */
[----:B-1----:R-:W-:Y:S02]  /*3a30*/  MOV R83, R84 ;  /* 0x0000005400537202 */ /* 0x002fe40000000f00 */
[----:B------:R-:W-:Y:S02]  /*3a40*/  MOV R87, R89 ;  /* 0x0000005900577202 */ /* 0x000fe40000000f00 */
[----:B------:R-:W-:Y:S02]  /*3a50*/  MOV R85, 0x1f ;  /* 0x0000001f00557802 */ /* 0x000fe40000000f00 */
[----:B------:R-:W-:Y:S02]  /*3a60*/  MOV R84, 0xffffffff ;  /* 0xffffffff00547802 */ /* 0x000fe40000000f00 */
[----:B------:R-:W-:-:S02]  /*3a70*/  MOV R80, 0x3a90 ;  /* 0x00003a9000507802 */ /* 0x000fc40000000f00 */
[----:B------:R-:W-:Y:S05]  /*3a80*/  CALL.REL.NOINC `($__internal_73_$__cuda_sm70_shflsync_down_p) ;  /* 0x0000020000007944 */ /* 0x000fea0003c00000 */
[----:B------:R-:W-:Y:S01]  /*3a90*/  FADD.FTZ R88, R83, R88 ;  /* 0x0000005853587221 */ /* 0x000fe20000010000 */
[----:B0-----:R-:W-:Y:S01]  /*3aa0*/  HFMA2.MMA R86, -RZ, RZ, 0, 1.1920928955078125e-07 ;  /* 0x00000002ff567435 */ /* 0x001fe200000001ff */
[----:B-1----:R-:W-:Y:S01]  /*3ab0*/  FADD.FTZ R89, R89, R84 ;  /* 0x0000005459597221 */ /* 0x002fe20000010000 */
[----:B------:R-:W-:-:S02]  /*3ac0*/  MOV R85, 0x1f ;  /* 0x0000001f00557802 */ /* 0x000fc40000000f00 */
[----:B------:R-:W-:Y:S02]  /*3ad0*/  MOV R84, 0xffffffff ;  /* 0xffffffff00547802 */ /* 0x000fe40000000f00 */
[----:B------:R-:W-:Y:S02]  /*3ae0*/  MOV R87, R88 ;  /* 0x0000005800577202 */ /* 0x000fe40000000f00 */
[----:B------:R-:W-:Y:S02]  /*3af0*/  MOV R80, 0x3b10 ;  /* 0x00003b1000507802 */ /* 0x000fe40000000f00 */
[----:B------:R-:W-:Y:S05]  /*3b00*/  CALL.REL.NOINC `($__internal_73_$__cuda_sm70_shflsync_down_p) ;  /* 0x0000018000007944 */ /* 0x000fea0003c00000 */
[----:B0-----:R-:W-:Y:S01]  /*3b10*/  HFMA2.MMA R86, -RZ, RZ, 0, 1.1920928955078125e-07 ;  /* 0x00000002ff567435 */ /* 0x001fe200000001ff */
[----:B-1----:R-:W-:Y:S02]  /*3b20*/  MOV R83, R84 ;  /* 0x0000005400537202 */ /* 0x002fe40000000f00 */
[----:B------:R-:W-:Y:S02]  /*3b30*/  MOV R87, R89 ;  /* 0x0000005900577202 */ /* 0x000fe40000000f00 */
[----:B------:R-:W-:Y:S02]  /*3b40*/  MOV R85, 0x1f ;  /* 0x0000001f00557802 */ /* 0x000fe40000000f00 */
[----:B------:R-:W-:-:S02]  /*3b50*/  MOV R84, 0xffffffff ;  /* 0xffffffff00547802 */ /* 0x000fc40000000f00 */
[----:B------:R-:W-:Y:S02]  /*3b60*/  MOV R80, 0x3b80 ;  /* 0x00003b8000507802 */ /* 0x000fe40000000f00 */
[----:B------:R-:W-:Y:S05]  /*3b70*/  CALL.REL.NOINC `($__internal_73_$__cuda_sm70_shflsync_down_p) ;  /* 0x0000011000007944 */ /* 0x000fea0003c00000 */
[----:B------:R-:W-:Y:S01]  /*3b80*/  FADD.FTZ R88, R83, R88 ;  /* 0x0000005853587221 */ /* 0x000fe20000010000 */
[----:B0-----:R-:W-:Y:S01]  /*3b90*/  HFMA2.MMA R86, -RZ, RZ, 0, 5.9604644775390625e-08 ;  /* 0x00000001ff567435 */ /* 0x001fe200000001ff */
[----:B-1----:R-:W-:Y:S01]  /*3ba0*/  FADD.FTZ R89, R89, R84 ;  /* 0x0000005459597221 */ /* 0x002fe20000010000 */
[----:B------:R-:W-:Y:S02]  /*3bb0*/  MOV R85, 0x1f ;  /* 0x0000001f00557802 */ /* 0x000fe40000000f00 */
[----:B------:R-:W-:Y:S02]  /*3bc0*/  MOV R84, 0xffffffff ;  /* 0xffffffff00547802 */ /* 0x000fe40000000f00 */
[----:B------:R-:W-:Y:S02]  /*3bd0*/  MOV R87, R88 ;  /* 0x0000005800577202 */ /* 0x000fe40000000f00 */
[----:B------:R-:W-:Y:S02]  /*3be0*/  MOV R80, 0x3c00 ;  /* 0x00003c0000507802 */ /* 0x000fe40000000f00 */
[----:B------:R-:W-:Y:S05]  /*3bf0*/  CALL.REL.NOINC `($__internal_73_$__cuda_sm70_shflsync_down_p) ;  /* 0x0000009000007944 */ /* 0x000fea0003c00000 */
[----:B0-----:R-:W-:Y:S01]  /*3c00*/  HFMA2.MMA R86, -RZ, RZ, 0, 5.9604644775390625e-08 ;  /* 0x00000001ff567435 */ /* 0x001fe200000001ff */
[----:B-1----:R-:W-:-:S02]  /*3c10*/  MOV R83, R84 ;  /* 0x0000005400537202 */ /* 0x002fc40000000f00 */
[----:B------:R-:W-:Y:S02]  /*3c20*/  MOV R87, R89 ;  /* 0x0000005900577202 */ /* 0x000fe40000000f00 */
[----:B------:R-:W-:Y:S02]  /*3c30*/  MOV R85, 0x1f ;  /* 0x0000001f00557802 */ /* 0x000fe40000000f00 */
[----:B------:R-:W-:Y:S02]  /*3c40*/  MOV R84, 0xffffffff ;  /* 0xffffffff00547802 */ /* 0x000fe40000000f00 */
[----:B------:R-:W-:Y:S02]  /*3c50*/  MOV R80, 0x3c70 ;  /* 0x00003c7000507802 */ /* 0x000fe40000000f00 */
[----:B------:R-:W-:Y:S05]  /*3c60*/  CALL.REL.NOINC `($__internal_73_$__cuda_sm70_shflsync_down_p) ;  /* 0x0000002000007944 */ /* 0x000fea0003c00000 */
[----:B-1----:R-:W-:Y:S01]  /*3c70*/  MOV R80, R84 ;  /* 0x0000005400507202 */ /* 0x002fe20000000f00 */
[----:B0-----:R-:W-:Y:S05]  /*3c80*/  BRA `(.L_x_1152) ;  /* 0xffffe4a000007947 */ /* 0x001fea000383ffff */
        .weak           $__internal_73_$__cuda_sm70_shflsync_down_p
        .type           $__internal_73_$__cuda_sm70_shflsync_down_p,@function
        .size           $__internal_73_$__cuda_sm70_shflsync_down_p,(.L_x_2091 - $__internal_73_$__cuda_sm70_shflsync_down_p)
$__internal_73_$__cuda_sm70_shflsync_down_p:
[----:B------:R-:W-:Y:S01]  /*3c90*/  HFMA2.MMA R81, -RZ, RZ, 0, 0 ;  /* 0x00000000ff517435 */ /* 0x000fe200000001ff */
[----:B------:R-:W-:Y:S04]  /*3ca0*/  WARPSYNC R84 ;  /* 0x0000005400007348 */ /* 0x000fe80003800000 */
[----:B------:R0:W1:Y:S01]  /*3cb0*/  SHFL.DOWN PT, R84, R87, R86, R85 ;  /* 0x0800005657547389 */ /* 0x00006200000e0055 */
[----:B------:R-:W-:Y:S05]  /*3cc0*/  RET.REL.NODEC R80 `(_ZN10layer_norm31ln_parallel_residual_bwd_kernelINS_13Kernel_traitsI6__halfS2_fS2_fjLj3072ELj1ELj1ELj4ELj16ENS_18Kernel_traits_baseILj3072ES2_S2_fS2_fjLj128EEEEELb0ELb0ELb1EEEvNS_9BwdParamsE) ;  /* 0xffffc33050007950 */ /* 0x000fea0003c3ffff */
.L_x_1153:
        /* <DEDUP_REMOVED lines=11> */
.L_x_2091:


//--------------------- .text._ZN10layer_norm31ln_parallel_residual_bwd_kernelINS_13Kernel_traitsI6__halfS2_fS2_fjLj3072ELj1ELj1ELj4ELj16ENS_18Kernel_traits_baseILj3072ES2_S2_fS2_fjLj128EEEEELb0ELb1ELb0EEEvNS_9BwdParamsE --------------------------
	.section	.text._ZN10layer_norm31ln_parallel_residual_bwd_kernelINS_13Kernel_traitsI6__halfS2_fS2_fjLj3072ELj1ELj1ELj4ELj16ENS_18Kernel_traits_baseILj3072ES2_S2_fS2_fjLj128EEEEELb0ELb1ELb0EEEvNS_9BwdParamsE,"ax",@progbits
	.sectioninfo	@"SHI_REGISTERS=185"
	.align	128
        .global         _ZN10layer_norm31ln_parallel_residual_bwd_kernelINS_13Kernel_traitsI6__halfS2_fS2_fjLj3072ELj1ELj1ELj4ELj16ENS_18Kernel_traits_baseILj3072ES2_S2_fS2_fjLj128EEEEELb0ELb1ELb0EEEvNS_9BwdParamsE
        .type           _ZN10layer_norm31ln_parallel_residual_bwd_kernelINS_13Kernel_traitsI6__halfS2_fS2_fjLj3072ELj1ELj1ELj4ELj16ENS_18Kernel_traits_baseILj3072ES2_S2_fS2_fjLj128EEEEELb0ELb1ELb0EEEvNS_9BwdParamsE,@function
        .size           _ZN10layer_norm31ln_parallel_residual_bwd_kernelINS_13Kernel_traitsI6__halfS2_fS2_fjLj3072ELj1ELj1ELj4ELj16ENS_18Kernel_traits_baseILj3072ES2_S2_fS2_fjLj128EEEEELb0ELb1ELb0EEEvNS_9BwdParamsE,(.L_x_2092 - _ZN10layer_norm31ln_parallel_residual_bwd_kernelINS_13Kernel_traitsI6__halfS2_fS2_fjLj3072ELj1ELj1ELj4ELj16ENS_18Kernel_traits_baseILj3072ES2_S2_fS2_fjLj128EEEEELb0ELb1ELb0EEEvNS_9BwdParamsE)
        .other          _ZN10layer_norm31ln_parallel_residual_bwd_kernelINS_13Kernel_traitsI6__halfS2_fS2_fjLj3072ELj1ELj1ELj4ELj16ENS_18Kernel_traits_baseILj3072ES2_S2_fS2_fjLj128EEEEELb0ELb1ELb0EEEvNS_9BwdParamsE,@"STO_CUDA_ENTRY STV_DEFAULT"
_ZN10layer_norm31ln_parallel_residual_bwd_kernelINS_13Kernel_traitsI6__halfS2_fS2_fjLj3072ELj1ELj1ELj4ELj16ENS_18Kernel_traits_baseILj3072ES2_S2_fS2_fjLj128EEEEELb0ELb1ELb0EEEvNS_9BwdParamsE:
.text._ZN10layer_norm31ln_parallel_residual_bwd_kernelINS_13Kernel_traitsI6__halfS2_fS2_fjLj3072ELj1ELj1ELj4ELj16ENS_18Kernel_traits_baseILj3072ES2_S2_fS2_fjLj128EEEEELb0ELb1ELb0EEEvNS_9BwdParamsE:
        /* <DEDUP_REMOVED lines=77> */
.L_x_1169:
        /* <DEDUP_REMOVED lines=38> */
[--C-:B----4-:R-:W-:Y:S01]  /*0730*/  HADD2.F32 R93, -RZ, R96.reuse.H0_H0 ;  /* 0x20000060ff5d7230 */ /* 0x110fe20000004100 */
[----:B-----5:R-:W-:Y:S01]  /*0740*/  FMUL.FTZ R125, R124, R125 ;  /* 0x0000007d7c7d7220 */ /* 0x020fe20000410000 */
[----:B------:R-:W-:-:S03]  /*0750*/  HADD2.F32 R96, -RZ, R96.H1_H1 ;  /* 0x30000060ff607230 */ /* 0x000fc60000004100 */
[----:B------:R-:W-:Y:S01]  /*0760*/  FMUL.FTZ R128, R0, R93 ;  /* 0x0000005d00807220 */ /* 0x000fe20000410000 */
[----:B0-----:R-:W-:Y:S01]  /*0770*/  HADD2.F32 R132, -RZ, R97.H0_H0 ;  /* 0x20000061ff847230 */ /* 0x001fe20000004100 */
[C---:B---3--:R-:W-:Y:S01]  /*0780*/  FADD.FTZ R139, -R175.reuse, R89 ;  /* 0x00000059af8b7221 */ /* 0x048fe20000010100 */
[--C-:B------:R-:W-:Y:S01]  /*0790*/  HADD2.F32 R138, -RZ, R99.reuse.H0_H0 ;  /* 0x20000063ff8a7230 */ /* 0x100fe20000004100 */
[C---:B-1----:R-:W-:Y:S01]  /*07a0*/  FMUL.FTZ R131, R124.reuse, R137 ;  /* 0x000000897c837220 */ /* 0x042fe20000410000 */
[----:B------:R-:W-:Y:S01]  /*07b0*/  HADD2.F32 R92, -RZ, R99.H1_H1 ;  /* 0x30000063ff5c7230 */ /* 0x000fe20000004100 */
[----:B------:R-:W-:Y:S02]  /*07c0*/  FADD.FTZ R99, -R175, R88 ;  /* 0x00000058af637221 */ /* 0x000fe40000010100 */
[----:B------:R-:W-:Y:S02]  /*07d0*/  FMUL.FTZ R126, R124, R135 ;  /* 0x000000877c7e7220 */ /* 0x000fe40000410000 */
[----:B------:R-:W-:-:S02]  /*07e0*/  FMUL.FTZ R133, R2, R96 ;  /* 0x0000006002857220 */ /* 0x000fc40000410000 */
[----:B------:R-:W-:Y:S02]  /*07f0*/  FADD.FTZ R88, RZ, R128 ;  /* 0x00000080ff587221 */ /* 0x000fe40000010000 */
[----:B------:R-:W-:Y:S01]  /*0800*/  FFMA.FTZ R89, R125, R128, RZ ;  /* 0x000000807d597223 */ /* 0x000fe200000100ff */
[----:B------:R-:W-:Y:S01]  /*0810*/  HADD2.F32 R97, -RZ, R97.H1_H1 ;  /* 0x30000061ff617230 */ /* 0x000fe20000004100 */
[----:B------:R-:W-:Y:S02]  /*0820*/  FADD.FTZ R177, -R175, R91 ;  /* 0x0000005bafb17221 */ /* 0x000fe40000010100 */
[----:B------:R-:W-:Y:S02]  /*0830*/  FADD.FTZ R26, R26, R132 ;  /* 0x000000841a1a7221 */ /* 0x000fe40000010000 */
[----:B------:R-:W-:Y:S02]  /*0840*/  FFMA.FTZ R50, R131, R132, R50 ;  /* 0x0000008483327223 */ /* 0x000fe40000010032 */
[----:B------:R-:W-:-:S02]  /*0850*/  FADD.FTZ R95, -R175, R95 ;  /* 0x0000005faf5f7221 */ /* 0x000fc40000010100 */
[----:B------:R-:W-:Y:S02]  /*0860*/  FMUL.FTZ R132, R3, R132 ;  /* 0x0000008403847220 */ /* 0x000fe40000410000 */
[----:B------:R-:W-:Y:S02]  /*0870*/  FADD.FTZ R91, R88, R133 ;  /* 0x00000085585b7221 */ /* 0x000fe40000010000 */
[----:B------:R-:W-:Y:S01]  /*0880*/  FFMA.FTZ R89, R126, R133, R89 ;  /* 0x000000857e597223 */ /* 0x000fe20000010059 */
[----:B------:R-:W-:Y:S01]  /*0890*/  HADD2.F32 R134, -RZ, R98.H0_H0 ;  /* 0x20000062ff867230 */ /* 0x000fe20000004100 */
[C---:B------:R-:W-:Y:S02]  /*08a0*/  FMUL.FTZ R137, R124.reuse, R99 ;  /* 0x000000637c897220 */ /* 0x040fe40000410000 */
        /* <DEDUP_REMOVED lines=37> */
.L_x_1156:
[----:B0-----:R-:W-:Y:S05]  /*0b00*/  BSYNC B0 ;  /* 0x0000000000007941 */ /* 0x001fea0003800000 */
.L_x_1155:
        /* <DEDUP_REMOVED lines=18> */
[--C-:B---3--:R-:W-:Y:S01]  /*0c30*/  HADD2.F32 R146, -RZ, R96.reuse.H0_H0 ;  /* 0x20000060ff927230 */ /* 0x108fe20000004100 */
[----:B-----5:R-:W-:Y:S01]  /*0c40*/  FMUL.FTZ R127, R124, R127 ;  /* 0x0000007f7c7f7220 */ /* 0x020fe20000410000 */
[----:B------:R-:W-:Y:S01]  /*0c50*/  HADD2.F32 R96, -RZ, R96.H1_H1 ;  /* 0x30000060ff607230 */ /* 0x000fe20000004100 */
[----:B------:R-:W-:Y:S01]  /*0c60*/  FADD.FTZ R93, -R175, R93 ;  /* 0x0000005daf5d7221 */ /* 0x000fe20000010100 */
[--C-:B------:R-:W-:Y:S01]  /*0c70*/  HADD2.F32 R150, -RZ, R97.reuse.H0_H0 ;  /* 0x20000061ff967230 */ /* 0x100fe20000004100 */
[----:B------:R-:W-:Y:S01]  /*0c80*/  FADD.FTZ R16, R16, R146 ;  /* 0x0000009210107221 */ /* 0x000fe20000010000 */
[----:B------:R-:W-:Y:S01]  /*0c90*/  HADD2.F32 R97, -RZ, R97.H1_H1 ;  /* 0x30000061ff617230 */ /* 0x000fe20000004100 */
[-C--:B------:R-:W-:Y:S01]  /*0ca0*/  FFMA.FTZ R40, R127, R146.reuse, R40 ;  /* 0x000000927f287223 */ /* 0x080fe20000010028 */
[--C-:B------:R-:W-:Y:S01]  /*0cb0*/  HADD2.F32 R152, -RZ, R98.reuse.H0_H0 ;  /* 0x20000062ff987230 */ /* 0x100fe20000004100 */
[----:B------:R-:W-:Y:S01]  /*0cc0*/  FMUL.FTZ R146, R105, R146 ;  /* 0x0000009269927220 */ /* 0x000fe20000410000 */
[----:B------:R-:W-:Y:S01]  /*0cd0*/  HADD2.F32 R98, -RZ, R98.H1_H1 ;  /* 0x30000062ff627230 */ /* 0x000fe20000004100 */
[C---:B----4-:R-:W-:Y:S01]  /*0ce0*/  FADD.FTZ R149, -R175.reuse, R88 ;  /* 0x00000058af957221 */ /* 0x050fe20000010100 */
[--C-:B------:R-:W-:Y:S01]  /*0cf0*/  HADD2.F32 R156, -RZ, R99.reuse.H0_H0 ;  /* 0x20000063ff9c7230 */ /* 0x100fe20000004100 */
[----:B------:R-:W-:Y:S01]  /*0d00*/  FADD.FTZ R89, -R175, R89 ;  /* 0x00000059af597221 */ /* 0x000fe20000010100 */
[----:B------:R-:W-:Y:S01]  /*0d10*/  HADD2.F32 R99, -RZ, R99.H1_H1 ;  /* 0x30000063ff637230 */ /* 0x000fe20000004100 */
        /* <DEDUP_REMOVED lines=47> */
.L_x_1158:
[----:B------:R-:W-:Y:S05]  /*1010*/  BSYNC B0 ;  /* 0x0000000000007941 */ /* 0x000fea0003800000 */
.L_x_1157:
        /* <DEDUP_REMOVED lines=8> */
[----:B------:R-:W0:Y:S01]  /*10a0*/  LDG.E.128 R96, [R96.64] ;  /* 0x0000000460607981 */ /* 0x000e22000c1e1d00 */
[----:B------:R-:W-:-:S04]  /*10b0*/  ISETP.NE.U32.AND P0, PT, RZ, c[0x0][0x218], PT ;  /* 0x00008600ff007a0c */ /* 0x000fc80003f05070 */
[----:B------:R-:W-:-:S13]  /*10c0*/  ISETP.NE.AND.EX P0, PT, RZ, c[0x0][0x21c], PT, P0 ;  /* 0x00008700ff007a0c */ /* 0x000fda0003f05300 */
[----:B------:R-:W-:-:S04]  /*10d0*/  @P0 LEA R160, P6, R179, c[0x0][0x218], 0x5 ;  /* 0x00008600b3a00a11 */ /* 0x000fc800078c28ff */
[----:B------:R-:W-:-:S05]  /*10e0*/  @P0 LEA.HI.X R161, R179, c[0x0][0x21c], RZ, 0x5, P6 ;  /* 0x00008700b3a10a11 */ /* 0x000fca00030f2cff */
[----:B------:R1:W5:Y:S04]  /*10f0*/  @P0 LDG.E.128 R68, [R160.64] ;  /* 0x00000004a0440981 */ /* 0x000368000c1e1d00 */
[----:B------:R1:W5:Y:S01]  /*1100*/  @P0 LDG.E.128 R72, [R160.64+0x10] ;  /* 0x00001004a0480981 */ /* 0x000362000c1e1d00 */
[----:B--2---:R-:W-:-:S04]  /*1110*/  FADD.FTZ R129, -R175, R92 ;  /* 0x0000005caf817221 */ /* 0x004fc80000010100 */
[----:B-----5:R-:W-:Y:S01]  /*1120*/  FMUL.FTZ R129, R124, R129 ;  /* 0x000000817c817220 */ /* 0x020fe20000410000 */
[--C-:B0-----:R-:W-:Y:S01]  /*1130*/  HADD2.F32 R162, -RZ, R96.reuse.H0_H0 ;  /* 0x20000060ffa27230 */ /* 0x101fe20000004100 */
[C---:B------:R-:W-:Y:S01]  /*1140*/  FADD.FTZ R157, -R175.reuse, R94 ;  /* 0x0000005eaf9d7221 */ /* 0x040fe20000010100 */
[----:B------:R-:W-:Y:S01]  /*1150*/  HADD2.F32 R96, -RZ, R96.H1_H1 ;  /* 0x30000060ff607230 */ /* 0x000fe20000004100 */
[----:B------:R-:W-:Y:S02]  /*1160*/  FADD.FTZ R93, -R175, R93 ;  /* 0x0000005daf5d7221 */ /* 0x000fe40000010100 */
[----:B------:R-:W-:Y:S02]  /*1170*/  FADD.FTZ R8, R8, R162 ;  /* 0x000000a208087221 */ /* 0x000fe40000010000 */
[-C--:B------:R-:W-:Y:S02]  /*1180*/  FFMA.FTZ R32, R129, R162.reuse, R32 ;  /* 0x000000a281207223 */ /* 0x080fe40000010020 */
[----:B------:R-:W-:Y:S01]  /*1190*/  FMUL.FTZ R162, R113, R162 ;  /* 0x000000a271a27220 */ /* 0x000fe20000410000 */
[----:B------:R-:W-:Y:S01]  /*11a0*/  HADD2.F32 R166, -RZ, R97.H0_H0 ;  /* 0x20000061ffa67230 */ /* 0x000fe20000004100 */
[----:B---3--:R-:W-:-:S02]  /*11b0*/  FADD.FTZ R163, -R175, R88 ;  /* 0x00000058afa37221 */ /* 0x008fc40000010100 */
[C---:B------:R-:W-:Y:S02]  /*11c0*/  FMUL.FTZ R157, R124.reuse, R157 ;  /* 0x0000009d7c9d7220 */ /* 0x040fe40000410000 */
[----:B-1----:R-:W-:Y:S02]  /*11d0*/  FMUL.FTZ R160, R124, R93 ;  /* 0x0000005d7ca07220 */ /* 0x002fe40000410000 */
[----:B------:R-:W-:Y:S02]  /*11e0*/  FMUL.FTZ R159, R114, R96 ;  /* 0x00000060729f7220 */ /* 0x000fe40000410000 */
[----:B------:R-:W-:Y:S02]  /*11f0*/  FADD.FTZ R88, R177, R162 ;  /* 0x000000a2b1587221 */ /* 0x000fe40000010000 */
[----:B------:R-:W-:Y:S01]  /*1200*/  FFMA.FTZ R176, R129, R162, R176 ;  /* 0x000000a281b07223 */ /* 0x000fe200000100b0 */
        /* <DEDUP_REMOVED lines=48> */
.L_x_1160:
[----:B------:R-:W-:Y:S05]  /*1510*/  BSYNC B0 ;  /* 0x0000000000007941 */ /* 0x000fea0003800000 */
.L_x_1159:
[----:B------:R-:W-:Y:S01]  /*1520*/  @!P5 IADD3 R171, R171, 0x4, RZ ;  /* 0x00000004ababd810 */ /* 0x000fe20007ffe0ff */
[----:B------:R-:W-:Y:S05]  /*1530*/  BRA.DIV ~URZ, `(.L_x_1161) ;  /* 0x000013d27f007947 */ /* 0x000fea000b800000 */
[----:B------:R0:W1:Y:S02]  /*1540*/  SHFL.DOWN PT, R90, R177, 0x10, 0x1f ;  /* 0x0a001f00b15a7f89 */ /* 0x00006400000e0000 */
.L_x_1170:
        /* <DEDUP_REMOVED lines=18> */
.L_x_1171:
        /* <DEDUP_REMOVED lines=74> */
[----:B------:R-:W-:Y:S01]  /*1b10*/  F2FP.PACK_AB R88, R98, R99 ;  /* 0x000000636258723e */ /* 0x000fe200000000ff */
[----:B------:R-:W-:Y:S01]  /*1b20*/  @P5 STG.E.128 [R94.64], R76 ;  /* 0x0000004c5e005986 */ /* 0x000fe2000c101d04 */
[----:B------:R-:W-:Y:S02]  /*1b30*/  F2FP.PACK_AB R89, R176, R171 ;  /* 0x000000abb059723e */ /* 0x000fe400000000ff */
[----:B------:R-:W-:Y:S01]  /*1b40*/  F2FP.PACK_AB R90, R180, R175 ;  /* 0x000000afb45a723e */ /* 0x000fe200000000ff */
[----:B------:R0:W-:Y:S01]  /*1b50*/  @P5 STG.E.128 [R94.64+0x10], R80 ;  /* 0x000010505e005986 */ /* 0x0001e2000c101d04 */
[----:B------:R-:W-:Y:S02]  /*1b60*/  F2FP.PACK_AB R91, R182, R179 ;  /* 0x000000b3b65b723e */ /* 0x000fe400000000ff */
[----:B------:R-:W-:-:S02]  /*1b70*/  @P0 F2FP.PACK_AB R99, RZ, R99 ;  /* 0x00000063ff63023e */ /* 0x000fc400000000ff */
[----:B------:R-:W-:Y:S01]  /*1b80*/  @P0 F2FP.PACK_AB R171, RZ, R171 ;  /* 0x000000abffab023e */ /* 0x000fe200000000ff */
[----:B------:R1:W-:Y:S01]  /*1b90*/  STG.E.128 [R92.64], R88 ;  /* 0x000000585c007986 */ /* 0x0003e2000c101d04 */
[----:B------:R-:W-:Y:S02]  /*1ba0*/  @P0 F2FP.PACK_AB R175, RZ, R175 ;  /* 0x000000afffaf023e */ /* 0x000fe400000000ff */
[----:B------:R-:W-:Y:S02]  /*1bb0*/  @P0 F2FP.PACK_AB R179, RZ, R179 ;  /* 0x000000b3ffb3023e */ /* 0x000fe400000000ff */
[----:B------:R-:W-:Y:S02]  /*1bc0*/  @P0 F2FP.PACK_AB R98, RZ, R98 ;  /* 0x00000062ff62023e */ /* 0x000fe400000000ff */
[----:B------:R-:W-:Y:S02]  /*1bd0*/  @P0 F2FP.PACK_AB R176, RZ, R176 ;  /* 0x000000b0ffb0023e */ /* 0x000fe400000000ff */
[----:B------:R-:W-:-:S02]  /*1be0*/  @P0 F2FP.PACK_AB R180, RZ, R180 ;  /* 0x000000b4ffb4023e */ /* 0x000fc400000000ff */
[----:B------:R-:W-:Y:S02]  /*1bf0*/  @P0 F2FP.PACK_AB R182, RZ, R182 ;  /* 0x000000b6ffb6023e */ /* 0x000fe400000000ff */
        /* <DEDUP_REMOVED lines=12> */
.L_x_1164:
[----:B------:R-:W-:Y:S05]  /*1cc0*/  BSYNC B0 ;  /* 0x0000000000007941 */ /* 0x000fea0003800000 */
.L_x_1163:
        /* <DEDUP_REMOVED lines=79> */
.L_x_1166:
[----:B------:R-:W-:Y:S05]  /*21c0*/  BSYNC B0 ;  /* 0x0000000000007941 */ /* 0x000fea0003800000 */
.L_x_1165:
        /* <DEDUP_REMOVED lines=78> */
.L_x_1168:
[----:B------:R-:W-:Y:S05]  /*26b0*/  BSYNC B0 ;  /* 0x0000000000007941 */ /* 0x000fea0003800000 */
.L_x_1167:
[----:B------:R-:W-:Y:S02]  /*26c0*/  IADD3 R121, R121, c[0x0][0x160], RZ ;  /* 0x0000580079797a10 */ /* 0x000fe40007ffe0ff */
[----:B------:R-:W-:Y:S02]  /*26d0*/  LOP3.LUT P1, RZ, R122, 0xff, RZ, 0xc0, !PT ;  /* 0x000000ff7aff7812 */ /* 0x000fe4000782c0ff */
[----:B------:R-:W-:Y:S02]  /*26e0*/  ISETP.GE.AND P0, PT, R121, c[0x0][0x164], PT ;  /* 0x0000590079007a0c */ /* 0x000fe40003f06270 */
[----:B------:R-:W-:-:S11]  /*26f0*/  SEL R122, RZ, 0x1, P1 ;  /* 0x00000001ff7a7807 */ /* 0x000fd60000800000 */
[----:B-1---5:R-:W-:Y:S01]  /*2700*/  @P0 CALL.REL.NOINC `(.L_x_1154) ;  /* 0x0000001000000944 */ /* 0x022fe20003c00000 */
[----:B------:R-:W-:Y:S05]  /*2710*/  BRA `(.L_x_1169) ;  /* 0xffffddb000007947 */ /* 0x000fea000383ffff */
.L_x_1154:
        /* <DEDUP_REMOVED lines=31> */
.L_x_1161:
[----:B------:R-:W-:Y:S01]  /*2910*/  HFMA2.MMA R96, -RZ, RZ, 0, 9.5367431640625e-07 ;  /* 0x00000010ff607435 */ /* 0x000fe200000001ff */
[----:B------:R-:W-:-:S02]  /*2920*/  MOV R91, R177 ;  /* 0x000000b1005b7202 */ /* 0x000fc40000000f00 */
[----:B------:R-:W-:Y:S02]  /*2930*/  MOV R93, 0x1f ;  /* 0x0000001f005d7802 */ /* 0x000fe40000000f00 */
[----:B------:R-:W-:Y:S02]  /*2940*/  MOV R98, 0xffffffff ;  /* 0xffffffff00627802 */ /* 0x000fe40000000f00 */
[----:B------:R-:W-:Y:S02]  /*2950*/  MOV R88, 0x2970 ;  /* 0x0000297000587802 */ /* 0x000fe40000000f00 */
[----:B-----5:R-:W-:Y:S05]  /*2960*/  CALL.REL.NOINC `($__internal_74_$__cuda_sm70_shflsync_down_p) ;  /* 0x0000046000007944 */ /* 0x020fea0003c00000 */
[----:B-1----:R-:W-:Y:S01]  /*2970*/  MOV R90, R91 ;  /* 0x0000005b005a7202 */ /* 0x002fe20000000f00 */
[----:B0-----:R-:W-:Y:S05]  /*2980*/  BRA `(.L_x_1170) ;  /* 0xffffebc000007947 */ /* 0x001fea000383ffff */
.L_x_1162:
[----:B------:R-:W-:Y:S01]  /*2990*/  HFMA2.MMA R96, -RZ, RZ, 0, 9.5367431640625e-07 ;  /* 0x00000010ff607435 */ /* 0x000fe200000001ff */
[----:B------:R-:W-:Y:S02]  /*29a0*/  MOV R91, R176 ;  /* 0x000000b0005b7202 */ /* 0x000fe40000000f00 */
[----:B------:R-:W-:Y:S02]  /*29b0*/  MOV R93, 0x1f ;  /* 0x0000001f005d7802 */ /* 0x000fe40000000f00 */
[----:B------:R-:W-:-:S02]  /*29c0*/  MOV R98, 0xffffffff ;  /* 0xffffffff00627802 */ /* 0x000fc40000000f00 */
[----:B------:R-:W-:Y:S02]  /*29d0*/  MOV R88, 0x29f0 ;  /* 0x000029f000587802 */ /* 0x000fe40000000f00 */
[----:B01---5:R-:W-:Y:S05]  /*29e0*/  CALL.REL.NOINC `($__internal_74_$__cuda_sm70_shflsync_down_p) ;  /* 0x000003e000007944 */ /* 0x023fea0003c00000 */
[----:B------:R-:W-:Y:S01]  /*29f0*/  FADD.FTZ R177, R90, R177 ;  /* 0x000000b15ab17221 */ /* 0x000fe20000010000 */
[----:B0-----:R-:W-:Y:S01]  /*2a00*/  HFMA2.MMA R96, -RZ, RZ, 0, 4.76837158203125e-07 ;  /* 0x00000008ff607435 */ /* 0x001fe200000001ff */
[----:B-1----:R-:W-:Y:S01]  /*2a10*/  FADD.FTZ R176, R176, R91 ;  /* 0x0000005bb0b07221 */ /* 0x002fe20000010000 */
[----:B------:R-:W-:Y:S02]  /*2a20*/  MOV R93, 0x1f ;  /* 0x0000001f005d7802 */ /* 0x000fe40000000f00 */
[----:B------:R-:W-:Y:S02]  /*2a30*/  MOV R98, 0xffffffff ;  /* 0xffffffff00627802 */ /* 0x000fe40000000f00 */
[----:B------:R-:W-:Y:S02]  /*2a40*/  MOV R91, R177 ;  /* 0x000000b1005b7202 */ /* 0x000fe40000000f00 */
[----:B------:R-:W-:Y:S02]  /*2a50*/  MOV R88, 0x2a70 ;  /* 0x00002a7000587802 */ /* 0x000fe40000000f00 */
[----:B------:R-:W-:Y:S05]  /*2a60*/  CALL.REL.NOINC `($__internal_74_$__cuda_sm70_shflsync_down_p) ;  /* 0x0000036000007944 */ /* 0x000fea0003c00000 */
[----:B0-----:R-:W-:Y:S01]  /*2a70*/  HFMA2.MMA R96, -RZ, RZ, 0, 4.76837158203125e-07 ;  /* 0x00000008ff607435 */ /* 0x001fe200000001ff */
[----:B-1----:R-:W-:-:S02]  /*2a80*/  MOV R90, R91 ;  /* 0x0000005b005a7202 */ /* 0x002fc40000000f00 */
[----:B------:R-:W-:Y:S02]  /*2a90*/  MOV R91, R176 ;  /* 0x000000b0005b7202 */ /* 0x000fe40000000f00 */
[----:B------:R-:W-:Y:S02]  /*2aa0*/  MOV R93, 0x1f ;  /* 0x0000001f005d7802 */ /* 0x000fe40000000f00 */
[----:B------:R-:W-:Y:S02]  /*2ab0*/  MOV R98, 0xffffffff ;  /* 0xffffffff00627802 */ /* 0x000fe40000000f00 */
[----:B------:R-:W-:Y:S02]  /*2ac0*/  MOV R88, 0x2ae0 ;  /* 0x00002ae000587802 */ /* 0x000fe40000000f00 */
[----:B------:R-:W-:Y:S05]  /*2ad0*/  CALL.REL.NOINC `($__internal_74_$__cuda_sm70_shflsync_down_p) ;  /* 0x000002f000007944 */ /* 0x000fea0003c00000 */
[----:B------:R-:W-:Y:S01]  /*2ae0*/  FADD.FTZ R177, R90, R177 ;  /* 0x000000b15ab17221 */ /* 0x000fe20000010000 */
[----:B0-----:R-:W-:Y:S01]  /*2af0*/  HFMA2.MMA R96, -RZ, RZ, 0, 2.384185791015625e-07 ;  /* 0x00000004ff607435 */ /* 0x001fe200000001ff */
[----:B-1----:R-:W-:Y:S01]  /*2b00*/  FADD.FTZ R176, R176, R91 ;  /* 0x0000005bb0b07221 */ /* 0x002fe20000010000 */
[----:B------:R-:W-:Y:S02]  /*2b10*/  MOV R93, 0x1f ;  /* 0x0000001f005d7802 */ /* 0x000fe40000000f00 */
[----:B------:R-:W-:-:S02]  /*2b20*/  MOV R98, 0xffffffff ;  /* 0xffffffff00627802 */ /* 0x000fc40000000f00 */
[----:B------:R-:W-:Y:S02]  /*2b30*/  MOV R91, R177 ;  /* 0x000000b1005b7202 */ /* 0x000fe40000000f00 */
[----:B------:R-:W-:Y:S02]  /*2b40*/  MOV R88, 0x2b60 ;  /* 0x00002b6000587802 */ /* 0x000fe40000000f00 */
[----:B------:R-:W-:Y:S05]  /*2b50*/  CALL.REL.NOINC `($__internal_74_$__cuda_sm70_shflsync_down_p) ;  /* 0x0000027000007944 */ /* 0x000fea0003c00000 */
[----:B0-----:R-:W-:Y:S01]  /*2b60*/  HFMA2.MMA R96, -RZ, RZ, 0, 2.384185791015625e-07 ;  /* 0x00000004ff607435 */ /* 0x001fe200000001ff */
[----:B-1----:R-:W-:Y:S02]  /*2b70*/  MOV R90, R91 ;  /* 0x0000005b005a7202 */ /* 0x002fe40000000f00 */
[----:B------:R-:W-:Y:S02]  /*2b80*/  MOV R91, R176 ;  /* 0x000000b0005b7202 */ /* 0x000fe40000000f00 */
[----:B------:R-:W-:Y:S02]  /*2b90*/  MOV R93, 0x1f ;  /* 0x0000001f005d7802 */ /* 0x000fe40000000f00 */
[----:B------:R-:W-:Y:S02]  /*2ba0*/  MOV R98, 0xffffffff ;  /* 0xffffffff00627802 */ /* 0x000fe40000000f00 */
[----:B------:R-:W-:-:S02]  /*2bb0*/  MOV R88, 0x2bd0 ;  /* 0x00002bd000587802 */ /* 0x000fc40000000f00 */
[----:B------:R-:W-:Y:S05]  /*2bc0*/  CALL.REL.NOINC `($__internal_74_$__cuda_sm70_shflsync_down_p) ;  /* 0x0000020000007944 */ /* 0x000fea0003c00000 */
[----:B------:R-:W-:Y:S01]  /*2bd0*/  FADD.FTZ R177, R90, R177 ;  /* 0x000000b15ab17221 */ /* 0x000fe20000010000 */
[----:B0-----:R-:W-:Y:S01]  /*2be0*/  HFMA2.MMA R96, -RZ, RZ, 0, 1.1920928955078125e-07 ;  /* 0x00000002ff607435 */ /* 0x001fe200000001ff */
[----:B-1----:R-:W-:Y:S01]  /*2bf0*/  FADD.FTZ R94, R176, R91 ;  /* 0x0000005bb05e7221 */ /* 0x002fe20000010000 */
[----:B------:R-:W-:-:S02]  /*2c00*/  MOV R93, 0x1f ;  /* 0x0000001f005d7802 */ /* 0x000fc40000000f00 */
[----:B------:R-:W-:Y:S02]  /*2c10*/  MOV R98, 0xffffffff ;  /* 0xffffffff00627802 */ /* 0x000fe40000000f00 */
[----:B------:R-:W-:Y:S02]  /*2c20*/  MOV R91, R177 ;  /* 0x000000b1005b7202 */ /* 0x000fe40000000f00 */
[----:B------:R-:W-:Y:S02]  /*2c30*/  MOV R88, 0x2c50 ;  /* 0x00002c5000587802 */ /* 0x000fe40000000f00 */
[----:B------:R-:W-:Y:S05]  /*2c40*/  CALL.REL.NOINC `($__internal_74_$__cuda_sm70_shflsync_down_p) ;  /* 0x0000018000007944 */ /* 0x000fea0003c00000 */
[----:B0-----:R-:W-:Y:S01]  /*2c50*/  HFMA2.MMA R96, -RZ, RZ, 0, 1.1920928955078125e-07 ;  /* 0x00000002ff607435 */ /* 0x001fe200000001ff */
[----:B-1----:R-:W-:Y:S02]  /*2c60*/  MOV R90, R91 ;  /* 0x0000005b005a7202 */ /* 0x002fe40000000f00 */
[----:B------:R-:W-:Y:S02]  /*2c70*/  MOV R91, R94 ;  /* 0x0000005e005b7202 */ /* 0x000fe40000000f00 */
[----:B------:R-:W-:Y:S02]  /*2c80*/  MOV R93, 0x1f ;  /* 0x0000001f005d7802 */ /* 0x000fe40000000f00 */
[----:B------:R-:W-:-:S02]  /*2c90*/  MOV R98, 0xffffffff ;  /* 0xffffffff00627802 */ /* 0x000fc40000000f00 */
[----:B------:R-:W-:Y:S02]  /*2ca0*/  MOV R88, 0x2cc0 ;  /* 0x00002cc000587802 */ /* 0x000fe40000000f00 */
[----:B------:R-:W-:Y:S05]  /*2cb0*/  CALL.REL.NOINC `($__internal_74_$__cuda_sm70_shflsync_down_p) ;  /* 0x0000011000007944 */ /* 0x000fea0003c00000 */
[----:B------:R-:W-:Y:S01]  /*2cc0*/  FADD.FTZ R92, R90, R177 ;  /* 0x000000b15a5c7221 */ /* 0x000fe20000010000 */
[----:B0-----:R-:W-:Y:S01]  /*2cd0*/  HFMA2.MMA R96, -RZ, RZ, 0, 5.9604644775390625e-08 ;  /* 0x00000001ff607435 */ /* 0x001fe200000001ff */
[----:B-1----:R-:W-:Y:S01]  /*2ce0*/  FADD.FTZ R94, R94, R91 ;  /* 0x0000005b5e5e7221 */ /* 0x002fe20000010000 */
[----:B------:R-:W-:Y:S02]  /*2cf0*/  MOV R93, 0x1f ;  /* 0x0000001f005d7802 */ /* 0x000fe40000000f00 */
[----:B------:R-:W-:Y:S02]  /*2d00*/  MOV R98, 0xffffffff ;  /* 0xffffffff00627802 */ /* 0x000fe40000000f00 */
[----:B------:R-:W-:Y:S02]  /*2d10*/  MOV R91, R92 ;  /* 0x0000005c005b7202 */ /* 0x000fe40000000f00 */
[----:B------:R-:W-:Y:S02]  /*2d20*/  MOV R88, 0x2d40 ;  /* 0x00002d4000587802 */ /* 0x000fe40000000f00 */
[----:B------:R-:W-:Y:S05]  /*2d30*/  CALL.REL.NOINC `($__internal_74_$__cuda_sm70_shflsync_down_p) ;  /* 0x0000009000007944 */ /* 0x000fea0003c00000 */
[----:B0-----:R-:W-:Y:S01]  /*2d40*/  HFMA2.MMA R96, -RZ, RZ, 0, 5.9604644775390625e-08 ;  /* 0x00000001ff607435 */ /* 0x001fe200000001ff */
[----:B-1----:R-:W-:-:S02]  /*2d50*/  MOV R95, R91 ;  /* 0x0000005b005f7202 */ /* 0x002fc40000000f00 */
[----:B------:R-:W-:Y:S02]  /*2d60*/  MOV R91, R94 ;  /* 0x0000005e005b7202 */ /* 0x000fe40000000f00 */
[----:B------:R-:W-:Y:S02]  /*2d70*/  MOV R93, 0x1f ;  /* 0x0000001f005d7802 */ /* 0x000fe40000000f00 */
[----:B------:R-:W-:Y:S02]  /*2d80*/  MOV R98, 0xffffffff ;  /* 0xffffffff00627802 */ /* 0x000fe40000000f00 */
[----:B------:R-:W-:Y:S02]  /*2d90*/  MOV R88, 0x2db0 ;  /* 0x00002db000587802 */ /* 0x000fe40000000f00 */
[----:B------:R-:W-:Y:S05]  /*2da0*/  CALL.REL.NOINC `($__internal_74_$__cuda_sm70_shflsync_down_p) ;  /* 0x0000002000007944 */ /* 0x000fea0003c00000 */
[----:B-1----:R-:W-:Y:S01]  /*2db0*/  MOV R89, R91 ;  /* 0x0000005b00597202 */ /* 0x002fe20000000f00 */
[----:B0-----:R-:W-:Y:S05]  /*2dc0*/  BRA `(.L_x_1171) ;  /* 0xffffe8a000007947 */ /* 0x001fea000383ffff */
        .weak           $__internal_74_$__cuda_sm70_shflsync_down_p
        .type           $__internal_74_$__cuda_sm70_shflsync_down_p,@function
        .size           $__internal_74_$__cuda_sm70_shflsync_down_p,(.L_x_2092 - $__internal_74_$__cuda_sm70_shflsync_down_p)
$__internal_74_$__cuda_sm70_shflsync_down_p:
[----:B------:R-:W-:Y:S01]  /*2dd0*/  HFMA2.MMA R89, -RZ, RZ, 0, 0 ;  /* 0x00000000ff597435 */ /* 0x000fe200000001ff */
[----:B------:R-:W-:Y:S04]  /*2de0*/  WARPSYNC R98 ;  /* 0x0000006200007348 */ /* 0x000fe80003800000 */
[----:B------:R0:W1:Y:S01]  /*2df0*/  SHFL.DOWN PT, R91, R91, R96, R93 ;  /* 0x080000605b5b7389 */ /* 0x00006200000e005d */
[----:B------:R-:W-:Y:S05]  /*2e00*/  RET.REL.NODEC R88 `(_ZN10layer_norm31ln_parallel_residual_bwd_kernelINS_13Kernel_traitsI6__halfS2_fS2_fjLj3072ELj1ELj1ELj4ELj16ENS_18Kernel_traits_baseILj3072ES2_S2_fS2_fjLj128EEEEELb0ELb1ELb0EEEvNS_9BwdParamsE) ;  /* 0xffffd1f058007950 */ /* 0x000fea0003c3ffff */
.L_x_1172:
        /* <DEDUP_REMOVED lines=15> */
.L_x_2092:


//--------------------- .text._ZN10layer_norm31ln_parallel_residual_bwd_kernelINS_13Kernel_traitsI6__halfS2_fS2_fjLj3072ELj1ELj1ELj4ELj16ENS_18Kernel_traits_baseILj3072ES2_S2_fS2_fjLj128EEEEELb0ELb1ELb1EEEvNS_9BwdParamsE --------------------------
	.section	.text._ZN10layer_norm31ln_parallel_residual_bwd_kernelINS_13Kernel_traitsI6__halfS2_fS2_fjLj3072ELj1ELj1ELj4ELj16ENS_18Kernel_traits_baseILj3072ES2_S2_fS2_fjLj128EEEEELb0ELb1ELb1EEEvNS_9BwdParamsE,"ax",@progbits
	.sectioninfo	@"SHI_REGISTERS=217"
	.align	128
        .global         _ZN10layer_norm31ln_parallel_residual_bwd_kernelINS_13Kernel_traitsI6__halfS2_fS2_fjLj3072ELj1ELj1ELj4ELj16ENS_18Kernel_traits_baseILj3072ES2_S2_fS2_fjLj128EEEEELb0ELb1ELb1EEEvNS_9BwdParamsE
        .type           _ZN10layer_norm31ln_parallel_residual_bwd_kernelINS_13Kernel_traitsI6__halfS2_fS2_fjLj3072ELj1ELj1ELj4ELj16ENS_18Kernel_traits_baseILj3072ES2_S2_fS2_fjLj128EEEEELb0ELb1ELb1EEEvNS_9BwdParamsE,@function
        .size           _ZN10layer_norm31ln_parallel_residual_bwd_kernelINS_13Kernel_traitsI6__halfS2_fS2_fjLj3072ELj1ELj1ELj4ELj16ENS_18Kernel_traits_baseILj3072ES2_S2_fS2_fjLj128EEEEELb0ELb1ELb1EEEvNS_9BwdParamsE,(.L_x_2093 - _ZN10layer_norm31ln_parallel_residual_bwd_kernelINS_13Kernel_traitsI6__halfS2_fS2_fjLj3072ELj1ELj1ELj4ELj16ENS_18Kernel_traits_baseILj3072ES2_S2_fS2_fjLj128EEEEELb0ELb1ELb1EEEvNS_9BwdParamsE)
        .other          _ZN10layer_norm31ln_parallel_residual_bwd_kernelINS_13Kernel_traitsI6__halfS2_fS2_fjLj3072ELj1ELj1ELj4ELj16ENS_18Kernel_traits_baseILj3072ES2_S2_fS2_fjLj128EEEEELb0ELb1ELb1EEEvNS_9BwdParamsE,@"STO_CUDA_ENTRY STV_DEFAULT"
_ZN10layer_norm31ln_parallel_residual_bwd_kernelINS_13Kernel_traitsI6__halfS2_fS2_fjLj3072ELj1ELj1ELj4ELj16ENS_18Kernel_traits_baseILj3072ES2_S2_fS2_fjLj128EEEEELb0ELb1ELb1EEEvNS_9BwdParamsE:
.text._ZN10layer_norm31ln_parallel_residual_bwd_kernelINS_13Kernel_traitsI6__halfS2_fS2_fjLj3072ELj1ELj1ELj4ELj16ENS_18Kernel_traits_baseILj3072ES2_S2_fS2_fjLj128EEEEELb0ELb1ELb1EEEvNS_9BwdParamsE:
        /* <DEDUP_REMOVED lines=32> */
.L_x_1173:
        /* <DEDUP_REMOVED lines=54> */
[----:B------:R-:W-:Y:S02]  /*0560*/  HADD2.F32 R131, -RZ, R131.H1_H1 ;  /* 0x30000083ff837230 */ /* 0x000fe40000004100 */
[----:B------:R-:W-:Y:S02]  /*0570*/  HADD2.F32 R139, -RZ, R139.H1_H1 ;  /* 0x3000008bff8b7230 */ /* 0x000fe40000004100 */
[----:B------:R-:W-:Y:S02]  /*0580*/  HADD2.F32 R147, -RZ, R147.H1_H1 ;  /* 0x30000093ff937230 */ /* 0x000fe40000004100 */
.L_x_1178:
        /* <DEDUP_REMOVED lines=49> */
[----:B------:R-:W-:Y:S02]  /*08a0*/  HADD2.F32 R41, -RZ, R44.H0_H0 ;  /* 0x2000002cff297230 */ /* 0x000fe40000004100 */
[--C-:B-1----:R-:W-:Y:S02]  /*08b0*/  HADD2.F32 R155, -RZ, R46.reuse.H0_H0 ;  /* 0x2000002eff9b7230 */ /* 0x102fe40000004100 */
[----:B0-----:R-:W-:Y:S01]  /*08c0*/  HADD2.F32 R158, -RZ, R46.H1_H1 ;  /* 0x3000002eff9e7230 */ /* 0x001fe20000004100 */
[C---:B------:R-:W-:Y:S01]  /*08d0*/  FADD.FTZ R46, -R171.reuse, R48 ;  /* 0x00000030ab2e7221 */ /* 0x040fe20000010100 */
[----:B------:R-:W-:Y:S01]  /*08e0*/  HADD2.F32 R44, -RZ, R44.H1_H1 ;  /* 0x3000002cff2c7230 */ /* 0x000fe20000004100 */
[----:B------:R-:W-:-:S02]  /*08f0*/  FADD.FTZ R178, -R171, R54 ;  /* 0x00000036abb27221 */ /* 0x000fc40000010100 */
[C---:B------:R-:W-:Y:S02]  /*0900*/  FMUL.FTZ R49, R153.reuse, R160 ;  /* 0x000000a099317220 */ /* 0x040fe40000410000 */
[----:B------:R-:W-:Y:S02]  /*0910*/  FMUL.FTZ R48, R153, R162 ;  /* 0x000000a299307220 */ /* 0x000fe40000410000 */
[----:B------:R-:W-:Y:S02]  /*0920*/  FMUL.FTZ R54, R124, R41 ;  /* 0x000000297c367220 */ /* 0x000fe40000410000 */
[C---:B------:R-:W-:Y:S01]  /*0930*/  FADD.FTZ R154, -R171.reuse, R43 ;  /* 0x0000002bab9a7221 */ /* 0x040fe20000010100 */
[----:B------:R-:W-:Y:S01]  /*0940*/  HADD2.F32 R43, -RZ, R45.H0_H0 ;  /* 0x2000002dff2b7230 */ /* 0x000fe20000004100 */
        /* <DEDUP_REMOVED lines=9> */
[----:B------:R-:W-:Y:S01]  /*09e0*/  HADD2.F32 R45, -RZ, R45.H1_H1 ;  /* 0x3000002dff2d7230 */ /* 0x000fe20000004100 */
[C---:B------:R-:W-:Y:S02]  /*09f0*/  FADD.FTZ R166, -R171.reuse, R50 ;  /* 0x00000032aba67221 */ /* 0x040fe40000010100 */
[----:B------:R-:W-:Y:S02]  /*0a00*/  FADD.FTZ R180, -R171, R55 ;  /* 0x00000037abb47221 */ /* 0x000fe40000010100 */
[----:B------:R-:W-:Y:S02]  /*0a10*/  FMUL.FTZ R50, R153, R164 ;  /* 0x000000a499327220 */ /* 0x000fe40000410000 */
[----:B------:R-:W-:Y:S02]  /*0a20*/  FMUL.FTZ R55, R126, R43 ;  /* 0x0000002b7e377220 */ /* 0x000fe40000410000 */
[----:B------:R-:W-:-:S02]  /*0a30*/  FADD.FTZ R44, R44, R53 ;  /* 0x000000352c2c7221 */ /* 0x000fc40000010000 */
[----:B------:R-:W-:Y:S01]  /*0a40*/  FFMA.FTZ R41, R48, R53, R41 ;  /* 0x0000003530297223 */ /* 0x000fe20000010029 */
[--C-:B------:R-:W-:Y:S01]  /*0a50*/  HADD2.F32 R163, -RZ, R59.reuse.H0_H0 ;  /* 0x2000003bffa37230 */ /* 0x100fe20000004100 */
[----:B------:R-:W-:Y:S01]  /*0a60*/  FADD.FTZ R172, -R171, R52 ;  /* 0x00000034abac7221 */ /* 0x000fe20000010100 */
[----:B------:R-:W-:Y:S01]  /*0a70*/  HADD2.F32 R194, -RZ, R59.H1_H1 ;  /* 0x3000003bffc27230 */ /* 0x000fe20000004100 */
[----:B------:R-:W-:Y:S02]  /*0a80*/  FMUL.FTZ R52, R153, R154 ;  /* 0x0000009a99347220 */ /* 0x000fe40000410000 */
[----:B------:R-:W-:Y:S02]  /*0a90*/  FMUL.FTZ R59, R127, R45 ;  /* 0x0000002d7f3b7220 */ /* 0x000fe40000410000 */
[----:B------:R-:W-:Y:S02]  /*0aa0*/  FADD.FTZ R44, R44, R55 ;  /* 0x000000372c2c7221 */ /* 0x000fe40000010000 */
[C---:B------:R-:W-:Y:S01]  /*0ab0*/  FFMA.FTZ R41, R50.reuse, R55, R41 ;  /* 0x0000003732297223 */ /* 0x040fe20000010029 */
[--C-:B------:R-:W-:Y:S01]  /*0ac0*/  HADD2.F32 R159, -RZ, R57.reuse.H0_H0 ;  /* 0x20000039ff9f7230 */ /* 0x100fe20000004100 */
[----:B------:R-:W-:Y:S01]  /*0ad0*/  FADD.FTZ R118, R43, R118 ;  /* 0x000000762b767221 */ /* 0x000fe20000010000 */
[----:B------:R-:W-:Y:S01]  /*0ae0*/  HADD2.F32 R182, -RZ, R57.H1_H1 ;  /* 0x30000039ffb67230 */ /* 0x000fe20000004100 */
[----:B------:R-:W-:Y:S01]  /*0af0*/  FFMA.FTZ R119, R50, R43, R119 ;  /* 0x0000002b32777223 */ /* 0x000fe20000010077 */
[--C-:B------:R-:W-:Y:S01]  /*0b00*/  HADD2.F32 R161, -RZ, R58.reuse.H0_H0 ;  /* 0x2000003affa17230 */ /* 0x100fe20000004100 */
[----:B------:R-:W-:Y:S01]  /*0b10*/  FMUL.FTZ R57, R153, R46 ;  /* 0x0000002e99397220 */ /* 0x000fe20000410000 */
[----:B------:R-:W-:Y:S01]  /*0b20*/  HADD2.F32 R188, -RZ, R58.H1_H1 ;  /* 0x3000003affbc7230 */ /* 0x000fe20000004100 */
[----:B------:R-:W-:-:S02]  /*0b30*/  FMUL.FTZ R58, R128, R155 ;  /* 0x0000009b803a7220 */ /* 0x000fc40000410000 */
[----:B------:R-:W-:Y:S02]  /*0b40*/  FADD.FTZ R43, R44, R59 ;  /* 0x0000003b2c2b7221 */ /* 0x000fe40000010000 */
[----:B------:R-:W-:Y:S01]  /*0b50*/  FFMA.FTZ R41, R52, R59, R41 ;  /* 0x0000003b34297223 */ /* 0x000fe20000010029 */
[--C-:B------:R-:W-:Y:S01]  /*0b60*/  HADD2.F32 R157, -RZ, R47.reuse.H0_H0 ;  /* 0x2000002fff9d7230 */ /* 0x100fe20000004100 */
[----:B------:R-:W-:Y:S01]  /*0b70*/  FADD.FTZ R192, -R171, R63 ;  /* 0x0000003fabc07221 */ /* 0x000fe20000010100 */
[----:B------:R-:W-:Y:S01]  /*0b80*/  HADD2.F32 R170, -RZ, R47.H1_H1 ;  /* 0x3000002fffaa7230 */ /* 0x000fe20000004100 */
[----:B------:R-:W-:Y:S01]  /*0b90*/  FMUL.FTZ R63, R129, R158 ;  /* 0x0000009e813f7220 */ /* 0x000fe20000410000 */
[--C-:B------:R-:W-:Y:S01]  /*0ba0*/  HADD2.F32 R47, -RZ, R56.reuse.H0_H0 ;  /* 0x20000038ff2f7230 */ /* 0x100fe20000004100 */
[----:B------:R-:W-:Y:S01]  /*0bb0*/  FADD.FTZ R44, R43, R58 ;  /* 0x0000003a2b2c7221 */ /* 0x000fe20000010000 */
[----:B------:R-:W-:Y:S01]  /*0bc0*/  HADD2.F32 R176, -RZ, R56.H1_H1 ;  /* 0x30000038ffb07230 */ /* 0x000fe20000004100 */
        /* <DEDUP_REMOVED lines=15> */
[--C-:B------:R-:W-:Y:S01]  /*0cc0*/  HADD2.F32 R165, -RZ, R68.reuse.H0_H0 ;  /* 0x20000044ffa57230 */ /* 0x100fe20000004100 */
[----:B------:R-:W-:Y:S01]  /*0cd0*/  FADD.FTZ R204, -R171, R67 ;  /* 0x00000043abcc7221 */ /* 0x000fe20000010100 */
[----:B------:R-:W-:Y:S01]  /*0ce0*/  HADD2.F32 R200, -RZ, R68.H1_H1 ;  /* 0x30000044ffc87230 */ /* 0x000fe20000004100 */
        /* <DEDUP_REMOVED lines=10> */
[----:B------:R-:W-:Y:S01]  /*0d90*/  FFMA.FTZ R41, R67, R68, R41 ;  /* 0x0000004443297223 */ /* 0x000fe20000010029 */
[--C-:B------:R-:W-:Y:S01]  /*0da0*/  HADD2.F32 R167, -RZ, R69.reuse.H0_H0 ;  /* 0x20000045ffa77230 */ /* 0x100fe20000004100 */
[----:B------:R-:W-:Y:S01]  /*0db0*/  FADD.FTZ R43, R44, R71 ;  /* 0x000000472c2b7221 */ /* 0x000fe20000010000 */
[----:B------:R-:W-:Y:S01]  /*0dc0*/  HADD2.F32 R206, -RZ, R69.H1_H1 ;  /* 0x30000045ffce7230 */ /* 0x000fe20000004100 */
[----:B------:R-:W-:Y:S01]  /*0dd0*/  FMUL.FTZ R69, R153, R178 ;  /* 0x000000b299457220 */ /* 0x000fe20000410000 */
[--C-:B------:R-:W-:Y:S01]  /*0de0*/  HADD2.F32 R169, -RZ, R70.reuse.H0_H0 ;  /* 0x20000046ffa97230 */ /* 0x100fe20000004100 */
[----:B------:R-:W-:Y:S01]  /*0df0*/  FFMA.FTZ R41, R64, R71, R41 ;  /* 0x0000004740297223 */ /* 0x000fe20000010029 */
[----:B------:R-:W-:Y:S01]  /*0e00*/  HADD2.F32 R212, -RZ, R70.H1_H1 ;  /* 0x30000046ffd47230 */ /* 0x000fe20000004100 */
        /* <DEDUP_REMOVED lines=108> */
.L_x_1179:
        /* <DEDUP_REMOVED lines=18> */
.L_x_1180:
        /* <DEDUP_REMOVED lines=71> */
[----:B------:R-:W-:Y:S01]  /*1a60*/  F2FP.PACK_AB R48, R54, R55 ;  /* 0x000000373630723e */ /* 0x000fe200000000ff */
[----:B------:R-:W-:Y:S01]  /*1a70*/  @P2 FADD.FTZ R59, R8, R59 ;  /* 0x0000003b083b2221 */ /* 0x000fe20000010000 */
[----:B------:R-:W-:Y:S01]  /*1a80*/  SEL R42, R57, R30, P3 ;  /* 0x0000001e392a7207 */ /* 0x000fe20001800000 */
[----:B------:R-:W-:Y:S01]  /*1a90*/  @P2 FADD.FTZ R58, R9, R58 ;  /* 0x0000003a093a2221 */ /* 0x000fe20000010000 */
[----:B------:R-:W-:Y:S01]  /*1aa0*/  F2FP.PACK_AB R49, R56, R57 ;  /* 0x000000393831723e */ /* 0x000fe200000000ff */
[----:B------:R-:W-:Y:S01]  /*1ab0*/  @P2 FADD.FTZ R61, R10, R61 ;  /* 0x0000003d0a3d2221 */ /* 0x000fe20000010000 */
[----:B------:R-:W-:Y:S01]  /*1ac0*/  SEL R44, R59, R32, P3 ;  /* 0x000000203b2c7207 */ /* 0x000fe20001800000 */
[----:B------:R-:W-:Y:S01]  /*1ad0*/  @P2 FADD.FTZ R60, R11, R60 ;  /* 0x0000003c0b3c2221 */ /* 0x000fe20000010000 */
[-C--:B------:R-:W-:Y:S01]  /*1ae0*/  F2FP.PACK_AB R50, R58, R59.reuse ;  /* 0x0000003b3a32723e */ /* 0x080fe200000000ff */
[----:B------:R-:W-:Y:S01]  /*1af0*/  FADD.FTZ R68, R68, -R67 ;  /* 0x8000004344447221 */ /* 0x000fe20000010000 */
[----:B------:R-:W-:Y:S01]  /*1b00*/  @P1 F2FP.PACK_AB R59, RZ, R59 ;  /* 0x0000003bff3b123e */ /* 0x000fe200000000ff */
[----:B------:R-:W-:Y:S01]  /*1b10*/  FADD.FTZ R64, R71, -R64 ;  /* 0x8000004047407221 */ /* 0x000fe20000010000 */
[----:B------:R-:W-:Y:S01]  /*1b20*/  F2FP.PACK_AB R51, R60, R61 ;  /* 0x0000003d3c33723e */ /* 0x000fe200000000ff */
[----:B------:R-:W-:Y:S01]  /*1b30*/  FADD.FTZ R70, R70, -R69 ;  /* 0x8000004546467221 */ /* 0x000fe20000010000 */
[----:B------:R-:W-:Y:S01]  /*1b40*/  @P1 F2FP.PACK_AB R57, RZ, R57 ;  /* 0x00000039ff39123e */ /* 0x000fe200000000ff */
[----:B------:R-:W-:Y:S01]  /*1b50*/  FADD.FTZ R66, R75, -R66 ;  /* 0x800000424b427221 */ /* 0x000fe20000010000 */
[----:B------:R-:W-:Y:S01]  /*1b60*/  @P1 F2FP.PACK_AB R55, RZ, R55 ;  /* 0x00000037ff37123e */ /* 0x000fe200000000ff */
[----:B------:R-:W-:Y:S01]  /*1b70*/  FADD.FTZ R72, R72, -R73 ;  /* 0x8000004948487221 */ /* 0x000fe20000010000 */
[----:B------:R-:W-:Y:S01]  /*1b80*/  SEL R43, R56, R31, P3 ;  /* 0x0000001f382b7207 */ /* 0x000fe20001800000 */
[----:B------:R-:W-:Y:S01]  /*1b90*/  FADD.FTZ R74, R155, -R74 ;  /* 0x8000004a9b4a7221 */ /* 0x000fe20000010000 */
[----:B------:R-:W-:Y:S01]  /*1ba0*/  SEL R45, R58, R33, P3 ;  /* 0x000000213a2d7207 */ /* 0x000fe20001800000 */
[----:B------:R-:W-:Y:S01]  /*1bb0*/  FADD.FTZ R156, R159, -R156 ;  /* 0x8000009c9f9c7221 */ /* 0x000fe20000010000 */
[----:B------:R-:W-:Y:S01]  /*1bc0*/  SEL R47, R60, R35, P3 ;  /* 0x000000233c2f7207 */ /* 0x000fe20001800000 */
[-CC-:B------:R-:W-:Y:S01]  /*1bd0*/  FFMA.FTZ R3, R172, R41.reuse, R46.reuse ;  /* 0x00000029ac037223 */ /* 0x180fe2000001002e */
[----:B------:R-:W-:Y:S01]  /*1be0*/  @P1 F2FP.PACK_AB R60, RZ, R60 ;  /* 0x0000003cff3c123e */ /* 0x000fe200000000ff */
[-CC-:B------:R-:W-:Y:S01]  /*1bf0*/  FFMA.FTZ R161, R161, R41.reuse, R46.reuse ;  /* 0x00000029a1a17223 */ /* 0x180fe2000001002e */
[----:B------:R-:W-:Y:S01]  /*1c00*/  @P1 F2FP.PACK_AB R58, RZ, R58 ;  /* 0x0000003aff3a123e */ /* 0x000fe200000000ff */
[-CC-:B------:R-:W-:Y:S01]  /*1c10*/  FFMA.FTZ R158, R158, R41.reuse, R46.reuse ;  /* 0x000000299e9e7223 */ /* 0x180fe2000001002e */
[----:B------:R-:W-:Y:S01]  /*1c20*/  @P1 F2FP.PACK_AB R56, RZ, R56 ;  /* 0x00000038ff38123e */ /* 0x000fe200000000ff */
        /* <DEDUP_REMOVED lines=11> */
[----:B------:R-:W-:Y:S01]  /*1ce0*/  @P1 F2FP.PACK_AB R61, RZ, R61 ;  /* 0x0000003dff3d123e */ /* 0x000fe200000000ff */
[C---:B------:R-:W-:Y:S01]  /*1cf0*/  FMUL.FTZ R64, R153.reuse, R64 ;  /* 0x0000004099407220 */ /* 0x040fe20000410000 */
[----:B------:R-:W-:Y:S01]  /*1d00*/  SEL R41, R54, R29, P3 ;  /* 0x0000001d36297207 */ /* 0x000fe20001800000 */
        /* <DEDUP_REMOVED lines=33> */
[----:B-1----:R-:W-:Y:S01]  /*1f20*/  F2FP.PACK_AB R49, R66, R65 ;  /* 0x000000414231723e */ /* 0x002fe200000000ff */
[----:B------:R-:W-:Y:S01]  /*1f30*/  @P2 FADD.FTZ R69, R18, R69 ;  /* 0x0000004512452221 */ /* 0x000fe20000010000 */
[----:B------:R-:W-:Y:S01]  /*1f40*/  SEL R44, R67, R32, P3 ;  /* 0x00000020432c7207 */ /* 0x000fe20001800000 */
[----:B------:R-:W-:Y:S01]  /*1f50*/  @P2 FADD.FTZ R156, R19, R156 ;  /* 0x0000009c139c2221 */ /* 0x000fe20000010000 */
[----:B------:R-:W-:Y:S01]  /*1f60*/  F2FP.PACK_AB R50, R74, R67 ;  /* 0x000000434a32723e */ /* 0x000fe200000000ff */
[----:B------:R-:W-:Y:S01]  /*1f70*/  FMUL.FTZ R71, R153, R162 ;  /* 0x000000a299477220 */ /* 0x000fe20000410000 */
[----:B------:R-:W-:Y:S01]  /*1f80*/  SEL R46, R69, R34, P3 ;  /* 0x00000022452e7207 */ /* 0x000fe20001800000 */
[C---:B------:R-:W-:Y:S01]  /*1f90*/  FMUL.FTZ R158, R153.reuse, R158 ;  /* 0x0000009e999e7220 */ /* 0x040fe20000410000 */
[----:B------:R-:W-:Y:S01]  /*1fa0*/  F2FP.PACK_AB R51, R156, R69 ;  /* 0x000000459c33723e */ /* 0x000fe200000000ff */
[C---:B------:R-:W-:Y:S01]  /*1fb0*/  FMUL.FTZ R73, R153.reuse, R164 ;  /* 0x000000a499497220 */ /* 0x040fe20000410000 */
[----:B------:R-:W-:Y:S01]  /*1fc0*/  F2FP.PACK_AB R48, R64, R63 ;  /* 0x0000003f4030723e */ /* 0x000fe200000000ff */
        /* <DEDUP_REMOVED lines=44> */
[----:B-1----:R-:W-:Y:S02]  /*2290*/  F2FP.PACK_AB R43, R170, R155 ;  /* 0x0000009baa2b723e */ /* 0x002fe400000000ff */
[----:B------:R-:W-:Y:S01]  /*22a0*/  SEL R32, R75, R32, P3 ;  /* 0x000000204b207207 */ /* 0x000fe20001800000 */
        /* <DEDUP_REMOVED lines=17> */
[----:B------:R-:W-:Y:S01]  /*23c0*/  @P1 F2FP.PACK_AB R170, RZ, R170 ;  /* 0x000000aaffaa123e */ /* 0x000fe200000000ff */
[----:B0-----:R-:W-:Y:S01]  /*23d0*/  @P1 IMAD.WIDE.U32 R2, R157, R150, c[0x0][0x250] ;  /* 0x000094009d021625 */ /* 0x001fe200078e0096 */
[----:B------:R-:W-:Y:S01]  /*23e0*/  @P1 F2FP.PACK_AB R168, RZ, R168 ;  /* 0x000000a8ffa8123e */ /* 0x000fe200000000ff */
[----:B------:R1:W-:Y:S01]  /*23f0*/  @P0 STG.E.128 [R44.64+0x10], R32 ;  /* 0x000010202c000986 */ /* 0x0003e2000c101d04 */
[----:B------:R-:W-:Y:S02]  /*2400*/  @P1 F2FP.PACK_AB R160, RZ, R160 ;  /* 0x000000a0ffa0123e */ /* 0x000fe400000000ff */
[----:B------:R-:W-:Y:S01]  /*2410*/  @P1 F2FP.PACK_AB R158, RZ, R158 ;  /* 0x0000009eff9e123e */ /* 0x000fe200000000ff */
        /* <DEDUP_REMOVED lines=14> */
.L_x_1177:
        /* <DEDUP_REMOVED lines=47> */
.L_x_1174:
        /* <DEDUP_REMOVED lines=21> */
.L_x_1175:
[----:B------:R-:W-:Y:S01]  /*2940*/  HFMA2.MMA R47, -RZ, RZ, 0, 9.5367431640625e-07 ;  /* 0x00000010ff2f7435 */ /* 0x000fe200000001ff */
[----:B------:R-:W-:-:S02]  /*2950*/  MOV R42, R46 ;  /* 0x0000002e002a7202 */ /* 0x000fc40000000f00 */
[----:B------:R-:W-:Y:S02]  /*2960*/  MOV R44, 0x1f ;  /* 0x0000001f002c7802 */ /* 0x000fe40000000f00 */
[----:B------:R-:W-:Y:S02]  /*2970*/  MOV R175, 0xffffffff ;  /* 0xffffffff00af7802 */ /* 0x000fe40000000f00 */
[----:B------:R-:W-:Y:S02]  /*2980*/  MOV R2, 0x29a0 ;  /* 0x000029a000027802 */ /* 0x000fe40000000f00 */
[----:B-----5:R-:W-:Y:S05]  /*2990*/  CALL.REL.NOINC `($__internal_75_$__cuda_sm70_shflsync_down_p) ;  /* 0x0000046000007944 */ /* 0x020fea0003c00000 */
[----:B-1----:R-:W-:Y:S01]  /*29a0*/  MOV R41, R42 ;  /* 0x0000002a00297202 */ /* 0x002fe20000000f00 */
[----:B0-----:R-:W-:Y:S05]  /*29b0*/  BRA `(.L_x_1179) ;  /* 0xffffeb1000007947 */ /* 0x001fea000383ffff */
.L_x_1176:
[----:B------:R-:W-:Y:S01]  /*29c0*/  HFMA2.MMA R47, -RZ, RZ, 0, 9.5367431640625e-07 ;  /* 0x00000010ff2f7435 */ /* 0x000fe200000001ff */
[----:B------:R-:W-:Y:S02]  /*29d0*/  MOV R42, R43 ;  /* 0x0000002b002a7202 */ /* 0x000fe40000000f00 */
[----:B------:R-:W-:Y:S02]  /*29e0*/  MOV R44, 0x1f ;  /* 0x0000001f002c7802 */ /* 0x000fe40000000f00 */
[----:B------:R-:W-:-:S02]  /*29f0*/  MOV R175, 0xffffffff ;  /* 0xffffffff00af7802 */ /* 0x000fc40000000f00 */
[----:B------:R-:W-:Y:S02]  /*2a00*/  MOV R2, 0x2a20 ;  /* 0x00002a2000027802 */ /* 0x000fe40000000f00 */
[----:B01---5:R-:W-:Y:S05]  /*2a10*/  CALL.REL.NOINC `($__internal_75_$__cuda_sm70_shflsync_down_p) ;  /* 0x000003e000007944 */ /* 0x023fea0003c00000 */
[----:B------:R-:W-:Y:S01]  /*2a20*/  FADD.FTZ R46, R46, R41 ;  /* 0x000000292e2e7221 */ /* 0x000fe20000010000 */
[----:B0-----:R-:W-:Y:S01]  /*2a30*/  HFMA2.MMA R47, -RZ, RZ, 0, 4.76837158203125e-07 ;  /* 0x00000008ff2f7435 */ /* 0x001fe200000001ff */
[----:B-1----:R-:W-:Y:S01]  /*2a40*/  FADD.FTZ R43, R43, R42 ;  /* 0x0000002a2b2b7221 */ /* 0x002fe20000010000 */
[----:B------:R-:W-:Y:S02]  /*2a50*/  MOV R44, 0x1f ;  /* 0x0000001f002c7802 */ /* 0x000fe40000000f00 */
[----:B------:R-:W-:Y:S02]  /*2a60*/  MOV R175, 0xffffffff ;  /* 0xffffffff00af7802 */ /* 0x000fe40000000f00 */
[----:B------:R-:W-:Y:S02]  /*2a70*/  MOV R42, R46 ;  /* 0x0000002e002a7202 */ /* 0x000fe40000000f00 */
[----:B------:R-:W-:Y:S02]  /*2a80*/  MOV R2, 0x2aa0 ;  /* 0x00002aa000027802 */ /* 0x000fe40000000f00 */
[----:B------:R-:W-:Y:S05]  /*2a90*/  CALL.REL.NOINC `($__internal_75_$__cuda_sm70_shflsync_down_p) ;  /* 0x0000036000007944 */ /* 0x000fea0003c00000 */
[----:B0-----:R-:W-:Y:S01]  /*2aa0*/  HFMA2.MMA R47, -RZ, RZ, 0, 4.76837158203125e-07 ;  /* 0x00000008ff2f7435 */ /* 0x001fe200000001ff */
[----:B-1----:R-:W-:-:S02]  /*2ab0*/  MOV R41, R42 ;  /* 0x0000002a00297202 */ /* 0x002fc40000000f00 */
[----:B------:R-:W-:Y:S02]  /*2ac0*/  MOV R42, R43 ;  /* 0x0000002b002a7202 */ /* 0x000fe40000000f00 */
[----:B------:R-:W-:Y:S02]  /*2ad0*/  MOV R44, 0x1f ;  /* 0x0000001f002c7802 */ /* 0x000fe40000000f00 */
[----:B------:R-:W-:Y:S02]  /*2ae0*/  MOV R175, 0xffffffff ;  /* 0xffffffff00af7802 */ /* 0x000fe40000000f00 */
[----:B------:R-:W-:Y:S02]  /*2af0*/  MOV R2, 0x2b10 ;  /* 0x00002b1000027802 */ /* 0x000fe40000000f00 */
[----:B------:R-:W-:Y:S05]  /*2b00*/  CALL.REL.NOINC `($__internal_75_$__cuda_sm70_shflsync_down_p) ;  /* 0x000002f000007944 */ /* 0x000fea0003c00000 */
[----:B------:R-:W-:Y:S01]  /*2b10*/  FADD.FTZ R46, R41, R46 ;  /* 0x0000002e292e7221 */ /* 0x000fe20000010000 */
[----:B0-----:R-:W-:Y:S01]  /*2b20*/  HFMA2.MMA R47, -RZ, RZ, 0, 2.384185791015625e-07 ;  /* 0x00000004ff2f7435 */ /* 0x001fe200000001ff */
[----:B-1----:R-:W-:Y:S01]  /*2b30*/  FADD.FTZ R43, R43, R42 ;  /* 0x0000002a2b2b7221 */ /* 0x002fe20000010000 */
[----:B------:R-:W-:Y:S02]  /*2b40*/  MOV R44, 0x1f ;  /* 0x0000001f002c7802 */ /* 0x000fe40000000f00 */
[----:B------:R-:W-:-:S02]  /*2b50*/  MOV R175, 0xffffffff ;  /* 0xffffffff00af7802 */ /* 0x000fc40000000f00 */
[----:B------:R-:W-:Y:S02]  /*2b60*/  MOV R42, R46 ;  /* 0x0000002e002a7202 */ /* 0x000fe40000000f00 */
[----:B------:R-:W-:Y:S02]  /*2b70*/  MOV R2, 0x2b90 ;  /* 0x00002b9000027802 */ /* 0x000fe40000000f00 */
[----:B------:R-:W-:Y:S05]  /*2b80*/  CALL.REL.NOINC `($__internal_75_$__cuda_sm70_shflsync_down_p) ;  /* 0x0000027000007944 */ /* 0x000fea0003c00000 */
[----:B0-----:R-:W-:Y:S01]  /*2b90*/  HFMA2.MMA R47, -RZ, RZ, 0, 2.384185791015625e-07 ;  /* 0x00000004ff2f7435 */ /* 0x001fe200000001ff */
[----:B-1----:R-:W-:Y:S02]  /*2ba0*/  MOV R41, R42 ;  /* 0x0000002a00297202 */ /* 0x002fe40000000f00 */
[----:B------:R-:W-:Y:S02]  /*2bb0*/  MOV R42, R43 ;  /* 0x0000002b002a7202 */ /* 0x000fe40000000f00 */
[----:B------:R-:W-:Y:S02]  /*2bc0*/  MOV R44, 0x1f ;  /* 0x0000001f002c7802 */ /* 0x000fe40000000f00 */
[----:B------:R-:W-:Y:S02]  /*2bd0*/  MOV R175, 0xffffffff ;  /* 0xffffffff00af7802 */ /* 0x000fe40000000f00 */
[----:B------:R-:W-:-:S02]  /*2be0*/  MOV R2, 0x2c00 ;  /* 0x00002c0000027802 */ /* 0x000fc40000000f00 */
[----:B------:R-:W-:Y:S05]  /*2bf0*/  CALL.REL.NOINC `($__internal_75_$__cuda_sm70_shflsync_down_p) ;  /* 0x0000020000007944 */ /* 0x000fea0003c00000 */
[----:B------:R-:W-:Y:S01]  /*2c00*/  FADD.FTZ R46, R41, R46 ;  /* 0x0000002e292e7221 */ /* 0x000fe20000010000 */
[----:B0-----:R-:W-:Y:S01]  /*2c10*/  HFMA2.MMA R47, -RZ, RZ, 0, 1.1920928955078125e-07 ;  /* 0x00000002ff2f7435 */ /* 0x001fe200000001ff */
[----:B-1----:R-:W-:Y:S01]  /*2c20*/  FADD.FTZ R45, R43, R42 ;  /* 0x0000002a2b2d7221 */ /* 0x002fe20000010000 */
[----:B------:R-:W-:-:S02]  /*2c30*/  MOV R44, 0x1f ;  /* 0x0000001f002c7802 */ /* 0x000fc40000000f00 */
[----:B------:R-:W-:Y:S02]  /*2c40*/  MOV R175, 0xffffffff ;  /* 0xffffffff00af7802 */ /* 0x000fe40000000f00 */
[----:B------:R-:W-:Y:S02]  /*2c50*/  MOV R42, R46 ;  /* 0x0000002e002a7202 */ /* 0x000fe40000000f00 */
[----:B------:R-:W-:Y:S02]  /*2c60*/  MOV R2, 0x2c80 ;  /* 0x00002c8000027802 */ /* 0x000fe40000000f00 */
[----:B------:R-:W-:Y:S05]  /*2c70*/  CALL.REL.NOINC `($__internal_75_$__cuda_sm70_shflsync_down_p) ;  /* 0x0000018000007944 */ /* 0x000fea0003c00000 */
[----:B0-----:R-:W-:Y:S01]  /*2c80*/  HFMA2.MMA R47, -RZ, RZ, 0, 1.1920928955078125e-07 ;  /* 0x00000002ff2f7435 */ /* 0x001fe200000001ff */
[----:B-1----:R-:W-:Y:S02]  /*2c90*/  MOV R41, R42 ;  /* 0x0000002a00297202 */ /* 0x002fe40000000f00 */
[----:B------:R-:W-:Y:S02]  /*2ca0*/  MOV R42, R45 ;  /* 0x0000002d002a7202 */ /* 0x000fe40000000f00 */
[----:B------:R-:W-:Y:S02]  /*2cb0*/  MOV R44, 0x1f ;  /* 0x0000001f002c7802 */ /* 0x000fe40000000f00 */
[----:B------:R-:W-:-:S02]  /*2cc0*/  MOV R175, 0xffffffff ;  /* 0xffffffff00af7802 */ /* 0x000fc40000000f00 */
[----:B------:R-:W-:Y:S02]  /*2cd0*/  MOV R2, 0x2cf0 ;  /* 0x00002cf000027802 */ /* 0x000fe40000000f00 */
[----:B------:R-:W-:Y:S05]  /*2ce0*/  CALL.REL.NOINC `($__internal_75_$__cuda_sm70_shflsync_down_p) ;  /* 0x0000011000007944 */ /* 0x000fea0003c00000 */
[----:B------:R-:W-:Y:S01]  /*2cf0*/  FADD.FTZ R43, R41, R46 ;  /* 0x0000002e292b7221 */ /* 0x000fe20000010000 */
[----:B0-----:R-:W-:Y:S01]  /*2d00*/  HFMA2.MMA R47, -RZ, RZ, 0, 5.9604644775390625e-08 ;  /* 0x00000001ff2f7435 */ /* 0x001fe200000001ff */
[----:B-1----:R-:W-:Y:S01]  /*2d10*/  FADD.FTZ R45, R45, R42 ;  /* 0x0000002a2d2d7221 */ /* 0x002fe20000010000 */
[----:B------:R-:W-:Y:S02]  /*2d20*/  MOV R44, 0x1f ;  /* 0x0000001f002c7802 */ /* 0x000fe40000000f00 */
[----:B------:R-:W-:Y:S02]  /*2d30*/  MOV R175, 0xffffffff ;  /* 0xffffffff00af7802 */ /* 0x000fe40000000f00 */
[----:B------:R-:W-:Y:S02]  /*2d40*/  MOV R42, R43 ;  /* 0x0000002b002a7202 */ /* 0x000fe40000000f00 */
[----:B------:R-:W-:Y:S02]  /*2d50*/  MOV R2, 0x2d70 ;  /* 0x00002d7000027802 */ /* 0x000fe40000000f00 */
[----:B------:R-:W-:Y:S05]  /*2d60*/  CALL.REL.NOINC `($__internal_75_$__cuda_sm70_shflsync_down_p) ;  /* 0x0000009000007944 */ /* 0x000fea0003c00000 */
[----:B0-----:R-:W-:Y:S01]  /*2d70*/  HFMA2.MMA R47, -RZ, RZ, 0, 5.9604644775390625e-08 ;  /* 0x00000001ff2f7435 */ /* 0x001fe200000001ff */
[----:B-1----:R-:W-:-:S02]  /*2d80*/  MOV R46, R42 ;  /* 0x0000002a002e7202 */ /* 0x002fc40000000f00 */
[----:B------:R-:W-:Y:S02]  /*2d90*/  MOV R42, R45 ;  /* 0x0000002d002a7202 */ /* 0x000fe40000000f00 */
[----:B------:R-:W-:Y:S02]  /*2da0*/  MOV R44, 0x1f ;  /* 0x0000001f002c7802 */ /* 0x000fe40000000f00 */
[----:B------:R-:W-:Y:S02]  /*2db0*/  MOV R175, 0xffffffff ;  /* 0xffffffff00af7802 */ /* 0x000fe40000000f00 */
[----:B------:R-:W-:Y:S02]  /*2dc0*/  MOV R2, 0x2de0 ;  /* 0x00002de000027802 */ /* 0x000fe40000000f00 */
[----:B------:R-:W-:Y:S05]  /*2dd0*/  CALL.REL.NOINC `($__internal_75_$__cuda_sm70_shflsync_down_p) ;  /* 0x0000002000007944 */ /* 0x000fea0003c00000 */
[----:B-1----:R-:W-:Y:S01]  /*2de0*/  MOV R2, R42 ;  /* 0x0000002a00027202 */ /* 0x002fe20000000f00 */
[----:B0-----:R-:W-:Y:S05]  /*2df0*/  BRA `(.L_x_1180) ;  /* 0xffffe7f000007947 */ /* 0x001fea000383ffff */
        .weak           $__internal_75_$__cuda_sm70_shflsync_down_p
        .type           $__internal_75_$__cuda_sm70_shflsync_down_p,@function
        .size           $__internal_75_$__cuda_sm70_shflsync_down_p,(.L_x_2093 - $__internal_75_$__cuda_sm70_shflsync_down_p)
$__internal_75_$__cuda_sm70_shflsync_down_p:
[----:B------:R-:W-:Y:S01]  /*2e00*/  HFMA2.MMA R3, -RZ, RZ, 0, 0 ;  /* 0x00000000ff037435 */ /* 0x000fe200000001ff */
[----:B------:R-:W-:Y:S04]  /*2e10*/  WARPSYNC R175 ;  /* 0x000000af00007348 */ /* 0x000fe80003800000 */
[----:B------:R0:W1:Y:S01]  /*2e20*/  SHFL.DOWN PT, R42, R42, R47, R44 ;  /* 0x0800002f2a2a7389 */ /* 0x00006200000e002c */
[----:B------:R-:W-:Y:S05]  /*2e30*/  RET.REL.NODEC R2 `(_ZN10layer_norm31ln_parallel_residual_bwd_kernelINS_13Kernel_traitsI6__halfS2_fS2_fjLj3072ELj1ELj1ELj4ELj16ENS_18Kernel_traits_baseILj3072ES2_S2_fS2_fjLj128EEEEELb0ELb1ELb1EEEvNS_9BwdParamsE) ;  /* 0xffffd1c002007950 */ /* 0x000fea0003c3ffff */
.L_x_1181:
        /* <DEDUP_REMOVED lines=12> */
.L_x_2093:


//--------------------- .text._ZN10layer_norm31ln_parallel_residual_bwd_kernelINS_13Kernel_traitsI6__halfS2_fS2_fjLj3072ELj1ELj1ELj4ELj16ENS_18Kernel_traits_baseILj3072ES2_S2_fS2_fjLj128EEEEELb1ELb0ELb0EEEvNS_9BwdParamsE --------------------------
	.section	.text._ZN10layer_norm31ln_parallel_residual_bwd_kernelINS_13Kernel_traitsI6__halfS2_fS2_fjLj3072ELj1ELj1ELj4ELj16ENS_18Kernel_traits_baseILj3072ES2_S2_fS2_fjLj128EEEEELb1ELb0ELb0EEEvNS_9BwdParamsE,"ax",@progbits
	.sectioninfo	@"SHI_REGISTERS=255"
	.align	128
        .global         _ZN10layer_norm31ln_parallel_residual_bwd_kernelINS_13Kernel_traitsI6__halfS2_fS2_fjLj3072ELj1ELj1ELj4ELj16ENS_18Kernel_traits_baseILj3072ES2_S2_fS2_fjLj128EEEEELb1ELb0ELb0EEEvNS_9BwdParamsE
        .type           _ZN10layer_norm31ln_parallel_residual_bwd_kernelINS_13Kernel_traitsI6__halfS2_fS2_fjLj3072ELj1ELj1ELj4ELj16ENS_18Kernel_traits_baseILj3072ES2_S2_fS2_fjLj128EEEEELb1ELb0ELb0EEEvNS_9BwdParamsE,@function
        .size           _ZN10layer_norm31ln_parallel_residual_bwd_kernelINS_13Kernel_traitsI6__halfS2_fS2_fjLj3072ELj1ELj1ELj4ELj16ENS_18Kernel_traits_baseILj3072ES2_S2_fS2_fjLj128EEEEELb1ELb0ELb0EEEvNS_9BwdParamsE,(.L_x_2094 - _ZN10layer_norm31ln_parallel_residual_bwd_kernelINS_13Kernel_traitsI6__halfS2_fS2_fjLj3072ELj1ELj1ELj4ELj16ENS_18Kernel_traits_baseILj3072ES2_S2_fS2_fjLj128EEEEELb1ELb0ELb0EEEvNS_9BwdParamsE)
        .other          _ZN10layer_norm31ln_parallel_residual_bwd_kernelINS_13Kernel_traitsI6__halfS2_fS2_fjLj3072ELj1ELj1ELj4ELj16ENS_18Kernel_traits_baseILj3072ES2_S2_fS2_fjLj128EEEEELb1ELb0ELb0EEEvNS_9BwdParamsE,@"STO_CUDA_ENTRY STV_DEFAULT"
_ZN10layer_norm31ln_parallel_residual_bwd_kernelINS_13Kernel_traitsI6__halfS2_fS2_fjLj3072ELj1ELj1ELj4ELj16ENS_18Kernel_traits_baseILj3072ES2_S2_fS2_fjLj128EEEEELb1ELb0ELb0EEEvNS_9BwdParamsE:
.text._ZN10layer_norm31ln_parallel_residual_bwd_kernelINS_13Kernel_traitsI6__halfS2_fS2_fjLj3072ELj1ELj1ELj4ELj16ENS_18Kernel_traits_baseILj3072ES2_S2_fS2_fjLj128EEEEELb1ELb0ELb0EEEvNS_9BwdParamsE:
        /* <DEDUP_REMOVED lines=86> */
[----:B------:R-:W-:Y:S01]  /*0560*/  HADD2.F32 R16, -RZ, R245.H0_H0 ;  /* 0x200000f5ff107230 */ /* 0x000fe20000004100 */
[----:B------:R0:W-:Y:S01]  /*0570*/  STL [R1+0x20], R3 ;  /* 0x0000200301007387 */ /* 0x0001e20000100800 */
[----:B------:R-:W-:-:S02]  /*0580*/  HADD2.F32 R251, -RZ, R246.H1_H1 ;  /* 0x300000f6fffb7230 */ /* 0x000fc40000004100 */
[----:B------:R-:W-:Y:S01]  /*0590*/  HADD2.F32 R249, -RZ, R247.H0_H0 ;  /* 0x200000f7fff97230 */ /* 0x000fe20000004100 */
[----:B------:R1:W-:Y:S01]  /*05a0*/  STL [R1+0x18], R0 ;  /* 0x0000180001007387 */ /* 0x0003e20000100800 */
[--C-:B------:R-:W-:Y:S02]  /*05b0*/  HADD2.F32 R243, -RZ, R228.reuse.H1_H1 ;  /* 0x300000e4fff37230 */ /* 0x100fe40000004100 */
[--C-:B------:R-:W-:Y:S01]  /*05c0*/  HADD2.F32 R241, -RZ, R229.reuse.H0_H0 ;  /* 0x200000e5fff17230 */ /* 0x100fe20000004100 */
[----:B------:R-:W-:Y:S01]  /*05d0*/  STL [R1+0x10], R16 ;  /* 0x0000101001007387 */ /* 0x000fe20000100800 */
[----:B------:R-:W-:Y:S02]  /*05e0*/  HADD2.F32 R239, -RZ, R229.H1_H1 ;  /* 0x300000e5ffef7230 */ /* 0x000fe40000004100 */
[----:B0-----:R-:W-:Y:S02]  /*05f0*/  HADD2.F32 R3, -RZ, R245.H1_H1 ;  /* 0x300000f5ff037230 */ /* 0x001fe40000004100 */
[----:B------:R-:W-:-:S02]  /*0600*/  HADD2.F32 R245, -RZ, R228.H0_H0 ;  /* 0x200000e4fff57230 */ /* 0x000fc40000004100 */
[----:B-1----:R-:W-:Y:S01]  /*0610*/  HADD2.F32 R0, -RZ, R246.H0_H0 ;  /* 0x200000f6ff007230 */ /* 0x002fe20000004100 */
[----:B------:R0:W-:Y:S01]  /*0620*/  STL [R1+0x8], R3 ;  /* 0x0000080301007387 */ /* 0x0001e20000100800 */
[--C-:B------:R-:W-:Y:S02]  /*0630*/  HADD2.F32 R237, -RZ, R230.reuse.H0_H0 ;  /* 0x200000e6ffed7230 */ /* 0x100fe40000004100 */
[----:B------:R-:W-:Y:S01]  /*0640*/  HADD2.F32 R235, -RZ, R230.H1_H1 ;  /* 0x300000e6ffeb7230 */ /* 0x000fe20000004100 */
[----:B------:R1:W-:Y:S01]  /*0650*/  STL [R1], R0 ;  /* 0x0000000001007387 */ /* 0x0003e20000100800 */
[----:B------:R-:W-:Y:S02]  /*0660*/  HADD2.F32 R233, -RZ, R231.H0_H0 ;  /* 0x200000e7ffe97230 */ /* 0x000fe40000004100 */
[----:B------:R-:W-:Y:S02]  /*0670*/  HADD2.F32 R221, -RZ, R218.H0_H0 ;  /* 0x200000daffdd7230 */ /* 0x000fe40000004100 */
[----:B------:R-:W-:-:S02]  /*0680*/  HADD2.F32 R247, -RZ, R247.H1_H1 ;  /* 0x300000f7fff77230 */ /* 0x000fc40000004100 */
[----:B0-----:R-:W-:Y:S02]  /*0690*/  HADD2.F32 R3, -RZ, R13.H0_H0 ;  /* 0x2000000dff037230 */ /* 0x001fe40000004100 */
[----:B------:R-:W-:Y:S02]  /*06a0*/  HADD2.F32 R252, -RZ, R14.H0_H0 ;  /* 0x2000000efffc7230 */ /* 0x000fe40000004100 */
[--C-:B-1----:R-:W-:Y:S02]  /*06b0*/  HADD2.F32 R0, -RZ, R12.reuse.H0_H0 ;  /* 0x2000000cff007230 */ /* 0x102fe40000004100 */
[----:B------:R-:W-:Y:S02]  /*06c0*/  HADD2.F32 R12, -RZ, R12.H1_H1 ;  /* 0x3000000cff0c7230 */ /* 0x000fe40000004100 */
[----:B------:R-:W-:Y:S01]  /*06d0*/  HADD2.F32 R250, -RZ, R14.H1_H1 ;  /* 0x3000000efffa7230 */ /* 0x000fe20000004100 */
[----:B------:R0:W-:Y:S01]  /*06e0*/  STL [R1+0x1c], R0 ;  /* 0x00001c0001007387 */ /* 0x0001e20000100800 */
[----:B------:R-:W-:-:S02]  /*06f0*/  HADD2.F32 R248, -RZ, R15.H0_H0 ;  /* 0x2000000ffff87230 */ /* 0x000fc40000004100 */
[----:B------:R-:W-:Y:S01]  /*0700*/  HADD2.F32 R246, -RZ, R15.H1_H1 ;  /* 0x3000000ffff67230 */ /* 0x000fe20000004100 */
[----:B------:R1:W-:Y:S01]  /*0710*/  STL [R1+0x14], R12 ;  /* 0x0000140c01007387 */ /* 0x0003e20000100800 */
[----:B------:R-:W-:Y:S02]  /*0720*/  HADD2.F32 R231, -RZ, R231.H1_H1 ;  /* 0x300000e7ffe77230 */ /* 0x000fe40000004100 */
[--C-:B------:R-:W-:Y:S01]  /*0730*/  HADD2.F32 R244, -RZ, R8.reuse.H0_H0 ;  /* 0x20000008fff47230 */ /* 0x100fe20000004100 */
[----:B------:R1:W-:Y:S01]  /*0740*/  STL [R1+0xc], R3 ;  /* 0x00000c0301007387 */ /* 0x0003e20000100800 */
[----:B------:R-:W-:Y:S02]  /*0750*/  HADD2.F32 R242, -RZ, R8.H1_H1 ;  /* 0x30000008fff27230 */ /* 0x000fe40000004100 */
[----:B0-----:R-:W-:Y:S02]  /*0760*/  HADD2.F32 R0, -RZ, R13.H1_H1 ;  /* 0x3000000dff007230 */ /* 0x001fe40000004100 */
[----:B------:R-:W-:-:S02]  /*0770*/  HADD2.F32 R240, -RZ, R9.H0_H0 ;  /* 0x20000009fff07230 */ /* 0x000fc40000004100 */
[----:B------:R-:W-:Y:S01]  /*0780*/  HADD2.F32 R238, -RZ, R9.H1_H1 ;  /* 0x30000009ffee7230 */ /* 0x000fe20000004100 */
[----:B------:R1:W-:Y:S01]  /*0790*/  STL [R1+0x4], R0 ;  /* 0x0000040001007387 */ /* 0x0003e20000100800 */
        /* <DEDUP_REMOVED lines=18> */
[----:B-1----:R-:W-:Y:S02]  /*08c0*/  HADD2.F32 R210, -RZ, R7.H1_H1 ;  /* 0x30000007ffd27230 */ /* 0x002fe40000004100 */
.L_x_1197:
[----:B------:R-:W-:-:S05]  /*08d0*/  MOV R163, 0x4 ;  /* 0x0000000400a37802 */ /* 0x000fca0000000f00 */
        /* <DEDUP_REMOVED lines=16> */
[C---:B------:R-:W-:Y:S01]  /*09e0*/  LEA.HI.X R177, R0.reuse, c[0x0][0x18c], RZ, 0x5, P2 ;  /* 0x0000630000b17a11 */ /* 0x040fe200010f2cff */
[----:B------:R-:W3:Y:S04]  /*09f0*/  LDL R201, [R1+0x20] ;  /* 0x0000200001c97983 */ /* 0x000ee80000100800 */
[----:B------:R0:W4:Y:S01]  /*0a00*/  LDG.E.128 R20, [R176.64] ;  /* 0x00000004b0147981 */ /* 0x000122000c1e1d00 */
[----:B------:R-:W-:Y:S01]  /*0a10*/  ISETP.NE.U32.AND P3, PT, RZ, c[0x0][0x250], PT ;  /* 0x00009400ff007a0c */ /* 0x000fe20003f65070 */
[----:B------:R-:W-:Y:S01]  /*0a20*/  HFMA2.MMA R161, -RZ, RZ, 0, 9.5367431640625e-07 ;  /* 0x00000010ffa17435 */ /* 0x000fe200000001ff */
[C---:B------:R-:W-:Y:S01]  /*0a30*/  SHF.L.U32 R184, R0.reuse, 0x3, RZ ;  /* 0x0000000300b87819 */ /* 0x040fe200000006ff */
[----:B------:R-:W1:Y:S01]  /*0a40*/  LDC.U8 R198, c[0x0][0x1f0] ;  /* 0x00007c00ffc67b82 */ /* 0x000e620000000000 */
[----:B------:R-:W-:Y:S01]  /*0a50*/  SHF.L.U64.HI R10, R0, 0x3, RZ ;  /* 0x00000003000a7819 */ /* 0x000fe200000102ff */
[----:B------:R-:W2:Y:S04]  /*0a60*/  LDL R202, [R1+0x14] ;  /* 0x0000140001ca7983 */ /* 0x000ea80000100800 */
[----:B0-----:R-:W2:Y:S01]  /*0a70*/  LDG.E.128 R176, [R176.64+0x10] ;  /* 0x00001004b0b07981 */ /* 0x001ea2000c1e1d00 */
[----:B------:R-:W-:-:S02]  /*0a80*/  ISETP.NE.AND.EX P3, PT, RZ, c[0x0][0x254], PT, P3 ;  /* 0x00009500ff007a0c */ /* 0x000fc40003f65330 */
        /* <DEDUP_REMOVED lines=31> */
[----:B------:R-:W-:Y:S02]  /*0c80*/  FADD.FTZ R179, R179, -R6 ;  /* 0x80000006b3b37221 */ /* 0x000fe40000010000 */
[C---:B------:R-:W-:Y:S02]  /*0c90*/  FMUL.FTZ R7, R3.reuse, R7 ;  /* 0x0000000703077220 */ /* 0x040fe40000410000 */
[----:B------:R-:W-:Y:S01]  /*0ca0*/  FMUL.FTZ R10, R3, R10 ;  /* 0x0000000a030a7220 */ /* 0x000fe20000410000 */
[----:B---3--:R-:W-:Y:S02]  /*0cb0*/  HADD2.F32 R13, -RZ, R164.H0_H0 ;  /* 0x200000a4ff0d7230 */ /* 0x008fe40000004100 */
[--C-:B------:R-:W-:Y:S02]  /*0cc0*/  HADD2.F32 R11, -RZ, R160.reuse.H0_H0 ;  /* 0x200000a0ff0b7230 */ /* 0x100fe40000004100 */
[----:B------:R-:W-:-:S03]  /*0cd0*/  HADD2.F32 R160, -RZ, R160.H1_H1 ;  /* 0x300000a0ffa07230 */ /* 0x000fc60000004100 */
[----:B------:R-:W-:Y:S01]  /*0ce0*/  FMUL.FTZ R6, R219, R11 ;  /* 0x0000000bdb067220 */ /* 0x000fe20000410000 */
[----:B------:R-:W-:Y:S01]  /*0cf0*/  HADD2.F32 R21, -RZ, R161.H0_H0 ;  /* 0x200000a1ff157230 */ /* 0x000fe20000004100 */
[----:B------:R-:W-:Y:S02]  /*0d00*/  FADD.FTZ R72, R72, R13 ;  /* 0x0000000d48487221 */ /* 0x000fe40000010000 */
[-C--:B------:R-:W-:Y:S02]  /*0d10*/  FFMA.FTZ R52, R7, R13.reuse, R52 ;  /* 0x0000000d07347223 */ /* 0x080fe40000010034 */
[----:B------:R-:W-:Y:S01]  /*0d20*/  FFMA.FTZ R6, R201, R13, R6 ;  /* 0x0000000dc9067223 */ /* 0x000fe20000010006 */
[----:B------:R-:W-:Y:S01]  /*0d30*/  HADD2.F32 R13, -RZ, R165.H0_H0 ;  /* 0x200000a5ff0d7230 */ /* 0x000fe20000004100 */
[----:B------:R-:W-:Y:S02]  /*0d40*/  FADD.FTZ R108, R108, R11 ;  /* 0x0000000b6c6c7221 */ /* 0x000fe40000010000 */
[----:B------:R-:W-:-:S02]  /*0d50*/  FFMA.FTZ R92, R7, R11, R92 ;  /* 0x0000000b075c7223 */ /* 0x000fc4000001005c */
[-C--:B------:R-:W-:Y:S02]  /*0d60*/  FMUL.FTZ R11, R202, R160.reuse ;  /* 0x000000a0ca0b7220 */ /* 0x080fe40000410000 */
[----:B------:R-:W-:Y:S02]  /*0d70*/  FADD.FTZ R109, R109, R160 ;  /* 0x000000a06d6d7221 */ /* 0x000fe40000010000 */
[----:B------:R-:W-:Y:S02]  /*0d80*/  FFMA.FTZ R93, R10, R160, R93 ;  /* 0x000000a00a5d7223 */ /* 0x000fe4000001005d */
[----:B------:R-:W-:Y:S02]  /*0d90*/  FMUL.FTZ R12, R3, R12 ;  /* 0x0000000c030c7220 */ /* 0x000fe40000410000 */
[----:B------:R-:W-:Y:S01]  /*0da0*/  FMUL.FTZ R160, R200, R21 ;  /* 0x00000015c8a07220 */ /* 0x000fe20000410000 */
[----:B------:R-:W-:Y:S01]  /*0db0*/  HADD2.F32 R164, -RZ, R164.H1_H1 ;  /* 0x300000a4ffa47230 */ /* 0x000fe20000004100 */
[----:B------:R-:W-:-:S02]  /*0dc0*/  FADD.FTZ R74, R74, R13 ;  /* 0x0000000d4a4a7221 */ /* 0x000fc40000010000 */
[-C--:B------:R-:W-:Y:S02]  /*0dd0*/  FFMA.FTZ R54, R12, R13.reuse, R54 ;  /* 0x0000000d0c367223 */ /* 0x080fe40000010036 */
[----:B------:R-:W-:Y:S01]  /*0de0*/  FFMA.FTZ R13, R199, R13, R160 ;  /* 0x0000000dc70d7223 */ /* 0x000fe200000100a0 */
[----:B------:R-:W-:Y:S01]  /*0df0*/  HADD2.F32 R160, -RZ, R161.H1_H1 ;  /* 0x300000a1ffa07230 */ /* 0x000fe20000004100 */
[----:B------:R-:W-:Y:S02]  /*0e00*/  FADD.FTZ R73, R73, R164 ;  /* 0x000000a449497221 */ /* 0x000fe40000010000 */
[-C--:B------:R-:W-:Y:S02]  /*0e10*/  FFMA.FTZ R53, R10, R164.reuse, R53 ;  /* 0x000000a40a357223 */ /* 0x080fe40000010035 */
[----:B------:R-:W-:Y:S01]  /*0e20*/  FFMA.FTZ R11, R203, R164, R11 ;  /* 0x000000a4cb0b7223 */ /* 0x000fe2000001000b */
[----:B------:R-:W-:Y:S01]  /*0e30*/  HADD2.F32 R164, -RZ, R165.H1_H1 ;  /* 0x300000a5ffa47230 */ /* 0x000fe20000004100 */
[----:B------:R-:W-:-:S02]  /*0e40*/  FADD.FTZ R110, R110, R21 ;  /* 0x000000156e6e7221 */ /* 0x000fc40000010000 */
[----:B------:R-:W-:Y:S01]  /*0e50*/  FFMA.FTZ R94, R12, R21, R94 ;  /* 0x000000150c5e7223 */ /* 0x000fe2000001005e */
[----:B------:R-:W-:Y:S01]  /*0e60*/  HADD2.F32 R161, -RZ, R162.H0_H0 ;  /* 0x200000a2ffa17230 */ /* 0x000fe20000004100 */
[----:B------:R-:W-:Y:S02]  /*0e70*/  FMUL.FTZ R21, R198, R160 ;  /* 0x000000a0c6157220 */ /* 0x000fe40000410000 */
[C---:B------:R-:W-:Y:S02]  /*0e80*/  FMUL.FTZ R20, R3.reuse, R20 ;  /* 0x0000001403147220 */ /* 0x040fe40000410000 */
[----:B------:R-:W-:Y:S02]  /*0e90*/  FMUL.FTZ R22, R3, R22 ;  /* 0x0000001603167220 */ /* 0x000fe40000410000 */
[----:B------:R-:W-:Y:S02]  /*0ea0*/  FADD.FTZ R111, R111, R160 ;  /* 0x000000a06f6f7221 */ /* 0x000fe40000010000 */
[----:B------:R-:W-:-:S02]  /*0eb0*/  FFMA.FTZ R95, R20, R160, R95 ;  /* 0x000000a0145f7223 */ /* 0x000fc4000001005f */
[-C--:B------:R-:W-:Y:S02]  /*0ec0*/  FMUL.FTZ R160, R252, R161.reuse ;  /* 0x000000a1fca07220 */ /* 0x080fe40000410000 */
[----:B------:R-:W-:Y:S02]  /*0ed0*/  FADD.FTZ R112, R112, R161 ;  /* 0x000000a170707221 */ /* 0x000fe40000010000 */
[----:B------:R-:W-:Y:S01]  /*0ee0*/  FFMA.FTZ R96, R22, R161, R96 ;  /* 0x000000a116607223 */ /* 0x000fe20000010060 */
[----:B------:R-:W-:Y:S01]  /*0ef0*/  HADD2.F32 R161, -RZ, R163.H0_H0 ;  /* 0x200000a3ffa17230 */ /* 0x000fe20000004100 */
[----:B------:R-:W-:Y:S01]  /*0f00*/  FMUL.FTZ R199, R3, R178 ;  /* 0x000000b203c77220 */ /* 0x000fe20000410000 */
[----:B------:R-:W-:Y:S02]  /*0f10*/  HADD2.F32 R198, -RZ, R167.H0_H0 ;  /* 0x200000a7ffc67230 */ /* 0x000fe40000004100 */
[----:B------:R-:W-:-:S03]  /*0f20*/  HADD2.F32 R163, -RZ, R163.H1_H1 ;  /* 0x300000a3ffa37230 */ /* 0x000fc60000004100 */
[----:B------:R-:W-:Y:S02]  /*0f30*/  FADD.FTZ R78, R78, R198 ;  /* 0x000000c64e4e7221 */ /* 0x000fe40000010000 */
[----:B------:R-:W-:Y:S02]  /*0f40*/  FFMA.FTZ R58, R199, R198, R58 ;  /* 0x000000c6c73a7223 */ /* 0x000fe4000001003a */
[----:B------:R-:W-:Y:S02]  /*0f50*/  FMUL.FTZ R202, R3, R179 ;  /* 0x000000b303ca7220 */ /* 0x000fe40000410000 */
[----:B------:R-:W-:Y:S02]  /*0f60*/  FMUL.FTZ R203, R246, R163 ;  /* 0x000000a3f6cb7220 */ /* 0x000fe40000410000 */
[----:B------:R-:W-:Y:S02]  /*0f70*/  FADD.FTZ R114, R114, R161 ;  /* 0x000000a172727221 */ /* 0x000fe40000010000 */
[----:B------:R-:W-:Y:S01]  /*0f80*/  FFMA.FTZ R98, R199, R161, R98 ;  /* 0x000000a1c7627223 */ /* 0x000fe20000010062 */
[----:B------:R-:W-:Y:S01]  /*0f90*/  HADD2.F32 R162, -RZ, R162.H1_H1 ;  /* 0x300000a2ffa27230 */ /* 0x000fe20000004100 */
[----:B------:R-:W-:-:S04]  /*0fa0*/  FADD.FTZ R115, R115, R163 ;  /* 0x000000a373737221 */ /* 0x000fc80000010000 */
[----:B------:R-:W-:Y:S02]  /*0fb0*/  FMUL.FTZ R200, R250, R162 ;  /* 0x000000a2fac87220 */ /* 0x000fe40000410000 */
[----:B------:R-:W-:Y:S02]  /*0fc0*/  FFMA.FTZ R99, R202, R163, R99 ;  /* 0x000000a3ca637223 */ /* 0x000fe40000010063 */
[----:B------:R-:W-:Y:S01]  /*0fd0*/  FMUL.FTZ R201, R3, R177 ;  /* 0x000000b103c97220 */ /* 0x000fe20000410000 */
[----:B------:R-:W-:Y:S01]  /*0fe0*/  IADD3 R219, R0, 0x80, RZ ;  /* 0x0000008000db7810 */ /* 0x000fe20007ffe0ff */
[----:B------:R-:W-:Y:S02]  /*0ff0*/  FADD.FTZ R75, R75, R164 ;  /* 0x000000a44b4b7221 */ /* 0x000fe40000010000 */
[----:B------:R-:W-:Y:S02]  /*1000*/  FFMA.FTZ R55, R20, R164, R55 ;  /* 0x000000a414377223 */ /* 0x000fe40000010037 */
[----:B------:R-:W-:-:S02]  /*1010*/  FADD.FTZ R113, R113, R162 ;  /* 0x000000a271717221 */ /* 0x000fc40000010000 */
[----:B------:R-:W-:Y:S02]  /*1020*/  FFMA.FTZ R97, R201, R162, R97 ;  /* 0x000000a2c9617223 */ /* 0x000fe40000010061 */
[----:B----4-:R-:W-:Y:S01]  /*1030*/  FFMA.FTZ R21, R23, R164, R21 ;  /* 0x000000a417157223 */ /* 0x010fe20000010015 */
[----:B------:R-:W-:-:S05]  /*1040*/  HADD2.F32 R23, -RZ, R166.H0_H0 ;  /* 0x200000a6ff177230 */ /* 0x000fca0000004100 */
[----:B------:R-:W-:Y:S02]  /*1050*/  FADD.FTZ R76, R76, R23 ;  /* 0x000000174c4c7221 */ /* 0x000fe40000010000 */
[-C--:B------:R-:W-:Y:S02]  /*1060*/  FFMA.FTZ R56, R22, R23.reuse, R56 ;  /* 0x0000001716387223 */ /* 0x080fe40000010038 */
[----:B--2---:R-:W-:Y:S02]  /*1070*/  FFMA.FTZ R23, R176, R23, R160 ;  /* 0x00000017b0177223 */ /* 0x004fe400000100a0 */
[----:B------:R-:W-:-:S04]  /*1080*/  FMUL.FTZ R160, R248, R161 ;  /* 0x000000a1f8a07220 */ /* 0x000fc80000410000 */
[----:B------:R-:W-:Y:S01]  /*1090*/  FFMA.FTZ R198, R249, R198, R160 ;  /* 0x000000c6f9c67223 */ /* 0x000fe200000100a0 */
[----:B------:R-:W-:Y:S01]  /*10a0*/  HADD2.F32 R160, -RZ, R167.H1_H1 ;  /* 0x300000a7ffa07230 */ /* 0x000fe20000004100 */
[----:B------:R-:W-:-:S04]  /*10b0*/  FFMA.FTZ R161, R7, R6, RZ ;  /* 0x0000000607a17223 */ /* 0x000fc800000100ff */
[----:B------:R-:W-:Y:S02]  /*10c0*/  FADD.FTZ R79, R79, R160 ;  /* 0x000000a04f4f7221 */ /* 0x000fe40000010000 */
[-C--:B------:R-:W-:Y:S02]  /*10d0*/  FFMA.FTZ R59, R202, R160.reuse, R59 ;  /* 0x000000a0ca3b7223 */ /* 0x080fe4000001003b */
[----:B------:R-:W-:Y:S02]  /*10e0*/  FFMA.FTZ R203, R247, R160, R203 ;  /* 0x000000a0f7cb7223 */ /* 0x000fe400000100cb */
[----:B------:R-:W-:Y:S02]  /*10f0*/  FADD.FTZ R160, RZ, R6 ;  /* 0x00000006ffa07221 */ /* 0x000fe40000010000 */
[----:B------:R-:W-:Y:S02]  /*1100*/  FFMA.FTZ R161, R10, R11, R161 ;  /* 0x0000000b0aa17223 */ /* 0x000fe400000100a1 */
[----:B------:R-:W-:-:S02]  /*1110*/  FADD.FTZ R160, R160, R11 ;  /* 0x0000000ba0a07221 */ /* 0x000fc40000010000 */
[----:B------:R-:W-:Y:S02]  /*1120*/  FFMA.FTZ R161, R12, R13, R161 ;  /* 0x0000000d0ca17223 */ /* 0x000fe400000100a1 */
[----:B------:R-:W-:Y:S01]  /*1130*/  FADD.FTZ R160, R160, R13 ;  /* 0x0000000da0a07221 */ /* 0x000fe20000010000 */
[----:B------:R-:W-:Y:S01]  /*1140*/  HADD2.F32 R166, -RZ, R166.H1_H1 ;  /* 0x300000a6ffa67230 */ /* 0x000fe20000004100 */
        /* <DEDUP_REMOVED lines=13> */
.L_x_1184:
[----:B0-----:R-:W-:Y:S05]  /*1220*/  BSYNC B0 ;  /* 0x0000000000007941 */ /* 0x001fea0003800000 */
.L_x_1183:
        /* <DEDUP_REMOVED lines=34> */
[C---:B------:R-:W-:Y:S01]  /*1450*/  FADD.FTZ R24, -R4.reuse, R27 ;  /* 0x0000001b04187221 */ /* 0x040fe20000010100 */
[----:B----4-:R-:W-:Y:S01]  /*1460*/  HADD2.F32 R15, -RZ, R160.H0_H0 ;  /* 0x200000a0ff0f7230 */ /* 0x010fe20000004100 */
[----:B------:R-:W-:Y:S02]  /*1470*/  FMUL.FTZ R5, R3, R5 ;  /* 0x0000000503057220 */ /* 0x000fe40000410000 */
[----:B---3--:R-:W-:-:S02]  /*1480*/  FADD.FTZ R26, -R4, R176 ;  /* 0x000000b0041a7221 */ /* 0x008fc40000010100 */
[C---:B------:R-:W-:Y:S02]  /*1490*/  FADD.FTZ R177, -R4.reuse, R177 ;  /* 0x000000b104b17221 */ /* 0x040fe40000010100 */
[C---:B------:R-:W-:Y:S02]  /*14a0*/  FADD.FTZ R178, -R4.reuse, R178 ;  /* 0x000000b204b27221 */ /* 0x040fe40000010100 */
[----:B------:R-:W-:Y:S01]  /*14b0*/  FADD.FTZ R179, -R4, R179 ;  /* 0x000000b304b37221 */ /* 0x000fe20000010100 */
[----:B------:R-:W-:Y:S01]  /*14c0*/  HADD2.F32 R4, -RZ, R164.H0_H0 ;  /* 0x200000a4ff047230 */ /* 0x000fe20000004100 */
[-C--:B------:R-:W-:Y:S01]  /*14d0*/  FMUL.FTZ R17, R244, R15.reuse ;  /* 0x0000000ff4117220 */ /* 0x080fe20000410000 */
[----:B------:R-:W-:Y:S01]  /*14e0*/  HADD2.F32 R160, -RZ, R160.H1_H1 ;  /* 0x300000a0ffa07230 */ /* 0x000fe20000004100 */
[----:B------:R-:W-:Y:S02]  /*14f0*/  FADD.FTZ R32, R32, R15 ;  /* 0x0000000f20207221 */ /* 0x000fe40000010000 */
[----:B------:R-:W-:Y:S01]  /*1500*/  FFMA.FTZ R28, R5, R15, R28 ;  /* 0x0000000f051c7223 */ /* 0x000fe2000001001c */
[----:B------:R-:W-:Y:S01]  /*1510*/  HADD2.F32 R15, -RZ, R164.H1_H1 ;  /* 0x300000a4ff0f7230 */ /* 0x000fe20000004100 */
[----:B------:R-:W-:-:S02]  /*1520*/  FADD.FTZ R40, R40, R4 ;  /* 0x0000000428287221 */ /* 0x000fc40000010000 */
[-C--:B------:R-:W-:Y:S02]  /*1530*/  FFMA.FTZ R36, R5, R4.reuse, R36 ;  /* 0x0000000405247223 */ /* 0x080fe40000010024 */
[----:B------:R-:W-:Y:S02]  /*1540*/  FFMA.FTZ R4, R245, R4, R17 ;  /* 0x00000004f5047223 */ /* 0x000fe40000010011 */
[----:B------:R-:W-:Y:S02]  /*1550*/  FMUL.FTZ R14, R3, R14 ;  /* 0x0000000e030e7220 */ /* 0x000fe40000410000 */
[----:B------:R-:W-:Y:S01]  /*1560*/  FMUL.FTZ R17, R242, R160 ;  /* 0x000000a0f2117220 */ /* 0x000fe20000410000 */
[----:B------:R-:W-:Y:S01]  /*1570*/  HADD2.F32 R25, -RZ, R161.H0_H0 ;  /* 0x200000a1ff197230 */ /* 0x000fe20000004100 */
[----:B------:R-:W-:Y:S02]  /*1580*/  FADD.FTZ R41, R41, R15 ;  /* 0x0000000f29297221 */ /* 0x000fe40000010000 */
[----:B------:R-:W-:-:S02]  /*1590*/  FFMA.FTZ R37, R14, R15, R37 ;  /* 0x0000000f0e257223 */ /* 0x000fc40000010025 */
[----:B------:R-:W-:Y:S01]  /*15a0*/  FFMA.FTZ R15, R243, R15, R17 ;  /* 0x0000000ff30f7223 */ /* 0x000fe20000010011 */
[----:B------:R-:W-:Y:S01]  /*15b0*/  HADD2.F32 R17, -RZ, R165.H0_H0 ;  /* 0x200000a5ff117230 */ /* 0x000fe20000004100 */
[----:B------:R-:W-:Y:S01]  /*15c0*/  FMUL.FTZ R16, R3, R16 ;  /* 0x0000001003107220 */ /* 0x000fe20000410000 */
[----:B------:R-:W-:Y:S01]  /*15d0*/  HADD2.F32 R161, -RZ, R161.H1_H1 ;  /* 0x300000a1ffa17230 */ /* 0x000fe20000004100 */
[-C--:B------:R-:W-:Y:S02]  /*15e0*/  FMUL.FTZ R27, R240, R25.reuse ;  /* 0x00000019f01b7220 */ /* 0x080fe40000410000 */
[----:B------:R-:W-:Y:S02]  /*15f0*/  FADD.FTZ R34, R34, R25 ;  /* 0x0000001922227221 */ /* 0x000fe40000010000 */
[----:B------:R-:W-:Y:S01]  /*1600*/  FFMA.FTZ R30, R16, R25, R30 ;  /* 0x00000019101e7223 */ /* 0x000fe2000001001e */
[----:B------:R-:W-:Y:S01]  /*1610*/  HADD2.F32 R25, -RZ, R165.H1_H1 ;  /* 0x300000a5ff197230 */ /* 0x000fe20000004100 */
[----:B------:R-:W-:-:S02]  /*1620*/  FADD.FTZ R42, R42, R17 ;  /* 0x000000112a2a7221 */ /* 0x000fc40000010000 */
[-C--:B------:R-:W-:Y:S02]  /*1630*/  FFMA.FTZ R38, R16, R17.reuse, R38 ;  /* 0x0000001110267223 */ /* 0x080fe40000010026 */
[----:B------:R-:W-:Y:S02]  /*1640*/  FFMA.FTZ R17, R241, R17, R27 ;  /* 0x00000011f1117223 */ /* 0x000fe4000001001b */
[----:B------:R-:W-:Y:S02]  /*1650*/  FMUL.FTZ R24, R3, R24 ;  /* 0x0000001803187220 */ /* 0x000fe40000410000 */
[----:B------:R-:W-:Y:S02]  /*1660*/  FADD.FTZ R33, R33, R160 ;  /* 0x000000a021217221 */ /* 0x000fe40000010000 */
[----:B------:R-:W-:Y:S01]  /*1670*/  FFMA.FTZ R29, R14, R160, R29 ;  /* 0x000000a00e1d7223 */ /* 0x000fe2000001001d */
[----:B------:R-:W-:Y:S01]  /*1680*/  HADD2.F32 R160, -RZ, R162.H0_H0 ;  /* 0x200000a2ffa07230 */ /* 0x000fe20000004100 */
[----:B------:R-:W-:-:S02]  /*1690*/  FMUL.FTZ R27, R238, R161 ;  /* 0x000000a1ee1b7220 */ /* 0x000fc40000410000 */
[----:B------:R-:W-:Y:S02]  /*16a0*/  FADD.FTZ R216, R216, R4 ;  /* 0x00000004d8d87221 */ /* 0x000fe40000010000 */
[----:B------:R-:W-:Y:S02]  /*16b0*/  FFMA.FTZ R217, R5, R4, R217 ;  /* 0x0000000405d97223 */ /* 0x000fe400000100d9 */
[----:B------:R-:W-:Y:S02]  /*16c0*/  FMUL.FTZ R26, R3, R26 ;  /* 0x0000001a031a7220 */ /* 0x000fe40000410000 */
[----:B------:R-:W-:Y:S02]  /*16d0*/  FADD.FTZ R43, R43, R25 ;  /* 0x000000192b2b7221 */ /* 0x000fe40000010000 */
[-C--:B------:R-:W-:Y:S02]  /*16e0*/  FFMA.FTZ R39, R24, R25.reuse, R39 ;  /* 0x0000001918277223 */ /* 0x080fe40000010027 */
[----:B------:R-:W-:Y:S01]  /*16f0*/  FFMA.FTZ R25, R239, R25, R27 ;  /* 0x00000019ef197223 */ /* 0x000fe2000001001b */
[----:B------:R-:W-:Y:S01]  /*1700*/  HADD2.F32 R27, -RZ, R166.H0_H0 ;  /* 0x200000a6ff1b7230 */ /* 0x000fe20000004100 */
[----:B------:R-:W-:-:S02]  /*1710*/  FADD.FTZ R35, R35, R161 ;  /* 0x000000a123237221 */ /* 0x000fc40000010000 */
[----:B------:R-:W-:Y:S02]  /*1720*/  FFMA.FTZ R31, R24, R161, R31 ;  /* 0x000000a1181f7223 */ /* 0x000fe4000001001f */
[----:B------:R-:W-:Y:S02]  /*1730*/  FADD.FTZ R216, R216, R15 ;  /* 0x0000000fd8d87221 */ /* 0x000fe40000010000 */
[----:B------:R-:W-:Y:S02]  /*1740*/  FFMA.FTZ R217, R14, R15, R217 ;  /* 0x0000000f0ed97223 */ /* 0x000fe400000100d9 */
[-C--:B------:R-:W-:Y:S02]  /*1750*/  FMUL.FTZ R161, R236, R160.reuse ;  /* 0x000000a0eca17220 */ /* 0x080fe40000410000 */
[----:B------:R-:W-:Y:S02]  /*1760*/  FADD.FTZ R136, R136, R160 ;  /* 0x000000a088887221 */ /* 0x000fe40000010000 */
[----:B------:R-:W-:Y:S01]  /*1770*/  FFMA.FTZ R116, R26, R160, R116 ;  /* 0x000000a01a747223 */ /* 0x000fe20000010074 */
[----:B------:R-:W-:Y:S01]  /*1780*/  HADD2.F32 R160, -RZ, R163.H0_H0 ;  /* 0x200000a3ffa07230 */ /* 0x000fe20000004100 */
[----:B------:R-:W-:Y:S01]  /*1790*/  FADD.FTZ R216, R216, R17 ;  /* 0x00000011d8d87221 */ /* 0x000fe20000010000 */
[----:B------:R-:W-:Y:S01]  /*17a0*/  HADD2.F32 R162, -RZ, R162.H1_H1 ;  /* 0x300000a2ffa27230 */ /* 0x000fe20000004100 */
[----:B------:R-:W-:Y:S01]  /*17b0*/  FFMA.FTZ R217, R16, R17, R217 ;  /* 0x0000001110d97223 */ /* 0x000fe200000100d9 */
[----:B------:R-:W-:Y:S01]  /*17c0*/  HADD2.F32 R194, -RZ, R167.H0_H0 ;  /* 0x200000a7ffc27230 */ /* 0x000fe20000004100 */
[----:B------:R-:W-:-:S02]  /*17d0*/  FADD.FTZ R60, R60, R27 ;  /* 0x0000001b3c3c7221 */ /* 0x000fc40000010000 */
[-C--:B------:R-:W-:Y:S01]  /*17e0*/  FFMA.FTZ R80, R26, R27.reuse, R80 ;  /* 0x0000001b1a507223 */ /* 0x080fe20000010050 */
[----:B------:R-:W-:Y:S01]  /*17f0*/  HADD2.F32 R166, -RZ, R166.H1_H1 ;  /* 0x300000a6ffa67230 */ /* 0x000fe20000004100 */
[----:B------:R-:W-:Y:S02]  /*1800*/  FFMA.FTZ R27, R237, R27, R161 ;  /* 0x0000001bed1b7223 */ /* 0x000fe400000100a1 */
[----:B------:R-:W-:Y:S02]  /*1810*/  FMUL.FTZ R195, R3, R178 ;  /* 0x000000b203c37220 */ /* 0x000fe40000410000 */
[----:B------:R-:W-:Y:S02]  /*1820*/  FMUL.FTZ R161, R232, R160 ;  /* 0x000000a0e8a17220 */ /* 0x000fe40000410000 */
[----:B------:R-:W-:Y:S02]  /*1830*/  FMUL.FTZ R196, R234, R162 ;  /* 0x000000a2eac47220 */ /* 0x000fe40000410000 */
[----:B------:R-:W-:-:S02]  /*1840*/  FADD.FTZ R216, R216, R25 ;  /* 0x00000019d8d87221 */ /* 0x000fc40000010000 */
[----:B------:R-:W-:Y:S01]  /*1850*/  FFMA.FTZ R217, R24, R25, R217 ;  /* 0x0000001918d97223 */ /* 0x000fe200000100d9 */
[----:B------:R-:W-:Y:S01]  /*1860*/  HADD2.F32 R163, -RZ, R163.H1_H1 ;  /* 0x300000a3ffa37230 */ /* 0x000fe20000004100 */
[----:B------:R-:W-:Y:S02]  /*1870*/  FADD.FTZ R62, R62, R194 ;  /* 0x000000c23e3e7221 */ /* 0x000fe40000010000 */
[-C--:B------:R-:W-:Y:S02]  /*1880*/  FFMA.FTZ R82, R195, R194.reuse, R82 ;  /* 0x000000c2c3527223 */ /* 0x080fe40000010052 */
[----:B------:R-:W-:Y:S02]  /*1890*/  FFMA.FTZ R194, R233, R194, R161 ;  /* 0x000000c2e9c27223 */ /* 0x000fe400000100a1 */
[----:B------:R-:W-:Y:S02]  /*18a0*/  FMUL.FTZ R197, R3, R177 ;  /* 0x000000b103c57220 */ /* 0x000fe40000410000 */
[----:B------:R-:W-:-:S02]  /*18b0*/  FFMA.FTZ R196, R235, R166, R196 ;  /* 0x000000a6ebc47223 */ /* 0x000fc400000100c4 */
[----:B------:R-:W-:Y:S02]  /*18c0*/  FADD.FTZ R161, R216, R27 ;  /* 0x0000001bd8a17221 */ /* 0x000fe40000010000 */
[----:B------:R-:W-:Y:S01]  /*18d0*/  FFMA.FTZ R217, R26, R27, R217 ;  /* 0x0000001b1ad97223 */ /* 0x000fe200000100d9 */
[----:B------:R-:W-:Y:S01]  /*18e0*/  HADD2.F32 R167, -RZ, R167.H1_H1 ;  /* 0x300000a7ffa77230 */ /* 0x000fe20000004100 */
[----:B------:R-:W-:Y:S02]  /*18f0*/  FMUL.FTZ R205, R230, R163 ;  /* 0x000000a3e6cd7220 */ /* 0x000fe40000410000 */
[----:B------:R-:W-:Y:S02]  /*1900*/  FADD.FTZ R161, R161, R196 ;  /* 0x000000c4a1a17221 */ /* 0x000fe40000010000 */
[----:B------:R-:W-:Y:S02]  /*1910*/  FFMA.FTZ R217, R197, R196, R217 ;  /* 0x000000c4c5d97223 */ /* 0x000fe400000100d9 */
        /* <DEDUP_REMOVED lines=16> */
.L_x_1186:
[----:B------:R-:W-:Y:S05]  /*1a20*/  BSYNC B0 ;  /* 0x0000000000007941 */ /* 0x000fea0003800000 */
.L_x_1185:
[----:B------:R-:W-:Y:S01]  /*1a30*/  ISETP.GE.U32.AND P2, PT, R208, 0x180, PT ;  /* 0x00000180d000780c */ /* 0x000fe20003f46070 */
[----:B------:R-:W-:-:S12]  /*1a40*/  BSSY B0, `(.L_x_1187) ;  /* 0x000007e000007945 */ /* 0x000fd80003800000 */
[----:B------:R-:W-:Y:S05]  /*1a50*/  @!P2 BRA `(.L_x_1188) ;  /* 0x000007c00000a947 */ /* 0x000fea0003800000 */
[----:B------:R-:W-:Y:S01]  /*1a60*/  HFMA2.MMA R160, -RZ, RZ, 0, 9.5367431640625e-07 ;  /* 0x00000010ffa07435 */ /* 0x000fe200000001ff */
[----:B------:R-:W-:-:S04]  /*1a70*/  LEA R176, P2, R219, c[0x0][0x188], 0x5 ;  /* 0x00006200dbb07a11 */ /* 0x000fc800078428ff */
[----:B------:R-:W-:-:S05]  /*1a80*/  LEA.HI.X R177, R219, c[0x0][0x18c], RZ, 0x5, P2 ;  /* 0x00006300dbb17a11 */ /* 0x000fca00010f2cff */
[CC--:B------:R-:W-:Y:S01]  /*1a90*/  IMAD.WIDE.U32 R164, R219.reuse, R160.reuse, c[0x0][0x208] ;  /* 0x00008200dba47625 */ /* 0x0c0fe200078e00a0 */
[----:B------:R0:W2:Y:S03]  /*1aa0*/  LDG.E.128 R172, [R176.64] ;  /* 0x00000004b0ac7981 */ /* 0x0000a6000c1e1d00 */
[----:B------:R-:W-:Y:S01]  /*1ab0*/  IMAD.WIDE.U32 R160, R219, R160, c[0x0][0x210] ;  /* 0x00008400dba07625 */ /* 0x000fe200078e00a0 */
[----:B------:R-:W-:Y:S01]  /*1ac0*/  ISETP.NE.U32.AND P2, PT, RZ, c[0x0][0x250], PT ;  /* 0x00009400ff007a0c */ /* 0x000fe20003f45070 */
[----:B------:R-:W3:Y:S04]  /*1ad0*/  LDG.E.128 R164, [R164.64] ;  /* 0x00000004a4a47981 */ /* 0x000ee8000c1e1d00 */
[----:B------:R-:W4:Y:S01]  /*1ae0*/  LDG.E.128 R160, [R160.64] ;  /* 0x00000004a0a07981 */ /* 0x000f22000c1e1d00 */
[----:B------:R-:W-:-:S02]  /*1af0*/  ISETP.NE.AND.EX P3, PT, RZ, c[0x0][0x254], PT, P2 ;  /* 0x00009500ff007a0c */ /* 0x000fc40003f65320 */
[----:B------:R-:W-:Y:S01]  /*1b00*/  ISETP.NE.U32.AND P2, PT, RZ, c[0x0][0x218], PT ;  /* 0x00008600ff007a0c */ /* 0x000fe20003f45070 */
[----:B0-----:R-:W3:Y:S01]  /*1b10*/  LDG.E.128 R176, [R176.64+0x10] ;  /* 0x00001004b0b07981 */ /* 0x001ee2000c1e1d00 */
        /* <DEDUP_REMOVED lines=18> */
[C---:B------:R-:W-:Y:S02]  /*1c40*/  FADD.FTZ R172, -R214.reuse, R174 ;  /* 0x000000aed6ac7221 */ /* 0x040fe40000010100 */
[----:B------:R-:W-:Y:S02]  /*1c50*/  FADD.FTZ R174, -R214, R175 ;  /* 0x000000afd6ae7221 */ /* 0x000fe40000010100 */
[C---:B------:R-:W-:Y:S01]  /*1c60*/  FMUL.FTZ R8, R3.reuse, R8 ;  /* 0x0000000803087220 */ /* 0x040fe20000410000 */
[--C-:B----4-:R-:W-:Y:S01]  /*1c70*/  HADD2.F32 R19, -RZ, R160.reuse.H0_H0 ;  /* 0x200000a0ff137230 */ /* 0x110fe20000004100 */
[----:B------:R-:W-:Y:S01]  /*1c80*/  FMUL.FTZ R18, R3, R18 ;  /* 0x0000001203127220 */ /* 0x000fe20000410000 */
[----:B------:R-:W-:-:S02]  /*1c90*/  HADD2.F32 R160, -RZ, R160.H1_H1 ;  /* 0x300000a0ffa07230 */ /* 0x000fc40000004100 */
[----:B------:R-:W-:Y:S01]  /*1ca0*/  HADD2.F32 R175, -RZ, R161.H0_H0 ;  /* 0x200000a1ffaf7230 */ /* 0x000fe20000004100 */
[-C--:B------:R-:W-:Y:S01]  /*1cb0*/  FMUL.FTZ R188, R228, R19.reuse ;  /* 0x00000013e4bc7220 */ /* 0x080fe20000410000 */
[----:B---3--:R-:W-:Y:S01]  /*1cc0*/  HADD2.F32 R9, -RZ, R164.H0_H0 ;  /* 0x200000a4ff097230 */ /* 0x008fe20000004100 */
[----:B------:R-:W-:Y:S01]  /*1cd0*/  FADD.FTZ R120, R120, R19 ;  /* 0x0000001378787221 */ /* 0x000fe20000010000 */
[----:B------:R-:W-:Y:S01]  /*1ce0*/  HADD2.F32 R173, -RZ, R165.H0_H0 ;  /* 0x200000a5ffad7230 */ /* 0x000fe20000004100 */
[----:B------:R-:W-:Y:S01]  /*1cf0*/  FFMA.FTZ R100, R8, R19, R100 ;  /* 0x0000001308647223 */ /* 0x000fe20000010064 */
[----:B------:R-:W-:Y:S01]  /*1d00*/  HADD2.F32 R161, -RZ, R161.H1_H1 ;  /* 0x300000a1ffa17230 */ /* 0x000fe20000004100 */
[-C--:B------:R-:W-:Y:S02]  /*1d10*/  FMUL.FTZ R19, R226, R160.reuse ;  /* 0x000000a0e2137220 */ /* 0x080fe40000410000 */
[----:B------:R-:W-:Y:S02]  /*1d20*/  FADD.FTZ R121, R121, R160 ;  /* 0x000000a079797221 */ /* 0x000fe40000010000 */
[----:B------:R-:W-:-:S02]  /*1d30*/  FFMA.FTZ R101, R18, R160, R101 ;  /* 0x000000a012657223 */ /* 0x000fc40000010065 */
[C---:B------:R-:W-:Y:S02]  /*1d40*/  FMUL.FTZ R172, R3.reuse, R172 ;  /* 0x000000ac03ac7220 */ /* 0x040fe40000410000 */
[----:B------:R-:W-:Y:S02]  /*1d50*/  FMUL.FTZ R160, R224, R175 ;  /* 0x000000afe0a07220 */ /* 0x000fe40000410000 */
[----:B------:R-:W-:Y:S01]  /*1d60*/  FMUL.FTZ R174, R3, R174 ;  /* 0x000000ae03ae7220 */ /* 0x000fe20000410000 */
[----:B------:R-:W-:Y:S01]  /*1d70*/  HADD2.F32 R164, -RZ, R164.H1_H1 ;  /* 0x300000a4ffa47230 */ /* 0x000fe20000004100 */
[----:B------:R-:W-:Y:S02]  /*1d80*/  FADD.FTZ R176, -R214, R176 ;  /* 0x000000b0d6b07221 */ /* 0x000fe40000010100 */
[----:B------:R-:W-:Y:S02]  /*1d90*/  FADD.FTZ R84, R84, R9 ;  /* 0x0000000954547221 */ /* 0x000fe40000010000 */
[----:B------:R-:W-:-:S02]  /*1da0*/  FFMA.FTZ R64, R8, R9, R64 ;  /* 0x0000000908407223 */ /* 0x000fc40000010040 */
[----:B------:R-:W-:Y:S02]  /*1db0*/  FADD.FTZ R86, R86, R173 ;  /* 0x000000ad56567221 */ /* 0x000fe40000010000 */
[----:B------:R-:W-:Y:S02]  /*1dc0*/  FFMA.FTZ R66, R172, R173, R66 ;  /* 0x000000adac427223 */ /* 0x000fe40000010042 */
[----:B------:R-:W-:Y:S02]  /*1dd0*/  FFMA.FTZ R9, R229, R9, R188 ;  /* 0x00000009e5097223 */ /* 0x000fe400000100bc */
[----:B------:R-:W-:Y:S01]  /*1de0*/  FFMA.FTZ R173, R225, R173, R160 ;  /* 0x000000ade1ad7223 */ /* 0x000fe200000100a0 */
[----:B------:R-:W-:Y:S01]  /*1df0*/  HADD2.F32 R160, -RZ, R165.H1_H1 ;  /* 0x300000a5ffa07230 */ /* 0x000fe20000004100 */
[----:B------:R-:W-:Y:S02]  /*1e00*/  FADD.FTZ R122, R122, R175 ;  /* 0x000000af7a7a7221 */ /* 0x000fe40000010000 */
[----:B------:R-:W-:-:S02]  /*1e10*/  FFMA.FTZ R102, R172, R175, R102 ;  /* 0x000000afac667223 */ /* 0x000fc40000010066 */
[-C--:B------:R-:W-:Y:S02]  /*1e20*/  FMUL.FTZ R175, R222, R161.reuse ;  /* 0x000000a1deaf7220 */ /* 0x080fe40000410000 */
[----:B------:R-:W-:Y:S02]  /*1e30*/  FADD.FTZ R123, R123, R161 ;  /* 0x000000a17b7b7221 */ /* 0x000fe40000010000 */
[----:B------:R-:W-:Y:S01]  /*1e40*/  FFMA.FTZ R103, R174, R161, R103 ;  /* 0x000000a1ae677223 */ /* 0x000fe20000010067 */
[--C-:B------:R-:W-:Y:S01]  /*1e50*/  HADD2.F32 R161, -RZ, R162.reuse.H0_H0 ;  /* 0x200000a2ffa17230 */ /* 0x100fe20000004100 */
[----:B------:R-:W-:Y:S01]  /*1e60*/  FMUL.FTZ R188, R3, R176 ;  /* 0x000000b003bc7220 */ /* 0x000fe20000410000 */
[----:B------:R-:W-:Y:S01]  /*1e70*/  HADD2.F32 R162, -RZ, R162.H1_H1 ;  /* 0x300000a2ffa27230 */ /* 0x000fe20000004100 */
[----:B------:R-:W-:Y:S02]  /*1e80*/  FFMA.FTZ R19, R227, R164, R19 ;  /* 0x000000a4e3137223 */ /* 0x000fe40000010013 */
[----:B------:R-:W-:-:S02]  /*1e90*/  FADD.FTZ R216, R216, R9 ;  /* 0x00000009d8d87221 */ /* 0x000fc40000010000 */
[----:B------:R-:W-:Y:S01]  /*1ea0*/  FFMA.FTZ R217, R8, R9, R217 ;  /* 0x0000000908d97223 */ /* 0x000fe200000100d9 */
        /* <DEDUP_REMOVED lines=9> */
[----:B------:R-:W-:Y:S02]  /*1f40*/  FADD.FTZ R216, R216, R19 ;  /* 0x00000013d8d87221 */ /* 0x000fe40000010000 */
[----:B------:R-:W-:Y:S02]  /*1f50*/  FFMA.FTZ R217, R18, R19, R217 ;  /* 0x0000001312d97223 */ /* 0x000fe400000100d9 */
[----:B------:R-:W-:Y:S02]  /*1f60*/  FADD.FTZ R178, -R214, R178 ;  /* 0x000000b2d6b27221 */ /* 0x000fe40000010100 */
[----:B------:R-:W-:Y:S01]  /*1f70*/  FFMA.FTZ R192, R218, R166, R161 ;  /* 0x000000a6dac07223 */ /* 0x000fe200000100a1 */
[----:B------:R-:W-:Y:S01]  /*1f80*/  HADD2.F32 R161, -RZ, R163.H0_H0 ;  /* 0x200000a3ffa17230 */ /* 0x000fe20000004100 */
[----:B------:R-:W-:-:S02]  /*1f90*/  FADD.FTZ R216, R216, R173 ;  /* 0x000000add8d87221 */ /* 0x000fc40000010000 */
[----:B------:R-:W-:Y:S01]  /*1fa0*/  FFMA.FTZ R217, R172, R173, R217 ;  /* 0x000000adacd97223 */ /* 0x000fe200000100d9 */
[----:B------:R-:W-:Y:S01]  /*1fb0*/  HADD2.F32 R190, -RZ, R167.H0_H0 ;  /* 0x200000a7ffbe7230 */ /* 0x000fe20000004100 */
[----:B------:R-:W-:Y:S02]  /*1fc0*/  FADD.FTZ R88, R88, R189 ;  /* 0x000000bd58587221 */ /* 0x000fe40000010000 */
[-C--:B------:R-:W-:Y:S02]  /*1fd0*/  FFMA.FTZ R68, R188, R189.reuse, R68 ;  /* 0x000000bdbc447223 */ /* 0x080fe40000010044 */
[----:B------:R-:W-:Y:S02]  /*1fe0*/  FMUL.FTZ R191, R3, R178 ;  /* 0x000000b203bf7220 */ /* 0x000fe40000410000 */
[----:B------:R-:W-:Y:S02]  /*1ff0*/  FADD.FTZ R177, -R214, R177 ;  /* 0x000000b1d6b17221 */ /* 0x000fe40000010100 */
[----:B------:R-:W-:-:S02]  /*2000*/  FFMA.FTZ R189, R221, R189, R160 ;  /* 0x000000bdddbd7223 */ /* 0x000fc400000100a0 */
[----:B------:R-:W-:Y:S02]  /*2010*/  FADD.FTZ R216, R216, R175 ;  /* 0x000000afd8d87221 */ /* 0x000fe40000010000 */
[----:B------:R-:W-:Y:S01]  /*2020*/  FFMA.FTZ R217, R174, R175, R217 ;  /* 0x000000afaed97223 */ /* 0x000fe200000100d9 */
[----:B------:R-:W-:Y:S01]  /*2030*/  HADD2.F32 R163, -RZ, R163.H1_H1 ;  /* 0x300000a3ffa37230 */ /* 0x000fe20000004100 */
[-C--:B------:R-:W-:Y:S02]  /*2040*/  FMUL.FTZ R160, R212, R161.reuse ;  /* 0x000000a1d4a07220 */ /* 0x080fe40000410000 */
[----:B------:R-:W-:Y:S02]  /*2050*/  FADD.FTZ R126, R126, R161 ;  /* 0x000000a17e7e7221 */ /* 0x000fe40000010000 */
[----:B------:R-:W-:Y:S02]  /*2060*/  FFMA.FTZ R106, R191, R161, R106 ;  /* 0x000000a1bf6a7223 */ /* 0x000fe4000001006a */
[----:B------:R-:W-:-:S02]  /*2070*/  FMUL.FTZ R193, R3, R177 ;  /* 0x000000b103c17220 */ /* 0x000fc40000410000 */
[----:B------:R-:W-:Y:S02]  /*2080*/  FADD.FTZ R161, R216, R189 ;  /* 0x000000bdd8a17221 */ /* 0x000fe40000010000 */
[----:B------:R-:W-:Y:S02]  /*2090*/  FFMA.FTZ R217, R188, R189, R217 ;  /* 0x000000bdbcd97223 */ /* 0x000fe400000100d9 */
[----:B------:R-:W-:Y:S02]  /*20a0*/  FADD.FTZ R90, R90, R190 ;  /* 0x000000be5a5a7221 */ /* 0x000fe40000010000 */
[-C--:B------:R-:W-:Y:S02]  /*20b0*/  FFMA.FTZ R70, R191, R190.reuse, R70 ;  /* 0x000000bebf467223 */ /* 0x080fe40000010046 */
[----:B------:R-:W-:Y:S01]  /*20c0*/  FFMA.FTZ R190, R213, R190, R160 ;  /* 0x000000bed5be7223 */ /* 0x000fe200000100a0 */
[----:B------:R-:W-:Y:S01]  /*20d0*/  HADD2.F32 R160, -RZ, R167.H1_H1 ;  /* 0x300000a7ffa07230 */ /* 0x000fe20000004100 */
[----:B------:R-:W-:-:S02]  /*20e0*/  FADD.FTZ R179, -R214, R179 ;  /* 0x000000b3d6b37221 */ /* 0x000fc40000010100 */
[----:B------:R-:W-:Y:S02]  /*20f0*/  FMUL.FTZ R207, R210, R163 ;  /* 0x000000a3d2cf7220 */ /* 0x000fe40000410000 */
[----:B------:R-:W-:Y:S02]  /*2100*/  FADD.FTZ R161, R161, R192 ;  /* 0x000000c0a1a17221 */ /* 0x000fe40000010000 */
[----:B------:R-:W-:Y:S02]  /*2110*/  FFMA.FTZ R217, R193, R192, R217 ;  /* 0x000000c0c1d97223 */ /* 0x000fe400000100d9 */
[----:B------:R-:W-:Y:S02]  /*2120*/  FMUL.FTZ R206, R3, R179 ;  /* 0x000000b303ce7220 */ /* 0x000fe40000410000 */
        /* <DEDUP_REMOVED lines=15> */
.L_x_1188:
[----:B------:R-:W-:Y:S05]  /*2220*/  BSYNC B0 ;  /* 0x0000000000007941 */ /* 0x000fea0003800000 */
.L_x_1187:
[----:B------:R-:W0:Y:S01]  /*2230*/  S2R R160, SR_TID.X ;  /* 0x0000000000a07919 */ /* 0x000e220000002100 */
[----:B------:R-:W-:Y:S02]  /*2240*/  LOP3.LUT P3, RZ, R209, 0xff, RZ, 0xc0, !PT ;  /* 0x000000ffd1ff7812 */ /* 0x000fe4000786c0ff */
[----:B0-----:R-:W-:Y:S02]  /*2250*/  SHF.R.U32.HI R165, RZ, 0x5, R160 ;  /* 0x00000005ffa57819 */ /* 0x001fe400000116a0 */
[----:B------:R-:W-:Y:S02]  /*2260*/  LOP3.LUT P2, RZ, R160, 0x1f, RZ, 0xc0, !PT ;  /* 0x0000001fa0ff7812 */ /* 0x000fe4000784c0ff */
[----:B------:R-:W-:-:S07]  /*2270*/  LOP3.LUT R164, R165, 0x7fffffc, RZ, 0xc0, !PT ;  /* 0x07fffffca5a47812 */ /* 0x000fce00078ec0ff */
[----:B------:R-:W-:Y:S01]  /*2280*/  @!P3 IADD3 R164, R164, 0x4, RZ ;  /* 0x00000004a4a4b810 */ /* 0x000fe20007ffe0ff */
[----:B------:R-:W-:Y:S05]  /*2290*/  BRA.DIV ~URZ, `(.L_x_1189) ;  /* 0x00001d927f007947 */ /* 0x000fea000b800000 */
[----:B------:R0:W1:Y:S02]  /*22a0*/  SHFL.DOWN PT, R163, R216, 0x10, 0x1f ;  /* 0x0a001f00d8a37f89 */ /* 0x00006400000e0000 */
.L_x_1202:
        /* <DEDUP_REMOVED lines=18> */
.L_x_1203:
[----:B------:R-:W-:Y:S01]  /*23d0*/  @!P2 LOP3.LUT R165, R165, 0x3, RZ, 0xc0, !PT ;  /* 0x00000003a5a5a812 */ /* 0x000fe200078ec0ff */
[----:B--2---:R-:W-:Y:S01]  /*23e0*/  FADD.FTZ R160, R163, R216 ;  /* 0x000000d8a3a07221 */ /* 0x004fe20000010000 */
[----:B------:R-:W-:Y:S01]  /*23f0*/  WARPSYNC 0xffffffff ;  /* 0xffffffff00007948 */ /* 0x000fe20003800000 */
[----:B-1----:R-:W-:Y:S01]  /*2400*/  FADD.FTZ R161, R161, R217 ;  /* 0x000000d9a1a17221 */ /* 0x002fe20000010000 */
[----:B------:R-:W-:Y:S01]  /*2410*/  @!P2 IADD3 R167, R164, R165, RZ ;  /* 0x000000a5a4a7a210 */ /* 0x000fe20007ffe0ff */
[----:B-----5:R-:W1:Y:S01]  /*2420*/  LDC.U8 R214, c[0x0][0x1f0] ;  /* 0x00007c00ffd67b82 */ /* 0x020e620000000000 */
[----:B------:R-:W-:Y:S03]  /*2430*/  BSSY B0, `(.L_x_1191) ;  /* 0x0000089000007945 */ /* 0x000fe60003800000 */
        /* <DEDUP_REMOVED lines=46> */
[----:B------:R-:W-:Y:S01]  /*2720*/  @P2 F2FP.PACK_AB R162, RZ, R162 ;  /* 0x000000a2ffa2223e */ /* 0x000fe200000000ff */
        /* <DEDUP_REMOVED lines=10> */
[----:B------:R-:W-:Y:S01]  /*27d0*/  @P2 F2FP.PACK_AB R160, RZ, R160 ;  /* 0x000000a0ffa0223e */ /* 0x000fe200000000ff */
[----:B------:R-:W-:Y:S01]  /*27e0*/  FADD.FTZ R162, R23, -R162 ;  /* 0x800000a217a27221 */ /* 0x000fe20000010000 */
[----:B------:R-:W-:Y:S02]  /*27f0*/  @P2 FSEL R163, R165, RZ, P3 ;  /* 0x000000ffa5a32208 */ /* 0x000fe40001800000 */
[----:B------:R-:W-:Y:S01]  /*2800*/  @P2 LOP3.LUT P3, RZ, R186, 0xff000000, RZ, 0xc0, !PT ;  /* 0xff000000baff2812 */ /* 0x000fe2000786c0ff */
[----:B------:R-:W-:Y:S01]  /*2810*/  FMUL.FTZ R162, R3, R162 ;  /* 0x000000a203a27220 */ /* 0x000fe20000410000 */
[----:B------:R-:W-:Y:S02]  /*2820*/  @P2 PRMT R153, R160, 0x7610, R153 ;  /* 0x00007610a0992816 */ /* 0x000fe40000000099 */
[----:B------:R-:W-:Y:S01]  /*2830*/  @P2 FSEL R160, R178, RZ, P3 ;  /* 0x000000ffb2a02208 */ /* 0x000fe20001800000 */
[----:B------:R-:W-:Y:S01]  /*2840*/  @P5 FADD.FTZ R162, R132, R162 ;  /* 0x000000a284a25221 */ /* 0x000fe20000010000 */
[----:B------:R-:W-:-:S02]  /*2850*/  @P2 F2FP.PACK_AB R163, RZ, R163 ;  /* 0x000000a3ffa3223e */ /* 0x000fc400000000ff */
[----:B------:R-:W-:Y:S02]  /*2860*/  @P2 F2FP.PACK_AB R160, RZ, R160 ;  /* 0x000000a0ffa0223e */ /* 0x000fe400000000ff */
        /* <DEDUP_REMOVED lines=8> */
[----:B------:R-:W-:-:S04]  /*28f0*/  @P2 F2FP.PACK_AB R160, RZ, R160 ;  /* 0x000000a0ffa0223e */ /* 0x000fc800000000ff */
        /* <DEDUP_REMOVED lines=9> */
[----:B------:R-:W-:-:S04]  /*2990*/  @P2 F2FP.PACK_AB R160, RZ, R160 ;  /* 0x000000a0ffa0223e */ /* 0x000fc800000000ff */
        /* <DEDUP_REMOVED lines=15> */
[----:B------:R-:W-:-:S04]  /*2a90*/  @P2 F2FP.PACK_AB R160, RZ, R160 ;  /* 0x000000a0ffa0223e */ /* 0x000fc800000000ff */
        /* <DEDUP_REMOVED lines=10> */
[----:B------:R-:W-:Y:S02]  /*2b40*/  F2FP.PACK_AB R162, R179, R162 ;  /* 0x000000a2b3a2723e */ /* 0x000fe400000000ff */
[----:B-1----:R-:W-:Y:S01]  /*2b50*/  FSEL R160, R176, RZ, P3 ;  /* 0x000000ffb0a07208 */ /* 0x002fe20001800000 */
[----:B------:R-:W-:Y:S01]  /*2b60*/  FMUL.FTZ R176, R164, c[0x0][0x1e8] ;  /* 0x00007a00a4b07a20 */ /* 0x000fe20000410000 */
[----:B------:R-:W-:Y:S02]  /*2b70*/  LOP3.LUT P3, RZ, R184, 0xff00, RZ, 0xc0, !PT ;  /* 0x0000ff00b8ff7812 */ /* 0x000fe4000786c0ff */
[----:B------:R-:W-:-:S02]  /*2b80*/  FSEL R161, R177, RZ, P4 ;  /* 0x000000ffb1a17208 */ /* 0x000fc40002000000 */
[----:B------:R-:W-:Y:S02]  /*2b90*/  FSEL R165, R165, RZ, P3 ;  /* 0x000000ffa5a57208 */ /* 0x000fe40001800000 */
[----:B------:R-:W-:Y:S02]  /*2ba0*/  LOP3.LUT P3, RZ, R185, 0xff0000, RZ, 0xc0, !PT ;  /* 0x00ff0000b9ff7812 */ /* 0x000fe4000786c0ff */
[----:B------:R-:W-:Y:S01]  /*2bb0*/  F2FP.PACK_AB R160, R165, R160 ;  /* 0x000000a0a5a0723e */ /* 0x000fe200000000ff */
[----:B------:R-:W-:Y:S01]  /*2bc0*/  HFMA2.MMA R165, -RZ, RZ, 0, 9.5367431640625e-07 ;  /* 0x00000010ffa57435 */ /* 0x000fe200000001ff */
[----:B------:R-:W-:Y:S02]  /*2bd0*/  LOP3.LUT P4, RZ, R185, 0xff000000, RZ, 0xc0, !PT ;  /* 0xff000000b9ff7812 */ /* 0x000fe4000788c0ff */
[----:B------:R-:W-:Y:S02]  /*2be0*/  FSEL R163, R163, RZ, P3 ;  /* 0x000000ffa3a37208 */ /* 0x000fe40001800000 */
[----:B------:R-:W-:-:S02]  /*2bf0*/  FSEL R164, R176, RZ, P4 ;  /* 0x000000ffb0a47208 */ /* 0x000fc40002000000 */
[----:B------:R-:W-:Y:S02]  /*2c00*/  @P2 LOP3.LUT P3, RZ, R187, 0xff000000, RZ, 0xc0, !PT ;  /* 0xff000000bbff2812 */ /* 0x000fe4000786c0ff */
[----:B------:R-:W-:Y:S01]  /*2c10*/  F2FP.PACK_AB R163, R164, R163 ;  /* 0x000000a3a4a3723e */ /* 0x000fe200000000ff */
[----:B------:R-:W-:Y:S01]  /*2c20*/  IMAD.WIDE.U32 R164, R0, R165, c[0x0][0x248] ;  /* 0x0000920000a47625 */ /* 0x000fe200078e00a5 */
[----:B------:R-:W-:Y:S02]  /*2c30*/  F2FP.PACK_AB R161, R178, R161 ;  /* 0x000000a1b2a1723e */ /* 0x000fe400000000ff */
[----:B------:R-:W-:-:S03]  /*2c40*/  @P2 FSEL R176, R176, RZ, P3 ;  /* 0x000000ffb0b02208 */ /* 0x000fc60001800000 */
[----:B------:R1:W-:Y:S01]  /*2c50*/  STG.E.128 [R164.64], R160 ;  /* 0x000000a0a4007986 */ /* 0x0003e2000c101d04 */
[----:B------:R-:W-:-:S04]  /*2c60*/  @P2 F2FP.PACK_AB R176, RZ, R176 ;  /* 0x000000b0ffb0223e */ /* 0x000fc800000000ff */
[----:B------:R-:W-:Y:S02]  /*2c70*/  @P2 PRMT R155, R155, 0x5410, R176 ;  /* 0x000054109b9b2816 */ /* 0x000fe400000000b0 */
[----:B-1----:R-:W-:-:S04]  /*2c80*/  @P2 LEA R160, P3, R0, c[0x0][0x250], 0x4 ;  /* 0x0000940000a02a11 */ /* 0x002fc800078620ff */
[C---:B------:R-:W-:Y:S02]  /*2c90*/  @P2 LEA.HI.X R161, R0.reuse, c[0x0][0x254], RZ, 0x4, P3 ;  /* 0x0000950000a12a11 */ /* 0x040fe400018f24ff */
[----:B------:R-:W-:-:S03]  /*2ca0*/  IADD3 R0, R0, 0x80, RZ ;  /* 0x0000008000007810 */ /* 0x000fc60007ffe0ff */
[----:B------:R1:W-:Y:S04]  /*2cb0*/  @P2 STG.E.128 [R160.64], R152 ;  /* 0x00000098a0002986 */ /* 0x0003e8000c101d04 */
.L_x_1192:
[----:B-1----:R-:W-:Y:S05]  /*2cc0*/  BSYNC B0 ;  /* 0x0000000000007941 */ /* 0x002fea0003800000 */
.L_x_1191:
        /* <DEDUP_REMOVED lines=123> */
.L_x_1194:
[----:B------:R-:W-:Y:S05]  /*3480*/  BSYNC B0 ;  /* 0x0000000000007941 */ /* 0x000fea0003800000 */
.L_x_1193:
        /* <DEDUP_REMOVED lines=22> */
[C---:B------:R-:W-:Y:S01]  /*35f0*/  FMUL.FTZ R166, R3.reuse, R166 ;  /* 0x000000a603a67220 */ /* 0x040fe20000410000 */
[----:B------:R-:W-:Y:S01]  /*3600*/  SEL R149, R164, R149, P4 ;  /* 0x00000095a4957207 */ /* 0x000fe20002000000 */
[----:B------:R-:W-:Y:S02]  /*3610*/  FMUL.FTZ R165, R3, R160 ;  /* 0x000000a003a57220 */ /* 0x000fe40000410000 */
[----:B------:R-:W-:Y:S02]  /*3620*/  @P5 FADD.FTZ R166, R142, R166 ;  /* 0x000000a68ea65221 */ /* 0x000fe40000010000 */
[----:B------:R-:W-:-:S02]  /*3630*/  @P5 FADD.FTZ R165, R140, R165 ;  /* 0x000000a58ca55221 */ /* 0x000fc40000010000 */
[----:B------:R-:W-:Y:S01]  /*3640*/  FMUL.FTZ R164, R164, c[0x0][0x1e8] ;  /* 0x00007a00a4a47a20 */ /* 0x000fe20000410000 */
[----:B------:R-:W-:Y:S01]  /*3650*/  SEL R150, R166, R150, P4 ;  /* 0x00000096a6967207 */ /* 0x000fe20002000000 */
[----:B------:R-:W-:Y:S01]  /*3660*/  FFMA.FTZ R163, R174, R167, R161 ;  /* 0x000000a7aea37223 */ /* 0x000fe200000100a1 */
[C---:B------:R-:W-:Y:S01]  /*3670*/  SEL R148, R165.reuse, R148, P4 ;  /* 0x00000094a5947207 */ /* 0x040fe20002000000 */
[----:B------:R-:W-:Y:S02]  /*3680*/  FMUL.FTZ R165, R165, c[0x0][0x1e8] ;  /* 0x00007a00a5a57a20 */ /* 0x000fe40000410000 */
[----:B------:R-:W-:Y:S02]  /*3690*/  FMUL.FTZ R166, R166, c[0x0][0x1e8] ;  /* 0x00007a00a6a67a20 */ /* 0x000fe40000410000 */
[----:B------:R-:W-:Y:S01]  /*36a0*/  FADD.FTZ R163, R175, -R163 ;  /* 0x800000a3afa37221 */ /* 0x000fe20000010000 */
[----:B------:R-:W-:Y:S02]  /*36b0*/  @P2 FSEL R160, R165, RZ, P3 ;  /* 0x000000ffa5a02208 */ /* 0x000fe40001800000 */
[----:B------:R-:W-:Y:S01]  /*36c0*/  @P2 LOP3.LUT P3, RZ, R170, 0xff00, RZ, 0xc0, !PT ;  /* 0x0000ff00aaff2812 */ /* 0x000fe2000786c0ff */
[----:B------:R-:W-:Y:S01]  /*36d0*/  FMUL.FTZ R163, R3, R163 ;  /* 0x000000a303a37220 */ /* 0x000fe20000410000 */
[----:B------:R-:W-:-:S02]  /*36e0*/  @P2 F2FP.PACK_AB R160, RZ, R160 ;  /* 0x000000a0ffa0223e */ /* 0x000fc400000000ff */
[----:B------:R-:W-:Y:S01]  /*36f0*/  @P2 FSEL R162, R164, RZ, P3 ;  /* 0x000000ffa4a22208 */ /* 0x000fe20001800000 */
[----:B------:R-:W-:Y:S01]  /*3700*/  @P5 FADD.FTZ R163, R143, R163 ;  /* 0x000000a38fa35221 */ /* 0x000fe20000010000 */
[----:B------:R-:W-:Y:S02]  /*3710*/  @P2 LOP3.LUT P3, RZ, R170, 0xff0000, RZ, 0xc0, !PT ;  /* 0x00ff0000aaff2812 */ /* 0x000fe4000786c0ff */
[----:B------:R-:W-:Y:S01]  /*3720*/  @P2 PRMT R152, R160, 0x7610, R152 ;  /* 0x00007610a0982816 */ /* 0x000fe20000000098 */
[----:B------:R-:W-:Y:S01]  /*3730*/  FMUL.FTZ R176, R163, c[0x0][0x1e8] ;  /* 0x00007a00a3b07a20 */ /* 0x000fe20000410000 */
[----:B------:R-:W-:Y:S02]  /*3740*/  @P2 FSEL R160, R166, RZ, P3 ;  /* 0x000000ffa6a02208 */ /* 0x000fe40001800000 */
[----:B------:R-:W-:Y:S02]  /*3750*/  @P2 F2FP.PACK_AB R162, RZ, R162 ;  /* 0x000000a2ffa2223e */ /* 0x000fe400000000ff */
[----:B------:R-:W-:-:S02]  /*3760*/  @P2 F2FP.PACK_AB R160, RZ, R160 ;  /* 0x000000a0ffa0223e */ /* 0x000fc400000000ff */
[----:B------:R-:W-:Y:S02]  /*3770*/  @P2 PRMT R152, R152, 0x5410, R162 ;  /* 0x0000541098982816 */ /* 0x000fe400000000a2 */
[----:B------:R-:W-:Y:S02]  /*3780*/  @P2 PRMT R153, R160, 0x7610, R153 ;  /* 0x00007610a0992816 */ /* 0x000fe40000000099 */
[----:B------:R-:W-:Y:S02]  /*3790*/  MOV R160, R168 ;  /* 0x000000a800a07202 */ /* 0x000fe40000000f00 */
[----:B------:R-:W-:Y:S02]  /*37a0*/  SEL R151, R163, R151, P4 ;  /* 0x00000097a3977207 */ /* 0x000fe40002000000 */
[----:B------:R-:W-:Y:S02]  /*37b0*/  LOP3.LUT P3, RZ, R160, 0xff, RZ, 0xc0, !PT ;  /* 0x000000ffa0ff7812 */ /* 0x000fe4000786c0ff */
[----:B------:R-:W-:-:S02]  /*37c0*/  @P2 FSEL R160, R176, RZ, P6 ;  /* 0x000000ffb0a02208 */ /* 0x000fc40003000000 */
        /* <DEDUP_REMOVED lines=49> */
[----:B------:R-:W-:Y:S02]  /*3ae0*/  F2FP.PACK_AB R162, R177, R162 ;  /* 0x000000a2b1a2723e */ /* 0x000fe400000000ff */
[----:B-1----:R-:W-:Y:S01]  /*3af0*/  FSEL R160, R165, RZ, P3 ;  /* 0x000000ffa5a07208 */ /* 0x002fe20001800000 */
[----:B------:R-:W-:Y:S01]  /*3b00*/  HFMA2.MMA R165, -RZ, RZ, 0, 9.5367431640625e-07 ;  /* 0x00000010ffa57435 */ /* 0x000fe200000001ff */
[----:B------:R-:W-:Y:S02]  /*3b10*/  LOP3.LUT P3, RZ, R168, 0xff00, RZ, 0xc0, !PT ;  /* 0x0000ff00a8ff7812 */ /* 0x000fe4000786c0ff */
[----:B------:R-:W-:-:S02]  /*3b20*/  FSEL R161, R166, RZ, P4 ;  /* 0x000000ffa6a17208 */ /* 0x000fc40002000000 */
[----:B------:R-:W-:Y:S02]  /*3b30*/  FSEL R164, R164, RZ, P3 ;  /* 0x000000ffa4a47208 */ /* 0x000fe40001800000 */
[C---:B------:R-:W-:Y:S02]  /*3b40*/  LOP3.LUT P3, RZ, R169.reuse, 0xff0000, RZ, 0xc0, !PT ;  /* 0x00ff0000a9ff7812 */ /* 0x040fe4000786c0ff */
[----:B------:R-:W-:Y:S02]  /*3b50*/  LOP3.LUT P4, RZ, R169, 0xff000000, RZ, 0xc0, !PT ;  /* 0xff000000a9ff7812 */ /* 0x000fe4000788c0ff */
[----:B------:R-:W-:Y:S02]  /*3b60*/  F2FP.PACK_AB R160, R164, R160 ;  /* 0x000000a0a4a0723e */ /* 0x000fe400000000ff */
        /* <DEDUP_REMOVED lines=11> */
[----:B------:R-:W-:-:S05]  /*3c20*/  @P2 LEA.HI.X R161, R0, c[0x0][0x254], RZ, 0x4, P3 ;  /* 0x0000950000a12a11 */ /* 0x000fca00018f24ff */
[----:B------:R1:W-:Y:S04]  /*3c30*/  @P2 STG.E.128 [R160.64], R152 ;  /* 0x00000098a0002986 */ /* 0x0003e8000c101d04 */
.L_x_1196:
[----:B------:R-:W-:Y:S05]  /*3c40*/  BSYNC B0 ;  /* 0x0000000000007941 */ /* 0x000fea0003800000 */
.L_x_1195:
[----:B------:R-:W-:Y:S02]  /*3c50*/  IADD3 R2, R2, c[0x0][0x160], RZ ;  /* 0x0000580002027a10 */ /* 0x000fe40007ffe0ff */
[----:B------:R-:W-:Y:S02]  /*3c60*/  LOP3.LUT P3, RZ, R209, 0xff, RZ, 0xc0, !PT ;  /* 0x000000ffd1ff7812 */ /* 0x000fe4000786c0ff */
[----:B------:R-:W-:Y:S02]  /*3c70*/  ISETP.GE.AND P2, PT, R2, c[0x0][0x164], PT ;  /* 0x0000590002007a0c */ /* 0x000fe40003f46270 */
[----:B------:R-:W-:-:S11]  /*3c80*/  SEL R209, RZ, 0x1, P3 ;  /* 0x00000001ffd17807 */ /* 0x000fd60001800000 */
[----:B01----:R-:W-:Y:S01]  /*3c90*/  @P2 CALL.REL.NOINC `(.L_x_1182) ;  /* 0x0000001000002944 */ /* 0x003fe20003c00000 */
[----:B------:R-:W-:Y:S05]  /*3ca0*/  BRA `(.L_x_1197) ;  /* 0xffffcc2000007947 */ /* 0x000fea000383ffff */
.L_x_1182:
        /* <DEDUP_REMOVED lines=22> */
.L_x_1199:
[----:B------:R-:W-:Y:S05]  /*3e10*/  BSYNC B0 ;  /* 0x0000000000007941 */ /* 0x000fea0003800000 */
.L_x_1198:
        /* <DEDUP_REMOVED lines=16> */
.L_x_1201:
[----:B------:R-:W-:Y:S05]  /*3f20*/  BSYNC B0 ;  /* 0x0000000000007941 */ /* 0x000fea0003800000 */
.L_x_1200:
[----:B------:R-:W-:-:S13]  /*3f30*/  ISETP.GE.U32.AND P0, PT, R208, 0x180, PT ;  /* 0x00000180d000780c */ /* 0x000fda0003f06070 */
        /* <DEDUP_REMOVED lines=15> */
.L_x_1189:
[----:B------:R-:W-:Y:S01]  /*4030*/  HFMA2.MMA R162, -RZ, RZ, 0, 9.5367431640625e-07 ;  /* 0x00000010ffa27435 */ /* 0x000fe200000001ff */
[----:B------:R-:W-:-:S02]  /*4040*/  MOV R161, R216 ;  /* 0x000000d800a17202 */ /* 0x000fc40000000f00 */
[----:B------:R-:W-:Y:S02]  /*4050*/  MOV R167, 0x1f ;  /* 0x0000001f00a77802 */ /* 0x000fe40000000f00 */
[----:B------:R-:W-:Y:S02]  /*4060*/  MOV R166, 0xffffffff ;  /* 0xffffffff00a67802 */ /* 0x000fe40000000f00 */
[----:B------:R-:W-:Y:S02]  /*4070*/  MOV R160, 0x4090 ;  /* 0x0000409000a07802 */ /* 0x000fe40000000f00 */
[----:B-----5:R-:W-:Y:S05]  /*4080*/  CALL.REL.NOINC `($__internal_76_$__cuda_sm70_shflsync_down_p) ;  /* 0x0000046000007944 */ /* 0x020fea0003c00000 */
[----:B-1----:R-:W-:Y:S01]  /*4090*/  MOV R163, R162 ;  /* 0x000000a200a37202 */ /* 0x002fe20000000f00 */
[----:B------:R-:W-:Y:S05]  /*40a0*/  BRA `(.L_x_1202) ;  /* 0xffffe20000007947 */ /* 0x000fea000383ffff */
.L_x_1190:
[----:B------:R-:W-:Y:S01]  /*40b0*/  HFMA2.MMA R162, -RZ, RZ, 0, 9.5367431640625e-07 ;  /* 0x00000010ffa27435 */ /* 0x000fe200000001ff */
[----:B------:R-:W-:Y:S02]  /*40c0*/  MOV R161, R217 ;  /* 0x000000d900a17202 */ /* 0x000fe40000000f00 */
[----:B------:R-:W-:Y:S02]  /*40d0*/  MOV R167, 0x1f ;  /* 0x0000001f00a77802 */ /* 0x000fe40000000f00 */
[----:B------:R-:W-:-:S02]  /*40e0*/  MOV R166, 0xffffffff ;  /* 0xffffffff00a67802 */ /* 0x000fc40000000f00 */
[----:B------:R-:W-:Y:S02]  /*40f0*/  MOV R160, 0x4110 ;  /* 0x0000411000a07802 */ /* 0x000fe40000000f00 */
[----:B01---5:R-:W-:Y:S05]  /*4100*/  CALL.REL.NOINC `($__internal_76_$__cuda_sm70_shflsync_down_p) ;  /* 0x000003e000007944 */ /* 0x023fea0003c00000 */
[----:B------:R-:W-:Y:S01]  /*4110*/  FADD.FTZ R216, R163, R216 ;  /* 0x000000d8a3d87221 */ /* 0x000fe20000010000 */
[----:B------:R-:W-:Y:S01]  /*4120*/  MOV R167, 0x1f ;  /* 0x0000001f00a77802 */ /* 0x000fe20000000f00 */
[----:B-1----:R-:W-:Y:S01]  /*4130*/  FADD.FTZ R217, R217, R162 ;  /* 0x000000a2d9d97221 */ /* 0x002fe20000010000 */
[----:B------:R-:W-:Y:S01]  /*4140*/  HFMA2.MMA R162, -RZ, RZ, 0, 4.76837158203125e-07 ;  /* 0x00000008ffa27435 */ /* 0x000fe200000001ff */
[----:B------:R-:W-:Y:S02]  /*4150*/  MOV R166, 0xffffffff ;  /* 0xffffffff00a67802 */ /* 0x000fe40000000f00 */
[----:B------:R-:W-:Y:S02]  /*4160*/  MOV R161, R216 ;  /* 0x000000d800a17202 */ /* 0x000fe40000000f00 */
[----:B------:R-:W-:Y:S02]  /*4170*/  MOV R160, 0x4190 ;  /* 0x0000419000a07802 */ /* 0x000fe40000000f00 */
[----:B------:R-:W-:Y:S05]  /*4180*/  CALL.REL.NOINC `($__internal_76_$__cuda_sm70_shflsync_down_p) ;  /* 0x0000036000007944 */ /* 0x000fea0003c00000 */
[----:B-1----:R-:W-:Y:S01]  /*4190*/  MOV R163, R162 ;  /* 0x000000a200a37202 */ /* 0x002fe20000000f00 */
[----:B------:R-:W-:Y:S01]  /*41a0*/  HFMA2.MMA R162, -RZ, RZ, 0, 4.76837158203125e-07 ;  /* 0x00000008ffa27435 */ /* 0x000fe200000001ff */
[----:B------:R-:W-:-:S02]  /*41b0*/  MOV R161, R217 ;  /* 0x000000d900a17202 */ /* 0x000fc40000000f00 */
[----:B------:R-:W-:Y:S02]  /*41c0*/  MOV R167, 0x1f ;  /* 0x0000001f00a77802 */ /* 0x000fe40000000f00 */
[----:B------:R-:W-:Y:S02]  /*41d0*/  MOV R166, 0xffffffff ;  /* 0xffffffff00a67802 */ /* 0x000fe40000000f00 */
[----:B------:R-:W-:Y:S02]  /*41e0*/  MOV R160, 0x4200 ;  /* 0x0000420000a07802 */ /* 0x000fe40000000f00 */
[----:B------:R-:W-:Y:S05]  /*41f0*/  CALL.REL.NOINC `($__internal_76_$__cuda_sm70_shflsync_down_p) ;  /* 0x000002f000007944 */ /* 0x000fea0003c00000 */
[----:B------:R-:W-:Y:S01]  /*4200*/  FADD.FTZ R216, R163, R216 ;  /* 0x000000d8a3d87221 */ /* 0x000fe20000010000 */
[----:B------:R-:W-:Y:S01]  /*4210*/  MOV R167, 0x1f ;  /* 0x0000001f00a77802 */ /* 0x000fe20000000f00 */
[----:B-1----:R-:W-:Y:S01]  /*4220*/  FADD.FTZ R217, R217, R162 ;  /* 0x000000a2d9d97221 */ /* 0x002fe20000010000 */
[----:B------:R-:W-:Y:S01]  /*4230*/  HFMA2.MMA R162, -RZ, RZ, 0, 2.384185791015625e-07 ;  /* 0x00000004ffa27435 */ /* 0x000fe200000001ff */
[----:B------:R-:W-:Y:S02]  /*4240*/  MOV R166, 0xffffffff ;  /* 0xffffffff00a67802 */ /* 0x000fe40000000f00 */
[----:B------:R-:W-:-:S02]  /*4250*/  MOV R161, R216 ;  /* 0x000000d800a17202 */ /* 0x000fc40000000f00 */
[----:B------:R-:W-:Y:S02]  /*4260*/  MOV R160, 0x4280 ;  /* 0x0000428000a07802 */ /* 0x000fe40000000f00 */
[----:B------:R-:W-:Y:S05]  /*4270*/  CALL.REL.NOINC `($__internal_76_$__cuda_sm70_shflsync_down_p) ;  /* 0x0000027000007944 */ /* 0x000fea0003c00000 */
[----:B-1----:R-:W-:Y:S01]  /*4280*/  MOV R163, R162 ;  /* 0x000000a200a37202 */ /* 0x002fe20000000f00 */
[----:B------:R-:W-:Y:S01]  /*4290*/  HFMA2.MMA R162, -RZ, RZ, 0, 2.384185791015625e-07 ;  /* 0x00000004ffa27435 */ /* 0x000fe200000001ff */
[----:B------:R-:W-:Y:S02]  /*42a0*/  MOV R161, R217 ;  /* 0x000000d900a17202 */ /* 0x000fe40000000f00 */
[----:B------:R-:W-:Y:S02]  /*42b0*/  MOV R167, 0x1f ;  /* 0x0000001f00a77802 */ /* 0x000fe40000000f00 */
[----:B------:R-:W-:Y:S02]  /*42c0*/  MOV R166, 0xffffffff ;  /* 0xffffffff00a67802 */ /* 0x000fe40000000f00 */
[----:B------:R-:W-:Y:S02]  /*42d0*/  MOV R160, 0x42f0 ;  /* 0x000042f000a07802 */ /* 0x000fe40000000f00 */
[----:B------:R-:W-:Y:S05]  /*42e0*/  CALL.REL.NOINC `($__internal_76_$__cuda_sm70_shflsync_down_p) ;  /* 0x0000020000007944 */ /* 0x000fea0003c00000 */
[----:B------:R-:W-:Y:S01]  /*42f0*/  FADD.FTZ R216, R163, R216 ;  /* 0x000000d8a3d87221 */ /* 0x000fe20000010000 */
[----:B------:R-:W-:Y:S01]  /*4300*/  MOV R167, 0x1f ;  /* 0x0000001f00a77802 */ /* 0x000fe20000000f00 */
[----:B-1----:R-:W-:Y:S01]  /*4310*/  FADD.FTZ R217, R217, R162 ;  /* 0x000000a2d9d97221 */ /* 0x002fe20000010000 */
[----:B------:R-:W-:Y:S01]  /*4320*/  HFMA2.MMA R162, -RZ, RZ, 0, 1.1920928955078125e-07 ;  /* 0x00000002ffa27435 */ /* 0x000fe200000001ff */
[----:B------:R-:W-:-:S02]  /*4330*/  MOV R166, 0xffffffff ;  /* 0xffffffff00a67802 */ /* 0x000fc40000000f00 */
[----:B------:R-:W-:Y:S02]  /*4340*/  MOV R161, R216 ;  /* 0x000000d800a17202 */ /* 0x000fe40000000f00 */
[----:B------:R-:W-:Y:S02]  /*4350*/  MOV R160, 0x4370 ;  /* 0x0000437000a07802 */ /* 0x000fe40000000f00 */
[----:B------:R-:W-:Y:S05]  /*4360*/  CALL.REL.NOINC `($__internal_76_$__cuda_sm70_shflsync_down_p) ;  /* 0x0000018000007944 */ /* 0x000fea0003c00000 */
[----:B-1----:R-:W-:Y:S01]  /*4370*/  MOV R163, R162 ;  /* 0x000000a200a37202 */ /* 0x002fe20000000f00 */
[----:B------:R-:W-:Y:S01]  /*4380*/  HFMA2.MMA R162, -RZ, RZ, 0, 1.1920928955078125e-07 ;  /* 0x00000002ffa27435 */ /* 0x000fe200000001ff */
[----:B------:R-:W-:Y:S02]  /*4390*/  MOV R161, R217 ;  /* 0x000000d900a17202 */ /* 0x000fe40000000f00 */
[----:B------:R-:W-:Y:S02]  /*43a0*/  MOV R167, 0x1f ;  /* 0x0000001f00a77802 */ /* 0x000fe40000000f00 */
[----:B------:R-:W-:Y:S02]  /*43b0*/  MOV R166, 0xffffffff ;  /* 0xffffffff00a67802 */ /* 0x000fe40000000f00 */
[----:B------:R-:W-:-:S02]  /*43c0*/  MOV R160, 0x43e0 ;  /* 0x000043e000a07802 */ /* 0x000fc40000000f00 */
[----:B------:R-:W-:Y:S05]  /*43d0*/  CALL.REL.NOINC `($__internal_76_$__cuda_sm70_shflsync_down_p) ;  /* 0x0000011000007944 */ /* 0x000fea0003c00000 */
[----:B------:R-:W-:Y:S01]  /*43e0*/  FADD.FTZ R216, R163, R216 ;  /* 0x000000d8a3d87221 */ /* 0x000fe20000010000 */
[----:B------:R-:W-:Y:S01]  /*43f0*/  MOV R167, 0x1f ;  /* 0x0000001f00a77802 */ /* 0x000fe20000000f00 */
[----:B-1----:R-:W-:Y:S01]  /*4400*/  FADD.FTZ R217, R217, R162 ;  /* 0x000000a2d9d97221 */ /* 0x002fe20000010000 */
[----:B------:R-:W-:Y:S01]  /*4410*/  HFMA2.MMA R162, -RZ, RZ, 0, 5.9604644775390625e-08 ;  /* 0x00000001ffa27435 */ /* 0x000fe200000001ff */
[----:B------:R-:W-:-:S02]  /*4420*/  MOV R166, 0xffffffff ;  /* 0xffffffff00a67802 */ /* 0x000fc40000000f00 */
[----:B------:R-:W-:Y:S02]  /*4430*/  MOV R161, R216 ;  /* 0x000000d800a17202 */ /* 0x000fe40000000f00 */
[----:B------:R-:W-:Y:S02]  /*4440*/  MOV R160, 0x4460 ;  /* 0x0000446000a07802 */ /* 0x000fe40000000f00 */
[----:B------:R-:W-:Y:S05]  /*4450*/  CALL.REL.NOINC `($__internal_76_$__cuda_sm70_shflsync_down_p) ;  /* 0x0000009000007944 */ /* 0x000fea0003c00000 */
[----:B-1----:R-:W-:Y:S01]  /*4460*/  MOV R163, R162 ;  /* 0x000000a200a37202 */ /* 0x002fe20000000f00 */
[----:B------:R-:W-:Y:S01]  /*4470*/  HFMA2.MMA R162, -RZ, RZ, 0, 5.9604644775390625e-08 ;  /* 0x00000001ffa27435 */ /* 0x000fe200000001ff */
[----:B------:R-:W-:Y:S02]  /*4480*/  MOV R161, R217 ;  /* 0x000000d900a17202 */ /* 0x000fe40000000f00 */
[----:B------:R-:W-:Y:S02]  /*4490*/  MOV R167, 0x1f ;  /* 0x0000001f00a77802 */ /* 0x000fe40000000f00 */
[----:B------:R-:W-:Y:S02]  /*44a0*/  MOV R166, 0xffffffff ;  /* 0xffffffff00a67802 */ /* 0x000fe40000000f00 */
[----:B------:R-:W-:-:S02]  /*44b0*/  MOV R160, 0x44d0 ;  /* 0x000044d000a07802 */ /* 0x000fc40000000f00 */
[----:B------:R-:W-:Y:S05]  /*44c0*/  CALL.REL.NOINC `($__internal_76_$__cuda_sm70_shflsync_down_p) ;  /* 0x0000002000007944 */ /* 0x000fea0003c00000 */
[----:B-1----:R-:W-:Y:S01]  /*44d0*/  MOV R161, R162 ;  /* 0x000000a200a17202 */ /* 0x002fe20000000f00 */
[----:B------:R-:W-:Y:S05]  /*44e0*/  BRA `(.L_x_1203) ;  /* 0xffffdee000007947 */ /* 0x000fea000383ffff */
        .weak           $__internal_76_$__cuda_sm70_shflsync_down_p
        .type           $__internal_76_$__cuda_sm70_shflsync_down_p,@function
        .size           $__internal_76_$__cuda_sm70_shflsync_down_p,(.L_x_2094 - $__internal_76_$__cuda_sm70_shflsync_down_p)
$__internal_76_$__cuda_sm70_shflsync_down_p:
[----:B------:R-:W-:Y:S04]  /*44f0*/  WARPSYNC R166 ;  /* 0x000000a600007348 */ /* 0x000fe80003800000 */
[----:B------:R0:W1:Y:S02]  /*4500*/  SHFL.DOWN PT, R162, R161, R162, R167 ;  /* 0x080000a2a1a27389 */ /* 0x00006400000e00a7 */
[----:B0-----:R-:W-:-:S06]  /*4510*/  HFMA2.MMA R161, -RZ, RZ, 0, 0 ;  /* 0x00000000ffa17435 */ /* 0x001fcc00000001ff */
[----:B------:R-:W-:Y:S05]  /*4520*/  RET.REL.NODEC R160 `(_ZN10layer_norm31ln_parallel_residual_bwd_kernelINS_13Kernel_traitsI6__halfS2_fS2_fjLj3072ELj1ELj1ELj4ELj16ENS_18Kernel_traits_baseILj3072ES2_S2_fS2_fjLj128EEEEELb1ELb0ELb0EEEvNS_9BwdParamsE) ;  /* 0xffffbad0a0007950 */ /* 0x000fea0003c3ffff */
.L_x_1204:
        /* <DEDUP_REMOVED lines=13> */
.L_x_2094:


//--------------------- .text._ZN10layer_norm31ln_parallel_residual_bwd_kernelINS_13Kernel_traitsI6__halfS2_fS2_fjLj3072ELj1ELj1ELj4ELj16ENS_18Kernel_traits_baseILj3072ES2_S2_fS2_fjLj128EEEEELb1ELb0ELb1EEEvNS_9BwdParamsE --------------------------
	.section	.text._ZN10layer_norm31ln_parallel_residual_bwd_kernelINS_13Kernel_traitsI6__halfS2_fS2_fjLj3072ELj1ELj1ELj4ELj16ENS_18Kernel_traits_baseILj3072ES2_S2_fS2_fjLj128EEEEELb1ELb0ELb1EEEvNS_9BwdParamsE,"ax",@progbits
	.sectioninfo	@"SHI_REGISTERS=255"
	.align	128
        .global         _ZN10layer_norm31ln_parallel_residual_bwd_kernelINS_13Kernel_traitsI6__halfS2_fS2_fjLj3072ELj1ELj1ELj4ELj16ENS_18Kernel_traits_baseILj3072ES2_S2_fS2_fjLj128EEEEELb1ELb0ELb1EEEvNS_9BwdParamsE
        .type           _ZN10layer_norm31ln_parallel_residual_bwd_kernelINS_13Kernel_traitsI6__halfS2_fS2_fjLj3072ELj1ELj1ELj4ELj16ENS_18Kernel_traits_baseILj3072ES2_S2_fS2_fjLj128EEEEELb1ELb0ELb1EEEvNS_9BwdParamsE,@function
        .size           _ZN10layer_norm31ln_parallel_residual_bwd_kernelINS_13Kernel_traitsI6__halfS2_fS2_fjLj3072ELj1ELj1ELj4ELj16ENS_18Kernel_traits_baseILj3072ES2_S2_fS2_fjLj128EEEEELb1ELb0ELb1EEEvNS_9BwdParamsE,(.L_x_2095 - _ZN10layer_norm31ln_parallel_residual_bwd_kernelINS_13Kernel_traitsI6__halfS2_fS2_fjLj3072ELj1ELj1ELj4ELj16ENS_18Kernel_traits_baseILj3072ES2_S2_fS2_fjLj128EEEEELb1ELb0ELb1EEEvNS_9BwdParamsE)
        .other          _ZN10layer_norm31ln_parallel_residual_bwd_kernelINS_13Kernel_traitsI6__halfS2_fS2_fjLj3072ELj1ELj1ELj4ELj16ENS_18Kernel_traits_baseILj3072ES2_S2_fS2_fjLj128EEEEELb1ELb0ELb1EEEvNS_9BwdParamsE,@"STO_CUDA_ENTRY STV_DEFAULT"
_ZN10layer_norm31ln_parallel_residual_bwd_kernelINS_13Kernel_traitsI6__halfS2_fS2_fjLj3072ELj1ELj1ELj4ELj16ENS_18Kernel_traits_baseILj3072ES2_S2_fS2_fjLj128EEEEELb1ELb0ELb1EEEvNS_9BwdParamsE:
.text._ZN10layer_norm31ln_parallel_residual_bwd_kernelINS_13Kernel_traitsI6__halfS2_fS2_fjLj3072ELj1ELj1ELj4ELj16ENS_18Kernel_traits_baseILj3072ES2_S2_fS2_fjLj128EEEEELb1ELb0ELb1EEEvNS_9BwdParamsE:
        /* <DEDUP_REMOVED lines=57> */
.L_x_1205:
        /* <DEDUP_REMOVED lines=13> */
[----:B------:R-:W-:Y:S02]  /*0460*/  HFMA2.MMA R187, -RZ, RZ, 0, 0 ;  /* 0x00000000ffbb7435 */ /* 0x000fe400000001ff */
[----:B------:R-:W-:Y:S02]  /*0470*/  HFMA2.MMA R28, -RZ, RZ, 0, 0 ;  /* 0x00000000ff1c7435 */ /* 0x000fe400000001ff */
[----:B------:R-:W-:Y:S01]  /*0480*/  HFMA2.MMA R172, -RZ, RZ, 0, 0 ;  /* 0x00000000ffac7435 */ /* 0x000fe200000001ff */
        /* <DEDUP_REMOVED lines=37> */
[----:B--2---:R-:W-:-:S05]  /*06e0*/  HADD2.F32 R0, -RZ, R8.H0_H0 ;  /* 0x20000008ff007230 */ /* 0x004fca0000004100 */
[----:B------:R0:W-:Y:S01]  /*06f0*/  STL [R1+0x4], R0 ;  /* 0x0000040001007387 */ /* 0x0001e20000100800 */
[----:B------:R-:W-:Y:S02]  /*0700*/  HADD2.F32 R252, -RZ, R8.H1_H1 ;  /* 0x30000008fffc7230 */ /* 0x000fe40000004100 */
[--C-:B----4-:R-:W-:Y:S02]  /*0710*/  HADD2.F32 R251, -RZ, R236.reuse.H1_H1 ;  /* 0x300000ecfffb7230 */ /* 0x110fe40000004100 */
[--C-:B------:R-:W-:Y:S02]  /*0720*/  HADD2.F32 R249, -RZ, R237.reuse.H0_H0 ;  /* 0x200000edfff97230 */ /* 0x100fe40000004100 */
[----:B0-----:R-:W-:Y:S02]  /*0730*/  HADD2.F32 R0, -RZ, R236.H0_H0 ;  /* 0x200000ecff007230 */ /* 0x001fe40000004100 */
[----:B------:R-:W-:Y:S02]  /*0740*/  HADD2.F32 R247, -RZ, R237.H1_H1 ;  /* 0x300000edfff77230 */ /* 0x000fe40000004100 */
[--C-:B------:R-:W-:Y:S01]  /*0750*/  HADD2.F32 R245, -RZ, R238.reuse.H0_H0 ;  /* 0x200000eefff57230 */ /* 0x100fe20000004100 */
[----:B------:R0:W-:Y:S01]  /*0760*/  STL [R1], R0 ;  /* 0x0000000001007387 */ /* 0x0001e20000100800 */
[----:B------:R-:W-:-:S02]  /*0770*/  HADD2.F32 R243, -RZ, R238.H1_H1 ;  /* 0x300000eefff37230 */ /* 0x000fc40000004100 */
[--C-:B------:R-:W-:Y:S02]  /*0780*/  HADD2.F32 R250, -RZ, R9.reuse.H0_H0 ;  /* 0x20000009fffa7230 */ /* 0x100fe40000004100 */
[----:B------:R-:W-:Y:S01]  /*0790*/  HADD2.F32 R248, -RZ, R9.H1_H1 ;  /* 0x30000009fff87230 */ /* 0x000fe20000004100 */
[----:B------:R-:W-:Y:S01]  /*07a0*/  CS2R R8, SRZ ;  /* 0x0000000000087805 */ /* 0x000fe2000001ff00 */
[--C-:B------:R-:W-:Y:S02]  /*07b0*/  HADD2.F32 R246, -RZ, R10.reuse.H0_H0 ;  /* 0x2000000afff67230 */ /* 0x100fe40000004100 */
[----:B------:R-:W-:Y:S01]  /*07c0*/  HADD2.F32 R244, -RZ, R10.H1_H1 ;  /* 0x3000000afff47230 */ /* 0x000fe20000004100 */
[----:B0-----:R-:W-:Y:S01]  /*07d0*/  MOV R0, RZ ;  /* 0x000000ff00007202 */ /* 0x001fe20000000f00 */
[--C-:B------:R-:W-:Y:S02]  /*07e0*/  HADD2.F32 R242, -RZ, R11.reuse.H0_H0 ;  /* 0x2000000bfff27230 */ /* 0x100fe40000004100 */
[----:B------:R-:W-:Y:S01]  /*07f0*/  HADD2.F32 R240, -RZ, R11.H1_H1 ;  /* 0x3000000bfff07230 */ /* 0x000fe20000004100 */
[----:B------:R-:W-:Y:S01]  /*0800*/  CS2R R10, SRZ ;  /* 0x00000000000a7805 */ /* 0x000fe2000001ff00 */
[----:B------:R-:W-:-:S02]  /*0810*/  HADD2.F32 R241, -RZ, R239.H0_H0 ;  /* 0x200000effff17230 */ /* 0x000fc40000004100 */
[--C-:B---3--:R-:W-:Y:S02]  /*0820*/  HADD2.F32 R238, -RZ, R12.reuse.H0_H0 ;  /* 0x2000000cffee7230 */ /* 0x108fe40000004100 */
[----:B------:R-:W-:Y:S02]  /*0830*/  HADD2.F32 R236, -RZ, R12.H1_H1 ;  /* 0x3000000cffec7230 */ /* 0x000fe40000004100 */
[--C-:B------:R-:W-:Y:S02]  /*0840*/  HADD2.F32 R223, -RZ, R13.reuse.H0_H0 ;  /* 0x2000000dffdf7230 */ /* 0x100fe40000004100 */
[----:B------:R-:W-:Y:S01]  /*0850*/  HADD2.F32 R221, -RZ, R13.H1_H1 ;  /* 0x3000000dffdd7230 */ /* 0x000fe20000004100 */
[----:B------:R-:W-:Y:S01]  /*0860*/  CS2R R12, SRZ ;  /* 0x00000000000c7805 */ /* 0x000fe2000001ff00 */
[--C-:B------:R-:W-:Y:S02]  /*0870*/  HADD2.F32 R219, -RZ, R14.reuse.H0_H0 ;  /* 0x2000000effdb7230 */ /* 0x100fe40000004100 */
[----:B------:R-:W-:-:S02]  /*0880*/  HADD2.F32 R217, -RZ, R14.H1_H1 ;  /* 0x3000000effd97230 */ /* 0x000fc40000004100 */
[--C-:B------:R-:W-:Y:S02]  /*0890*/  HADD2.F32 R215, -RZ, R15.reuse.H0_H0 ;  /* 0x2000000fffd77230 */ /* 0x100fe40000004100 */
[----:B------:R-:W-:Y:S01]  /*08a0*/  HADD2.F32 R213, -RZ, R15.H1_H1 ;  /* 0x3000000fffd57230 */ /* 0x000fe20000004100 */
[----:B------:R-:W-:Y:S01]  /*08b0*/  CS2R R14, SRZ ;  /* 0x00000000000e7805 */ /* 0x000fe2000001ff00 */
[--C-:B-----5:R-:W-:Y:S02]  /*08c0*/  HADD2.F32 R237, -RZ, R16.reuse.H0_H0 ;  /* 0x20000010ffed7230 */ /* 0x120fe40000004100 */
        /* <DEDUP_REMOVED lines=29> */
[----:B------:R-:W-:Y:S02]  /*0aa0*/  HADD2.F32 R239, -RZ, R239.H1_H1 ;  /* 0x300000efffef7230 */ /* 0x000fe40000004100 */
.L_x_1210:
[----:B------:R-:W0:Y:S01]  /*0ab0*/  S2R R82, SR_TID.X ;  /* 0x0000000000527919 */ /* 0x000e220000002100 */
[----:B------:R-:W-:Y:S01]  /*0ac0*/  IMAD R80, R29, c[0x0][0x168], RZ ;  /* 0x00005a001d507a24 */ /* 0x000fe200078e02ff */
[----:B------:R-:W-:Y:S02]  /*0ad0*/  MOV R192, 0x4 ;  /* 0x0000000400c07802 */ /* 0x000fe40000000f00 */
[----:B------:R-:W2:Y:S02]  /*0ae0*/  LDL R226, [R1] ;  /* 0x0000000001e27983 */ /* 0x000ea40000100800 */
[----:B------:R-:W-:Y:S02]  /*0af0*/  SHF.R.S32.HI R81, RZ, 0x1f, R80 ;  /* 0x0000001fff517819 */ /* 0x000fe40000011450 */
[----:B------:R-:W3:Y:S02]  /*0b00*/  LDL R225, [R1+0x4] ;  /* 0x0000040001e17983 */ /* 0x000ee40000100800 */
[----:B------:R-:W-:Y:S01]  /*0b10*/  LEA.HI R174, R81, R80, RZ, 0x3 ;  /* 0x0000005051ae7211 */ /* 0x000fe200078f18ff */
[----:B------:R-:W-:Y:S01]  /*0b20*/  IMAD.WIDE R80, R29, R192, c[0x0][0x1a0] ;  /* 0x000068001d507625 */ /* 0x000fe200078e02c0 */
[----:B------:R-:W-:-:S02]  /*0b30*/  MOV R120, 0x10 ;  /* 0x0000001000787802 */ /* 0x000fc40000000f00 */
[----:B------:R-:W-:Y:S02]  /*0b40*/  MOV R170, 0x20 ;  /* 0x0000002000aa7802 */ /* 0x000fe40000000f00 */
[----:B------:R1:W4:Y:S01]  /*0b50*/  LDG.E R231, [R80.64] ;  /* 0x0000000450e77981 */ /* 0x000322000c1e1900 */
[----:B0-----:R-:W-:-:S04]  /*0b60*/  LOP3.LUT R83, R82, 0x7f, RZ, 0xc0, !PT ;  /* 0x0000007f52537812 */ /* 0x001fc800078ec0ff */
[----:B------:R-:W-:Y:S01]  /*0b70*/  LEA.HI.SX32 R174, R174, R83, 0x1d ;  /* 0x00000053aeae7211 */ /* 0x000fe200078feaff */
[----:B------:R-:W-:-:S04]  /*0b80*/  IMAD.WIDE R192, R29, R192, c[0x0][0x1a8] ;  /* 0x00006a001dc07625 */ /* 0x000fc800078e02c0 */
[C---:B------:R-:W-:Y:S02]  /*0b90*/  IMAD.WIDE.U32 R84, R174.reuse, R120, c[0x0][0x210] ;  /* 0x00008400ae547625 */ /* 0x040fe400078e0078 */
[----:B------:R0:W2:Y:S02]  /*0ba0*/  LDG.E R192, [R192.64] ;  /* 0x00000004c0c07981 */ /* 0x0000a4000c1e1900 */
[C---:B------:R-:W-:Y:S02]  /*0bb0*/  IMAD.WIDE.U32 R92, R174.reuse, R170, c[0x0][0x188] ;  /* 0x00006200ae5c7625 */ /* 0x040fe400078e00aa */
[----:B------:R-:W2:Y:S02]  /*0bc0*/  LDG.E.128 R84, [R84.64] ;  /* 0x0000000454547981 */ /* 0x000ea4000c1e1d00 */
[C---:B------:R-:W-:Y:S02]  /*0bd0*/  IMAD.WIDE.U32 R88, R174.reuse, R120, c[0x0][0x208] ;  /* 0x00008200ae587625 */ /* 0x040fe400078e0078 */
[----:B-1----:R1:W0:Y:S04]  /*0be0*/  LDG.E.128 R80, [R92.64] ;  /* 0x000000045c507981 */ /* 0x002228000c1e1d00 */
        /* <DEDUP_REMOVED lines=9> */
[----:B-1----:R-:W3:Y:S01]  /*0c80*/  LDG.E.128 R108, [R108.64+0x10] ;  /* 0x000010046c6c7981 */ /* 0x002ee2000c1e1d00 */
[----:B------:R-:W-:-:S04]  /*0c90*/  ISETP.NE.U32.AND P1, PT, RZ, c[0x0][0x218], PT ;  /* 0x00008600ff007a0c */ /* 0x000fc80003f25070 */
[----:B------:R-:W-:Y:S02]  /*0ca0*/  ISETP.NE.AND.EX P1, PT, RZ, c[0x0][0x21c], PT, P1 ;  /* 0x00008700ff007a0c */ /* 0x000fe40003f25310 */
[----:B------:R-:W-:Y:S02]  /*0cb0*/  IADD3 R188, R174, 0x100, RZ ;  /* 0x00000100aebc7810 */ /* 0x000fe40007ffe0ff */
[----:B------:R-:W-:-:S03]  /*0cc0*/  ISETP.NE.U32.AND P0, PT, RZ, c[0x0][0x250], PT ;  /* 0x00009400ff007a0c */ /* 0x000fc60003f05070 */
[----:B------:R-:W-:Y:S01]  /*0cd0*/  IMAD.WIDE.U32 R116, R188, R120, c[0x0][0x210] ;  /* 0x00008400bc747625 */ /* 0x000fe200078e0078 */
[----:B------:R-:W-:-:S05]  /*0ce0*/  ISETP.NE.AND.EX P0, PT, RZ, c[0x0][0x254], PT, P0 ;  /* 0x00009500ff007a0c */ /* 0x000fca0003f05300 */
[-C--:B------:R-:W-:Y:S01]  /*0cf0*/  @P1 IMAD.WIDE.U32 R126, R174, R170.reuse, c[0x0][0x218] ;  /* 0x00008600ae7e1625 */ /* 0x080fe200078e00aa */
[----:B------:R-:W3:Y:S03]  /*0d00*/  LDG.E.128 R116, [R116.64] ;  /* 0x0000000474747981 */ /* 0x000ee6000c1e1d00 */
[C---:B------:R-:W-:Y:S01]  /*0d10*/  IMAD.WIDE.U32 R124, R188.reuse, R170, c[0x0][0x188] ;  /* 0x00006200bc7c7625 */ /* 0x040fe200078e00aa */
[----:B------:R1:W5:Y:S04]  /*0d20*/  @P1 LDG.E.128 R44, [R126.64] ;  /* 0x000000047e2c1981 */ /* 0x000368000c1e1d00 */
[----:B------:R1:W5:Y:S01]  /*0d30*/  @P1 LDG.E.128 R48, [R126.64+0x10] ;  /* 0x000010047e301981 */ /* 0x000362000c1e1d00 */
[----:B------:R-:W-:Y:S01]  /*0d40*/  IMAD.WIDE.U32 R120, R188, R120, c[0x0][0x208] ;  /* 0x00008200bc787625 */ /* 0x000fe200078e0078 */
[----:B------:R-:W-:-:S02]  /*0d50*/  MOV R171, 0x8 ;  /* 0x0000000800ab7802 */ /* 0x000fc40000000f00 */
[----:B------:R1:W3:Y:S04]  /*0d60*/  LDG.E.128 R112, [R124.64] ;  /* 0x000000047c707981 */ /* 0x0002e8000c1e1d00 */
[----:B------:R-:W3:Y:S01]  /*0d70*/  LDG.E.128 R120, [R120.64] ;  /* 0x0000000478787981 */ /* 0x000ee2000c1e1d00 */
[----:B-1----:R-:W-:-:S05]  /*0d80*/  @P1 IMAD.WIDE.U32 R126, R186, R170, c[0x0][0x218] ;  /* 0x00008600ba7e1625 */ /* 0x002fca00078e00aa */
[----:B------:R1:W5:Y:S04]  /*0d90*/  @P1 LDG.E.128 R52, [R126.64] ;  /* 0x000000047e341981 */ /* 0x000368000c1e1d00 */
[----:B------:R1:W5:Y:S02]  /*0da0*/  @P1 LDG.E.128 R56, [R126.64+0x10] ;  /* 0x000010047e381981 */ /* 0x000364000c1e1d00 */
[----:B-1----:R-:W-:-:S05]  /*0db0*/  @P1 IMAD.WIDE.U32 R126, R188, R170, c[0x0][0x218] ;  /* 0x00008600bc7e1625 */ /* 0x002fca00078e00aa */
[----:B------:R1:W5:Y:S04]  /*0dc0*/  @P1 LDG.E.128 R60, [R126.64] ;  /* 0x000000047e3c1981 */ /* 0x000368000c1e1d00 */
[----:B------:R1:W5:Y:S02]  /*0dd0*/  @P1 LDG.E.128 R64, [R126.64+0x10] ;  /* 0x000010047e401981 */ /* 0x000364000c1e1d00 */
[----:B-1----:R-:W-:-:S05]  /*0de0*/  @P0 IMAD.WIDE.U32 R126, R174, R171, c[0x0][0x198] ;  /* 0x00006600ae7e0625 */ /* 0x002fca00078e00ab */
[----:B------:R1:W5:Y:S02]  /*0df0*/  @P0 LDG.E.64 R148, [R126.64] ;  /* 0x000000047e940981 */ /* 0x000364000c1e1b00 */
[----:B-1----:R-:W-:-:S05]  /*0e00*/  @P0 IMAD.WIDE.U32 R126, R186, R171, c[0x0][0x198] ;  /* 0x00006600ba7e0625 */ /* 0x002fca00078e00ab */
[----:B------:R1:W5:Y:S04]  /*0e10*/  @P0 LDG.E.64 R150, [R126.64] ;  /* 0x000000047e960981 */ /* 0x000368000c1e1b00 */
[----:B-1----:R-:W3:Y:S01]  /*0e20*/  LDG.E.128 R124, [R124.64+0x10] ;  /* 0x000010047c7c7981 */ /* 0x002ee2000c1e1d00 */
[----:B------:R-:W-:Y:S02]  /*0e30*/  ULDC.U8 UR6, c[0x0][0x1f0] ;  /* 0x00007c0000067ab9 */ /* 0x000fe40000000000 */
[----:B------:R-:W-:Y:S01]  /*0e40*/  ISETP.NE.AND P1, PT, RZ, UR6, PT ;  /* 0x00000006ff007c0c */ /* 0x000fe2000bf25270 */
[----:B------:R-:W-:-:S05]  /*0e50*/  @P0 IMAD.WIDE.U32 R170, R188, R171, c[0x0][0x198] ;  /* 0x00006600bcaa0625 */ /* 0x000fca00078e00ab */
[----:B------:R1:W5:Y:S01]  /*0e60*/  @P0 LDG.E.64 R152, [R170.64] ;  /* 0x00000004aa980981 */ /* 0x000362000c1e1b00 */
[----:B----4-:R-:W-:Y:S01]  /*0e70*/  FSEL R231, R231, RZ, !P1 ;  /* 0x000000ffe7e77208 */ /* 0x010fe20004800000 */
[----:B--2---:R-:W-:-:S04]  /*0e80*/  HADD2.F32 R224, -RZ, R84.H0_H0 ;  /* 0x20000054ffe07230 */ /* 0x004fc80000004100 */
[----:B0-----:R-:W-:Y:S01]  /*0e90*/  FADD.FTZ R193, R80, -R231 ;  /* 0x800000e750c17221 */ /* 0x001fe20000010000 */
[----:B------:R-:W-:-:S03]  /*0ea0*/  HADD2.F32 R84, -RZ, R84.H1_H1 ;  /* 0x30000054ff547230 */ /* 0x000fc60000004100 */
[----:B-1----:R-:W-:Y:S01]  /*0eb0*/  FMUL.FTZ R171, R192, R193 ;  /* 0x000000c1c0ab7220 */ /* 0x002fe20000410000 */
[--C-:B---3--:R-:W-:Y:S01]  /*0ec0*/  HADD2.F32 R80, -RZ, R88.reuse.H0_H0 ;  /* 0x20000058ff507230 */ /* 0x108fe20000004100 */
[----:B------:R-:W-:Y:S02]  /*0ed0*/  FMUL.FTZ R193, R226, R224 ;  /* 0x000000e0e2c17220 */ /* 0x000fe40000410000 */
[----:B------:R-:W-:Y:S02]  /*0ee0*/  FADD.FTZ R81, R81, -R231 ;  /* 0x800000e751517221 */ /* 0x000fe40000010000 */
[----:B------:R-:W-:Y:S01]  /*0ef0*/  FFMA.FTZ R170, R225, R80, R193 ;  /* 0x00000050e1aa7223 */ /* 0x000fe200000100c1 */
[----:B------:R-:W-:Y:S01]  /*0f00*/  HADD2.F32 R193, -RZ, R88.H1_H1 ;  /* 0x30000058ffc17230 */ /* 0x000fe20000004100 */
[----:B------:R-:W-:Y:S02]  /*0f10*/  FADD.FTZ R176, R224, R176 ;  /* 0x000000b0e0b07221 */ /* 0x000fe40000010000 */
[----:B------:R-:W-:-:S02]  /*0f20*/  FFMA.FTZ R23, R171, R224, R23 ;  /* 0x000000e0ab177223 */ /* 0x000fc40000010017 */
[----:B------:R-:W-:Y:S02]  /*0f30*/  FADD.FTZ R169, R80, R169 ;  /* 0x000000a950a97221 */ /* 0x000fe40000010000 */
[----:B------:R-:W-:Y:S02]  /*0f40*/  FFMA.FTZ R139, R171, R80, R139 ;  /* 0x00000050ab8b7223 */ /* 0x000fe4000001008b */
[----:B------:R-:W-:Y:S02]  /*0f50*/  FMUL.FTZ R224, R192, R81 ;  /* 0x00000051c0e07220 */ /* 0x000fe40000410000 */
[----:B------:R-:W-:Y:S02]  /*0f60*/  FMUL.FTZ R80, R251, R84 ;  /* 0x00000054fb507220 */ /* 0x000fe40000410000 */
[----:B------:R-:W-:Y:S02]  /*0f70*/  FADD.FTZ R81, R82, -R231 ;  /* 0x800000e752517221 */ /* 0x000fe40000010000 */
[----:B------:R-:W-:-:S02]  /*0f80*/  FADD.FTZ R172, R193, R172 ;  /* 0x000000acc1ac7221 */ /* 0x000fc40000010000 */
        /* <DEDUP_REMOVED lines=8> */
[----:B------:R-:W-:Y:S02]  /*1010*/  FADD.FTZ R229, R92, -R231 ;  /* 0x800000e75ce57221 */ /* 0x000fe40000010000 */
[----:B------:R-:W-:Y:S02]  /*1020*/  FADD.FTZ R167, R225, R167 ;  /* 0x000000a7e1a77221 */ /* 0x000fe40000010000 */
[----:B------:R-:W-:-:S02]  /*1030*/  FFMA.FTZ R137, R226, R225, R137 ;  /* 0x000000e1e2897223 */ /* 0x000fc40000010089 */
[----:B------:R-:W-:Y:S01]  /*1040*/  FFMA.FTZ R225, R250, R225, R80 ;  /* 0x000000e1fae17223 */ /* 0x000fe20000010050 */
[----:B------:R-:W-:Y:S01]  /*1050*/  HADD2.F32 R80, -RZ, R86.H0_H0 ;  /* 0x20000056ff507230 */ /* 0x000fe20000004100 */
[----:B------:R-:W-:Y:S01]  /*1060*/  FMUL.FTZ R229, R192, R229 ;  /* 0x000000e5c0e57220 */ /* 0x000fe20000410000 */
[----:B------:R-:W-:Y:S01]  /*1070*/  HADD2.F32 R85, -RZ, R85.H1_H1 ;  /* 0x30000055ff557230 */ /* 0x000fe20000004100 */
[--C-:B------:R-:W-:Y:S02]  /*1080*/  FADD.FTZ R83, R83, -R231.reuse ;  /* 0x800000e753537221 */ /* 0x100fe40000010000 */
[----:B------:R-:W-:Y:S02]  /*1090*/  FADD.FTZ R95, R95, -R231 ;  /* 0x800000e75f5f7221 */ /* 0x000fe40000010000 */
[----:B------:R-:W-:Y:S02]  /*10a0*/  FMUL.FTZ R81, R245, R80 ;  /* 0x00000050f5517220 */ /* 0x000fe40000410000 */
[----:B------:R-:W-:-:S02]  /*10b0*/  FADD.FTZ R191, R80, R191 ;  /* 0x000000bf50bf7221 */ /* 0x000fc40000010000 */
[----:B------:R-:W-:Y:S01]  /*10c0*/  FFMA.FTZ R3, R229, R80, R3 ;  /* 0x00000050e5037223 */ /* 0x000fe20000010003 */
[----:B------:R-:W-:Y:S01]  /*10d0*/  HADD2.F32 R80, -RZ, R87.H0_H0 ;  /* 0x20000057ff507230 */ /* 0x000fe20000004100 */
[----:B------:R-:W-:Y:S01]  /*10e0*/  FADD.FTZ R177, R84, R177 ;  /* 0x000000b154b17221 */ /* 0x000fe20000010000 */
[----:B------:R-:W-:Y:S01]  /*10f0*/  HADD2.F32 R89, -RZ, R89.H1_H1 ;  /* 0x30000059ff597230 */ /* 0x000fe20000004100 */
[----:B------:R-:W-:Y:S01]  /*1100*/  FFMA.FTZ R24, R224, R84, R24 ;  /* 0x00000054e0187223 */ /* 0x000fe20000010018 */
[----:B------:R-:W-:Y:S01]  /*1110*/  HADD2.F32 R87, -RZ, R87.H1_H1 ;  /* 0x30000057ff577230 */ /* 0x000fe20000004100 */
[C---:B------:R-:W-:Y:S01]  /*1120*/  FMUL.FTZ R227, R192.reuse, R83 ;  /* 0x00000053c0e37220 */ /* 0x040fe20000410000 */
[----:B------:R-:W-:Y:S01]  /*1130*/  MOV R84, 0x8 ;  /* 0x0000000800547802 */ /* 0x000fe20000000f00 */
[----:B------:R-:W-:Y:S02]  /*1140*/  FMUL.FTZ R228, R247, R85 ;  /* 0x00000055f7e47220 */ /* 0x000fe40000410000 */
[----:B------:R-:W-:Y:S01]  /*1150*/  FMUL.FTZ R234, R192, R95 ;  /* 0x0000005fc0ea7220 */ /* 0x000fe20000410000 */
[----:B------:R-:W-:Y:S01]  /*1160*/  HADD2.F32 R83, -RZ, R86.H1_H1 ;  /* 0x30000056ff537230 */ /* 0x000fe20000004100 */
[----:B------:R-:W-:-:S02]  /*1170*/  FADD.FTZ R168, R89, R168 ;  /* 0x000000a859a87221 */ /* 0x000fc40000010000 */
[-C--:B------:R-:W-:Y:S02]  /*1180*/  FFMA.FTZ R138, R227, R89.reuse, R138 ;  /* 0x00000059e38a7223 */ /* 0x080fe4000001008a */
[----:B------:R-:W-:Y:S02]  /*1190*/  FFMA.FTZ R228, R248, R89, R228 ;  /* 0x00000059f8e47223 */ /* 0x000fe400000100e4 */
[-C--:B------:R-:W-:Y:S02]  /*11a0*/  FMUL.FTZ R233, R239, R87.reuse ;  /* 0x00000057efe97220 */ /* 0x080fe40000410000 */
[----:B------:R-:W-:Y:S02]  /*11b0*/  FADD.FTZ R190, R87, R190 ;  /* 0x000000be57be7221 */ /* 0x000fe40000010000 */
[----:B------:R-:W-:Y:S02]  /*11c0*/  FFMA.FTZ R4, R234, R87, R4 ;  /* 0x00000057ea047223 */ /* 0x000fe40000010004 */
[----:B------:R-:W-:-:S02]  /*11d0*/  FADD.FTZ R32, R85, R32 ;  /* 0x0000002055207221 */ /* 0x000fc40000010000 */
[----:B------:R-:W-:Y:S02]  /*11e0*/  FFMA.FTZ R22, R227, R85, R22 ;  /* 0x00000055e3167223 */ /* 0x000fe40000010016 */
[----:B------:R-:W-:-:S04]  /*11f0*/  IMAD.WIDE.U32 R88, R174, R84, c[0x0][0x190] ;  /* 0x00006400ae587625 */ /* 0x000fc800078e0054 */
[-C--:B------:R-:W-:Y:S02]  /*1200*/  IMAD.WIDE.U32 R86, R186, R84.reuse, c[0x0][0x190] ;  /* 0x00006400ba567625 */ /* 0x080fe400078e0054 */
[----:B------:R-:W5:Y:S02]  /*1210*/  LDG.E.64 R88, [R88.64] ;  /* 0x0000000458587981 */ /* 0x000f64000c1e1b00 */
[----:B------:R-:W-:Y:S02]  /*1220*/  IMAD.WIDE.U32 R84, R188, R84, c[0x0][0x190] ;  /* 0x00006400bc547625 */ /* 0x000fe400078e0054 */
[----:B------:R-:W5:Y:S04]  /*1230*/  LDG.E.64 R86, [R86.64] ;  /* 0x0000000456567981 */ /* 0x000f68000c1e1b00 */
[----:B------:R-:W5:Y:S01]  /*1240*/  LDG.E.64 R84, [R84.64] ;  /* 0x0000000454547981 */ /* 0x000f62000c1e1b00 */
[----:B------:R-:W-:Y:S01]  /*1250*/  HADD2.F32 R92, -RZ, R90.H0_H0 ;  /* 0x2000005aff5c7230 */ /* 0x000fe20000004100 */
[----:B------:R-:W-:-:S04]  /*1260*/  FADD.FTZ R93, R93, -R231 ;  /* 0x800000e75d5d7221 */ /* 0x000fc80000010000 */
[----:B------:R-:W-:Y:S02]  /*1270*/  FADD.FTZ R165, R92, R165 ;  /* 0x000000a55ca57221 */ /* 0x000fe40000010000 */
[-C--:B------:R-:W-:Y:S02]  /*1280*/  FFMA.FTZ R135, R229, R92.reuse, R135 ;  /* 0x0000005ce5877223 */ /* 0x080fe40000010087 */
[----:B------:R-:W-:Y:S01]  /*1290*/  FFMA.FTZ R92, R246, R92, R81 ;  /* 0x0000005cf65c7223 */ /* 0x000fe20000010051 */
[----:B------:R-:W-:Y:S01]  /*12a0*/  HADD2.F32 R81, -RZ, R90.H1_H1 ;  /* 0x3000005aff517230 */ /* 0x000fe20000004100 */
[----:B------:R-:W-:Y:S02]  /*12b0*/  FMUL.FTZ R230, R192, R93 ;  /* 0x0000005dc0e67220 */ /* 0x000fe40000410000 */
[----:B------:R-:W-:Y:S02]  /*12c0*/  FMUL.FTZ R93, R243, R83 ;  /* 0x00000053f35d7220 */ /* 0x000fe40000410000 */
[----:B------:R-:W-:-:S02]  /*12d0*/  FADD.FTZ R166, R81, R166 ;  /* 0x000000a651a67221 */ /* 0x000fc40000010000 */
[-C--:B------:R-:W-:Y:S02]  /*12e0*/  FFMA.FTZ R136, R230, R81.reuse, R136 ;  /* 0x00000051e6887223 */ /* 0x080fe40000010088 */
[----:B------:R-:W-:Y:S02]  /*12f0*/  FFMA.FTZ R93, R244, R81, R93 ;  /* 0x00000051f45d7223 */ /* 0x000fe4000001005d */
[----:B------:R-:W-:Y:S01]  /*1300*/  FADD.FTZ R81, R94, -R231 ;  /* 0x800000e75e517221 */ /* 0x000fe20000010000 */
[----:B------:R-:W-:-:S03]  /*1310*/  HADD2.F32 R94, -RZ, R91.H0_H0 ;  /* 0x2000005bff5e7230 */ /* 0x000fc60000004100 */
[----:B------:R-:W-:Y:S02]  /*1320*/  FMUL.FTZ R232, R192, R81 ;  /* 0x00000051c0e87220 */ /* 0x000fe40000410000 */
[----:B------:R-:W-:Y:S02]  /*1330*/  FMUL.FTZ R81, R241, R80 ;  /* 0x00000050f1517220 */ /* 0x000fe40000410000 */
[----:B------:R-:W-:Y:S02]  /*1340*/  FADD.FTZ R163, R94, R163 ;  /* 0x000000a35ea37221 */ /* 0x000fe40000010000 */
[-C--:B------:R-:W-:Y:S02]  /*1350*/  FFMA.FTZ R133, R232, R94.reuse, R133 ;  /* 0x0000005ee8857223 */ /* 0x080fe40000010085 */
[----:B------:R-:W-:Y:S01]  /*1360*/  FFMA.FTZ R94, R242, R94, R81 ;  /* 0x0000005ef25e7223 */ /* 0x000fe20000010051 */
[----:B------:R-:W-:Y:S01]  /*1370*/  HADD2.F32 R91, -RZ, R91.H1_H1 ;  /* 0x3000005bff5b7230 */ /* 0x000fe20000004100 */
[----:B------:R-:W-:-:S02]  /*1380*/  FADD.FTZ R81, -R231, R96 ;  /* 0x00000060e7517221 */ /* 0x000fc40000010100 */
[----:B------:R-:W-:Y:S02]  /*1390*/  FADD.FTZ R189, R80, R189 ;  /* 0x000000bd50bd7221 */ /* 0x000fe40000010000 */
[----:B------:R-:W-:Y:S01]  /*13a0*/  FFMA.FTZ R5, R232, R80, R5 ;  /* 0x00000050e8057223 */ /* 0x000fe20000010005 */
[----:B------:R-:W-:Y:S01]  /*13b0*/  HADD2.F32 R80, -RZ, R100.H0_H0 ;  /* 0x20000064ff507230 */ /* 0x000fe20000004100 */
[----:B------:R-:W-:Y:S02]  /*13c0*/  FMUL.FTZ R90, R192, R81 ;  /* 0x00000051c05a7220 */ /* 0x000fe40000410000 */
[----:B------:R-:W-:Y:S02]  /*13d0*/  FADD.FTZ R164, R91, R164 ;  /* 0x000000a45ba47221 */ /* 0x000fe40000010000 */
[-C--:B------:R-:W-:Y:S02]  /*13e0*/  FFMA.FTZ R134, R234, R91.reuse, R134 ;  /* 0x0000005bea867223 */ /* 0x080fe40000010086 */
[----:B------:R-:W-:Y:S01]  /*13f0*/  FFMA.FTZ R233, R240, R91, R233 ;  /* 0x0000005bf0e97223 */ /* 0x000fe200000100e9 */
[----:B------:R-:W-:Y:S01]  /*1400*/  HADD2.F32 R91, -RZ, R104.H0_H0 ;  /* 0x20000068ff5b7230 */ /* 0x000fe20000004100 */
[----:B------:R-:W-:Y:S01]  /*1410*/  FADD.FTZ R185, R80, R185 ;  /* 0x000000b950b97221 */ /* 0x000fe20000010000 */
[----:B------:R-:W-:Y:S01]  /*1420*/  HADD2.F32 R100, -RZ, R100.H1_H1 ;  /* 0x30000064ff647230 */ /* 0x000fe20000004100 */
[----:B------:R-:W-:-:S02]  /*1430*/  FFMA.FTZ R7, R90, R80, R7 ;  /* 0x000000505a077223 */ /* 0x000fc40000010007 */
[----:B------:R-:W-:Y:S02]  /*1440*/  FMUL.FTZ R80, R237, R80 ;  /* 0x00000050ed507220 */ /* 0x000fe40000410000 */
[----:B------:R-:W-:Y:S01]  /*1450*/  FADD.FTZ R96, -R231, R97 ;  /* 0x00000061e7607221 */ /* 0x000fe20000010100 */
[----:B------:R-:W-:Y:S01]  /*1460*/  HADD2.F32 R95, -RZ, R104.H1_H1 ;  /* 0x30000068ff5f7230 */ /* 0x000fe20000004100 */
[----:B------:R-:W-:Y:S02]  /*1470*/  FADD.FTZ R161, R91, R161 ;  /* 0x000000a15ba17221 */ /* 0x000fe40000010000 */
[-C--:B------:R-:W-:Y:S02]  /*1480*/  FFMA.FTZ R131, R90, R91.reuse, R131 ;  /* 0x0000005b5a837223 */ /* 0x080fe40000010083 */
[----:B------:R-:W-:Y:S02]  /*1490*/  FFMA.FTZ R91, R238, R91, R80 ;  /* 0x0000005bee5b7223 */ /* 0x000fe40000010050 */
[----:B------:R-:W-:-:S02]  /*14a0*/  FMUL.FTZ R96, R192, R96 ;  /* 0x00000060c0607220 */ /* 0x000fc40000410000 */
[----:B------:R-:W-:Y:S02]  /*14b0*/  FADD.FTZ R194, R83, R194 ;  /* 0x000000c253c27221 */ /* 0x000fe40000010000 */
[----:B------:R-:W-:Y:S01]  /*14c0*/  FFMA.FTZ R2, R230, R83, R2 ;  /* 0x00000053e6027223 */ /* 0x000fe20000010002 */
[----:B------:R-:W-:Y:S01]  /*14d0*/  HADD2.F32 R83, -RZ, R101.H0_H0 ;  /* 0x20000065ff537230 */ /* 0x000fe20000004100 */
[----:B------:R-:W-:Y:S02]  /*14e0*/  FMUL.FTZ R80, R235, R100 ;  /* 0x00000064eb507220 */ /* 0x000fe40000410000 */
[C---:B------:R-:W-:Y:S02]  /*14f0*/  FADD.FTZ R81, -R231.reuse, R98 ;  /* 0x00000062e7517221 */ /* 0x040fe40000010100 */
[----:B------:R-:W-:Y:S02]  /*1500*/  FADD.FTZ R99, -R231, R99 ;  /* 0x00000063e7637221 */ /* 0x000fe40000010100 */
[----:B------:R-:W-:-:S02]  /*1510*/  FADD.FTZ R162, R95, R162 ;  /* 0x000000a25fa27221 */ /* 0x000fc40000010000 */
[-C--:B------:R-:W-:Y:S01]  /*1520*/  FFMA.FTZ R132, R96, R95.reuse, R132 ;  /* 0x0000005f60847223 */ /* 0x080fe20000010084 */
[----:B------:R-:W-:Y:S01]  /*1530*/  HADD2.F32 R101, -RZ, R101.H1_H1 ;  /* 0x30000065ff657230 */ /* 0x000fe20000004100 */
[----:B------:R-:W-:Y:S01]  /*1540*/  FFMA.FTZ R95, R236, R95, R80 ;  /* 0x0000005fec5f7223 */ /* 0x000fe20000010050 */
[----:B------:R-:W-:Y:S01]  /*1550*/  HADD2.F32 R80, -RZ, R105.H0_H0 ;  /* 0x20000069ff507230 */ /* 0x000fe20000004100 */
[----:B------:R-:W-:Y:S02]  /*1560*/  FMUL.FTZ R98, R192, R81 ;  /* 0x00000051c0627220 */ /* 0x000fe40000410000 */
[----:B------:R-:W-:Y:S02]  /*1570*/  FMUL.FTZ R97, R222, R83 ;  /* 0x00000053de617220 */ /* 0x000fe40000410000 */
[----:B------:R-:W-:Y:S02]  /*1580*/  FMUL.FTZ R99, R192, R99 ;  /* 0x00000063c0637220 */ /* 0x000fe40000410000 */
[----:B------:R-:W-:-:S02]  /*1590*/  FADD.FTZ R81, -R231, R108 ;  /* 0x0000006ce7517221 */ /* 0x000fc40000010100 */
[----:B------:R-:W-:Y:S02]  /*15a0*/  FADD.FTZ R187, R100, R187 ;  /* 0x000000bb64bb7221 */ /* 0x000fe40000010000 */
[----:B------:R-:W-:Y:S01]  /*15b0*/  FFMA.FTZ R6, R96, R100, R6 ;  /* 0x0000006460067223 */ /* 0x000fe20000010006 */
[----:B------:R-:W-:Y:S01]  /*15c0*/  HADD2.F32 R100, -RZ, R105.H1_H1 ;  /* 0x30000069ff647230 */ /* 0x000fe20000004100 */
[----:B------:R-:W-:Y:S02]  /*15d0*/  FADD.FTZ R159, R80, R159 ;  /* 0x0000009f509f7221 */ /* 0x000fe40000010000 */
[-C--:B------:R-:W-:Y:S02]  /*15e0*/  FFMA.FTZ R129, R98, R80.reuse, R129 ;  /* 0x0000005062817223 */ /* 0x080fe40000010081 */
[----:B------:R-:W-:Y:S01]  /*15f0*/  FFMA.FTZ R97, R223, R80, R97 ;  /* 0x00000050df617223 */ /* 0x000fe20000010061 */
[----:B------:R-:W-:Y:S01]  /*1600*/  HADD2.F32 R80, -RZ, R102.H0_H0 ;  /* 0x20000066ff507230 */ /* 0x000fe20000004100 */
[----:B------:R-:W-:-:S02]  /*1610*/  FADD.FTZ R30, R101, R30 ;  /* 0x0000001e651e7221 */ /* 0x000fc40000010000 */
[-C--:B------:R-:W-:Y:S02]  /*1620*/  FFMA.FTZ R8, R99, R101.reuse, R8 ;  /* 0x0000006563087223 */ /* 0x080fe40000010008 */
[----:B------:R-:W-:Y:S02]  /*1630*/  FMUL.FTZ R101, R220, R101 ;  /* 0x00000065dc657220 */ /* 0x000fe40000410000 */
[----:B------:R-:W-:Y:S01]  /*1640*/  FMUL.FTZ R104, R192, R81 ;  /* 0x00000051c0687220 */ /* 0x000fe20000410000 */
[----:B------:R-:W-:Y:S01]  /*1650*/  HADD2.F32 R81, -RZ, R102.H1_H1 ;  /* 0x30000066ff517230 */ /* 0x000fe20000004100 */
[----:B------:R-:W-:Y:S01]  /*1660*/  FADD.FTZ R105, -R231, R109 ;  /* 0x0000006de7697221 */ /* 0x000fe20000010100 */
[----:B------:R-:W-:Y:S01]  /*1670*/  HADD2.F32 R102, -RZ, R106.H1_H1 ;  /* 0x3000006aff667230 */ /* 0x000fe20000004100 */
[----:B------:R-:W-:Y:S02]  /*1680*/  FADD.FTZ R160, R100, R160 ;  /* 0x000000a064a07221 */ /* 0x000fe40000010000 */
[----:B------:R-:W-:-:S02]  /*1690*/  FFMA.FTZ R130, R99, R100, R130 ;  /* 0x0000006463827223 */ /* 0x000fc40000010082 */
[----:B------:R-:W-:Y:S02]  /*16a0*/  FFMA.FTZ R100, R221, R100, R101 ;  /* 0x00000064dd647223 */ /* 0x000fe40000010065 */
        /* <DEDUP_REMOVED lines=8> */
[----:B------:R-:W-:Y:S01]  /*1730*/  HADD2.F32 R80, -RZ, R103.H0_H0 ;  /* 0x20000067ff507230 */ /* 0x000fe20000004100 */
[----:B------:R-:W-:Y:S02]  /*1740*/  FADD.FTZ R184, R81, R184 ;  /* 0x000000b851b87221 */ /* 0x000fe40000010000 */
[----:B------:R-:W-:Y:S02]  /*1750*/  FFMA.FTZ R10, R105, R81, R10 ;  /* 0x00000051690a7223 */ /* 0x000fe4000001000a */
[----:B------:R-:W-:Y:S01]  /*1760*/  FADD.FTZ R81, -R231, R110 ;  /* 0x0000006ee7517221 */ /* 0x000fe20000010100 */
[----:B------:R-:W-:-:S02]  /*1770*/  HADD2.F32 R82, -RZ, R106.H0_H0 ;  /* 0x2000006aff527230 */ /* 0x000fc40000004100 */
[----:B------:R-:W-:Y:S01]  /*1780*/  HADD2.F32 R106, -RZ, R107.H0_H0 ;  /* 0x2000006bff6a7230 */ /* 0x000fe20000004100 */
[----:B------:R-:W-:Y:S02]  /*1790*/  FMUL.FTZ R108, R192, R81 ;  /* 0x00000051c06c7220 */ /* 0x000fe40000410000 */
[----:B------:R-:W-:Y:S02]  /*17a0*/  FMUL.FTZ R81, R214, R80 ;  /* 0x00000050d6517220 */ /* 0x000fe40000410000 */
[----:B------:R-:W-:Y:S02]  /*17b0*/  FADD.FTZ R155, R106, R155 ;  /* 0x0000009b6a9b7221 */ /* 0x000fe40000010000 */
[-C--:B------:R-:W-:Y:S02]  /*17c0*/  FFMA.FTZ R41, R108, R106.reuse, R41 ;  /* 0x0000006a6c297223 */ /* 0x080fe40000010029 */
[----:B------:R-:W-:Y:S02]  /*17d0*/  FADD.FTZ R111, -R231, R111 ;  /* 0x0000006fe76f7221 */ /* 0x000fe40000010100 */
[----:B------:R-:W-:Y:S01]  /*17e0*/  FFMA.FTZ R106, R215, R106, R81 ;  /* 0x0000006ad76a7223 */ /* 0x000fe20000010051 */
[----:B------:R-:W-:-:S02]  /*17f0*/  HADD2.F32 R81, -RZ, R103.H1_H1 ;  /* 0x30000067ff517230 */ /* 0x000fc40000004100 */
[----:B------:R-:W-:Y:S01]  /*1800*/  HADD2.F32 R103, -RZ, R107.H1_H1 ;  /* 0x3000006bff677230 */ /* 0x000fe20000004100 */
[----:B------:R-:W-:Y:S02]  /*1810*/  FMUL.FTZ R107, R192, R111 ;  /* 0x0000006fc06b7220 */ /* 0x000fe40000410000 */
[----:B------:R-:W-:Y:S02]  /*1820*/  FADD.FTZ R181, R80, R181 ;  /* 0x000000b550b57221 */ /* 0x000fe40000010000 */
[----:B------:R-:W-:Y:S02]  /*1830*/  FFMA.FTZ R13, R108, R80, R13 ;  /* 0x000000506c0d7223 */ /* 0x000fe4000001000d */
[----:B------:R-:W-:Y:S02]  /*1840*/  FADD.FTZ R157, R82, R157 ;  /* 0x0000009d529d7221 */ /* 0x000fe40000010000 */
[-C--:B------:R-:W-:Y:S02]  /*1850*/  FFMA.FTZ R43, R104, R82.reuse, R43 ;  /* 0x00000052682b7223 */ /* 0x080fe4000001002b */
[----:B------:R-:W-:Y:S01]  /*1860*/  FFMA.FTZ R101, R219, R82, R101 ;  /* 0x00000052db657223 */ /* 0x000fe20000010065 */
[----:B------:R-:W-:Y:S01]  /*1870*/  HADD2.F32 R82, -RZ, R116.H0_H0 ;  /* 0x20000074ff527230 */ /* 0x000fe20000004100 */
[----:B------:R-:W-:-:S02]  /*1880*/  FMUL.FTZ R80, R212, R81 ;  /* 0x00000051d4507220 */ /* 0x000fc40000410000 */
[----:B------:R-:W-:Y:S02]  /*1890*/  FADD.FTZ R178, R81, R178 ;  /* 0x000000b251b27221 */ /* 0x000fe40000010000 */
[----:B------:R-:W-:Y:S02]  /*18a0*/  FFMA.FTZ R12, R107, R81, R12 ;  /* 0x000000516b0c7223 */ /* 0x000fe4000001000c */
[----:B------:R-:W-:Y:S02]  /*18b0*/  FADD.FTZ R81, -R231, R112 ;  /* 0x00000070e7517221 */ /* 0x000fe40000010100 */
[----:B------:R-:W-:Y:S02]  /*18c0*/  FADD.FTZ R156, R103, R156 ;  /* 0x0000009c679c7221 */ /* 0x000fe40000010000 */
[-C--:B------:R-:W-:Y:S02]  /*18d0*/  FFMA.FTZ R42, R107, R103.reuse, R42 ;  /* 0x000000676b2a7223 */ /* 0x080fe4000001002a */
[----:B------:R-:W-:Y:S01]  /*18e0*/  FFMA.FTZ R103, R213, R103, R80 ;  /* 0x00000067d5677223 */ /* 0x000fe20000010050 */
[----:B------:R-:W-:Y:S01]  /*18f0*/  HADD2.F32 R80, -RZ, R120.H0_H0 ;  /* 0x20000078ff507230 */ /* 0x000fe20000004100 */
[----:B------:R-:W-:Y:S01]  /*1900*/  FMUL.FTZ R110, R192, R81 ;  /* 0x00000051c06e7220 */ /* 0x000fe20000410000 */
[----:B------:R-:W-:Y:S01]  /*1910*/  HADD2.F32 R81, -RZ, R116.H1_H1 ;  /* 0x30000074ff517230 */ /* 0x000fe20000004100 */
[----:B------:R-:W-:-:S02]  /*1920*/  FMUL.FTZ R109, R210, R82 ;  /* 0x00000052d26d7220 */ /* 0x000fc40000410000 */
[----:B------:R-:W-:Y:S01]  /*1930*/  FADD.FTZ R113, -R231, R113 ;  /* 0x00000071e7717221 */ /* 0x000fe20000010100 */
[----:B------:R-:W-:Y:S01]  /*1940*/  HADD2.F32 R111, -RZ, R120.H1_H1 ;  /* 0x30000078ff6f7230 */ /* 0x000fe20000004100 */
[----:B------:R-:W-:Y:S02]  /*1950*/  FADD.FTZ R147, R80, R147 ;  /* 0x0000009350937221 */ /* 0x000fe40000010000 */
[-C--:B------:R-:W-:Y:S02]  /*1960*/  FFMA.FTZ R39, R110, R80.reuse, R39 ;  /* 0x000000506e277223 */ /* 0x080fe40000010027 */
[----:B------:R-:W-:Y:S02]  /*1970*/  FFMA.FTZ R109, R211, R80, R109 ;  /* 0x00000050d36d7223 */ /* 0x000fe4000001006d */
[----:B------:R-:W-:Y:S02]  /*1980*/  FMUL.FTZ R112, R192, R113 ;  /* 0x00000071c0707220 */ /* 0x000fe40000410000 */
[----:B------:R-:W-:-:S02]  /*1990*/  FMUL.FTZ R80, R208, R81 ;  /* 0x00000051d0507220 */ /* 0x000fc40000410000 */
[----:B------:R-:W-:Y:S02]  /*19a0*/  FADD.FTZ R154, R111, R154 ;  /* 0x0000009a6f9a7221 */ /* 0x000fe40000010000 */
[-C--:B------:R-:W-:Y:S02]  /*19b0*/  FFMA.FTZ R40, R112, R111.reuse, R40 ;  /* 0x0000006f70287223 */ /* 0x080fe40000010028 */
[C---:B------:R-:W-:Y:S02]  /*19c0*/  FADD.FTZ R113, -R231.reuse, R114 ;  /* 0x00000072e7717221 */ /* 0x040fe40000010100 */
[----:B------:R-:W-:Y:S02]  /*19d0*/  FADD.FTZ R115, -R231, R115 ;  /* 0x00000073e7737221 */ /* 0x000fe40000010100 */
[----:B------:R-:W-:Y:S01]  /*19e0*/  FFMA.FTZ R111, R209, R111, R80 ;  /* 0x0000006fd16f7223 */ /* 0x000fe20000010050 */
[--C-:B------:R-:W-:Y:S01]  /*19f0*/  HADD2.F32 R80, -RZ, R117.reuse.H0_H0 ;  /* 0x20000075ff507230 */ /* 0x100fe20000004100 */
[C---:B------:R-:W-:Y:S01]  /*1a00*/  FMUL.FTZ R113, R192.reuse, R113 ;  /* 0x00000071c0717220 */ /* 0x040fe20000410000 */
[----:B------:R-:W-:Y:S01]  /*1a10*/  HADD2.F32 R117, -RZ, R117.H1_H1 ;  /* 0x30000075ff757230 */ /* 0x000fe20000004100 */
[----:B------:R-:W-:-:S02]  /*1a20*/  FMUL.FTZ R115, R192, R115 ;  /* 0x00000073c0737220 */ /* 0x000fc40000410000 */
[----:B------:R-:W-:Y:S02]  /*1a30*/  FADD.FTZ R179, R81, R179 ;  /* 0x000000b351b37221 */ /* 0x000fe40000010000 */
[----:B------:R-:W-:Y:S01]  /*1a40*/  FFMA.FTZ R14, R112, R81, R14 ;  /* 0x00000051700e7223 */ /* 0x000fe2000001000e */
[--C-:B------:R-:W-:Y:S01]  /*1a50*/  HADD2.F32 R114, -RZ, R121.reuse.H0_H0 ;  /* 0x20000079ff727230 */ /* 0x100fe20000004100 */
[----:B------:R-:W-:Y:S01]  /*1a60*/  FADD.FTZ R81, -R231, R124 ;  /* 0x0000007ce7517221 */ /* 0x000fe20000010100 */
[----:B------:R-:W-:Y:S01]  /*1a70*/  HADD2.F32 R116, -RZ, R121.H1_H1 ;  /* 0x30000079ff747230 */ /* 0x000fe20000004100 */
[----:B------:R-:W-:Y:S02]  /*1a80*/  FADD.FTZ R180, R83, R180 ;  /* 0x000000b453b47221 */ /* 0x000fe40000010000 */
[----:B------:R-:W-:Y:S01]  /*1a90*/  FFMA.FTZ R9, R98, R83, R9 ;  /* 0x0000005362097223 */ /* 0x000fe20000010009 */
[----:B------:R-:W-:Y:S01]  /*1aa0*/  HADD2.F32 R83, -RZ, R118.H0_H0 ;  /* 0x20000076ff537230 */ /* 0x000fe20000004100 */
[----:B------:R-:W-:-:S02]  /*1ab0*/  FADD.FTZ R31, R80, R31 ;  /* 0x0000001f501f7221 */ /* 0x000fc40000010000 */
[-C--:B------:R-:W-:Y:S02]  /*1ac0*/  FFMA.FTZ R17, R113, R80.reuse, R17 ;  /* 0x0000005071117223 */ /* 0x080fe40000010011 */
[----:B------:R-:W-:Y:S02]  /*1ad0*/  FADD.FTZ R25, R117, R25 ;  /* 0x0000001975197221 */ /* 0x000fe40000010000 */
[-C--:B------:R-:W-:Y:S02]  /*1ae0*/  FFMA.FTZ R16, R115, R117.reuse, R16 ;  /* 0x0000007573107223 */ /* 0x080fe40000010010 */
[----:B------:R-:W-:Y:S02]  /*1af0*/  FMUL.FTZ R80, R206, R80 ;  /* 0x00000050ce507220 */ /* 0x000fe40000410000 */
[----:B------:R-:W-:Y:S02]  /*1b00*/  FMUL.FTZ R117, R204, R117 ;  /* 0x00000075cc757220 */ /* 0x000fe40000410000 */
[----:B------:R-:W-:-:S02]  /*1b10*/  FMUL.FTZ R120, R192, R81 ;  /* 0x00000051c0787220 */ /* 0x000fc40000410000 */
[----:B------:R-:W-:Y:S02]  /*1b20*/  FADD.FTZ R145, R114, R145 ;  /* 0x0000009172917221 */ /* 0x000fe40000010000 */
[----:B------:R-:W-:Y:S02]  /*1b30*/  FFMA.FTZ R37, R113, R114, R37 ;  /* 0x0000007271257223 */ /* 0x000fe40000010025 */
[----:B------:R-:W-:Y:S02]  /*1b40*/  FADD.FTZ R146, R116, R146 ;  /* 0x0000009274927221 */ /* 0x000fe40000010000 */
[----:B------:R-:W-:Y:S02]  /*1b50*/  FFMA.FTZ R38, R115, R116, R38 ;  /* 0x0000007473267223 */ /* 0x000fe40000010026 */
[----:B------:R-:W-:Y:S01]  /*1b60*/  FFMA.FTZ R114, R207, R114, R80 ;  /* 0x00000072cf727223 */ /* 0x000fe20000010050 */
[----:B------:R-:W-:Y:S01]  /*1b70*/  HADD2.F32 R80, -RZ, R122.H0_H0 ;  /* 0x2000007aff507230 */ /* 0x000fe20000004100 */
[----:B------:R-:W-:-:S02]  /*1b80*/  FFMA.FTZ R116, R205, R116, R117 ;  /* 0x00000074cd747223 */ /* 0x000fc40000010075 */
[-C--:B------:R-:W-:Y:S02]  /*1b90*/  FMUL.FTZ R117, R202, R83.reuse ;  /* 0x00000053ca757220 */ /* 0x080fe40000410000 */
[----:B------:R-:W-:Y:S02]  /*1ba0*/  FADD.FTZ R182, R83, R182 ;  /* 0x000000b653b67221 */ /* 0x000fe40000010000 */
[----:B------:R-:W-:Y:S01]  /*1bb0*/  FFMA.FTZ R19, R120, R83, R19 ;  /* 0x0000005378137223 */ /* 0x000fe20000010013 */
[----:B------:R-:W-:Y:S01]  /*1bc0*/  HADD2.F32 R83, -RZ, R118.H1_H1 ;  /* 0x30000076ff537230 */ /* 0x000fe20000004100 */
[----:B------:R-:W-:Y:S01]  /*1bd0*/  FADD.FTZ R125, -R231, R125 ;  /* 0x0000007de77d7221 */ /* 0x000fe20000010100 */
[----:B------:R-:W-:Y:S01]  /*1be0*/  HADD2.F32 R81, -RZ, R122.H1_H1 ;  /* 0x3000007aff517230 */ /* 0x000fe20000004100 */
[----:B------:R-:W-:Y:S02]  /*1bf0*/  FADD.FTZ R143, R80, R143 ;  /* 0x0000008f508f7221 */ /* 0x000fe40000010000 */
[----:B------:R-:W-:-:S02]  /*1c00*/  FFMA.FTZ R35, R120, R80, R35 ;  /* 0x0000005078237223 */ /* 0x000fc40000010023 */
[----:B------:R-:W-:Y:S01]  /*1c10*/  FFMA.FTZ R117, R203, R80, R117 ;  /* 0x00000050cb757223 */ /* 0x000fe20000010075 */
[----:B------:R-:W-:Y:S01]  /*1c20*/  HADD2.F32 R80, -RZ, R119.H0_H0 ;  /* 0x20000077ff507230 */ /* 0x000fe20000004100 */
[----:B------:R-:W-:Y:S02]  /*1c30*/  FADD.FTZ R121, -R231, R126 ;  /* 0x0000007ee7797221 */ /* 0x000fe40000010100 */
[----:B------:R-:W-:Y:S02]  /*1c40*/  FMUL.FTZ R124, R192, R125 ;  /* 0x0000007dc07c7220 */ /* 0x000fe40000410000 */
[----:B------:R-:W-:Y:S01]  /*1c50*/  FMUL.FTZ R122, R200, R83 ;  /* 0x00000053c87a7220 */ /* 0x000fe20000410000 */
[----:B------:R-:W-:Y:S01]  /*1c60*/  HADD2.F32 R118, -RZ, R123.H0_H0 ;  /* 0x2000007bff767230 */ /* 0x000fe20000004100 */
[----:B------:R-:W-:Y:S02]  /*1c70*/  FADD.FTZ R144, R81, R144 ;  /* 0x0000009051907221 */ /* 0x000fe40000010000 */
[----:B------:R-:W-:-:S02]  /*1c80*/  FFMA.FTZ R36, R124, R81, R36 ;  /* 0x000000517c247223 */ /* 0x000fc40000010024 */
[----:B------:R-:W-:Y:S02]  /*1c90*/  FFMA.FTZ R122, R201, R81, R122 ;  /* 0x00000051c97a7223 */ /* 0x000fe4000001007a */
[----:B------:R-:W-:Y:S02]  /*1ca0*/  FMUL.FTZ R121, R192, R121 ;  /* 0x00000079c0797220 */ /* 0x000fe40000410000 */
        /* <DEDUP_REMOVED lines=10> */
[----:B------:R-:W-:Y:S02]  /*1d50*/  FMUL.FTZ R80, R196, R81 ;  /* 0x00000051c4507220 */ /* 0x000fe40000410000 */
[----:B------:R-:W-:Y:S02]  /*1d60*/  FADD.FTZ R142, R123, R142 ;  /* 0x0000008e7b8e7221 */ /* 0x000fe40000010000 */
[-C--:B------:R-:W-:Y:S02]  /*1d70*/  FFMA.FTZ R34, R119, R123.reuse, R34 ;  /* 0x0000007b77227223 */ /* 0x080fe40000010022 */
[----:B------:R-:W-:-:S02]  /*1d80*/  FFMA.FTZ R123, R197, R123, R80 ;  /* 0x0000007bc57b7223 */ /* 0x000fc40000010050 */
[----:B------:R-:W-:Y:S02]  /*1d90*/  FADD.FTZ R80, RZ, R170 ;  /* 0x000000aaff507221 */ /* 0x000fe40000010000 */
[----:B------:R-:W-:Y:S02]  /*1da0*/  FADD.FTZ R27, R82, R27 ;  /* 0x0000001b521b7221 */ /* 0x000fe40000010000 */
[----:B------:R-:W-:Y:S02]  /*1db0*/  FFMA.FTZ R15, R110, R82, R15 ;  /* 0x000000526e0f7223 */ /* 0x000fe4000001000f */
[----:B------:R-:W-:Y:S02]  /*1dc0*/  FADD.FTZ R82, R193, R80 ;  /* 0x00000050c1527221 */ /* 0x000fe40000010000 */
[----:B------:R-:W-:Y:S02]  /*1dd0*/  FFMA.FTZ R80, R171, R170, RZ ;  /* 0x000000aaab507223 */ /* 0x000fe400000100ff */
        /* <DEDUP_REMOVED lines=59> */
.L_x_1211:
        /* <DEDUP_REMOVED lines=18> */
.L_x_1212:
        /* <DEDUP_REMOVED lines=32> */
[C---:B------:R-:W-:Y:S02]  /*24b0*/  FMUL.FTZ R80, R192.reuse, R171 ;  /* 0x000000abc0507220 */ /* 0x040fe40000410000 */
[----:B------:R-:W-:Y:S02]  /*24c0*/  FFMA.FTZ R193, R229, R231, R127 ;  /* 0x000000e7e5c17223 */ /* 0x000fe4000001007f */
[----:B------:R-:W-:Y:S02]  /*24d0*/  FMUL.FTZ R81, R192, R81 ;  /* 0x00000051c0517220 */ /* 0x000fe40000410000 */
[----:B------:R-:W-:Y:S02]  /*24e0*/  @P1 FADD.FTZ R80, R44, R80 ;  /* 0x000000502c501221 */ /* 0x000fe40000010000 */
[----:B------:R-:W-:Y:S02]  /*24f0*/  FADD.FTZ R193, R92, -R193 ;  /* 0x800000c15cc17221 */ /* 0x000fe40000010000 */
[----:B------:R-:W-:-:S02]  /*2500*/  FMUL.FTZ R92, R80, c[0x0][0x1e8] ;  /* 0x00007a00505c7a20 */ /* 0x000fc40000410000 */
[----:B------:R-:W-:Y:S02]  /*2510*/  @P1 FADD.FTZ R81, R45, R81 ;  /* 0x000000512d511221 */ /* 0x000fe40000010000 */
[-CC-:B------:R-:W-:Y:S01]  /*2520*/  FFMA.FTZ R226, R226, R231.reuse, R127.reuse ;  /* 0x000000e7e2e27223 */ /* 0x180fe2000001007f */
[----:B------:R-:W-:Y:S01]  /*2530*/  @P0 FSEL R82, R92, RZ, P2 ;  /* 0x000000ff5c520208 */ /* 0x000fe20001000000 */
[----:B------:R-:W-:Y:S01]  /*2540*/  FMUL.FTZ R126, R81, c[0x0][0x1e8] ;  /* 0x00007a00517e7a20 */ /* 0x000fe20000410000 */
[----:B------:R-:W-:Y:S01]  /*2550*/  @P0 LOP3.LUT P2, RZ, R148, 0xff00, RZ, 0xc0, !PT ;  /* 0x0000ff0094ff0812 */ /* 0x000fe2000784c0ff */
[----:B------:R-:W-:Y:S01]  /*2560*/  FADD.FTZ R225, R225, -R226 ;  /* 0x800000e2e1e17221 */ /* 0x000fe20000010000 */
[----:B------:R-:W-:Y:S01]  /*2570*/  @P0 F2FP.PACK_AB R82, RZ, R82 ;  /* 0x00000052ff52023e */ /* 0x000fe200000000ff */
[----:B------:R-:W-:Y:S02]  /*2580*/  FFMA.FTZ R83, R227, R231, R127 ;  /* 0x000000e7e3537223 */ /* 0x000fe4000001007f */
[----:B------:R-:W-:Y:S01]  /*2590*/  FMUL.FTZ R193, R192, R193 ;  /* 0x000000c1c0c17220 */ /* 0x000fe20000410000 */
[----:B------:R-:W-:Y:S01]  /*25a0*/  @P0 PRMT R76, R82, 0x7610, R76 ;  /* 0x00007610524c0816 */ /* 0x000fe2000000004c */
[----:B------:R-:W-:Y:S01]  /*25b0*/  FADD.FTZ R83, R228, -R83 ;  /* 0x80000053e4537221 */ /* 0x000fe20000010000 */
[----:B------:R-:W-:Y:S01]  /*25c0*/  MOV R82, R88 ;  /* 0x0000005800527202 */ /* 0x000fe20000000f00 */
[----:B------:R-:W-:-:S02]  /*25d0*/  @P1 FADD.FTZ R193, R48, R193 ;  /* 0x000000c130c11221 */ /* 0x000fc40000010000 */
[----:B------:R-:W-:Y:S01]  /*25e0*/  FMUL.FTZ R83, R192, R83 ;  /* 0x00000053c0537220 */ /* 0x000fe20000410000 */
[----:B------:R-:W-:Y:S01]  /*25f0*/  LOP3.LUT P3, RZ, R82, 0xff, RZ, 0xc0, !PT ;  /* 0x000000ff52ff7812 */ /* 0x000fe2000786c0ff */
[----:B------:R-:W-:Y:S01]  /*2600*/  FFMA.FTZ R230, R230, R231, R127 ;  /* 0x000000e7e6e67223 */ /* 0x000fe2000001007f */
[----:B------:R-:W-:Y:S01]  /*2610*/  @P0 FSEL R82, R126, RZ, P2 ;  /* 0x000000ff7e520208 */ /* 0x000fe20001000000 */
[----:B------:R-:W-:Y:S01]  /*2620*/  @P1 FADD.FTZ R83, R47, R83 ;  /* 0x000000532f531221 */ /* 0x000fe20000010000 */
[----:B------:R-:W-:Y:S01]  /*2630*/  @P0 LOP3.LUT P2, RZ, R148, 0xff0000, RZ, 0xc0, !PT ;  /* 0x00ff000094ff0812 */ /* 0x000fe2000784c0ff */
[----:B------:R-:W-:Y:S01]  /*2640*/  FADD.FTZ R93, R93, -R230 ;  /* 0x800000e65d5d7221 */ /* 0x000fe20000010000 */
[----:B------:R-:W-:Y:S01]  /*2650*/  @P0 F2FP.PACK_AB R125, RZ, R82 ;  /* 0x00000052ff7d023e */ /* 0x000fe200000000ff */
[----:B------:R-:W-:Y:S01]  /*2660*/  FMUL.FTZ R82, R192, R225 ;  /* 0x000000e1c0527220 */ /* 0x000fe20000410000 */
[----:B------:R-:W-:Y:S01]  /*2670*/  FSEL R92, R92, RZ, P3 ;  /* 0x000000ff5c5c7208 */ /* 0x000fe20001800000 */
[----:B------:R-:W-:Y:S01]  /*2680*/  FMUL.FTZ R171, R83, c[0x0][0x1e8] ;  /* 0x00007a0053ab7a20 */ /* 0x000fe20000410000 */
[----:B------:R-:W-:Y:S01]  /*2690*/  @P0 PRMT R76, R76, 0x5410, R125 ;  /* 0x000054104c4c0816 */ /* 0x000fe2000000007d */
[----:B------:R-:W-:Y:S01]  /*26a0*/  @P1 FADD.FTZ R82, R46, R82 ;  /* 0x000000522e521221 */ /* 0x000fe20000010000 */
[----:B------:R-:W-:Y:S01]  /*26b0*/  LOP3.LUT P3, RZ, R89, 0xff, RZ, 0xc0, !PT ;  /* 0x000000ff59ff7812 */ /* 0x000fe2000786c0ff */
[----:B------:R-:W-:-:S02]  /*26c0*/  FFMA.FTZ R234, R234, R231, R127 ;  /* 0x000000e7eaea7223 */ /* 0x000fc4000001007f */
[----:B------:R-:W-:Y:S02]  /*26d0*/  FMUL.FTZ R170, R82, c[0x0][0x1e8] ;  /* 0x00007a0052aa7a20 */ /* 0x000fe40000410000 */
[----:B------:R-:W-:Y:S02]  /*26e0*/  FADD.FTZ R233, R233, -R234 ;  /* 0x800000eae9e97221 */ /* 0x000fe40000010000 */
[----:B------:R-:W-:Y:S01]  /*26f0*/  FFMA.FTZ R90, R90, R231, R127 ;  /* 0x000000e75a5a7223 */ /* 0x000fe2000001007f */
[----:B------:R-:W-:Y:S01]  /*2700*/  @P0 FSEL R125, R170, RZ, P2 ;  /* 0x000000ffaa7d0208 */ /* 0x000fe20001000000 */
[----:B------:R-:W-:Y:S01]  /*2710*/  FMUL.FTZ R228, R192, R233 ;  /* 0x000000e9c0e47220 */ /* 0x000fe20000410000 */
[----:B------:R-:W-:Y:S01]  /*2720*/  @P0 LOP3.LUT P2, RZ, R148, 0xff000000, RZ, 0xc0, !PT ;  /* 0xff00000094ff0812 */ /* 0x000fe2000784c0ff */
[----:B------:R-:W-:Y:S01]  /*2730*/  FADD.FTZ R91, R91, -R90 ;  /* 0x8000005a5b5b7221 */ /* 0x000fe20000010000 */
[----:B------:R-:W-:Y:S01]  /*2740*/  @P0 F2FP.PACK_AB R125, RZ, R125 ;  /* 0x0000007dff7d023e */ /* 0x000fe200000000ff */
[----:B------:R-:W-:-:S02]  /*2750*/  @P1 FADD.FTZ R228, R51, R228 ;  /* 0x000000e433e41221 */ /* 0x000fc40000010000 */
[-C--:B------:R-:W-:Y:S01]  /*2760*/  FFMA.FTZ R96, R96, R231.reuse, R127 ;  /* 0x000000e760607223 */ /* 0x080fe2000001007f */
[----:B------:R-:W-:Y:S01]  /*2770*/  @P0 PRMT R77, R125, 0x7610, R77 ;  /* 0x000076107d4d0816 */ /* 0x000fe2000000004d */
[----:B------:R-:W-:Y:S01]  /*2780*/  FMUL.FTZ R227, R228, c[0x0][0x1e8] ;  /* 0x00007a00e4e37a20 */ /* 0x000fe20000410000 */
[----:B------:R-:W-:Y:S01]  /*2790*/  @P0 FSEL R125, R171, RZ, P2 ;  /* 0x000000ffab7d0208 */ /* 0x000fe20001000000 */
[----:B------:R-:W-:Y:S01]  /*27a0*/  FADD.FTZ R95, R95, -R96 ;  /* 0x800000605f5f7221 */ /* 0x000fe20000010000 */
[----:B------:R-:W-:Y:S01]  /*27b0*/  @P0 LOP3.LUT P2, RZ, R149, 0xff, RZ, 0xc0, !PT ;  /* 0x000000ff95ff0812 */ /* 0x000fe2000784c0ff */
[--C-:B------:R-:W-:Y:S01]  /*27c0*/  FFMA.FTZ R98, R98, R231, R127.reuse ;  /* 0x000000e762627223 */ /* 0x100fe2000001007f */
[----:B------:R-:W-:Y:S01]  /*27d0*/  @P0 F2FP.PACK_AB R125, RZ, R125 ;  /* 0x0000007dff7d023e */ /* 0x000fe200000000ff */
[-CC-:B------:R-:W-:Y:S01]  /*27e0*/  FFMA.FTZ R104, R104, R231.reuse, R127.reuse ;  /* 0x000000e768687223 */ /* 0x180fe2000001007f */
[----:B------:R-:W-:Y:S01]  /*27f0*/  FSEL R171, R171, RZ, P5 ;  /* 0x000000ffabab7208 */ /* 0x000fe20002800000 */
[----:B------:R-:W-:Y:S01]  /*2800*/  FFMA.FTZ R113, R113, R231, R127 ;  /* 0x000000e771717223 */ /* 0x000fe2000001007f */
        /* <DEDUP_REMOVED lines=9> */
[----:B------:R-:W-:Y:S01]  /*28a0*/  @P0 F2FP.PACK_AB R224, RZ, R224 ;  /* 0x000000e0ffe0023e */ /* 0x000fe200000000ff */
[-CC-:B------:R-:W-:Y:S01]  /*28b0*/  FFMA.FTZ R120, R120, R231.reuse, R127.reuse ;  /* 0x000000e778787223 */ /* 0x180fe2000001007f */
[----:B------:R-:W-:Y:S01]  /*28c0*/  FSEL R170, R170, RZ, P2 ;  /* 0x000000ffaaaa7208 */ /* 0x000fe20001000000 */
[--C-:B------:R-:W-:Y:S01]  /*28d0*/  FFMA.FTZ R112, R112, R231, R127.reuse ;  /* 0x000000e770707223 */ /* 0x100fe2000001007f */
[----:B------:R-:W-:Y:S01]  /*28e0*/  @P0 PRMT R78, R224, 0x7610, R78 ;  /* 0x00007610e04e0816 */ /* 0x000fe2000000004e */
[----:B------:R-:W-:Y:S01]  /*28f0*/  FMUL.FTZ R224, R192, R93 ;  /* 0x0000005dc0e07220 */ /* 0x000fe20000410000 */
[----:B------:R-:W-:Y:S01]  /*2900*/  FSEL R93, R126, RZ, P6 ;  /* 0x000000ff7e5d7208 */ /* 0x000fe20003000000 */
[----:B------:R-:W-:Y:S01]  /*2910*/  FFMA.FTZ R121, R121, R231, R127 ;  /* 0x000000e779797223 */ /* 0x000fe2000001007f */
[----:B------:R-:W-:Y:S01]  /*2920*/  @P0 LOP3.LUT P6, RZ, R149, 0xff00, RZ, 0xc0, !PT ;  /* 0x0000ff0095ff0812 */ /* 0x000fe200078cc0ff */
[----:B------:R-:W-:Y:S01]  /*2930*/  @P1 FADD.FTZ R224, R49, R224 ;  /* 0x000000e031e01221 */ /* 0x000fe20000010000 */
[----:B------:R-:W-:Y:S01]  /*2940*/  LOP3.LUT P2, RZ, R89, 0xff00, RZ, 0xc0, !PT ;  /* 0x0000ff0059ff7812 */ /* 0x000fe2000784c0ff */
[----:B------:R-:W-:-:S02]  /*2950*/  FADD.FTZ R117, R117, -R120 ;  /* 0x8000007875757221 */ /* 0x000fc40000010000 */
[----:B------:R-:W-:Y:S02]  /*2960*/  FMUL.FTZ R225, R224, c[0x0][0x1e8] ;  /* 0x00007a00e0e17a20 */ /* 0x000fe40000410000 */
[----:B------:R-:W-:Y:S02]  /*2970*/  FADD.FTZ R111, R111, -R112 ;  /* 0x800000706f6f7221 */ /* 0x000fe40000010000 */
[----:B------:R-:W-:Y:S01]  /*2980*/  FADD.FTZ R121, R118, -R121 ;  /* 0x8000007976797221 */ /* 0x000fe20000010000 */
[----:B------:R-:W-:Y:S02]  /*2990*/  @P0 FSEL R88, R225, RZ, P6 ;  /* 0x000000ffe1580208 */ /* 0x000fe40003000000 */
[----:B------:R-:W-:Y:S01]  /*29a0*/  LOP3.LUT P6, RZ, R89, 0xff000000, RZ, 0xc0, !PT ;  /* 0xff00000059ff7812 */ /* 0x000fe200078cc0ff */
[----:B------:R-:W-:Y:S01]  /*29b0*/  FFMA.FTZ R89, R232, R231, R127 ;  /* 0x000000e7e8597223 */ /* 0x000fe2000001007f */
[----:B------:R-:W-:Y:S02]  /*29c0*/  FSEL R225, R225, RZ, P2 ;  /* 0x000000ffe1e17208 */ /* 0x000fe40001000000 */
[----:B------:R-:W-:Y:S01]  /*29d0*/  ISETP.NE.U32.AND P2, PT, RZ, c[0x0][0x258], PT ;  /* 0x00009600ff007a0c */ /* 0x000fe20003f45070 */
[----:B------:R-:W-:Y:S01]  /*29e0*/  FADD.FTZ R89, R94, -R89 ;  /* 0x800000595e597221 */ /* 0x000fe20000010000 */
[----:B------:R-:W-:-:S02]  /*29f0*/  FSEL R94, R125, RZ, P3 ;  /* 0x000000ff7d5e7208 */ /* 0x000fc40001800000 */
[----:B------:R-:W-:Y:S01]  /*2a00*/  @P0 LOP3.LUT P3, RZ, R149, 0xff0000, RZ, 0xc0, !PT ;  /* 0x00ff000095ff0812 */ /* 0x000fe2000786c0ff */
[----:B------:R-:W-:Y:S01]  /*2a10*/  FMUL.FTZ R229, R192, R89 ;  /* 0x00000059c0e57220 */ /* 0x000fe20000410000 */
[----:B------:R-:W-:Y:S02]  /*2a20*/  ISETP.NE.AND.EX P2, PT, RZ, c[0x0][0x25c], PT, P2 ;  /* 0x00009700ff007a0c */ /* 0x000fe40003f45320 */
[----:B------:R-:W-:Y:S01]  /*2a30*/  @P0 F2FP.PACK_AB R88, RZ, R88 ;  /* 0x00000058ff58023e */ /* 0x000fe200000000ff */
[----:B------:R-:W-:-:S03]  /*2a40*/  @P1 FADD.FTZ R229, R50, R229 ;  /* 0x000000e532e51221 */ /* 0x000fc60000010000 */
[----:B------:R-:W-:Y:S01]  /*2a50*/  @P0 PRMT R78, R78, 0x5410, R88 ;  /* 0x000054104e4e0816 */ /* 0x000fe20000000058 */
[----:B------:R-:W-:-:S05]  /*2a60*/  FMUL.FTZ R226, R229, c[0x0][0x1e8] ;  /* 0x00007a00e5e27a20 */ /* 0x000fca0000410000 */
[----:B------:R-:W-:Y:S02]  /*2a70*/  @P0 FSEL R126, R226, RZ, P3 ;  /* 0x000000ffe27e0208 */ /* 0x000fe40001800000 */
[----:B------:R-:W-:Y:S02]  /*2a80*/  @P0 LOP3.LUT P3, RZ, R149, 0xff000000, RZ, 0xc0, !PT ;  /* 0xff00000095ff0812 */ /* 0x000fe4000786c0ff */
[----:B------:R-:W-:Y:S02]  /*2a90*/  @P2 MOV R88, 0x20 ;  /* 0x0000002000582802 */ /* 0x000fe40000000f00 */
[----:B------:R-:W-:Y:S02]  /*2aa0*/  @P0 FSEL R125, R227, RZ, P3 ;  /* 0x000000ffe37d0208 */ /* 0x000fe40001800000 */
[----:B------:R-:W-:Y:S01]  /*2ab0*/  ISETP.NE.U32.AND P3, PT, RZ, c[0x0][0x258], PT ;  /* 0x00009600ff007a0c */ /* 0x000fe20003f65070 */
[----:B------:R-:W-:Y:S01]  /*2ac0*/  @P2 IMAD.WIDE.U32 R88, R174, R88, c[0x0][0x258] ;  /* 0x00009600ae582625 */ /* 0x000fe200078e0058 */
[----:B------:R-:W-:-:S02]  /*2ad0*/  @P0 F2FP.PACK_AB R126, RZ, R126 ;  /* 0x0000007eff7e023e */ /* 0x000fc400000000ff */
[----:B------:R-:W-:Y:S02]  /*2ae0*/  ISETP.NE.AND.EX P3, PT, RZ, c[0x0][0x25c], PT, P3 ;  /* 0x00009700ff007a0c */ /* 0x000fe40003f65330 */
[----:B------:R-:W-:Y:S02]  /*2af0*/  @P0 F2FP.PACK_AB R125, RZ, R125 ;  /* 0x0000007dff7d023e */ /* 0x000fe400000000ff */
[----:B------:R-:W-:Y:S02]  /*2b00*/  SEL R80, R80, R68, P3 ;  /* 0x0000004450507207 */ /* 0x000fe40001800000 */
[----:B------:R-:W-:Y:S02]  /*2b10*/  SEL R81, R81, R69, P3 ;  /* 0x0000004551517207 */ /* 0x000fe40001800000 */
[----:B------:R-:W-:Y:S02]  /*2b20*/  SEL R82, R82, R70, P3 ;  /* 0x0000004652527207 */ /* 0x000fe40001800000 */
[----:B------:R-:W-:-:S02]  /*2b30*/  SEL R83, R83, R71, P3 ;  /* 0x0000004753537207 */ /* 0x000fc40001800000 */
[----:B------:R-:W-:-:S03]  /*2b40*/  @P0 PRMT R79, R126, 0x7610, R79 ;  /* 0x000076107e4f0816 */ /* 0x000fc6000000004f */
[----:B------:R0:W-:Y:S01]  /*2b50*/  @P2 STG.E.128 [R88.64], R80 ;  /* 0x0000005058002986 */ /* 0x0001e2000c101d04 */
[----:B------:R-:W-:Y:S02]  /*2b60*/  @P0 PRMT R79, R79, 0x5410, R125 ;  /* 0x000054104f4f0816 */ /* 0x000fe4000000007d */
[----:B0-----:R-:W-:Y:S01]  /*2b70*/  SEL R80, R193, R72, P3 ;  /* 0x00000048c1507207 */ /* 0x001fe20001800000 */
[----:B------:R-:W-:Y:S01]  /*2b80*/  FFMA.FTZ R193, R99, R231, R127 ;  /* 0x000000e763c17223 */ /* 0x000fe2000001007f */
[----:B------:R-:W-:Y:S01]  /*2b90*/  SEL R81, R224, R73, P3 ;  /* 0x00000049e0517207 */ /* 0x000fe20001800000 */
[C---:B------:R-:W-:Y:S01]  /*2ba0*/  FMUL.FTZ R224, R192.reuse, R91 ;  /* 0x0000005bc0e07220 */ /* 0x040fe20000410000 */
[----:B------:R-:W-:Y:S01]  /*2bb0*/  SEL R82, R229, R74, P3 ;  /* 0x0000004ae5527207 */ /* 0x000fe20001800000 */
[----:B------:R-:W-:Y:S01]  /*2bc0*/  FMUL.FTZ R91, R192, R95 ;  /* 0x0000005fc05b7220 */ /* 0x000fe20000410000 */
[----:B------:R-:W-:Y:S01]  /*2bd0*/  SEL R83, R228, R75, P3 ;  /* 0x0000004be4537207 */ /* 0x000fe20001800000 */
[----:B------:R-:W-:-:S02]  /*2be0*/  @P1 FADD.FTZ R224, R52, R224 ;  /* 0x000000e034e01221 */ /* 0x000fc40000010000 */
[----:B------:R-:W-:Y:S02]  /*2bf0*/  FADD.FTZ R99, R97, -R98 ;  /* 0x8000006261637221 */ /* 0x000fe40000010000 */
[----:B------:R0:W-:Y:S01]  /*2c00*/  @P2 STG.E.128 [R88.64+0x10], R80 ;  /* 0x0000105058002986 */ /* 0x0001e2000c101d04 */
[----:B------:R-:W-:Y:S02]  /*2c10*/  FMUL.FTZ R98, R224, c[0x0][0x1e8] ;  /* 0x00007a00e0627a20 */ /* 0x000fe40000410000 */
[----:B------:R-:W-:Y:S02]  /*2c20*/  @P1 FADD.FTZ R91, R53, R91 ;  /* 0x0000005b355b1221 */ /* 0x000fe40000010000 */
[----:B------:R-:W-:Y:S02]  /*2c30*/  FADD.FTZ R97, R100, -R193 ;  /* 0x800000c164617221 */ /* 0x000fe40000010000 */
[----:B------:R-:W-:Y:S02]  /*2c40*/  FFMA.FTZ R193, R105, R231, R127 ;  /* 0x000000e769c17223 */ /* 0x000fe4000001007f */
[----:B------:R-:W-:-:S02]  /*2c50*/  FMUL.FTZ R105, R192, R97 ;  /* 0x00000061c0697220 */ /* 0x000fc40000410000 */
[----:B------:R-:W-:Y:S02]  /*2c60*/  FADD.FTZ R193, R102, -R193 ;  /* 0x800000c166c17221 */ /* 0x000fe40000010000 */
[----:B------:R-:W-:Y:S02]  /*2c70*/  @P1 FADD.FTZ R105, R55, R105 ;  /* 0x0000006937691221 */ /* 0x000fe40000010000 */
[----:B------:R-:W-:Y:S01]  /*2c80*/  FMUL.FTZ R193, R192, R193 ;  /* 0x000000c1c0c17220 */ /* 0x000fe20000410000 */
[----:B0-----:R-:W-:-:S03]  /*2c90*/  MOV R80, R86 ;  /* 0x0000005600507202 */ /* 0x001fc60000000f00 */
[----:B------:R-:W-:Y:S01]  /*2ca0*/  @P1 FADD.FTZ R193, R57, R193 ;  /* 0x000000c139c11221 */ /* 0x000fe20000010000 */
[----:B------:R-:W-:Y:S01]  /*2cb0*/  @P0 MOV R81, R150 ;  /* 0x0000009600510202 */ /* 0x000fe20000000f00 */
[----:B------:R-:W-:Y:S01]  /*2cc0*/  FFMA.FTZ R82, R107, R231, R127 ;  /* 0x000000e76b527223 */ /* 0x000fe2000001007f */
        /* <DEDUP_REMOVED lines=11> */
[-C--:B------:R-:W-:Y:S01]  /*2d80*/  FFMA.FTZ R81, R108, R231.reuse, R127 ;  /* 0x000000e76c517223 */ /* 0x080fe2000001007f */
[----:B------:R-:W-:Y:S01]  /*2d90*/  @P0 FSEL R98, R98, RZ, P6 ;  /* 0x000000ff62620208 */ /* 0x000fe20003000000 */
[----:B------:R-:W-:Y:S01]  /*2da0*/  FMUL.FTZ R100, R227, c[0x0][0x1e8] ;  /* 0x00007a00e3647a20 */ /* 0x000fe20000410000 */
[----:B------:R-:W-:Y:S01]  /*2db0*/  @P0 LOP3.LUT P6, RZ, R150, 0xff00, RZ, 0xc0, !PT ;  /* 0x0000ff0096ff0812 */ /* 0x000fe200078cc0ff */
[----:B------:R-:W-:Y:S01]  /*2dc0*/  @P1 FADD.FTZ R226, R56, R226 ;  /* 0x000000e238e21221 */ /* 0x000fe20000010000 */
[C---:B------:R-:W-:Y:S01]  /*2dd0*/  FSEL R88, R99.reuse, RZ, P5 ;  /* 0x000000ff63587208 */ /* 0x040fe20002800000 */
[----:B------:R-:W-:Y:S01]  /*2de0*/  FADD.FTZ R81, R106, -R81 ;  /* 0x800000516a517221 */ /* 0x000fe20000010000 */
[----:B------:R-:W-:Y:S01]  /*2df0*/  LOP3.LUT P5, RZ, R86, 0xff0000, RZ, 0xc0, !PT ;  /* 0x00ff000056ff7812 */ /* 0x000fe200078ac0ff */
[----:B------:R-:W-:Y:S01]  /*2e00*/  FMUL.FTZ R102, R226, c[0x0][0x1e8] ;  /* 0x00007a00e2667a20 */ /* 0x000fe20000410000 */
[----:B------:R-:W-:Y:S01]  /*2e10*/  @P0 FSEL R99, R99, RZ, P6 ;  /* 0x000000ff63630208 */ /* 0x000fe20003000000 */
[----:B------:R-:W-:Y:S01]  /*2e20*/  FMUL.FTZ R104, R193, c[0x0][0x1e8] ;  /* 0x00007a00c1687a20 */ /* 0x000fe20000410000 */
[----:B------:R-:W-:Y:S01]  /*2e30*/  @P0 LOP3.LUT P6, RZ, R150, 0xff0000, RZ, 0xc0, !PT ;  /* 0x00ff000096ff0812 */ /* 0x000fe200078cc0ff */
[----:B------:R-:W-:Y:S01]  /*2e40*/  FADD.FTZ R107, R103, -R82 ;  /* 0x80000052676b7221 */ /* 0x000fe20000010000 */
[----:B------:R-:W-:Y:S01]  /*2e50*/  FSEL R96, R100, RZ, P5 ;  /* 0x000000ff64607208 */ /* 0x000fe20002800000 */
[----:B------:R-:W-:Y:S01]  /*2e60*/  HFMA2.MMA R103, -RZ, RZ, 0, 9.5367431640625e-07 ;  /* 0x00000010ff677435 */ /* 0x000fe200000001ff */
[----:B------:R-:W-:Y:S01]  /*2e70*/  LOP3.LUT P5, RZ, R86, 0xff000000, RZ, 0xc0, !PT ;  /* 0xff00000056ff7812 */ /* 0x000fe200078ac0ff */
[----:B------:R-:W-:Y:S01]  /*2e80*/  FFMA.FTZ R86, R119, R231, R127 ;  /* 0x000000e777567223 */ /* 0x000fe2000001007f */
[----:B------:R-:W-:Y:S01]  /*2e90*/  @P0 FSEL R100, R100, RZ, P6 ;  /* 0x000000ff64640208 */ /* 0x000fe20003000000 */
[----:B------:R-:W-:Y:S01]  /*2ea0*/  FADD.FTZ R119, R114, -R113 ;  /* 0x8000007172777221 */ /* 0x000fe20000010000 */
[----:B------:R-:W-:Y:S01]  /*2eb0*/  @P0 LOP3.LUT P6, RZ, R150, 0xff000000, RZ, 0xc0, !PT ;  /* 0xff00000096ff0812 */ /* 0x000fe200078cc0ff */
[C---:B------:R-:W-:Y:S01]  /*2ec0*/  FMUL.FTZ R113, R192.reuse, R81 ;  /* 0x00000051c0717220 */ /* 0x040fe20000410000 */
[----:B------:R-:W-:Y:S01]  /*2ed0*/  FSEL R89, R101, RZ, P5 ;  /* 0x000000ff65597208 */ /* 0x000fe20002800000 */
[----:B------:R-:W-:Y:S01]  /*2ee0*/  FMUL.FTZ R114, R192, R111 ;  /* 0x0000006fc0727220 */ /* 0x000fe20000410000 */
[----:B------:R-:W-:Y:S01]  /*2ef0*/  LOP3.LUT P5, RZ, R87, 0xff, RZ, 0xc0, !PT ;  /* 0x000000ff57ff7812 */ /* 0x000fe200078ac0ff */
[----:B------:R-:W-:Y:S01]  /*2f00*/  @P1 FADD.FTZ R113, R58, R113 ;  /* 0x000000713a711221 */ /* 0x000fe20000010000 */
[----:B------:R-:W-:Y:S01]  /*2f10*/  @P0 FSEL R101, R101, RZ, P6 ;  /* 0x000000ff65650208 */ /* 0x000fe20003000000 */
[----:B------:R-:W-:Y:S01]  /*2f20*/  @P1 FADD.FTZ R114, R61, R114 ;  /* 0x000000723d721221 */ /* 0x000fe20000010000 */
[----:B------:R-:W-:Y:S01]  /*2f30*/  @P0 LOP3.LUT P6, RZ, R151, 0xff, RZ, 0xc0, !PT ;  /* 0x000000ff97ff0812 */ /* 0x000fe200078cc0ff */
[----:B------:R-:W-:Y:S01]  /*2f40*/  FMUL.FTZ R106, R113, c[0x0][0x1e8] ;  /* 0x00007a00716a7a20 */ /* 0x000fe20000410000 */
[----:B------:R-:W-:-:S02]  /*2f50*/  FSEL R90, R102, RZ, P5 ;  /* 0x000000ff665a7208 */ /* 0x000fc40002800000 */
[----:B------:R-:W-:Y:S02]  /*2f60*/  LOP3.LUT P5, RZ, R87, 0xff00, RZ, 0xc0, !PT ;  /* 0x0000ff0057ff7812 */ /* 0x000fe400078ac0ff */
[----:B------:R-:W-:Y:S02]  /*2f70*/  @P0 FSEL R102, R102, RZ, P6 ;  /* 0x000000ff66660208 */ /* 0x000fe40003000000 */
[----:B------:R-:W-:Y:S02]  /*2f80*/  @P0 LOP3.LUT P6, RZ, R151, 0xff00, RZ, 0xc0, !PT ;  /* 0x0000ff0097ff0812 */ /* 0x000fe400078cc0ff */
[----:B------:R-:W-:Y:S02]  /*2f90*/  F2FP.PACK_AB R83, R80, R83 ;  /* 0x000000535053723e */ /* 0x000fe400000000ff */
[----:B------:R-:W-:Y:S01]  /*2fa0*/  F2FP.PACK_AB R80, R93, R92 ;  /* 0x0000005c5d50723e */ /* 0x000fe200000000ff */
[----:B------:R-:W-:Y:S01]  /*2fb0*/  FMUL.FTZ R92, R192, R107 ;  /* 0x0000006bc05c7220 */ /* 0x000fe20000410000 */
[----:B------:R-:W-:Y:S01]  /*2fc0*/  FSEL R97, R104, RZ, P5 ;  /* 0x000000ff68617208 */ /* 0x000fe20002800000 */
[----:B------:R-:W-:Y:S01]  /*2fd0*/  FMUL.FTZ R93, R192, R109 ;  /* 0x0000006dc05d7220 */ /* 0x000fe20000410000 */
[----:B------:R-:W-:Y:S01]  /*2fe0*/  @P0 FSEL R104, R104, RZ, P6 ;  /* 0x000000ff68680208 */ /* 0x000fe20003000000 */
[----:B------:R-:W-:Y:S01]  /*2ff0*/  @P1 FADD.FTZ R92, R59, R92 ;  /* 0x0000005c3b5c1221 */ /* 0x000fe20000010000 */
[C---:B------:R-:W-:Y:S01]  /*3000*/  LOP3.LUT P5, RZ, R87.reuse, 0xff0000, RZ, 0xc0, !PT ;  /* 0x00ff000057ff7812 */ /* 0x040fe200078ac0ff */
[----:B------:R-:W-:Y:S01]  /*3010*/  @P1 FADD.FTZ R93, R60, R93 ;  /* 0x0000005d3c5d1221 */ /* 0x000fe20000010000 */
[----:B------:R-:W-:Y:S01]  /*3020*/  LOP3.LUT P6, RZ, R87, 0xff000000, RZ, 0xc0, !PT ;  /* 0xff00000057ff7812 */ /* 0x000fe200078cc0ff */
[----:B------:R-:W-:Y:S01]  /*3030*/  FFMA.FTZ R87, R124, R231, R127 ;  /* 0x000000e77c577223 */ /* 0x000fe2000001007f */
[----:B------:R-:W-:Y:S01]  /*3040*/  MOV R81, R84 ;  /* 0x0000005400517202 */ /* 0x000fe20000000f00 */
[----:B------:R-:W-:Y:S01]  /*3050*/  FADD.FTZ R127, R116, -R115 ;  /* 0x80000073747f7221 */ /* 0x000fe20000010000 */
[----:B------:R-:W-:Y:S01]  /*3060*/  FSEL R115, R106, RZ, P5 ;  /* 0x000000ff6a737208 */ /* 0x000fe20002800000 */
[----:B------:R-:W-:Y:S01]  /*3070*/  FMUL.FTZ R120, R92, c[0x0][0x1e8] ;  /* 0x00007a005c787a20 */ /* 0x000fe20000410000 */
[----:B------:R-:W-:Y:S01]  /*3080*/  @P0 LOP3.LUT P5, RZ, R151, 0xff0000, RZ, 0xc0, !PT ;  /* 0x00ff000097ff0812 */ /* 0x000fe200078ac0ff */
[----:B------:R-:W-:Y:S01]  /*3090*/  FADD.FTZ R231, R123, -R86 ;  /* 0x800000567be77221 */ /* 0x000fe20000010000 */
[----:B------:R-:W-:Y:S01]  /*30a0*/  F2FP.PACK_AB R82, R225, R94 ;  /* 0x0000005ee152723e */ /* 0x000fe200000000ff */
[----:B------:R-:W-:Y:S01]  /*30b0*/  FMUL.FTZ R112, R192, R127 ;  /* 0x0000007fc0707220 */ /* 0x000fe20000410000 */
[----:B------:R-:W-:Y:S01]  /*30c0*/  @P0 FSEL R106, R106, RZ, P5 ;  /* 0x000000ff6a6a0208 */ /* 0x000fe20002800000 */
[C---:B------:R-:W-:Y:S01]  /*30d0*/  FMUL.FTZ R123, R192.reuse, R119 ;  /* 0x00000077c07b7220 */ /* 0x040fe20000410000 */
[----:B------:R-:W-:Y:S01]  /*30e0*/  LOP3.LUT P5, RZ, R81, 0xff, RZ, 0xc0, !PT ;  /* 0x000000ff51ff7812 */ /* 0x000fe200078ac0ff */
[----:B------:R-:W-:Y:S01]  /*30f0*/  FMUL.FTZ R127, R192, R117 ;  /* 0x00000075c07f7220 */ /* 0x000fe20000410000 */
[----:B------:R-:W-:Y:S01]  /*3100*/  FSEL R94, R120, RZ, P6 ;  /* 0x000000ff785e7208 */ /* 0x000fe20003000000 */
[----:B------:R-:W-:Y:S01]  /*3110*/  FADD.FTZ R229, R122, -R87 ;  /* 0x800000577ae57221 */ /* 0x000fe20000010000 */
[----:B------:R-:W-:Y:S01]  /*3120*/  F2FP.PACK_AB R81, R171, R170 ;  /* 0x000000aaab51723e */ /* 0x000fe200000000ff */
[----:B------:R-:W-:Y:S01]  /*3130*/  FMUL.FTZ R107, R93, c[0x0][0x1e8] ;  /* 0x00007a005d6b7a20 */ /* 0x000fe20000410000 */
[----:B------:R-:W-:Y:S01]  /*3140*/  @P0 LOP3.LUT P6, RZ, R151, 0xff000000, RZ, 0xc0, !PT ;  /* 0xff00000097ff0812 */ /* 0x000fe200078cc0ff */
[----:B------:R-:W-:Y:S01]  /*3150*/  @P1 FADD.FTZ R123, R62, R123 ;  /* 0x0000007b3e7b1221 */ /* 0x000fe20000010000 */
[----:B------:R-:W-:Y:S01]  /*3160*/  F2FP.PACK_AB R90, R97, R90 ;  /* 0x0000005a615a723e */ /* 0x000fe200000000ff */
[----:B------:R-:W-:Y:S01]  /*3170*/  @P1 FADD.FTZ R127, R64, R127 ;  /* 0x0000007f407f1221 */ /* 0x000fe20000010000 */
[----:B------:R-:W-:Y:S01]  /*3180*/  @P0 FSEL R120, R120, RZ, P6 ;  /* 0x000000ff78780208 */ /* 0x000fe20003000000 */
[C---:B------:R-:W-:Y:S01]  /*3190*/  FMUL.FTZ R122, R192.reuse, R229 ;  /* 0x000000e5c07a7220 */ /* 0x040fe20000410000 */
[----:B------:R-:W-:Y:S01]  /*31a0*/  FSEL R116, R107, RZ, P5 ;  /* 0x000000ff6b747208 */ /* 0x000fe20002800000 */
[----:B------:R-:W-:Y:S01]  /*31b0*/  FMUL.FTZ R171, R192, R121 ;  /* 0x00000079c0ab7220 */ /* 0x000fe20000410000 */
[----:B------:R-:W-:Y:S01]  /*31c0*/  LOP3.LUT P6, RZ, R84, 0xff0000, RZ, 0xc0, !PT ;  /* 0x00ff000054ff7812 */ /* 0x000fe200078cc0ff */
[----:B------:R-:W-:Y:S01]  /*31d0*/  FMUL.FTZ R108, R123, c[0x0][0x1e8] ;  /* 0x00007a007b6c7a20 */ /* 0x000fe20000410000 */
[----:B------:R-:W-:Y:S01]  /*31e0*/  LOP3.LUT P5, RZ, R85, 0xff, RZ, 0xc0, !PT ;  /* 0x000000ff55ff7812 */ /* 0x000fe200078ac0ff */
[----:B------:R-:W-:Y:S01]  /*31f0*/  FMUL.FTZ R109, R127, c[0x0][0x1e8] ;  /* 0x00007a007f6d7a20 */ /* 0x000fe20000410000 */
[----:B------:R-:W-:Y:S01]  /*3200*/  @P2 MOV R97, 0x20 ;  /* 0x0000002000612802 */ /* 0x000fe20000000f00 */
[----:B------:R-:W-:Y:S01]  /*3210*/  @P1 FADD.FTZ R122, R65, R122 ;  /* 0x0000007a417a1221 */ /* 0x000fe20000010000 */
[----:B------:R-:W-:Y:S01]  /*3220*/  FSEL R117, R108, RZ, P6 ;  /* 0x000000ff6c757208 */ /* 0x000fe20003000000 */
[----:B------:R-:W-:Y:S01]  /*3230*/  @P1 FADD.FTZ R171, R66, R171 ;  /* 0x000000ab42ab1221 */ /* 0x000fe20000010000 */
[----:B------:R-:W-:Y:S01]  /*3240*/  FSEL R118, R109, RZ, P5 ;  /* 0x000000ff6d767208 */ /* 0x000fe20002800000 */
[----:B------:R-:W-:Y:S01]  /*3250*/  IMAD.WIDE.U32 R86, R174, R103, c[0x0][0x248] ;  /* 0x00009200ae567625 */ /* 0x000fe200078e0067 */
[----:B------:R-:W-:-:S02]  /*3260*/  LOP3.LUT P6, RZ, R85, 0xff00, RZ, 0xc0, !PT ;  /* 0x0000ff0055ff7812 */ /* 0x000fc400078cc0ff */
[----:B------:R-:W-:Y:S01]  /*3270*/  LOP3.LUT P5, RZ, R85, 0xff0000, RZ, 0xc0, !PT ;  /* 0x00ff000055ff7812 */ /* 0x000fe200078ac0ff */
[----:B------:R-:W-:Y:S01]  /*3280*/  FMUL.FTZ R192, R192, R231 ;  /* 0x000000e7c0c07220 */ /* 0x000fe20000410000 */
[----:B------:R0:W-:Y:S01]  /*3290*/  STG.E.128 [R86.64], R80 ;  /* 0x0000005056007986 */ /* 0x0001e2000c101d04 */
[----:B------:R-:W-:Y:S01]  /*32a0*/  FMUL.FTZ R110, R122, c[0x0][0x1e8] ;  /* 0x00007a007a6e7a20 */ /* 0x000fe20000410000 */
[----:B------:R-:W-:Y:S01]  /*32b0*/  F2FP.PACK_AB R88, R88, R95 ;  /* 0x0000005f5858723e */ /* 0x000fe200000000ff */
[----:B------:R-:W-:Y:S01]  /*32c0*/  FMUL.FTZ R111, R171, c[0x0][0x1e8] ;  /* 0x00007a00ab6f7a20 */ /* 0x000fe20000410000 */
[----:B------:R-:W-:Y:S01]  /*32d0*/  @P0 F2FP.PACK_AB R98, RZ, R98 ;  /* 0x00000062ff62023e */ /* 0x000fe200000000ff */
[----:B------:R-:W-:Y:S01]  /*32e0*/  @P1 FADD.FTZ R112, R63, R112 ;  /* 0x000000703f701221 */ /* 0x000fe20000010000 */
[----:B------:R-:W-:Y:S01]  /*32f0*/  FSEL R119, R110, RZ, P6 ;  /* 0x000000ff6e777208 */ /* 0x000fe20003000000 */
[----:B------:R-:W-:Y:S01]  /*3300*/  @P1 FADD.FTZ R192, R67, R192 ;  /* 0x000000c043c01221 */ /* 0x000fe20000010000 */
[----:B------:R-:W-:-:S02]  /*3310*/  FSEL R121, R111, RZ, P5 ;  /* 0x000000ff6f797208 */ /* 0x000fc40002800000 */
[C---:B------:R-:W-:Y:S02]  /*3320*/  LOP3.LUT P6, RZ, R84.reuse, 0xff00, RZ, 0xc0, !PT ;  /* 0x0000ff0054ff7812 */ /* 0x040fe400078cc0ff */
[----:B------:R-:W-:Y:S02]  /*3330*/  LOP3.LUT P5, RZ, R84, 0xff000000, RZ, 0xc0, !PT ;  /* 0xff00000054ff7812 */ /* 0x000fe400078ac0ff */
[----:B------:R-:W-:Y:S02]  /*3340*/  LOP3.LUT P1, RZ, R85, 0xff000000, RZ, 0xc0, !PT ;  /* 0xff00000055ff7812 */ /* 0x000fe4000782c0ff */
[----:B------:R-:W-:Y:S02]  /*3350*/  SEL R84, R226, R72, P3 ;  /* 0x00000048e2547207 */ /* 0x000fe40001800000 */
[-C--:B0-----:R-:W-:Y:S02]  /*3360*/  SEL R80, R224, R68.reuse, P3 ;  /* 0x00000044e0507207 */ /* 0x081fe40001800000 */
[----:B------:R-:W-:-:S02]  /*3370*/  SEL R68, R93, R68, P3 ;  /* 0x000000445d447207 */ /* 0x000fc40001800000 */
[----:B------:R-:W-:Y:S02]  /*3380*/  @P0 MOV R93, R152 ;  /* 0x00000098005d0202 */ /* 0x000fe40000000f00 */
[----:B------:R-:W-:Y:S02]  /*3390*/  SEL R82, R227, R70, P3 ;  /* 0x00000046e3527207 */ /* 0x000fe40001800000 */
[----:B------:R-:W-:Y:S02]  /*33a0*/  SEL R85, R193, R73, P3 ;  /* 0x00000049c1557207 */ /* 0x000fe40001800000 */
[----:B------:R-:W-:Y:S02]  /*33b0*/  SEL R86, R113, R74, P3 ;  /* 0x0000004a71567207 */ /* 0x000fe40001800000 */
[----:B------:R-:W-:Y:S02]  /*33c0*/  SEL R81, R91, R69, P3 ;  /* 0x000000455b517207 */ /* 0x000fe40001800000 */
[----:B------:R-:W-:-:S02]  /*33d0*/  SEL R83, R105, R71, P3 ;  /* 0x0000004769537207 */ /* 0x000fc40001800000 */
        /* <DEDUP_REMOVED lines=12> */
[----:B------:R-:W-:Y:S01]  /*34a0*/  @P0 IMAD.WIDE.U32 R92, R174, R103, c[0x0][0x250] ;  /* 0x00009400ae5c0625 */ /* 0x000fe200078e0067 */
[----:B------:R-:W-:-:S02]  /*34b0*/  F2FP.PACK_AB R91, R94, R115 ;  /* 0x000000735e5b723e */ /* 0x000fc400000000ff */
[----:B------:R-:W-:Y:S01]  /*34c0*/  @P0 F2FP.PACK_AB R100, RZ, R100 ;  /* 0x00000064ff64023e */ /* 0x000fe200000000ff */
[----:B------:R-:W-:Y:S01]  /*34d0*/  @P2 IMAD.WIDE.U32 R94, R186, R97, c[0x0][0x258] ;  /* 0x00009600ba5e2625 */ /* 0x000fe200078e0061 */
[----:B------:R0:W-:Y:S01]  /*34e0*/  @P0 STG.E.128 [R92.64], R76 ;  /* 0x0000004c5c000986 */ /* 0x0001e2000c101d04 */
[----:B------:R-:W-:Y:S02]  /*34f0*/  @P0 F2FP.PACK_AB R102, RZ, R102 ;  /* 0x00000066ff66023e */ /* 0x000fe400000000ff */
[----:B------:R-:W-:Y:S01]  /*3500*/  @P0 F2FP.PACK_AB R106, RZ, R106 ;  /* 0x0000006aff6a023e */ /* 0x000fe200000000ff */
[----:B------:R1:W-:Y:S01]  /*3510*/  @P2 STG.E.128 [R94.64], R80 ;  /* 0x000000505e002986 */ /* 0x0003e2000c101d04 */
[----:B------:R-:W-:Y:S02]  /*3520*/  IADD3 R122, R174, 0x80, RZ ;  /* 0x00000080ae7a7810 */ /* 0x000fe40007ffe0ff */
[----:B------:R-:W-:Y:S01]  /*3530*/  @P0 F2FP.PACK_AB R99, RZ, R99 ;  /* 0x00000063ff63023e */ /* 0x000fe200000000ff */
[----:B------:R2:W-:Y:S01]  /*3540*/  @P2 STG.E.128 [R94.64+0x10], R84 ;  /* 0x000010545e002986 */ /* 0x0005e2000c101d04 */
[----:B------:R-:W-:-:S02]  /*3550*/  @P0 F2FP.PACK_AB R101, RZ, R101 ;  /* 0x00000065ff65023e */ /* 0x000fc400000000ff */
[----:B------:R-:W-:Y:S02]  /*3560*/  @P0 F2FP.PACK_AB R104, RZ, R104 ;  /* 0x00000068ff68023e */ /* 0x000fe400000000ff */
[----:B------:R-:W-:Y:S02]  /*3570*/  @P0 F2FP.PACK_AB R120, RZ, R120 ;  /* 0x00000078ff78023e */ /* 0x000fe400000000ff */
[----:B------:R-:W-:Y:S01]  /*3580*/  F2FP.PACK_AB R89, R89, R96 ;  /* 0x000000605959723e */ /* 0x000fe200000000ff */
[----:B------:R-:W-:Y:S01]  /*3590*/  IMAD.WIDE.U32 R96, R103, R122, c[0x0][0x248] ;  /* 0x0000920067607625 */ /* 0x000fe200078e007a */
[----:B------:R-:W-:Y:S02]  /*35a0*/  IADD3 R174, R174, 0x100, RZ ;  /* 0x00000100aeae7810 */ /* 0x000fe40007ffe0ff */
[----:B0-----:R-:W-:Y:S02]  /*35b0*/  @P0 PRMT R76, R98, 0x7610, R76 ;  /* 0x00007610624c0816 */ /* 0x001fe4000000004c */
[----:B------:R-:W-:Y:S01]  /*35c0*/  @P0 PRMT R77, R100, 0x7610, R77 ;  /* 0x00007610644d0816 */ /* 0x000fe2000000004d */
[----:B------:R0:W-:Y:S01]  /*35d0*/  STG.E.128 [R96.64], R88 ;  /* 0x0000005860007986 */ /* 0x0001e2000c101d04 */
[----:B-1----:R-:W-:-:S02]  /*35e0*/  FSEL R80, R112, RZ, P5 ;  /* 0x000000ff70507208 */ /* 0x002fc40002800000 */
[----:B------:R-:W-:Y:S02]  /*35f0*/  @P0 PRMT R78, R102, 0x7610, R78 ;  /* 0x00007610664e0816 */ /* 0x000fe4000000004e */
[----:B--2---:R-:W-:Y:S02]  /*3600*/  FSEL R85, R114, RZ, P6 ;  /* 0x000000ff72557208 */ /* 0x004fe40003000000 */
[----:B------:R-:W-:Y:S02]  /*3610*/  @P0 PRMT R79, R106, 0x7610, R79 ;  /* 0x000076106a4f0816 */ /* 0x000fe4000000004f */
[----:B------:R-:W-:Y:S02]  /*3620*/  @P2 MOV R87, 0x20 ;  /* 0x0000002000572802 */ /* 0x000fe40000000f00 */
[----:B------:R-:W-:Y:S02]  /*3630*/  F2FP.PACK_AB R81, R80, R117 ;  /* 0x000000755051723e */ /* 0x000fe400000000ff */
[----:B------:R-:W-:Y:S01]  /*3640*/  F2FP.PACK_AB R80, R85, R116 ;  /* 0x000000745550723e */ /* 0x000fe200000000ff */
[----:B------:R-:W-:Y:S01]  /*3650*/  @P0 IMAD.WIDE.U32 R84, R103, R122, c[0x0][0x250] ;  /* 0x0000940067540625 */ /* 0x000fe200078e007a */
[----:B------:R-:W-:-:S02]  /*3660*/  @P0 PRMT R76, R76, 0x5410, R99 ;  /* 0x000054104c4c0816 */ /* 0x000fc40000000063 */
[----:B------:R-:W-:Y:S01]  /*3670*/  @P0 PRMT R77, R77, 0x5410, R101 ;  /* 0x000054104d4d0816 */ /* 0x000fe20000000065 */
[----:B------:R-:W-:Y:S01]  /*3680*/  @P2 IMAD.WIDE.U32 R86, R188, R87, c[0x0][0x258] ;  /* 0x00009600bc562625 */ /* 0x000fe200078e0057 */
[----:B------:R-:W-:Y:S02]  /*3690*/  @P0 PRMT R78, R78, 0x5410, R104 ;  /* 0x000054104e4e0816 */ /* 0x000fe40000000068 */
[----:B------:R-:W-:Y:S01]  /*36a0*/  @P0 PRMT R79, R79, 0x5410, R120 ;  /* 0x000054104f4f0816 */ /* 0x000fe20000000078 */
[----:B0-----:R-:W-:Y:S01]  /*36b0*/  IMAD.WIDE.U32 R88, R103, R174, c[0x0][0x248] ;  /* 0x0000920067587625 */ /* 0x001fe200078e00ae */
[----:B------:R-:W-:Y:S02]  /*36c0*/  FSEL R82, R192, RZ, P1 ;  /* 0x000000ffc0527208 */ /* 0x000fe40000800000 */
[C---:B------:R-:W-:Y:S01]  /*36d0*/  @P0 LOP3.LUT P1, RZ, R152.reuse, 0xff00, RZ, 0xc0, !PT ;  /* 0x0000ff0098ff0812 */ /* 0x040fe2000782c0ff */
[----:B------:R-:W-:Y:S01]  /*36e0*/  @P0 STG.E.128 [R84.64], R76 ;  /* 0x0000004c54000986 */ /* 0x000fe2000c101d04 */
[----:B------:R-:W-:-:S02]  /*36f0*/  @P0 LOP3.LUT P5, RZ, R152, 0xff000000, RZ, 0xc0, !PT ;  /* 0xff00000098ff0812 */ /* 0x000fc400078ac0ff */
[----:B------:R-:W-:Y:S01]  /*3700*/  @P0 FSEL R107, R107, RZ, P3 ;  /* 0x000000ff6b6b0208 */ /* 0x000fe20001800000 */
[----:B------:R-:W-:Y:S01]  /*3710*/  @P2 STG.E.128 [R86.64], R68 ;  /* 0x0000004456002986 */ /* 0x000fe2000c101d04 */
[----:B------:R-:W-:Y:S02]  /*3720*/  @P0 FSEL R90, R114, RZ, P1 ;  /* 0x000000ff725a0208 */ /* 0x000fe40000800000 */
[C---:B------:R-:W-:Y:S01]  /*3730*/  @P0 LOP3.LUT P1, RZ, R153.reuse, 0xff, RZ, 0xc0, !PT ;  /* 0x000000ff99ff0812 */ /* 0x040fe2000782c0ff */
[----:B------:R-:W-:Y:S01]  /*3740*/  @P2 STG.E.128 [R86.64+0x10], R72 ;  /* 0x0000104856002986 */ /* 0x000fe2000c101d04 */
[----:B------:R-:W-:Y:S02]  /*3750*/  @P0 LOP3.LUT P2, RZ, R152, 0xff0000, RZ, 0xc0, !PT ;  /* 0x00ff000098ff0812 */ /* 0x000fe4000784c0ff */
[----:B------:R-:W-:Y:S02]  /*3760*/  @P0 LOP3.LUT P3, RZ, R153, 0xff0000, RZ, 0xc0, !PT ;  /* 0x00ff000099ff0812 */ /* 0x000fe4000786c0ff */
        /* <DEDUP_REMOVED lines=18> */
[----:B------:R-:W-:Y:S01]  /*3890*/  @P0 F2FP.PACK_AB R82, RZ, R80 ;  /* 0x00000050ff52023e */ /* 0x000fe200000000ff */
        /* <DEDUP_REMOVED lines=8> */
[----:B------:R-:W-:-:S05]  /*3920*/  @P0 PRMT R79, R79, 0x5410, R82 ;  /* 0x000054104f4f0816 */ /* 0x000fca0000000052 */
[----:B------:R0:W-:Y:S01]  /*3930*/  @P0 STG.E.128 [R80.64], R76 ;  /* 0x0000004c50000986 */ /* 0x0001e2000c101d04 */
[----:B------:R-:W-:-:S04]  /*3940*/  LOP3.LUT P0, RZ, R173, 0xff, RZ, 0xc0, !PT ;  /* 0x000000ffadff7812 */ /* 0x000fc8000780c0ff */
[----:B------:R-:W-:Y:S01]  /*3950*/  SEL R173, RZ, 0x1, P0 ;  /* 0x00000001ffad7807 */ /* 0x000fe20000000000 */
[----:B0-----:R-:W-:Y:S01]  /*3960*/  @P4 CALL.REL.NOINC `(.L_x_1209) ;  /* 0x0000001000004944 */ /* 0x001fe20003c00000 */
[----:B------:R-:W-:Y:S05]  /*3970*/  BRA `(.L_x_1210) ;  /* 0xffffd13000007947 */ /* 0x000fea000383ffff */
.L_x_1209:
        /* <DEDUP_REMOVED lines=96> */
.L_x_1206:
[----:B------:R-:W0:Y:S01]  /*3f80*/  S2R R2, SR_TID.X ;  /* 0x0000000000027919 */ /* 0x000e220000002100 */
[----:B------:R-:W1:Y:S01]  /*3f90*/  S2UR UR6, SR_CTAID.X ;  /* 0x00000000000679c3 */ /* 0x000e620000002500 */
[----:B------:R-:W-:Y:S01]  /*3fa0*/  HFMA2.MMA R21, -RZ, RZ, 0, 1.9073486328125e-06 ;  /* 0x00000020ff157435 */ /* 0x000fe200000001ff */
[----:B0-----:R-:W-:-:S02]  /*3fb0*/  LOP3.LUT R3, R2, 0x7f, RZ, 0xc0, !PT ;  /* 0x0000007f02037812 */ /* 0x001fc400078ec0ff */
        /* <DEDUP_REMOVED lines=32> */
.L_x_1207:
[----:B------:R-:W-:Y:S01]  /*41c0*/  HFMA2.MMA R126, -RZ, RZ, 0, 9.5367431640625e-07 ;  /* 0x00000010ff7e7435 */ /* 0x000fe200000001ff */
[----:B------:R-:W-:-:S02]  /*41d0*/  MOV R81, R82 ;  /* 0x0000005200517202 */ /* 0x000fc40000000f00 */
[----:B------:R-:W-:-:S03]  /*41e0*/  MOV R80, 0x4200 ;  /* 0x0000420000507802 */ /* 0x000fc60000000f00 */
[----:B-----5:R-:W-:Y:S05]  /*41f0*/  CALL.REL.NOINC `($__internal_77_$__cuda_sm70_shflsync_down_p) ;  /* 0x0000034000007944 */ /* 0x020fea0003c00000 */
[----:B------:R-:W-:Y:S01]  /*4200*/  MOV R127, R126 ;  /* 0x0000007e007f7202 */ /* 0x000fe20000000f00 */
[----:B-----5:R-:W-:Y:S05]  /*4210*/  BRA `(.L_x_1211) ;  /* 0xffffdf7000007947 */ /* 0x020fea000383ffff */
.L_x_1208:
[----:B------:R-:W-:Y:S01]  /*4220*/  HFMA2.MMA R126, -RZ, RZ, 0, 9.5367431640625e-07 ;  /* 0x00000010ff7e7435 */ /* 0x000fe200000001ff */
[----:B------:R-:W-:Y:S02]  /*4230*/  MOV R81, R83 ;  /* 0x0000005300517202 */ /* 0x000fe40000000f00 */
[----:B------:R-:W-:-:S03]  /*4240*/  MOV R80, 0x4260 ;  /* 0x0000426000507802 */ /* 0x000fc60000000f00 */
[----:B01---5:R-:W-:Y:S05]  /*4250*/  CALL.REL.NOINC `($__internal_77_$__cuda_sm70_shflsync_down_p) ;  /* 0x000002e000007944 */ /* 0x023fea0003c00000 */
[----:B------:R-:W-:Y:S01]  /*4260*/  FADD.FTZ R82, R82, R127 ;  /* 0x0000007f52527221 */ /* 0x000fe20000010000 */
[----:B------:R-:W-:Y:S01]  /*4270*/  MOV R80, 0x42c0 ;  /* 0x000042c000507802 */ /* 0x000fe20000000f00 */
[----:B------:R-:W-:Y:S01]  /*4280*/  FADD.FTZ R83, R83, R126 ;  /* 0x0000007e53537221 */ /* 0x000fe20000010000 */
[----:B------:R-:W-:Y:S02]  /*4290*/  MOV R126, 0x8 ;  /* 0x00000008007e7802 */ /* 0x000fe40000000f00 */
[----:B------:R-:W-:Y:S02]  /*42a0*/  MOV R81, R82 ;  /* 0x0000005200517202 */ /* 0x000fe40000000f00 */
[----:B-----5:R-:W-:Y:S05]  /*42b0*/  CALL.REL.NOINC `($__internal_77_$__cuda_sm70_shflsync_down_p) ;  /* 0x0000028000007944 */ /* 0x020fea0003c00000 */
[----:B------:R-:W-:Y:S01]  /*42c0*/  MOV R127, R126 ;  /* 0x0000007e007f7202 */ /* 0x000fe20000000f00 */
[----:B------:R-:W-:Y:S01]  /*42d0*/  HFMA2.MMA R126, -RZ, RZ, 0, 4.76837158203125e-07 ;  /* 0x00000008ff7e7435 */ /* 0x000fe200000001ff */
[----:B------:R-:W-:-:S02]  /*42e0*/  MOV R81, R83 ;  /* 0x0000005300517202 */ /* 0x000fc40000000f00 */
[----:B------:R-:W-:-:S03]  /*42f0*/  MOV R80, 0x4310 ;  /* 0x0000431000507802 */ /* 0x000fc60000000f00 */
[----:B-----5:R-:W-:Y:S05]  /*4300*/  CALL.REL.NOINC `($__internal_77_$__cuda_sm70_shflsync_down_p) ;  /* 0x0000023000007944 */ /* 0x020fea0003c00000 */
[----:B------:R-:W-:Y:S01]  /*4310*/  FADD.FTZ R82, R127, R82 ;  /* 0x000000527f527221 */ /* 0x000fe20000010000 */
[----:B------:R-:W-:Y:S01]  /*4320*/  MOV R80, 0x4370 ;  /* 0x0000437000507802 */ /* 0x000fe20000000f00 */
[----:B------:R-:W-:Y:S01]  /*4330*/  FADD.FTZ R83, R83, R126 ;  /* 0x0000007e53537221 */ /* 0x000fe20000010000 */
[----:B------:R-:W-:Y:S02]  /*4340*/  MOV R126, 0x4 ;  /* 0x00000004007e7802 */ /* 0x000fe40000000f00 */
[----:B------:R-:W-:Y:S02]  /*4350*/  MOV R81, R82 ;  /* 0x0000005200517202 */ /* 0x000fe40000000f00 */
[----:B-----5:R-:W-:Y:S05]  /*4360*/  CALL.REL.NOINC `($__internal_77_$__cuda_sm70_shflsync_down_p) ;  /* 0x000001d000007944 */ /* 0x020fea0003c00000 */
[----:B------:R-:W-:Y:S01]  /*4370*/  MOV R127, R126 ;  /* 0x0000007e007f7202 */ /* 0x000fe20000000f00 */
[----:B------:R-:W-:Y:S01]  /*4380*/  HFMA2.MMA R126, -RZ, RZ, 0, 2.384185791015625e-07 ;  /* 0x00000004ff7e7435 */ /* 0x000fe200000001ff */
[----:B------:R-:W-:Y:S02]  /*4390*/  MOV R81, R83 ;  /* 0x0000005300517202 */ /* 0x000fe40000000f00 */
[----:B------:R-:W-:-:S03]  /*43a0*/  MOV R80, 0x43c0 ;  /* 0x000043c000507802 */ /* 0x000fc60000000f00 */
[----:B-----5:R-:W-:Y:S05]  /*43b0*/  CALL.REL.NOINC `($__internal_77_$__cuda_sm70_shflsync_down_p) ;  /* 0x0000018000007944 */ /* 0x020fea0003c00000 */
[----:B------:R-:W-:Y:S01]  /*43c0*/  FADD.FTZ R82, R127, R82 ;  /* 0x000000527f527221 */ /* 0x000fe20000010000 */
[----:B------:R-:W-:Y:S01]  /*43d0*/  MOV R80, 0x4420 ;  /* 0x0000442000507802 */ /* 0x000fe20000000f00 */
[----:B------:R-:W-:Y:S01]  /*43e0*/  FADD.FTZ R83, R83, R126 ;  /* 0x0000007e53537221 */ /* 0x000fe20000010000 */
[----:B------:R-:W-:-:S02]  /*43f0*/  MOV R126, 0x2 ;  /* 0x00000002007e7802 */ /* 0x000fc40000000f00 */
[----:B------:R-:W-:Y:S02]  /*4400*/  MOV R81, R82 ;  /* 0x0000005200517202 */ /* 0x000fe40000000f00 */
[----:B-----5:R-:W-:Y:S05]  /*4410*/  CALL.REL.NOINC `($__internal_77_$__cuda_sm70_shflsync_down_p) ;  /* 0x0000012000007944 */ /* 0x020fea0003c00000 */
[----:B------:R-:W-:Y:S01]  /*4420*/  MOV R127, R126 ;  /* 0x0000007e007f7202 */ /* 0x000fe20000000f00 */
[----:B------:R-:W-:Y:S01]  /*4430*/  HFMA2.MMA R126, -RZ, RZ, 0, 1.1920928955078125e-07 ;  /* 0x00000002ff7e7435 */ /* 0x000fe200000001ff */
[----:B------:R-:W-:Y:S02]  /*4440*/  MOV R81, R83 ;  /* 0x0000005300517202 */ /* 0x000fe40000000f00 */
        /* <DEDUP_REMOVED lines=9> */
[----:B------:R-:W-:Y:S01]  /*44e0*/  HFMA2.MMA R126, -RZ, RZ, 0, 5.9604644775390625e-08 ;  /* 0x00000001ff7e7435 */ /* 0x000fe200000001ff */
[----:B------:R-:W-:-:S02]  /*44f0*/  MOV R81, R127 ;  /* 0x0000007f00517202 */ /* 0x000fc40000000f00 */
[----:B------:R-:W-:-:S03]  /*4500*/  MOV R80, 0x4520 ;  /* 0x0000452000507802 */ /* 0x000fc60000000f00 */
[----:B-----5:R-:W-:Y:S05]  /*4510*/  CALL.REL.NOINC `($__internal_77_$__cuda_sm70_shflsync_down_p) ;  /* 0x0000002000007944 */ /* 0x020fea0003c00000 */
[----:B------:R-:W-:Y:S01]  /*4520*/  MOV R81, R126 ;  /* 0x0000007e00517202 */ /* 0x000fe20000000f00 */
[----:B-----5:R-:W-:Y:S05]  /*4530*/  BRA `(.L_x_1212) ;  /* 0xffffdd7000007947 */ /* 0x020fea000383ffff */
        .weak           $__internal_77_$__cuda_sm70_shflsync_down_p
        .type           $__internal_77_$__cuda_sm70_shflsync_down_p,@function
        .size           $__internal_77_$__cuda_sm70_shflsync_down_p,(.L_x_2095 - $__internal_77_$__cuda_sm70_shflsync_down_p)
$__internal_77_$__cuda_sm70_shflsync_down_p:
        /* <DEDUP_REMOVED lines=9> */
[----:B01----:R-:W-:Y:S06]  /*45d0*/  RET.REL.NODEC R80 `(_ZN10layer_norm31ln_parallel_residual_bwd_kernelINS_13Kernel_traitsI6__halfS2_fS2_fjLj3072ELj1ELj1ELj4ELj16ENS_18Kernel_traits_baseILj3072ES2_S2_fS2_fjLj128EEEEELb1ELb0ELb1EEEvNS_9BwdParamsE) ;  /* 0xffffba2050007950 */ /* 0x003fec0003c3ffff */
.L_x_1213:
        /* <DEDUP_REMOVED lines=10> */
.L_x_2095:


//--------------------- .text._ZN10layer_norm22ln_bwd_finalize_kernelINS_22Kernel_traits_finalizeILj3072E6__halfS2_fS2_fjLb0ELj1024ELj4ENS_18Kernel_traits_baseILj3072ES2_S2_fS2_fjLj1024EEEEELb0ELb0EEEvNS_9BwdParamsE --------------------------
	.section	.text._ZN10layer_norm22ln_bwd_finalize_kernelINS_22Kernel_traits_finalizeILj3072E6__halfS2_fS2_fjLb0ELj1024ELj4ENS_18Kernel_traits_baseILj3072ES2_S2_fS2_fjLj1024EEEEELb0ELb0EEEvNS_9BwdParamsE,"ax",@progbits
	.sectioninfo	@"SHI_REGISTERS=30"
	.align	128
        .global         _ZN10layer_norm22ln_bwd_finalize_kernelINS_22Kernel_traits_finalizeILj3072E6__halfS2_fS2_fjLb0ELj1024ELj4ENS_18Kernel_traits_baseILj3072ES2_S2_fS2_fjLj1024EEEEELb0ELb0EEEvNS_9BwdParamsE
        .type           _ZN10layer_norm22ln_bwd_finalize_kernelINS_22Kernel_traits_finalizeILj3072E6__halfS2_fS2_fjLb0ELj1024ELj4ENS_18Kernel_traits_baseILj3072ES2_S2_fS2_fjLj1024EEEEELb0ELb0EEEvNS_9BwdParamsE,@function
        .size           _ZN10layer_norm22ln_bwd_finalize_kernelINS_22Kernel_traits_finalizeILj3072E6__halfS2_fS2_fjLb0ELj1024ELj4ENS_18Kernel_traits_baseILj3072ES2_S2_fS2_fjLj1024EEEEELb0ELb0EEEvNS_9BwdParamsE,(.L_x_2096 - _ZN10layer_norm22ln_bwd_finalize_kernelINS_22Kernel_traits_finalizeILj3072E6__halfS2_fS2_fjLb0ELj1024ELj4ENS_18Kernel_traits_baseILj3072ES2_S2_fS2_fjLj1024EEEEELb0ELb0EEEvNS_9BwdParamsE)
        .other          _ZN10layer_norm22ln_bwd_finalize_kernelINS_22Kernel_traits_finalizeILj3072E6__halfS2_fS2_fjLb0ELj1024ELj4ENS_18Kernel_traits_baseILj3072ES2_S2_fS2_fjLj1024EEEEELb0ELb0EEEvNS_9BwdParamsE,@"STO_CUDA_ENTRY STV_DEFAULT"
_ZN10layer_norm22ln_bwd_finalize_kernelINS_22Kernel_traits_finalizeILj3072E6__halfS2_fS2_fjLb0ELj1024ELj4ENS_18Kernel_traits_baseILj3072ES2_S2_fS2_fjLj1024EEEEELb0ELb0EEEvNS_9BwdParamsE:
.text._ZN10layer_norm22ln_bwd_finalize_kernelINS_22Kernel_traits_finalizeILj3072E6__halfS2_fS2_fjLb0ELj1024ELj4ENS_18Kernel_traits_baseILj3072ES2_S2_fS2_fjLj1024EEEEELb0ELb0EEEvNS_9BwdParamsE:
        /* <DEDUP_REMOVED lines=19> */
.L_x_1227:
        /* <DEDUP_REMOVED lines=28> */
.L_x_1218:
        /* <DEDUP_REMOVED lines=35> */
.L_x_1217:
[----:B------:R-:W-:Y:S05]  /*0520*/  BSYNC B1 ;  /* 0x0000000000017941 */ /* 0x000fea0003800000 */
.L_x_1216:
        /* <DEDUP_REMOVED lines=23> */
.L_x_1220:
[----:B------:R-:W-:Y:S05]  /*06a0*/  BSYNC B1 ;  /* 0x0000000000017941 */ /* 0x000fea0003800000 */
.L_x_1219:
        /* <DEDUP_REMOVED lines=11> */
.L_x_1221:
[----:B------:R-:W-:Y:S05]  /*0760*/  BSYNC B1 ;  /* 0x0000000000017941 */ /* 0x000fea0003800000 */
.L_x_1215:
[----:B------:R-:W-:Y:S05]  /*0770*/  BSYNC B0 ;  /* 0x0000000000007941 */ /* 0x000fea0003800000 */
.L_x_1214:
        /* <DEDUP_REMOVED lines=11> */
.L_x_1228:
        /* <DEDUP_REMOVED lines=18> */
.L_x_1229:
[----:B---3--:R-:W-:Y:S02]  /*0950*/  FADD.FTZ R4, R4, R9 ;  /* 0x0000000904047221 */ /* 0x008fe40000010000 */
[----:B-12---:R-:W-:-:S03]  /*0960*/  FADD.FTZ R6, R5, R6 ;  /* 0x0000000605067221 */ /* 0x006fc60000010000 */
[----:B------:R1:W-:Y:S04]  /*0970*/  @!P1 STS [R17.X4+0x2000], R4 ;  /* 0x0020000411009388 */ /* 0x0003e80000004800 */
[----:B------:R1:W-:Y:S02]  /*0980*/  @!P1 STS [R17.X4+0x2080], R6 ;  /* 0x0020800611009388 */ /* 0x0003e40000004800 */
.L_x_1222:
        /* <DEDUP_REMOVED lines=17> */
.L_x_1226:
[----:B------:R-:W-:Y:S05]  /*0aa0*/  BSYNC B0 ;  /* 0x0000000000007941 */ /* 0x000fea0003800000 */
.L_x_1225:
[C---:B------:R-:W-:Y:S02]  /*0ab0*/  ISETP.GT.U32.AND P1, PT, R18.reuse, -0xc01, PT ;  /* 0xfffff3ff1200780c */ /* 0x040fe40003f24070 */
[----:B------:R-:W-:Y:S02]  /*0ac0*/  IADD3 R18, R18, 0xc00, RZ ;  /* 0x00000c0012127810 */ /* 0x000fe40007ffe0ff */
[----:B------:R-:W-:-:S09]  /*0ad0*/  IADD3 R19, R19, 0x600, RZ ;  /* 0x0000060013137810 */ /* 0x000fd20007ffe0ff */
[----:B01----:R-:W-:Y:S05]  /*0ae0*/  @P1 BRA `(.L_x_1227) ;  /* 0xfffff64000001947 */ /* 0x003fea000383ffff */
[----:B------:R-:W-:Y:S05]  /*0af0*/  EXIT ;  /* 0x000000000000794d */ /* 0x000fea0003800000 */
.L_x_1223:
[----:B--2---:R-:W-:Y:S01]  /*0b00*/  IMAD.MOV.U32 R9, RZ, RZ, R5 ;  /* 0x000000ffff097224 */ /* 0x004fe200078e0005 */
[----:B------:R-:W-:Y:S01]  /*0b10*/  MOV R8, 0x1 ;  /* 0x0000000100087802 */ /* 0x000fe20000000f00 */
[----:B------:R-:W-:Y:S01]  /*0b20*/  IMAD.MOV.U32 R7, RZ, RZ, 0x1f ;  /* 0x0000001fff077424 */ /* 0x000fe200078e00ff */
[----:B------:R-:W-:Y:S02]  /*0b30*/  MOV R10, 0xffffffff ;  /* 0xffffffff000a7802 */ /* 0x000fe40000000f00 */
[----:B------:R-:W-:Y:S02]  /*0b40*/  MOV R2, 0xb60 ;  /* 0x00000b6000027802 */ /* 0x000fe40000000f00 */
[----:B01----:R-:W-:Y:S05]  /*0b50*/  CALL.REL.NOINC `($__internal_78_$__cuda_sm70_shflsync_bfly_p) ;  /* 0x000003b000007944 */ /* 0x003fea0003c00000 */
[----:B-1----:R-:W-:Y:S01]  /*0b60*/  IMAD.MOV.U32 R2, RZ, RZ, R7 ;  /* 0x000000ffff027224 */ /* 0x002fe200078e0007 */
[----:B0-----:R-:W-:Y:S05]  /*0b70*/  BRA `(.L_x_1228) ;  /* 0xfffffcb000007947 */ /* 0x001fea000383ffff */
.L_x_1224:
[----:B------:R-:W-:Y:S01]  /*0b80*/  HFMA2.MMA R8, -RZ, RZ, 0, 1.1920928955078125e-07 ;  /* 0x00000002ff087435 */ /* 0x000fe200000001ff */
[----:B------:R-:W-:Y:S01]  /*0b90*/  IMAD.MOV.U32 R7, RZ, RZ, 0x1f ;  /* 0x0000001fff077424 */ /* 0x000fe200078e00ff */
[----:B------:R-:W-:Y:S02]  /*0ba0*/  MOV R10, 0xffffffff ;  /* 0xffffffff000a7802 */ /* 0x000fe40000000f00 */
[----:B------:R-:W-:-:S02]  /*0bb0*/  MOV R2, 0xbd0 ;  /* 0x00000bd000027802 */ /* 0x000fc40000000f00 */
[----:B012---:R-:W-:Y:S05]  /*0bc0*/  CALL.REL.NOINC `($__internal_78_$__cuda_sm70_shflsync_bfly_p) ;  /* 0x0000034000007944 */ /* 0x007fea0003c00000 */
[----:B01----:R-:W-:Y:S01]  /*0bd0*/  FADD.FTZ R9, R9, R7 ;  /* 0x0000000709097221 */ /* 0x003fe20000010000 */
[----:B------:R-:W-:Y:S01]  /*0be0*/  HFMA2.MMA R7, -RZ, RZ, 0, 1.847743988037109375e-06 ;  /* 0x0000001fff077435 */ /* 0x000fe200000001ff */
[----:B------:R-:W-:Y:S01]  /*0bf0*/  IMAD.MOV.U32 R8, RZ, RZ, 0x4 ;  /* 0x00000004ff087424 */ /* 0x000fe200078e00ff */
[----:B------:R-:W-:Y:S01]  /*0c00*/  MOV R2, 0xc30 ;  /* 0x00000c3000027802 */ /* 0x000fe20000000f00 */
[----:B------:R-:W-:-:S03]  /*0c10*/  IMAD.MOV.U32 R10, RZ, RZ, -0x1 ;  /* 0xffffffffff0a7424 */ /* 0x000fc600078e00ff */
[----:B------:R-:W-:Y:S05]  /*0c20*/  CALL.REL.NOINC `($__internal_78_$__cuda_sm70_shflsync_bfly_p) ;  /* 0x000002e000007944 */ /* 0x000fea0003c00000 */
[----:B01----:R-:W-:Y:S01]  /*0c30*/  FADD.FTZ R9, R9, R7 ;  /* 0x0000000709097221 */ /* 0x003fe20000010000 */
[----:B------:R-:W-:Y:S01]  /*0c40*/  HFMA2.MMA R7, -RZ, RZ, 0, 1.847743988037109375e-06 ;  /* 0x0000001fff077435 */ /* 0x000fe200000001ff */
[----:B------:R-:W-:Y:S01]  /*0c50*/  MOV R8, 0x8 ;  /* 0x0000000800087802 */ /* 0x000fe20000000f00 */
[----:B------:R-:W-:Y:S01]  /*0c60*/  IMAD.MOV.U32 R10, RZ, RZ, -0x1 ;  /* 0xffffffffff0a7424 */ /* 0x000fe200078e00ff */
[----:B------:R-:W-:-:S03]  /*0c70*/  MOV R2, 0xc90 ;  /* 0x00000c9000027802 */ /* 0x000fc60000000f00 */
[----:B------:R-:W-:Y:S05]  /*0c80*/  CALL.REL.NOINC `($__internal_78_$__cuda_sm70_shflsync_bfly_p) ;  /* 0x0000028000007944 */ /* 0x000fea0003c00000 */
[----:B-1----:R-:W-:Y:S01]  /*0c90*/  FADD.FTZ R6, R9, R7 ;  /* 0x0000000709067221 */ /* 0x002fe20000010000 */
[----:B------:R-:W-:Y:S01]  /*0ca0*/  HFMA2.MMA R7, -RZ, RZ, 0, 1.847743988037109375e-06 ;  /* 0x0000001fff077435 */ /* 0x000fe200000001ff */
[----:B0-----:R-:W-:Y:S01]  /*0cb0*/  MOV R8, 0x10 ;  /* 0x0000001000087802 */ /* 0x001fe20000000f00 */
[----:B------:R-:W-:Y:S01]  /*0cc0*/  IMAD.MOV.U32 R10, RZ, RZ, -0x1 ;  /* 0xffffffffff0a7424 */ /* 0x000fe200078e00ff */
[----:B------:R-:W-:-:S02]  /*0cd0*/  MOV R2, 0xd00 ;  /* 0x00000d0000027802 */ /* 0x000fc40000000f00 */
[----:B------:R-:W-:Y:S02]  /*0ce0*/  MOV R9, R6 ;  /* 0x0000000600097202 */ /* 0x000fe40000000f00 */
[----:B------:R-:W-:Y:S05]  /*0cf0*/  CALL.REL.NOINC `($__internal_78_$__cuda_sm70_shflsync_bfly_p) ;  /* 0x0000021000007944 */ /* 0x000fea0003c00000 */
[----:B0-----:R-:W-:Y:S01]  /*0d00*/  HFMA2.MMA R8, -RZ, RZ, 0, 5.9604644775390625e-08 ;  /* 0x00000001ff087435 */ /* 0x001fe200000001ff */
[----:B-1----:R-:W-:Y:S01]  /*0d10*/  MOV R5, R7 ;  /* 0x0000000700057202 */ /* 0x002fe20000000f00 */
[----:B------:R-:W-:Y:S01]  /*0d20*/  IMAD.MOV.U32 R9, RZ, RZ, R4 ;  /* 0x000000ffff097224 */ /* 0x000fe200078e0004 */
[----:B------:R-:W-:Y:S01]  /*0d30*/  MOV R7, 0x1f ;  /* 0x0000001f00077802 */ /* 0x000fe20000000f00 */
[----:B------:R-:W-:Y:S01]  /*0d40*/  IMAD.MOV.U32 R10, RZ, RZ, -0x1 ;  /* 0xffffffffff0a7424 */ /* 0x000fe200078e00ff */
[----:B------:R-:W-:Y:S02]  /*0d50*/  MOV R2, 0xd70 ;  /* 0x00000d7000027802 */ /* 0x000fe40000000f00 */
[----:B------:R-:W-:Y:S05]  /*0d60*/  CALL.REL.NOINC `($__internal_78_$__cuda_sm70_shflsync_bfly_p) ;  /* 0x000001a000007944 */ /* 0x000fea0003c00000 */
[----:B0-----:R-:W-:Y:S01]  /*0d70*/  HFMA2.MMA R8, -RZ, RZ, 0, 1.1920928955078125e-07 ;  /* 0x00000002ff087435 */ /* 0x001fe200000001ff */
[----:B-1----:R-:W-:Y:S01]  /*0d80*/  FADD.FTZ R9, R4, R7 ;  /* 0x0000000704097221 */ /* 0x002fe20000010000 */
[----:B------:R-:W-:Y:S01]  /*0d90*/  MOV R7, 0x1f ;  /* 0x0000001f00077802 */ /* 0x000fe20000000f00 */
[----:B------:R-:W-:Y:S01]  /*0da0*/  IMAD.MOV.U32 R10, RZ, RZ, -0x1 ;  /* 0xffffffffff0a7424 */ /* 0x000fe200078e00ff */
[----:B------:R-:W-:Y:S02]  /*0db0*/  MOV R2, 0xdd0 ;  /* 0x00000dd000027802 */ /* 0x000fe40000000f00 */
[----:B------:R-:W-:Y:S05]  /*0dc0*/  CALL.REL.NOINC `($__internal_78_$__cuda_sm70_shflsync_bfly_p) ;  /* 0x0000014000007944 */ /* 0x000fea0003c00000 */
[----:B0-----:R-:W-:Y:S01]  /*0dd0*/  HFMA2.MMA R8, -RZ, RZ, 0, 2.384185791015625e-07 ;  /* 0x00000004ff087435 */ /* 0x001fe200000001ff */
[----:B-1----:R-:W-:Y:S01]  /*0de0*/  FADD.FTZ R9, R9, R7 ;  /* 0x0000000709097221 */ /* 0x002fe20000010000 */
[----:B------:R-:W-:Y:S01]  /*0df0*/  MOV R7, 0x1f ;  /* 0x0000001f00077802 */ /* 0x000fe20000000f00 */
[----:B------:R-:W-:Y:S01]  /*0e00*/  IMAD.MOV.U32 R10, RZ, RZ, -0x1 ;  /* 0xffffffffff0a7424 */ /* 0x000fe200078e00ff */
[----:B------:R-:W-:-:S02]  /*0e10*/  MOV R2, 0xe30 ;  /* 0x00000e3000027802 */ /* 0x000fc40000000f00 */
[----:B------:R-:W-:Y:S05]  /*0e20*/  CALL.REL.NOINC `($__internal_78_$__cuda_sm70_shflsync_bfly_p) ;  /* 0x000000e000007944 */ /* 0x000fea0003c00000 */
[----:B0-----:R-:W-:Y:S01]  /*0e30*/  HFMA2.MMA R8, -RZ, RZ, 0, 4.76837158203125e-07 ;  /* 0x00000008ff087435 */ /* 0x001fe200000001ff */
[----:B-1----:R-:W-:Y:S01]  /*0e40*/  FADD.FTZ R9, R9, R7 ;  /* 0x0000000709097221 */ /* 0x002fe20000010000 */
[----:B------:R-:W-:Y:S01]  /*0e50*/  MOV R7, 0x1f ;  /* 0x0000001f00077802 */ /* 0x000fe20000000f00 */
[----:B------:R-:W-:Y:S01]  /*0e60*/  IMAD.MOV.U32 R10, RZ, RZ, -0x1 ;  /* 0xffffffffff0a7424 */ /* 0x000fe200078e00ff */
[----:B------:R-:W-:-:S02]  /*0e70*/  MOV R2, 0xe90 ;  /* 0x00000e9000027802 */ /* 0x000fc40000000f00 */
[----:B------:R-:W-:Y:S05]  /*0e80*/  CALL.REL.NOINC `($__internal_78_$__cuda_sm70_shflsync_bfly_p) ;  /* 0x0000008000007944 */ /* 0x000fea0003c00000 */
[----:B0-----:R-:W-:Y:S01]  /*0e90*/  HFMA2.MMA R8, -RZ, RZ, 0, 9.5367431640625e-07 ;  /* 0x00000010ff087435 */ /* 0x001fe200000001ff */
[----:B-1----:R-:W-:Y:S01]  /*0ea0*/  FADD.FTZ R9, R9, R7 ;  /* 0x0000000709097221 */ /* 0x002fe20000010000 */
[----:B------:R-:W-:Y:S01]  /*0eb0*/  MOV R7, 0x1f ;  /* 0x0000001f00077802 */ /* 0x000fe20000000f00 */
[----:B------:R-:W-:Y:S01]  /*0ec0*/  IMAD.MOV.U32 R10, RZ, RZ, -0x1 ;  /* 0xffffffffff0a7424 */ /* 0x000fe200078e00ff */
[----:B------:R-:W-:-:S02]  /*0ed0*/  MOV R2, 0xef0 ;  /* 0x00000ef000027802 */ /* 0x000fc40000000f00 */
[----:B------:R-:W-:Y:S05]  /*0ee0*/  CALL.REL.NOINC `($__internal_78_$__cuda_sm70_shflsync_bfly_p) ;  /* 0x0000002000007944 */ /* 0x000fea0003c00000 */
[----:B-1----:R-:W-:Y:S01]  /*0ef0*/  MOV R4, R7 ;  /* 0x0000000700047202 */ /* 0x002fe20000000f00 */
[----:B0-----:R-:W-:Y:S05]  /*0f00*/  BRA `(.L_x_1229) ;  /* 0xfffffa4000007947 */ /* 0x001fea000383ffff */
        .weak           $__internal_78_$__cuda_sm70_shflsync_bfly_p
        .type           $__internal_78_$__cuda_sm70_shflsync_bfly_p,@function
        .size           $__internal_78_$__cuda_sm70_shflsync_bfly_p,(.L_x_2096 - $__internal_78_$__cuda_sm70_shflsync_bfly_p)
$__internal_78_$__cuda_sm70_shflsync_bfly_p:
[----:B------:R-:W-:Y:S01]  /*0f10*/  HFMA2.MMA R3, -RZ, RZ, 0, 0 ;  /* 0x00000000ff037435 */ /* 0x000fe200000001ff */
[----:B------:R-:W-:Y:S04]  /*0f20*/  WARPSYNC R10 ;  /* 0x0000000a00007348 */ /* 0x000fe80003800000 */
[----:B------:R0:W1:Y:S01]  /*0f30*/  SHFL.BFLY PT, R7, R9, R8, R7 ;  /* 0x0c00000809077389 */ /* 0x00006200000e0007 */
[----:B------:R-:W-:Y:S05]  /*0f40*/  RET.REL.NODEC R2 `(_ZN10layer_norm22ln_bwd_finalize_kernelINS_22Kernel_traits_finalizeILj3072E6__halfS2_fS2_fjLb0ELj1024ELj4ENS_18Kernel_traits_baseILj3072ES2_S2_fS2_fjLj1024EEEEELb0ELb0EEEvNS_9BwdParamsE) ;  /* 0xfffff0b002007950 */ /* 0x000fea0003c3ffff */
.L_x_1230:
        /* <DEDUP_REMOVED lines=11> */
.L_x_2096:


//--------------------- .text._ZN10layer_norm40ln_parallel_residual_bwd_finalize_kernelINS_22Kernel_traits_finalizeILj3072E6__halfS2_fS2_fjLb0ELj1024ELj4ENS_18Kernel_traits_baseILj3072ES2_S2_fS2_fjLj1024EEEEELb0EEEvNS_9BwdParamsE --------------------------
	.section	.text._ZN10layer_norm40ln_parallel_residual_bwd_finalize_kernelINS_22Kernel_traits_finalizeILj3072E6__halfS2_fS2_fjLb0ELj1024ELj4ENS_18Kernel_traits_baseILj3072ES2_S2_fS2_fjLj1024EEEEELb0EEEvNS_9BwdParamsE,"ax",@progbits
	.sectioninfo	@"SHI_REGISTERS=32"
	.align	128
        .global         _ZN10layer_norm40ln_parallel_residual_bwd_finalize_kernelINS_22Kernel_traits_finalizeILj3072E6__halfS2_fS2_fjLb0ELj1024ELj4ENS_18Kernel_traits_baseILj3072ES2_S2_fS2_fjLj1024EEEEELb0EEEvNS_9BwdParamsE
        .type           _ZN10layer_norm40ln_parallel_residual_bwd_finalize_kernelINS_22Kernel_traits_finalizeILj3072E6__halfS2_fS2_fjLb0ELj1024ELj4ENS_18Kernel_traits_baseILj3072ES2_S2_fS2_fjLj1024EEEEELb0EEEvNS_9BwdParamsE,@function
        .size           _ZN10layer_norm40ln_parallel_residual_bwd_finalize_kernelINS_22Kernel_traits_finalizeILj3072E6__halfS2_fS2_fjLb0ELj1024ELj4ENS_18Kernel_traits_baseILj3072ES2_S2_fS2_fjLj1024EEEEELb0EEEvNS_9BwdParamsE,(.L_x_2097 - _ZN10layer_norm40ln_parallel_residual_bwd_finalize_kernelINS_22Kernel_traits_finalizeILj3072E6__halfS2_fS2_fjLb0ELj1024ELj4ENS_18Kernel_traits_baseILj3072ES2_S2_fS2_fjLj1024EEEEELb0EEEvNS_9BwdParamsE)
        .other          _ZN10layer_norm40ln_parallel_residual_bwd_finalize_kernelINS_22Kernel_traits_finalizeILj3072E6__halfS2_fS2_fjLb0ELj1024ELj4ENS_18Kernel_traits_baseILj3072ES2_S2_fS2_fjLj1024EEEEELb0EEEvNS_9BwdParamsE,@"STO_CUDA_ENTRY STV_DEFAULT"
_ZN10layer_norm40ln_parallel_residual_bwd_finalize_kernelINS_22Kernel_traits_finalizeILj3072E6__halfS2_fS2_fjLb0ELj1024ELj4ENS_18Kernel_traits_baseILj3072ES2_S2_fS2_fjLj1024EEEEELb0EEEvNS_9BwdParamsE:
.text._ZN10layer_norm40ln_parallel_residual_bwd_finalize_kernelINS_22Kernel_traits_finalizeILj3072E6__halfS2_fS2_fjLb0ELj1024ELj4ENS_18Kernel_traits_baseILj3072ES2_S2_fS2_fjLj1024EEEEELb0EEEvNS_9BwdParamsE:
        /* <DEDUP_REMOVED lines=19> */
.L_x_1245:
        /* <DEDUP_REMOVED lines=36> */
.L_x_1235:
        /* <DEDUP_REMOVED lines=59> */
.L_x_1234:
[----:B------:R-:W-:Y:S05]  /*0720*/  BSYNC B1 ;  /* 0x0000000000017941 */ /* 0x000fea0003800000 */
.L_x_1233:
        /* <DEDUP_REMOVED lines=35> */
.L_x_1237:
[----:B------:R-:W-:Y:S05]  /*0960*/  BSYNC B1 ;  /* 0x0000000000017941 */ /* 0x000fea0003800000 */
.L_x_1236:
        /* <DEDUP_REMOVED lines=17> */
.L_x_1238:
[----:B------:R-:W-:Y:S05]  /*0a80*/  BSYNC B1 ;  /* 0x0000000000017941 */ /* 0x000fea0003800000 */
.L_x_1232:
[----:B------:R-:W-:Y:S05]  /*0a90*/  BSYNC B0 ;  /* 0x0000000000007941 */ /* 0x000fea0003800000 */
.L_x_1231:
        /* <DEDUP_REMOVED lines=14> */
.L_x_1246:
        /* <DEDUP_REMOVED lines=36> */
.L_x_1247:
        /* <DEDUP_REMOVED lines=11> */
.L_x_1239:
        /* <DEDUP_REMOVED lines=25> */
.L_x_1243:
[----:B------:R-:W-:Y:S05]  /*1000*/  BSYNC B0 ;  /* 0x0000000000007941 */ /* 0x000fea0003800000 */
.L_x_1242:
[C---:B------:R-:W-:Y:S02]  /*1010*/  ISETP.GT.U32.AND P1, PT, R4.reuse, -0xc01, PT ;  /* 0xfffff3ff0400780c */ /* 0x040fe40003f24070 */
[----:B------:R-:W-:-:S02]  /*1020*/  IADD3 R4, R4, 0xc00, RZ ;  /* 0x00000c0004047810 */ /* 0x000fc40007ffe0ff */
[----:B------:R-:W-:-:S09]  /*1030*/  IADD3 R5, R5, 0x600, RZ ;  /* 0x0000060005057810 */ /* 0x000fd20007ffe0ff */
[----:B0-----:R-:W-:Y:S01]  /*1040*/  @!P1 CALL.REL.NOINC `(.L_x_1244) ;  /* 0x0000001000009944 */ /* 0x001fe20003c00000 */
[----:B------:R-:W-:Y:S05]  /*1050*/  BRA `(.L_x_1245) ;  /* 0xfffff0d000007947 */ /* 0x000fea000383ffff */
.L_x_1244:
[----:B------:R-:W-:Y:S05]  /*1060*/  EXIT ;  /* 0x000000000000794d */ /* 0x000fea0003800000 */
.L_x_1240:
[----:B------:R-:W-:Y:S01]  /*1070*/  HFMA2.MMA R17, -RZ, RZ, 0, 1.847743988037109375e-06 ;  /* 0x0000001fff117435 */ /* 0x000fe200000001ff */
[----:B----4-:R-:W-:Y:S01]  /*1080*/  IMAD.MOV.U32 R19, RZ, RZ, R12 ;  /* 0x000000ffff137224 */ /* 0x010fe200078e000c */
[----:B------:R-:W-:Y:S02]  /*1090*/  MOV R16, 0x1 ;  /* 0x0000000100107802 */ /* 0x000fe40000000f00 */
[----:B------:R-:W-:Y:S02]  /*10a0*/  MOV R14, 0xffffffff ;  /* 0xffffffff000e7802 */ /* 0x000fe40000000f00 */
[----:B------:R-:W-:Y:S02]  /*10b0*/  MOV R8, 0x10d0 ;  /* 0x000010d000087802 */ /* 0x000fe40000000f00 */
[----:B0123--:R-:W-:Y:S05]  /*10c0*/  CALL.REL.NOINC `($__internal_79_$__cuda_sm70_shflsync_bfly_p) ;  /* 0x000007b000007944 */ /* 0x00ffea0003c00000 */
[----:B01----:R-:W-:Y:S05]  /*10d0*/  BRA `(.L_x_1246) ;  /* 0xfffffaa000007947 */ /* 0x003fea000383ffff */
.L_x_1241:
[----:B------:R-:W-:Y:S01]  /*10e0*/  HFMA2.MMA R16, -RZ, RZ, 0, 1.1920928955078125e-07 ;  /* 0x00000002ff107435 */ /* 0x000fe200000001ff */
[----:B------:R-:W-:Y:S01]  /*10f0*/  IMAD.MOV.U32 R19, RZ, RZ, R12 ;  /* 0x000000ffff137224 */ /* 0x000fe200078e000c */
[----:B------:R-:W-:Y:S02]  /*1100*/  MOV R17, 0x1f ;  /* 0x0000001f00117802 */ /* 0x000fe40000000f00 */
[----:B------:R-:W-:-:S02]  /*1110*/  MOV R14, 0xffffffff ;  /* 0xffffffff000e7802 */ /* 0x000fc40000000f00 */
[----:B------:R-:W-:Y:S02]  /*1120*/  MOV R8, 0x1140 ;  /* 0x0000114000087802 */ /* 0x000fe40000000f00 */
[----:B-123--:R-:W-:Y:S05]  /*1130*/  CALL.REL.NOINC `($__internal_79_$__cuda_sm70_shflsync_bfly_p) ;  /* 0x0000074000007944 */ /* 0x00efea0003c00000 */
[----:B0-----:R-:W-:Y:S01]  /*1140*/  HFMA2.MMA R17, -RZ, RZ, 0, 1.847743988037109375e-06 ;  /* 0x0000001fff117435 */ /* 0x001fe200000001ff */
[----:B-1----:R-:W-:Y:S01]  /*1150*/  FADD.FTZ R19, R12, R14 ;  /* 0x0000000e0c137221 */ /* 0x002fe20000010000 */
[----:B------:R-:W-:Y:S01]  /*1160*/  MOV R14, 0xffffffff ;  /* 0xffffffff000e7802 */ /* 0x000fe20000000f00 */
[----:B------:R-:W-:Y:S01]  /*1170*/  IMAD.MOV.U32 R16, RZ, RZ, 0x4 ;  /* 0x00000004ff107424 */ /* 0x000fe200078e00ff */
[----:B------:R-:W-:Y:S02]  /*1180*/  MOV R8, 0x11a0 ;  /* 0x000011a000087802 */ /* 0x000fe40000000f00 */
[----:B------:R-:W-:Y:S05]  /*1190*/  CALL.REL.NOINC `($__internal_79_$__cuda_sm70_shflsync_bfly_p) ;  /* 0x000006e000007944 */ /* 0x000fea0003c00000 */
[----:B0-----:R-:W-:Y:S01]  /*11a0*/  HFMA2.MMA R16, -RZ, RZ, 0, 4.76837158203125e-07 ;  /* 0x00000008ff107435 */ /* 0x001fe200000001ff */
[----:B-1----:R-:W-:Y:S01]  /*11b0*/  FADD.FTZ R19, R19, R14 ;  /* 0x0000000e13137221 */ /* 0x002fe20000010000 */
[----:B------:R-:W-:Y:S01]  /*11c0*/  MOV R14, 0xffffffff ;  /* 0xffffffff000e7802 */ /* 0x000fe20000000f00 */
[----:B------:R-:W-:Y:S01]  /*11d0*/  IMAD.MOV.U32 R17, RZ, RZ, 0x1f ;  /* 0x0000001fff117424 */ /* 0x000fe200078e00ff */
[----:B------:R-:W-:Y:S02]  /*11e0*/  MOV R8, 0x1200 ;  /* 0x0000120000087802 */ /* 0x000fe40000000f00 */
[----:B------:R-:W-:Y:S05]  /*11f0*/  CALL.REL.NOINC `($__internal_79_$__cuda_sm70_shflsync_bfly_p) ;  /* 0x0000068000007944 */ /* 0x000fea0003c00000 */
[----:B-1----:R-:W-:Y:S01]  /*1200*/  FADD.FTZ R12, R19, R14 ;  /* 0x0000000e130c7221 */ /* 0x002fe20000010000 */
[----:B0-----:R-:W-:Y:S01]  /*1210*/  HFMA2.MMA R16, -RZ, RZ, 0, 9.5367431640625e-07 ;  /* 0x00000010ff107435 */ /* 0x001fe200000001ff */
[----:B------:R-:W-:Y:S01]  /*1220*/  MOV R17, 0x1f ;  /* 0x0000001f00117802 */ /* 0x000fe20000000f00 */
[----:B------:R-:W-:Y:S01]  /*1230*/  IMAD.MOV.U32 R14, RZ, RZ, -0x1 ;  /* 0xffffffffff0e7424 */ /* 0x000fe200078e00ff */
[----:B------:R-:W-:-:S02]  /*1240*/  MOV R8, 0x1270 ;  /* 0x0000127000087802 */ /* 0x000fc40000000f00 */
[----:B------:R-:W-:Y:S02]  /*1250*/  MOV R19, R12 ;  /* 0x0000000c00137202 */ /* 0x000fe40000000f00 */
[----:B------:R-:W-:Y:S05]  /*1260*/  CALL.REL.NOINC `($__internal_79_$__cuda_sm70_shflsync_bfly_p) ;  /* 0x0000061000007944 */ /* 0x000fea0003c00000 */
[----:B0-----:R-:W-:Y:S01]  /*1270*/  HFMA2.MMA R17, -RZ, RZ, 0, 1.847743988037109375e-06 ;  /* 0x0000001fff117435 */ /* 0x001fe200000001ff */
[----:B-1----:R-:W-:Y:S01]  /*1280*/  MOV R15, R14 ;  /* 0x0000000e000f7202 */ /* 0x002fe20000000f00 */
[----:B------:R-:W-:Y:S01]  /*1290*/  IMAD.MOV.U32 R16, RZ, RZ, 0x1 ;  /* 0x00000001ff107424 */ /* 0x000fe200078e00ff */
[----:B------:R-:W-:Y:S02]  /*12a0*/  MOV R19, R13 ;  /* 0x0000000d00137202 */ /* 0x000fe40000000f00 */
[----:B------:R-:W-:Y:S02]  /*12b0*/  MOV R14, 0xffffffff ;  /* 0xffffffff000e7802 */ /* 0x000fe40000000f00 */
[----:B------:R-:W-:Y:S02]  /*12c0*/  MOV R8, 0x12e0 ;  /* 0x000012e000087802 */ /* 0x000fe40000000f00 */
[----:B------:R-:W-:Y:S05]  /*12d0*/  CALL.REL.NOINC `($__internal_79_$__cuda_sm70_shflsync_bfly_p) ;  /* 0x000005a000007944 */ /* 0x000fea0003c00000 */
[----:B0-----:R-:W-:Y:S01]  /*12e0*/  HFMA2.MMA R16, -RZ, RZ, 0, 1.1920928955078125e-07 ;  /* 0x00000002ff107435 */ /* 0x001fe200000001ff */
[----:B-1----:R-:W-:Y:S01]  /*12f0*/  FADD.FTZ R19, R13, R14 ;  /* 0x0000000e0d137221 */ /* 0x002fe20000010000 */
[----:B------:R-:W-:Y:S01]  /*1300*/  MOV R14, 0xffffffff ;  /* 0xffffffff000e7802 */ /* 0x000fe20000000f00 */
[----:B------:R-:W-:Y:S01]  /*1310*/  IMAD.MOV.U32 R17, RZ, RZ, 0x1f ;  /* 0x0000001fff117424 */ /* 0x000fe200078e00ff */
[----:B------:R-:W-:-:S02]  /*1320*/  MOV R8, 0x1340 ;  /* 0x0000134000087802 */ /* 0x000fc40000000f00 */
[----:B------:R-:W-:Y:S05]  /*1330*/  CALL.REL.NOINC `($__internal_79_$__cuda_sm70_shflsync_bfly_p) ;  /* 0x0000054000007944 */ /* 0x000fea0003c00000 */
[----:B0-----:R-:W-:Y:S01]  /*1340*/  HFMA2.MMA R16, -RZ, RZ, 0, 2.384185791015625e-07 ;  /* 0x00000004ff107435 */ /* 0x001fe200000001ff */
[----:B-1----:R-:W-:Y:S01]  /*1350*/  FADD.FTZ R19, R19, R14 ;  /* 0x0000000e13137221 */ /* 0x002fe20000010000 */
[----:B------:R-:W-:Y:S01]  /*1360*/  MOV R17, 0x1f ;  /* 0x0000001f00117802 */ /* 0x000fe20000000f00 */
[----:B------:R-:W-:Y:S01]  /*1370*/  IMAD.MOV.U32 R14, RZ, RZ, -0x1 ;  /* 0xffffffffff0e7424 */ /* 0x000fe200078e00ff */
[----:B------:R-:W-:-:S02]  /*1380*/  MOV R8, 0x13a0 ;  /* 0x000013a000087802 */ /* 0x000fc40000000f00 */
[----:B------:R-:W-:Y:S05]  /*1390*/  CALL.REL.NOINC `($__internal_79_$__cuda_sm70_shflsync_bfly_p) ;  /* 0x000004e000007944 */ /* 0x000fea0003c00000 */
[----:B0-----:R-:W-:Y:S01]  /*13a0*/  HFMA2.MMA R16, -RZ, RZ, 0, 4.76837158203125e-07 ;  /* 0x00000008ff107435 */ /* 0x001fe200000001ff */
[----:B-1----:R-:W-:Y:S01]  /*13b0*/  FADD.FTZ R19, R19, R14 ;  /* 0x0000000e13137221 */ /* 0x002fe20000010000 */
[----:B------:R-:W-:-:S02]  /*13c0*/  MOV R17, 0x1f ;  /* 0x0000001f00117802 */ /* 0x000fc40000000f00 */
[----:B------:R-:W-:Y:S02]  /*13d0*/  MOV R14, 0xffffffff ;  /* 0xffffffff000e7802 */ /* 0x000fe40000000f00 */
[----:B------:R-:W-:Y:S02]  /*13e0*/  MOV R8, 0x1400 ;  /* 0x0000140000087802 */ /* 0x000fe40000000f00 */
[----:B------:R-:W-:Y:S05]  /*13f0*/  CALL.REL.NOINC `($__internal_79_$__cuda_sm70_shflsync_bfly_p) ;  /* 0x0000048000007944 */ /* 0x000fea0003c00000 */
[----:B-1----:R-:W-:Y:S01]  /*1400*/  FADD.FTZ R13, R19, R14 ;  /* 0x0000000e130d7221 */ /* 0x002fe20000010000 */
[----:B0-----:R-:W-:Y:S01]  /*1410*/  HFMA2.MMA R17, -RZ, RZ, 0, 1.847743988037109375e-06 ;  /* 0x0000001fff117435 */ /* 0x001fe200000001ff */
[----:B------:R-:W-:Y:S01]  /*1420*/  IMAD.MOV.U32 R16, RZ, RZ, 0x10 ;  /* 0x00000010ff107424 */ /* 0x000fe200078e00ff */
[----:B------:R-:W-:Y:S02]  /*1430*/  MOV R14, 0xffffffff ;  /* 0xffffffff000e7802 */ /* 0x000fe40000000f00 */
[----:B------:R-:W-:Y:S02]  /*1440*/  MOV R19, R13 ;  /* 0x0000000d00137202 */ /* 0x000fe40000000f00 */
[----:B------:R-:W-:Y:S02]  /*1450*/  MOV R8, 0x1470 ;  /* 0x0000147000087802 */ /* 0x000fe40000000f00 */
[----:B------:R-:W-:Y:S05]  /*1460*/  CALL.REL.NOINC `($__internal_79_$__cuda_sm70_shflsync_bfly_p) ;  /* 0x0000041000007944 */ /* 0x000fea0003c00000 */
[----:B0-----:R-:W-:Y:S01]  /*1470*/  HFMA2.MMA R16, -RZ, RZ, 0, 5.9604644775390625e-08 ;  /* 0x00000001ff107435 */ /* 0x001fe200000001ff */
[----:B-1----:R-:W-:Y:S01]  /*1480*/  IMAD.MOV.U32 R18, RZ, RZ, R14 ;  /* 0x000000ffff127224 */ /* 0x002fe200078e000e */
[----:B------:R-:W-:Y:S01]  /*1490*/  MOV R19, R11 ;  /* 0x0000000b00137202 */ /* 0x000fe20000000f00 */
[----:B------:R-:W-:Y:S01]  /*14a0*/  IMAD.MOV.U32 R14, RZ, RZ, -0x1 ;  /* 0xffffffffff0e7424 */ /* 0x000fe200078e00ff */
[----:B------:R-:W-:-:S02]  /*14b0*/  MOV R17, 0x1f ;  /* 0x0000001f00117802 */ /* 0x000fc40000000f00 */
[----:B------:R-:W-:Y:S02]  /*14c0*/  MOV R8, 0x14e0 ;  /* 0x000014e000087802 */ /* 0x000fe40000000f00 */
[----:B------:R-:W-:Y:S05]  /*14d0*/  CALL.REL.NOINC `($__internal_79_$__cuda_sm70_shflsync_bfly_p) ;  /* 0x000003a000007944 */ /* 0x000fea0003c00000 */
[----:B0-----:R-:W-:Y:S01]  /*14e0*/  HFMA2.MMA R16, -RZ, RZ, 0, 1.1920928955078125e-07 ;  /* 0x00000002ff107435 */ /* 0x001fe200000001ff */
[----:B-1----:R-:W-:Y:S01]  /*14f0*/  FADD.FTZ R19, R11, R14 ;  /* 0x0000000e0b137221 */ /* 0x002fe20000010000 */
[----:B------:R-:W-:Y:S02]  /*1500*/  MOV R17, 0x1f ;  /* 0x0000001f00117802 */ /* 0x000fe40000000f00 */
[----:B------:R-:W-:Y:S02]  /*1510*/  MOV R14, 0xffffffff ;  /* 0xffffffff000e7802 */ /* 0x000fe40000000f00 */
[----:B------:R-:W-:Y:S02]  /*1520*/  MOV R8, 0x1540 ;  /* 0x0000154000087802 */ /* 0x000fe40000000f00 */
[----:B------:R-:W-:Y:S05]  /*1530*/  CALL.REL.NOINC `($__internal_79_$__cuda_sm70_shflsync_bfly_p) ;  /* 0x0000034000007944 */ /* 0x000fea0003c00000 */
[----:B0-----:R-:W-:Y:S01]  /*1540*/  HFMA2.MMA R17, -RZ, RZ, 0, 1.847743988037109375e-06 ;  /* 0x0000001fff117435 */ /* 0x001fe200000001ff */
[----:B-1----:R-:W-:Y:S01]  /*1550*/  FADD.FTZ R19, R19, R14 ;  /* 0x0000000e13137221 */ /* 0x002fe20000010000 */
[----:B------:R-:W-:Y:S01]  /*1560*/  MOV R14, 0xffffffff ;  /* 0xffffffff000e7802 */ /* 0x000fe20000000f00 */
[----:B------:R-:W-:Y:S01]  /*1570*/  IMAD.MOV.U32 R16, RZ, RZ, 0x4 ;  /* 0x00000004ff107424 */ /* 0x000fe200078e00ff */
[----:B------:R-:W-:-:S02]  /*1580*/  MOV R8, 0x15a0 ;  /* 0x000015a000087802 */ /* 0x000fc40000000f00 */
[----:B------:R-:W-:Y:S05]  /*1590*/  CALL.REL.NOINC `($__internal_79_$__cuda_sm70_shflsync_bfly_p) ;  /* 0x000002e000007944 */ /* 0x000fea0003c00000 */
[----:B0-----:R-:W-:Y:S01]  /*15a0*/  HFMA2.MMA R16, -RZ, RZ, 0, 4.76837158203125e-07 ;  /* 0x00000008ff107435 */ /* 0x001fe200000001ff */
[----:B-1----:R-:W-:Y:S01]  /*15b0*/  FADD.FTZ R19, R19, R14 ;  /* 0x0000000e13137221 */ /* 0x002fe20000010000 */
[----:B------:R-:W-:Y:S01]  /*15c0*/  MOV R14, 0xffffffff ;  /* 0xffffffff000e7802 */ /* 0x000fe20000000f00 */
[----:B------:R-:W-:Y:S01]  /*15d0*/  IMAD.MOV.U32 R17, RZ, RZ, 0x1f ;  /* 0x0000001fff117424 */ /* 0x000fe200078e00ff */
[----:B------:R-:W-:-:S02]  /*15e0*/  MOV R8, 0x1600 ;  /* 0x0000160000087802 */ /* 0x000fc40000000f00 */
        /* <DEDUP_REMOVED lines=33> */
[----:B0-----:R-:W-:Y:S01]  /*1800*/  HFMA2.MMA R17, -RZ, RZ, 0, 1.847743988037109375e-06 ;  /* 0x0000001fff117435 */ /* 0x001fe200000001ff */
[----:B-1----:R-:W-:Y:S01]  /*1810*/  FADD.FTZ R19, R19, R14 ;  /* 0x0000000e13137221 */ /* 0x002fe20000010000 */
[----:B------:R-:W-:Y:S01]  /*1820*/  MOV R14, 0xffffffff ;  /* 0xffffffff000e7802 */ /* 0x000fe20000000f00 */
[----:B------:R-:W-:Y:S01]  /*1830*/  IMAD.MOV.U32 R16, RZ, RZ, 0x10 ;  /* 0x00000010ff107424 */ /* 0x000fe200078e00ff */
[----:B------:R-:W-:Y:S02]  /*1840*/  MOV R8, 0x1860 ;  /* 0x0000186000087802 */ /* 0x000fe40000000f00 */
[----:B------:R-:W-:Y:S05]  /*1850*/  CALL.REL.NOINC `($__internal_79_$__cuda_sm70_shflsync_bfly_p) ;  /* 0x0000002000007944 */ /* 0x000fea0003c00000 */
[----:B-1----:R-:W-:Y:S01]  /*1860*/  MOV R8, R14 ;  /* 0x0000000e00087202 */ /* 0x002fe20000000f00 */
[----:B0-----:R-:W-:Y:S05]  /*1870*/  BRA `(.L_x_1247) ;  /* 0xfffff54000007947 */ /* 0x001fea000383ffff */
        .weak           $__internal_79_$__cuda_sm70_shflsync_bfly_p
        .type           $__internal_79_$__cuda_sm70_shflsync_bfly_p,@function
        .size           $__internal_79_$__cuda_sm70_shflsync_bfly_p,(.L_x_2097 - $__internal_79_$__cuda_sm70_shflsync_bfly_p)
$__internal_79_$__cuda_sm70_shflsync_bfly_p:
[----:B------:R-:W-:Y:S01]  /*1880*/  HFMA2.MMA R9, -RZ, RZ, 0, 0 ;  /* 0x00000000ff097435 */ /* 0x000fe200000001ff */
[----:B------:R-:W-:Y:S04]  /*1890*/  WARPSYNC R14 ;  /* 0x0000000e00007348 */ /* 0x000fe80003800000 */
[----:B------:R0:W1:Y:S01]  /*18a0*/  SHFL.BFLY PT, R14, R19, R16, R17 ;  /* 0x0c000010130e7389 */ /* 0x00006200000e0011 */
[----:B------:R-:W-:Y:S05]  /*18b0*/  RET.REL.NODEC R8 `(_ZN10layer_norm40ln_parallel_residual_bwd_finalize_kernelINS_22Kernel_traits_finalizeILj3072E6__halfS2_fS2_fjLb0ELj1024ELj4ENS_18Kernel_traits_baseILj3072ES2_S2_fS2_fjLj1024EEEEELb0EEEvNS_9BwdParamsE) ;  /* 0xffffe74008007950 */ /* 0x000fea0003c3ffff */
.L_x_1248:
        /* <DEDUP_REMOVED lines=12> */
.L_x_2097:


//--------------------- .text._ZN10layer_norm31ln_parallel_residual_bwd_kernelINS_13Kernel_traitsI6__halfS2_fS2_fjLj3072ELj1ELj1ELj4ELj16ENS_18Kernel_traits_baseILj3072ES2_S2_fS2_fjLj128EEEEELb1ELb1ELb0EEEvNS_9BwdParamsE --------------------------
	.section	.text._ZN10layer_norm31ln_parallel_residual_bwd_kernelINS_13Kernel_traitsI6__halfS2_fS2_fjLj3072ELj1ELj1ELj4ELj16ENS_18Kernel_traits_baseILj3072ES2_S2_fS2_fjLj128EEEEELb1ELb1ELb0EEEvNS_9BwdParamsE,"ax",@progbits
	.sectioninfo	@"SHI_REGISTERS=205"
	.align	128
        .global         _ZN10layer_norm31ln_parallel_residual_bwd_kernelINS_13Kernel_traitsI6__halfS2_fS2_fjLj3072ELj1ELj1ELj4ELj16ENS_18Kernel_traits_baseILj3072ES2_S2_fS2_fjLj128EEEEELb1ELb1ELb0EEEvNS_9BwdParamsE
        .type           _ZN10layer_norm31ln_parallel_residual_bwd_kernelINS_13Kernel_traitsI6__halfS2_fS2_fjLj3072ELj1ELj1ELj4ELj16ENS_18Kernel_traits_baseILj3072ES2_S2_fS2_fjLj128EEEEELb1ELb1ELb0EEEvNS_9BwdParamsE,@function
        .size           _ZN10layer_norm31ln_parallel_residual_bwd_kernelINS_13Kernel_traitsI6__halfS2_fS2_fjLj3072ELj1ELj1ELj4ELj16ENS_18Kernel_traits_baseILj3072ES2_S2_fS2_fjLj128EEEEELb1ELb1ELb0EEEvNS_9BwdParamsE,(.L_x_2098 - _ZN10layer_norm31ln_parallel_residual_bwd_kernelINS_13Kernel_traitsI6__halfS2_fS2_fjLj3072ELj1ELj1ELj4ELj16ENS_18Kernel_traits_baseILj3072ES2_S2_fS2_fjLj128EEEEELb1ELb1ELb0EEEvNS_9BwdParamsE)
        .other          _ZN10layer_norm31ln_parallel_residual_bwd_kernelINS_13Kernel_traitsI6__halfS2_fS2_fjLj3072ELj1ELj1ELj4ELj16ENS_18Kernel_traits_baseILj3072ES2_S2_fS2_fjLj128EEEEELb1ELb1ELb0EEEvNS_9BwdParamsE,@"STO_CUDA_ENTRY STV_DEFAULT"
_ZN10layer_norm31ln_parallel_residual_bwd_kernelINS_13Kernel_traitsI6__halfS2_fS2_fjLj3072ELj1ELj1ELj4ELj16ENS_18Kernel_traits_baseILj3072ES2_S2_fS2_fjLj128EEEEELb1ELb1ELb0EEEvNS_9BwdParamsE:
.text._ZN10layer_norm31ln_parallel_residual_bwd_kernelINS_13Kernel_traitsI6__halfS2_fS2_fjLj3072ELj1ELj1ELj4ELj16ENS_18Kernel_traits_baseILj3072ES2_S2_fS2_fjLj128EEEEELb1ELb1ELb0EEEvNS_9BwdParamsE:
        /* <DEDUP_REMOVED lines=78> */
.L_x_1264:
        /* <DEDUP_REMOVED lines=9> */
[----:B------:R-:W-:Y:S02]  /*0570*/  LEA.HI R0, R93, R0, RZ, 0x3 ;  /* 0x000000005d007211 */ /* 0x000fe400078f18ff */
[----:B------:R-:W-:Y:S02]  /*0580*/  LOP3.LUT R93, R184, 0x7f, RZ, 0xc0, !PT ;  /* 0x0000007fb85d7812 */ /* 0x000fe400078ec0ff */
[----:B------:R-:W-:Y:S02]  /*0590*/  LOP3.LUT P2, RZ, R110, 0xff, RZ, 0xc0, !PT ;  /* 0x000000ff6eff7812 */ /* 0x000fe4000784c0ff */
[----:B------:R-:W-:-:S02]  /*05a0*/  LEA.HI.SX32 R0, R0, R93, 0x1d ;  /* 0x0000005d00007211 */ /* 0x000fc400078feaff */
[----:B------:R-:W-:Y:S02]  /*05b0*/  MOV R189, RZ ;  /* 0x000000ff00bd7202 */ /* 0x000fe40000000f00 */
        /* <DEDUP_REMOVED lines=31> */
[----:B---3--:R-:W-:-:S03]  /*07b0*/  HADD2.F32 R138, -RZ, R96.H0_H0 ;  /* 0x20000060ff8a7230 */ /* 0x008fc60000004100 */
[----:B0----5:R-:W-:Y:S01]  /*07c0*/  FMUL.FTZ R137, R169, R92 ;  /* 0x0000005ca9897220 */ /* 0x021fe20000410000 */
[----:B------:R-:W-:Y:S01]  /*07d0*/  HADD2.F32 R96, -RZ, R96.H1_H1 ;  /* 0x30000060ff607230 */ /* 0x000fe20000004100 */
[C---:B------:R-:W-:Y:S02]  /*07e0*/  FADD.FTZ R140, -R188.reuse, R93 ;  /* 0x0000005dbc8c7221 */ /* 0x040fe40000010100 */
[----:B----4-:R-:W-:Y:S02]  /*07f0*/  FADD.FTZ R88, -R188, R88 ;  /* 0x00000058bc587221 */ /* 0x010fe40000010100 */
[----:B------:R-:W-:Y:S02]  /*0800*/  FADD.FTZ R24, R24, R138 ;  /* 0x0000008a18187221 */ /* 0x000fe40000010000 */
[-C--:B------:R-:W-:Y:S02]  /*0810*/  FFMA.FTZ R48, R137, R138.reuse, R48 ;  /* 0x0000008a89307223 */ /* 0x080fe40000010030 */
[----:B------:R-:W-:Y:S01]  /*0820*/  FMUL.FTZ R138, R135, R138 ;  /* 0x0000008a878a7220 */ /* 0x000fe20000410000 */
[--C-:B-1----:R-:W-:Y:S01]  /*0830*/  HADD2.F32 R144, -RZ, R98.reuse.H0_H0 ;  /* 0x20000062ff907230 */ /* 0x102fe20000004100 */
[----:B------:R-:W-:Y:S01]  /*0840*/  FMUL.FTZ R149, R169, R88 ;  /* 0x00000058a9957220 */ /* 0x000fe20000410000 */
[----:B------:R-:W-:Y:S01]  /*0850*/  HADD2.F32 R151, -RZ, R98.H1_H1 ;  /* 0x30000062ff977230 */ /* 0x000fe20000004100 */
[C---:B------:R-:W-:Y:S01]  /*0860*/  FADD.FTZ R98, -R188.reuse, R89 ;  /* 0x00000059bc627221 */ /* 0x040fe20000010100 */
[----:B------:R-:W-:Y:S01]  /*0870*/  HADD2.F32 R93, -RZ, R97.H0_H0 ;  /* 0x20000061ff5d7230 */ /* 0x000fe20000004100 */
[----:B------:R-:W-:-:S02]  /*0880*/  FADD.FTZ R94, -R188, R94 ;  /* 0x0000005ebc5e7221 */ /* 0x000fc40000010100 */
[----:B------:R-:W-:Y:S02]  /*0890*/  FMUL.FTZ R136, R169, R140 ;  /* 0x0000008ca9887220 */ /* 0x000fe40000410000 */
[----:B------:R-:W-:Y:S02]  /*08a0*/  FMUL.FTZ R145, R134, R96 ;  /* 0x0000006086917220 */ /* 0x000fe40000410000 */
[----:B------:R-:W-:Y:S02]  /*08b0*/  FADD.FTZ R88, RZ, R138 ;  /* 0x0000008aff587221 */ /* 0x000fe40000010000 */
[----:B------:R-:W-:Y:S01]  /*08c0*/  FFMA.FTZ R89, R137, R138, RZ ;  /* 0x0000008a89597223 */ /* 0x000fe200000100ff */
[----:B------:R-:W-:Y:S01]  /*08d0*/  HADD2.F32 R97, -RZ, R97.H1_H1 ;  /* 0x30000061ff617230 */ /* 0x000fe20000004100 */
[C---:B------:R-:W-:Y:S02]  /*08e0*/  FADD.FTZ R152, -R188.reuse, R91 ;  /* 0x0000005bbc987221 */ /* 0x040fe40000010100 */
[----:B------:R-:W-:-:S02]  /*08f0*/  FADD.FTZ R146, -R188, R95 ;  /* 0x0000005fbc927221 */ /* 0x000fc40000010100 */
        /* <DEDUP_REMOVED lines=10> */
[----:B------:R-:W-:Y:S02]  /*09a0*/  FFMA.FTZ R44, R149, R144, R44 ;  /* 0x00000090952c7223 */ /* 0x000fe4000001002c */
[----:B------:R-:W-:-:S02]  /*09b0*/  FMUL.FTZ R146, R169, R98 ;  /* 0x00000062a9927220 */ /* 0x000fc40000410000 */
[----:B------:R-:W-:Y:S02]  /*09c0*/  FMUL.FTZ R144, R131, R144 ;  /* 0x0000009083907220 */ /* 0x000fe40000410000 */
[----:B------:R-:W-:Y:S02]  /*09d0*/  FADD.FTZ R91, R88, R147 ;  /* 0x00000093585b7221 */ /* 0x000fe40000010000 */
[----:B------:R-:W-:Y:S01]  /*09e0*/  FFMA.FTZ R89, R140, R147, R89 ;  /* 0x000000938c597223 */ /* 0x000fe20000010059 */
[----:B------:R-:W-:Y:S01]  /*09f0*/  HADD2.F32 R148, -RZ, R99.H0_H0 ;  /* 0x20000063ff947230 */ /* 0x000fe20000004100 */
[----:B------:R-:W-:Y:S02]  /*0a00*/  FADD.FTZ R21, R21, R151 ;  /* 0x0000009715157221 */ /* 0x000fe40000010000 */
[----:B------:R-:W-:Y:S02]  /*0a10*/  FFMA.FTZ R45, R146, R151, R45 ;  /* 0x00000097922d7223 */ /* 0x000fe4000001002d */
        /* <DEDUP_REMOVED lines=24> */
.L_x_1251:
[----:B------:R-:W-:Y:S05]  /*0ba0*/  BSYNC B0 ;  /* 0x0000000000007941 */ /* 0x000fea0003800000 */
.L_x_1250:
[----:B------:R-:W-:Y:S01]  /*0bb0*/  BSSY B0, `(.L_x_1252) ;  /* 0x000005a000007945 */ /* 0x000fe20003800000 */
[----:B------:R-:W-:Y:S05]  /*0bc0*/  @!P4 BRA `(.L_x_1253) ;  /* 0x000005800000c947 */ /* 0x000fea0003800000 */
[----:B------:R-:W-:Y:S01]  /*0bd0*/  HFMA2.MMA R96, -RZ, RZ, 0, 9.5367431640625e-07 ;  /* 0x00000010ff607435 */ /* 0x000fe200000001ff */
[----:B------:R-:W-:-:S04]  /*0be0*/  LEA R104, P0, R191, c[0x0][0x188], 0x5 ;  /* 0x00006200bf687a11 */ /* 0x000fc800078028ff */
[----:B------:R-:W-:-:S05]  /*0bf0*/  LEA.HI.X R105, R191, c[0x0][0x18c], RZ, 0x5, P0 ;  /* 0x00006300bf697a11 */ /* 0x000fca00000f2cff */
[----:B------:R-:W-:Y:S01]  /*0c00*/  IMAD.WIDE.U32 R96, R191, R96, c[0x0][0x208] ;  /* 0x00008200bf607625 */ /* 0x000fe200078e0060 */
[----:B------:R0:W2:Y:S04]  /*0c10*/  LDG.E.128 R92, [R104.64] ;  /* 0x00000004685c7981 */ /* 0x0000a8000c1e1d00 */
[----:B------:R0:W3:Y:S04]  /*0c20*/  LDG.E.128 R88, [R104.64+0x10] ;  /* 0x0000100468587981 */ /* 0x0000e8000c1e1d00 */
[----:B------:R-:W4:Y:S01]  /*0c30*/  LDG.E.128 R96, [R96.64] ;  /* 0x0000000460607981 */ /* 0x000f22000c1e1d00 */
[----:B------:R-:W-:-:S04]  /*0c40*/  ISETP.NE.U32.AND P0, PT, RZ, c[0x0][0x250], PT ;  /* 0x00009400ff007a0c */ /* 0x000fc80003f05070 */
[----:B------:R-:W-:Y:S02]  /*0c50*/  ISETP.NE.AND.EX P0, PT, RZ, c[0x0][0x254], PT, P0 ;  /* 0x00009500ff007a0c */ /* 0x000fe40003f05300 */
[C---:B------:R-:W-:Y:S02]  /*0c60*/  SHF.L.U32 R158, R191.reuse, 0x3, RZ ;  /* 0x00000003bf9e7819 */ /* 0x040fe400000006ff */
[----:B------:R-:W-:Y:S02]  /*0c70*/  SHF.L.U64.HI R139, R191, 0x3, RZ ;  /* 0x00000003bf8b7819 */ /* 0x000fe400000102ff */
[----:B------:R-:W-:-:S04]  /*0c80*/  IADD3 R156, P1, R158, c[0x0][0x190], RZ ;  /* 0x000064009e9c7a10 */ /* 0x000fc80007f3e0ff */
[----:B------:R-:W-:-:S03]  /*0c90*/  IADD3.X R157, R139, c[0x0][0x194], RZ, P1, !PT ;  /* 0x000065008b9d7a10 */ /* 0x000fc60000ffe4ff */
[----:B------:R-:W-:Y:S02]  /*0ca0*/  @P0 IADD3 R158, P1, R158, c[0x0][0x198], RZ ;  /* 0x000066009e9e0a10 */ /* 0x000fe40007f3e0ff */
[----:B0-----:R0:W5:Y:S02]  /*0cb0*/  LDG.E.64 R104, [R156.64] ;  /* 0x000000049c687981 */ /* 0x001164000c1e1b00 */
        /* <DEDUP_REMOVED lines=11> */
[C---:B---3--:R-:W-:Y:S01]  /*0d70*/  FADD.FTZ R88, -R188.reuse, R88 ;  /* 0x00000058bc587221 */ /* 0x048fe20000010100 */
[--C-:B----4-:R-:W-:Y:S01]  /*0d80*/  HADD2.F32 R93, -RZ, R96.reuse.H0_H0 ;  /* 0x20000060ff5d7230 */ /* 0x110fe20000004100 */
[----:B-----5:R-:W-:Y:S01]  /*0d90*/  FMUL.FTZ R139, R169, R92 ;  /* 0x0000005ca98b7220 */ /* 0x020fe20000410000 */
[----:B------:R-:W-:Y:S01]  /*0da0*/  HADD2.F32 R96, -RZ, R96.H1_H1 ;  /* 0x30000060ff607230 */ /* 0x000fe20000004100 */
[----:B------:R-:W-:-:S02]  /*0db0*/  FADD.FTZ R162, -R188, R95 ;  /* 0x0000005fbca27221 */ /* 0x000fc40000010100 */
[----:B0-----:R-:W-:Y:S01]  /*0dc0*/  FMUL.FTZ R156, R127, R93 ;  /* 0x0000005d7f9c7220 */ /* 0x001fe20000410000 */
[----:B------:R-:W-:Y:S01]  /*0dd0*/  HADD2.F32 R95, -RZ, R97.H0_H0 ;  /* 0x20000061ff5f7230 */ /* 0x000fe20000004100 */
[C---:B------:R-:W-:Y:S02]  /*0de0*/  FMUL.FTZ R161, R169.reuse, R88 ;  /* 0x00000058a9a17220 */ /* 0x040fe40000410000 */
[----:B------:R-:W-:Y:S02]  /*0df0*/  FADD.FTZ R94, -R188, R94 ;  /* 0x0000005ebc5e7221 */ /* 0x000fe40000010100 */
[----:B------:R-:W-:Y:S02]  /*0e00*/  FMUL.FTZ R154, R169, R160 ;  /* 0x000000a0a99a7220 */ /* 0x000fe40000410000 */
[----:B------:R-:W-:Y:S02]  /*0e10*/  FMUL.FTZ R157, R126, R96 ;  /* 0x000000607e9d7220 */ /* 0x000fe40000410000 */
[----:B------:R-:W-:-:S02]  /*0e20*/  FADD.FTZ R88, R189, R156 ;  /* 0x0000009cbd587221 */ /* 0x000fc40000010000 */
[----:B------:R-:W-:Y:S01]  /*0e30*/  FFMA.FTZ R190, R139, R156, R190 ;  /* 0x0000009c8bbe7223 */ /* 0x000fe200000100be */
[----:B------:R-:W-:Y:S01]  /*0e40*/  HADD2.F32 R97, -RZ, R97.H1_H1 ;  /* 0x30000061ff617230 */ /* 0x000fe20000004100 */
[----:B------:R-:W-:Y:S02]  /*0e50*/  FADD.FTZ R164, -R188, R89 ;  /* 0x00000059bca47221 */ /* 0x000fe40000010100 */
[----:B------:R-:W-:Y:S02]  /*0e60*/  FMUL.FTZ R155, R169, R94 ;  /* 0x0000005ea99b7220 */ /* 0x000fe40000410000 */
[----:B------:R-:W-:Y:S02]  /*0e70*/  FMUL.FTZ R160, R125, R95 ;  /* 0x0000005f7da07220 */ /* 0x000fe40000410000 */
[----:B------:R-:W-:Y:S02]  /*0e80*/  FADD.FTZ R89, R88, R157 ;  /* 0x0000009d58597221 */ /* 0x000fe40000010000 */
[----:B------:R-:W-:Y:S01]  /*0e90*/  FFMA.FTZ R190, R154, R157, R190 ;  /* 0x0000009d9abe7223 */ /* 0x000fe200000100be */
[----:B------:R-:W-:Y:S01]  /*0ea0*/  HADD2.F32 R163, -RZ, R98.H0_H0 ;  /* 0x20000062ffa37230 */ /* 0x000fe20000004100 */
[----:B-1----:R-:W-:-:S02]  /*0eb0*/  FMUL.FTZ R158, R169, R162 ;  /* 0x000000a2a99e7220 */ /* 0x002fc40000410000 */
[----:B------:R-:W-:Y:S02]  /*0ec0*/  FMUL.FTZ R159, R124, R97 ;  /* 0x000000617c9f7220 */ /* 0x000fe40000410000 */
[----:B------:R-:W-:Y:S02]  /*0ed0*/  FADD.FTZ R88, R89, R160 ;  /* 0x000000a059587221 */ /* 0x000fe40000010000 */
[----:B------:R-:W-:Y:S01]  /*0ee0*/  FFMA.FTZ R190, R155, R160, R190 ;  /* 0x000000a09bbe7223 */ /* 0x000fe200000100be */
[----:B------:R-:W-:Y:S01]  /*0ef0*/  HADD2.F32 R98, -RZ, R98.H1_H1 ;  /* 0x30000062ff627230 */ /* 0x000fe20000004100 */
[----:B------:R-:W-:Y:S02]  /*0f00*/  FADD.FTZ R90, -R188, R90 ;  /* 0x0000005abc5a7221 */ /* 0x000fe40000010100 */
[----:B------:R-:W-:Y:S02]  /*0f10*/  FMUL.FTZ R162, R123, R163 ;  /* 0x000000a37ba27220 */ /* 0x000fe40000410000 */
[----:B------:R-:W-:-:S02]  /*0f20*/  FADD.FTZ R89, R88, R159 ;  /* 0x0000009f58597221 */ /* 0x000fc40000010000 */
[----:B------:R-:W-:Y:S01]  /*0f30*/  FFMA.FTZ R190, R158, R159, R190 ;  /* 0x0000009f9ebe7223 */ /* 0x000fe200000100be */
[----:B------:R-:W-:Y:S01]  /*0f40*/  HADD2.F32 R166, -RZ, R99.H0_H0 ;  /* 0x20000063ffa67230 */ /* 0x000fe20000004100 */
[----:B------:R-:W-:Y:S02]  /*0f50*/  FADD.FTZ R12, R12, R163 ;  /* 0x000000a30c0c7221 */ /* 0x000fe40000010000 */
[----:B------:R-:W-:Y:S02]  /*0f60*/  FFMA.FTZ R36, R161, R163, R36 ;  /* 0x000000a3a1247223 */ /* 0x000fe40000010024 */
[C---:B------:R-:W-:Y:S02]  /*0f70*/  FMUL.FTZ R165, R169.reuse, R90 ;  /* 0x0000005aa9a57220 */ /* 0x040fe40000410000 */
[----:B------:R-:W-:Y:S02]  /*0f80*/  FMUL.FTZ R164, R169, R164 ;  /* 0x000000a4a9a47220 */ /* 0x000fe40000410000 */
[----:B------:R-:W-:-:S02]  /*0f90*/  FMUL.FTZ R163, R122, R98 ;  /* 0x000000627aa37220 */ /* 0x000fc40000410000 */
[----:B------:R-:W-:Y:S02]  /*0fa0*/  FADD.FTZ R88, R89, R162 ;  /* 0x000000a259587221 */ /* 0x000fe40000010000 */
[----:B------:R-:W-:Y:S01]  /*0fb0*/  FFMA.FTZ R190, R161, R162, R190 ;  /* 0x000000a2a1be7223 */ /* 0x000fe200000100be */
[----:B------:R-:W-:Y:S01]  /*0fc0*/  HADD2.F32 R99, -RZ, R99.H1_H1 ;  /* 0x30000063ff637230 */ /* 0x000fe20000004100 */
        /* <DEDUP_REMOVED lines=24> */
.L_x_1253:
[----:B------:R-:W-:Y:S05]  /*1150*/  BSYNC B0 ;  /* 0x0000000000007941 */ /* 0x000fea0003800000 */
.L_x_1252:
        /* <DEDUP_REMOVED lines=27> */
[----:B-----5:R-:W-:Y:S02]  /*1310*/  FMUL.FTZ R141, R169, R92 ;  /* 0x0000005ca98d7220 */ /* 0x020fe40000410000 */
[----:B------:R-:W-:-:S02]  /*1320*/  FADD.FTZ R94, -R188, R94 ;  /* 0x0000005ebc5e7221 */ /* 0x000fc40000010100 */
[----:B------:R-:W-:Y:S02]  /*1330*/  FADD.FTZ R180, -R188, R95 ;  /* 0x0000005fbcb47221 */ /* 0x000fe40000010100 */
[C---:B------:R-:W-:Y:S02]  /*1340*/  FMUL.FTZ R176, R169.reuse, R176 ;  /* 0x000000b0a9b07220 */ /* 0x040fe40000410000 */
[C---:B------:R-:W-:Y:S02]  /*1350*/  FMUL.FTZ R177, R169.reuse, R94 ;  /* 0x0000005ea9b17220 */ /* 0x040fe40000410000 */
[----:B------:R-:W-:Y:S01]  /*1360*/  FMUL.FTZ R180, R169, R180 ;  /* 0x000000b4a9b47220 */ /* 0x000fe20000410000 */
[--C-:B----4-:R-:W-:Y:S02]  /*1370*/  HADD2.F32 R178, -RZ, R88.reuse.H0_H0 ;  /* 0x20000058ffb27230 */ /* 0x110fe40000004100 */
[----:B------:R-:W-:-:S03]  /*1380*/  HADD2.F32 R88, -RZ, R88.H1_H1 ;  /* 0x30000058ff587230 */ /* 0x000fc60000004100 */
[----:B------:R-:W-:Y:S02]  /*1390*/  FADD.FTZ R8, R8, R178 ;  /* 0x000000b208087221 */ /* 0x000fe40000010000 */
[-C--:B------:R-:W-:Y:S01]  /*13a0*/  FFMA.FTZ R32, R141, R178.reuse, R32 ;  /* 0x000000b28d207223 */ /* 0x080fe20000010020 */
[--C-:B------:R-:W-:Y:S01]  /*13b0*/  HADD2.F32 R182, -RZ, R89.reuse.H0_H0 ;  /* 0x20000059ffb67230 */ /* 0x100fe20000004100 */
[----:B------:R-:W-:Y:S01]  /*13c0*/  FMUL.FTZ R178, R119, R178 ;  /* 0x000000b277b27220 */ /* 0x000fe20000410000 */
[----:B------:R-:W-:Y:S01]  /*13d0*/  HADD2.F32 R89, -RZ, R89.H1_H1 ;  /* 0x30000059ff597230 */ /* 0x000fe20000004100 */
[----:B------:R-:W-:Y:S02]  /*13e0*/  FADD.FTZ R9, R9, R88 ;  /* 0x0000005809097221 */ /* 0x000fe40000010000 */
[-C--:B------:R-:W-:Y:S02]  /*13f0*/  FFMA.FTZ R33, R176, R88.reuse, R33 ;  /* 0x00000058b0217223 */ /* 0x080fe40000010021 */
[----:B------:R-:W-:-:S02]  /*1400*/  FMUL.FTZ R179, R118, R88 ;  /* 0x0000005876b37220 */ /* 0x000fc40000410000 */
[----:B------:R-:W-:Y:S02]  /*1410*/  FADD.FTZ R88, R189, R178 ;  /* 0x000000b2bd587221 */ /* 0x000fe40000010000 */
[----:B------:R-:W-:Y:S02]  /*1420*/  FFMA.FTZ R190, R141, R178, R190 ;  /* 0x000000b28dbe7223 */ /* 0x000fe400000100be */
[----:B---3--:R-:W-:Y:S02]  /*1430*/  FADD.FTZ R96, -R188, R96 ;  /* 0x00000060bc607221 */ /* 0x008fe40000010100 */
[----:B------:R-:W-:Y:S02]  /*1440*/  FADD.FTZ R10, R10, R182 ;  /* 0x000000b60a0a7221 */ /* 0x000fe40000010000 */
[----:B------:R-:W-:Y:S02]  /*1450*/  FFMA.FTZ R34, R177, R182, R34 ;  /* 0x000000b6b1227223 */ /* 0x000fe40000010022 */
[----:B------:R-:W-:-:S02]  /*1460*/  FADD.FTZ R11, R11, R89 ;  /* 0x000000590b0b7221 */ /* 0x000fc40000010000 */
[-C--:B------:R-:W-:Y:S02]  /*1470*/  FFMA.FTZ R35, R180, R89.reuse, R35 ;  /* 0x00000059b4237223 */ /* 0x080fe40000010023 */
[----:B------:R-:W-:Y:S02]  /*1480*/  FMUL.FTZ R181, R116, R89 ;  /* 0x0000005974b57220 */ /* 0x000fe40000410000 */
[----:B------:R-:W-:Y:S02]  /*1490*/  FMUL.FTZ R182, R117, R182 ;  /* 0x000000b675b67220 */ /* 0x000fe40000410000 */
[----:B------:R-:W-:Y:S02]  /*14a0*/  FADD.FTZ R89, R88, R179 ;  /* 0x000000b358597221 */ /* 0x000fe40000010000 */
[----:B------:R-:W-:Y:S01]  /*14b0*/  FFMA.FTZ R190, R176, R179, R190 ;  /* 0x000000b3b0be7223 */ /* 0x000fe200000100be */
[----:B------:R-:W-:Y:S01]  /*14c0*/  HADD2.F32 R186, -RZ, R90.H0_H0 ;  /* 0x2000005affba7230 */ /* 0x000fe20000004100 */
        /* <DEDUP_REMOVED lines=9> */
[----:B------:R-:W-:Y:S01]  /*1560*/  FFMA.FTZ R190, R180, R181, R190 ;  /* 0x000000b5b4be7223 */ /* 0x000fe200000100be */
[----:B------:R-:W-:Y:S01]  /*1570*/  HADD2.F32 R93, -RZ, R91.H0_H0 ;  /* 0x2000005bff5d7230 */ /* 0x000fe20000004100 */
[----:B------:R-:W-:Y:S02]  /*1580*/  FADD.FTZ R98, -R188, R98 ;  /* 0x00000062bc627221 */ /* 0x000fe40000010100 */
[----:B-1----:R-:W-:Y:S02]  /*1590*/  FMUL.FTZ R172, R169, R174 ;  /* 0x000000aea9ac7220 */ /* 0x002fe40000410000 */
[----:B------:R-:W-:Y:S02]  /*15a0*/  FMUL.FTZ R173, R114, R90 ;  /* 0x0000005a72ad7220 */ /* 0x000fe40000410000 */
[----:B------:R-:W-:-:S02]  /*15b0*/  FADD.FTZ R88, R89, R186 ;  /* 0x000000ba59587221 */ /* 0x000fc40000010000 */
[----:B------:R-:W-:Y:S01]  /*15c0*/  FFMA.FTZ R190, R185, R186, R190 ;  /* 0x000000bab9be7223 */ /* 0x000fe200000100be */
[----:B------:R-:W-:Y:S01]  /*15d0*/  HADD2.F32 R91, -RZ, R91.H1_H1 ;  /* 0x3000005bff5b7230 */ /* 0x000fe20000004100 */
[----:B0-----:R-:W-:Y:S02]  /*15e0*/  FADD.FTZ R170, -R188, R99 ;  /* 0x00000063bcaa7221 */ /* 0x001fe40000010100 */
        /* <DEDUP_REMOVED lines=16> */
.L_x_1255:
[----:B------:R-:W-:Y:S05]  /*16f0*/  BSYNC B0 ;  /* 0x0000000000007941 */ /* 0x000fea0003800000 */
.L_x_1254:
[----:B------:R-:W-:Y:S02]  /*1700*/  LOP3.LUT R98, R187, 0x7fffffc, RZ, 0xc0, !PT ;  /* 0x07fffffcbb627812 */ /* 0x000fe400078ec0ff */
[----:B------:R-:W-:-:S02]  /*1710*/  LOP3.LUT P0, RZ, R184, 0x1f, RZ, 0xc0, !PT ;  /* 0x0000001fb8ff7812 */ /* 0x000fc4000780c0ff */
[----:B------:R-:W-:Y:S01]  /*1720*/  @!P2 IADD3 R98, R98, 0x4, RZ ;  /* 0x000000046262a810 */ /* 0x000fe20007ffe0ff */
[----:B------:R-:W-:Y:S08]  /*1730*/  BRA.DIV ~URZ, `(.L_x_1256) ;  /* 0x00001bc27f007947 */ /* 0x000ff0000b800000 */
[----:B------:R0:W1:Y:S02]  /*1740*/  SHFL.DOWN PT, R90, R189, 0x10, 0x1f ;  /* 0x0a001f00bd5a7f89 */ /* 0x00006400000e0000 */
.L_x_1265:
        /* <DEDUP_REMOVED lines=18> */
.L_x_1266:
[----:B------:R-:W-:Y:S01]  /*1870*/  @!P0 LOP3.LUT R187, R187, 0x3, RZ, 0xc0, !PT ;  /* 0x00000003bbbb8812 */ /* 0x000fe200078ec0ff */
[----:B--2---:R-:W-:Y:S01]  /*1880*/  FADD.FTZ R96, R95, R92 ;  /* 0x0000005c5f607221 */ /* 0x004fe20000010000 */
[----:B------:R-:W-:Y:S01]  /*1890*/  WARPSYNC 0xffffffff ;  /* 0xffffffff00007948 */ /* 0x000fe20003800000 */
[----:B-1----:R-:W-:Y:S01]  /*18a0*/  FADD.FTZ R97, R97, R94 ;  /* 0x0000005e61617221 */ /* 0x002fe20000010000 */
[----:B------:R-:W-:Y:S01]  /*18b0*/  @!P0 IADD3 R187, R98, R187, RZ ;  /* 0x000000bb62bb8210 */ /* 0x000fe20007ffe0ff */
[----:B------:R-:W-:Y:S01]  /*18c0*/  BSSY B0, `(.L_x_1258) ;  /* 0x0000089000007945 */ /* 0x000fe20003800000 */
[----:B------:R-:W-:-:S03]  /*18d0*/  ISETP.NE.AND P6, PT, R183, RZ, PT ;  /* 0x000000ffb700720c */ /* 0x000fc60003fc5270 */
        /* <DEDUP_REMOVED lines=90> */
[----:B------:R-:W-:Y:S01]  /*1e80*/  HFMA2.MMA R95, -RZ, RZ, 0, 9.5367431640625e-07 ;  /* 0x00000010ff5f7435 */ /* 0x000fe200000001ff */
[----:B------:R-:W-:Y:S01]  /*1e90*/  SEL R83, R94, R83, P1 ;  /* 0x000000535e537207 */ /* 0x000fe20000800000 */
[----:B------:R-:W-:Y:S01]  /*1ea0*/  @P1 STG.E.128 [R92.64], R76 ;  /* 0x0000004c5c001986 */ /* 0x000fe2000c101d04 */
[----:B------:R-:W-:Y:S02]  /*1eb0*/  @P0 FSEL R98, R187, RZ, P2 ;  /* 0x000000ffbb620208 */ /* 0x000fe40001000000 */
[C---:B------:R-:W-:Y:S01]  /*1ec0*/  @P0 LOP3.LUT P2, RZ, R100.reuse, 0xff00, RZ, 0xc0, !PT ;  /* 0x0000ff0064ff0812 */ /* 0x040fe2000784c0ff */
[----:B------:R0:W-:Y:S01]  /*1ed0*/  @P1 STG.E.128 [R92.64+0x10], R80 ;  /* 0x000010505c001986 */ /* 0x0001e2000c101d04 */
[----:B------:R-:W-:-:S02]  /*1ee0*/  @P0 LOP3.LUT P1, RZ, R100, 0xff0000, RZ, 0xc0, !PT ;  /* 0x00ff000064ff0812 */ /* 0x000fc4000782c0ff */
[----:B------:R-:W-:Y:S01]  /*1ef0*/  F2FP.PACK_AB R90, R198, R99 ;  /* 0x00000063c65a723e */ /* 0x000fe200000000ff */
[----:B------:R-:W-:Y:S01]  /*1f00*/  IMAD.WIDE.U32 R94, R0, R95, c[0x0][0x248] ;  /* 0x00009200005e7625 */ /* 0x000fe200078e005f */
[----:B------:R-:W-:Y:S02]  /*1f10*/  @P0 FSEL R99, R190, RZ, P2 ;  /* 0x000000ffbe630208 */ /* 0x000fe40001000000 */
[----:B------:R-:W-:Y:S02]  /*1f20*/  @P0 LOP3.LUT P2, RZ, R100, 0xff000000, RZ, 0xc0, !PT ;  /* 0xff00000064ff0812 */ /* 0x000fe4000784c0ff */
[----:B------:R-:W-:Y:S02]  /*1f30*/  @P0 FSEL R187, R191, RZ, P1 ;  /* 0x000000ffbfbb0208 */ /* 0x000fe40000800000 */
[----:B------:R-:W-:Y:S02]  /*1f40*/  @P0 LOP3.LUT P1, RZ, R101, 0xff, RZ, 0xc0, !PT ;  /* 0x000000ff65ff0812 */ /* 0x000fe4000782c0ff */
[----:B------:R-:W-:-:S02]  /*1f50*/  F2FP.PACK_AB R89, R188, R193 ;  /* 0x000000c1bc59723e */ /* 0x000fc400000000ff */
[----:B------:R-:W-:Y:S02]  /*1f60*/  F2FP.PACK_AB R88, R192, R189 ;  /* 0x000000bdc058723e */ /* 0x000fe400000000ff */
[----:B------:R-:W-:Y:S02]  /*1f70*/  F2FP.PACK_AB R91, R202, R199 ;  /* 0x000000c7ca5b723e */ /* 0x000fe400000000ff */
[----:B------:R-:W-:Y:S02]  /*1f80*/  @P0 FSEL R188, R194, RZ, P2 ;  /* 0x000000ffc2bc0208 */ /* 0x000fe40001000000 */
[----:B------:R-:W-:Y:S01]  /*1f90*/  @P0 LOP3.LUT P2, RZ, R101, 0xff00, RZ, 0xc0, !PT ;  /* 0x0000ff0065ff0812 */ /* 0x000fe2000784c0ff */
[----:B------:R1:W-:Y:S01]  /*1fa0*/  STG.E.128 [R94.64], R88 ;  /* 0x000000585e007986 */ /* 0x0003e2000c101d04 */
[----:B0-----:R-:W-:Y:S02]  /*1fb0*/  @P0 FSEL R92, R195, RZ, P1 ;  /* 0x000000ffc35c0208 */ /* 0x001fe40000800000 */
[----:B------:R-:W-:-:S02]  /*1fc0*/  @P0 LOP3.LUT P1, RZ, R101, 0xff0000, RZ, 0xc0, !PT ;  /* 0x00ff000065ff0812 */ /* 0x000fc4000782c0ff */
[----:B------:R-:W-:Y:S02]  /*1fd0*/  @P0 F2FP.PACK_AB R98, RZ, R98 ;  /* 0x00000062ff62023e */ /* 0x000fe400000000ff */
[----:B------:R-:W-:Y:S02]  /*1fe0*/  @P0 F2FP.PACK_AB R187, RZ, R187 ;  /* 0x000000bbffbb023e */ /* 0x000fe400000000ff */
[----:B------:R-:W-:Y:S02]  /*1ff0*/  @P0 F2FP.PACK_AB R92, RZ, R92 ;  /* 0x0000005cff5c023e */ /* 0x000fe400000000ff */
[----:B------:R-:W-:Y:S02]  /*2000*/  @P0 F2FP.PACK_AB R99, RZ, R99 ;  /* 0x00000063ff63023e */ /* 0x000fe400000000ff */
[----:B------:R-:W-:Y:S02]  /*2010*/  @P0 F2FP.PACK_AB R188, RZ, R188 ;  /* 0x000000bcffbc023e */ /* 0x000fe400000000ff */
[----:B------:R-:W-:-:S02]  /*2020*/  @P0 PRMT R84, R98, 0x7610, R84 ;  /* 0x0000761062540816 */ /* 0x000fc40000000054 */
[----:B------:R-:W-:Y:S02]  /*2030*/  @P0 PRMT R85, R187, 0x7610, R85 ;  /* 0x00007610bb550816 */ /* 0x000fe40000000055 */
[----:B-1----:R-:W-:Y:S02]  /*2040*/  @P0 FSEL R88, R196, RZ, P2 ;  /* 0x000000ffc4580208 */ /* 0x002fe40001000000 */
[----:B------:R-:W-:Y:S02]  /*2050*/  @P0 LOP3.LUT P2, RZ, R101, 0xff000000, RZ, 0xc0, !PT ;  /* 0xff00000065ff0812 */ /* 0x000fe4000784c0ff */
[----:B------:R-:W-:Y:S02]  /*2060*/  @P0 FSEL R89, R197, RZ, P1 ;  /* 0x000000ffc5590208 */ /* 0x000fe40000800000 */
[----:B------:R-:W-:Y:S02]  /*2070*/  @P0 FSEL R91, R200, RZ, P2 ;  /* 0x000000ffc85b0208 */ /* 0x000fe40001000000 */
[----:B------:R-:W-:-:S02]  /*2080*/  @P0 F2FP.PACK_AB R89, RZ, R89 ;  /* 0x00000059ff59023e */ /* 0x000fc400000000ff */
[----:B------:R-:W-:Y:S02]  /*2090*/  @P0 F2FP.PACK_AB R90, RZ, R88 ;  /* 0x00000058ff5a023e */ /* 0x000fe400000000ff */
[----:B------:R-:W-:Y:S02]  /*20a0*/  @P0 F2FP.PACK_AB R91, RZ, R91 ;  /* 0x0000005bff5b023e */ /* 0x000fe400000000ff */
[----:B------:R-:W-:Y:S02]  /*20b0*/  @P0 LEA R88, P1, R0, c[0x0][0x250], 0x4 ;  /* 0x0000940000580a11 */ /* 0x000fe400078220ff */
[----:B------:R-:W-:Y:S02]  /*20c0*/  @P0 PRMT R86, R92, 0x7610, R86 ;  /* 0x000076105c560816 */ /* 0x000fe40000000056 */
[----:B------:R-:W-:Y:S02]  /*20d0*/  @P0 PRMT R87, R89, 0x7610, R87 ;  /* 0x0000761059570816 */ /* 0x000fe40000000057 */
[----:B------:R-:W-:-:S02]  /*20e0*/  @P0 LEA.HI.X R89, R0, c[0x0][0x254], RZ, 0x4, P1 ;  /* 0x0000950000590a11 */ /* 0x000fc400008f24ff */
[----:B------:R-:W-:Y:S02]  /*20f0*/  @P0 PRMT R84, R84, 0x5410, R99 ;  /* 0x0000541054540816 */ /* 0x000fe40000000063 */
[----:B------:R-:W-:Y:S02]  /*2100*/  @P0 PRMT R85, R85, 0x5410, R188 ;  /* 0x0000541055550816 */ /* 0x000fe400000000bc */
[----:B------:R-:W-:Y:S02]  /*2110*/  @P0 PRMT R86, R86, 0x5410, R90 ;  /* 0x0000541056560816 */ /* 0x000fe4000000005a */
[----:B------:R-:W-:Y:S02]  /*2120*/  @P0 PRMT R87, R87, 0x5410, R91 ;  /* 0x0000541057570816 */ /* 0x000fe4000000005b */
[----:B------:R-:W-:-:S03]  /*2130*/  IADD3 R0, R0, 0x80, RZ ;  /* 0x0000008000007810 */ /* 0x000fc60007ffe0ff */
[----:B------:R0:W-:Y:S04]  /*2140*/  @P0 STG.E.128 [R88.64], R84 ;  /* 0x0000005458000986 */ /* 0x0001e8000c101d04 */
.L_x_1259:
[----:B------:R-:W-:Y:S05]  /*2150*/  BSYNC B0 ;  /* 0x0000000000007941 */ /* 0x000fea0003800000 */
.L_x_1258:
        /* <DEDUP_REMOVED lines=77> */
[----:B------:R-:W-:Y:S01]  /*2630*/  HFMA2.MMA R95, -RZ, RZ, 0, 9.5367431640625e-07 ;  /* 0x00000010ff5f7435 */ /* 0x000fe200000001ff */
[----:B------:R-:W-:Y:S01]  /*2640*/  SEL R83, R94, R83, P1 ;  /* 0x000000535e537207 */ /* 0x000fe20000800000 */
[----:B------:R-:W-:Y:S01]  /*2650*/  @P1 STG.E.128 [R92.64], R76 ;  /* 0x0000004c5c001986 */ /* 0x000fe2000c101d04 */
[----:B------:R-:W-:-:S02]  /*2660*/  @P0 FSEL R98, R99, RZ, P2 ;  /* 0x000000ff63620208 */ /* 0x000fc40001000000 */
[C---:B------:R-:W-:Y:S01]  /*2670*/  @P0 LOP3.LUT P2, RZ, R102.reuse, 0xff00, RZ, 0xc0, !PT ;  /* 0x0000ff0066ff0812 */ /* 0x040fe2000784c0ff */
[----:B------:R0:W-:Y:S01]  /*2680*/  @P1 STG.E.128 [R92.64+0x10], R80 ;  /* 0x000010505c001986 */ /* 0x0001e2000c101d04 */
[----:B------:R-:W-:Y:S02]  /*2690*/  @P0 LOP3.LUT P1, RZ, R102, 0xff0000, RZ, 0xc0, !PT ;  /* 0x00ff000066ff0812 */ /* 0x000fe4000782c0ff */
[----:B------:R-:W-:Y:S01]  /*26a0*/  F2FP.PACK_AB R88, R190, R187 ;  /* 0x000000bbbe58723e */ /* 0x000fe200000000ff */
[----:B------:R-:W-:Y:S01]  /*26b0*/  IMAD.WIDE.U32 R94, R0, R95, c[0x0][0x248] ;  /* 0x00009200005e7625 */ /* 0x000fe200078e005f */
[----:B------:R-:W-:Y:S02]  /*26c0*/  @P0 FSEL R99, R188, RZ, P2 ;  /* 0x000000ffbc630208 */ /* 0x000fe40001000000 */
[----:B------:R-:W-:Y:S02]  /*26d0*/  @P0 LOP3.LUT P2, RZ, R102, 0xff000000, RZ, 0xc0, !PT ;  /* 0xff00000066ff0812 */ /* 0x000fe4000784c0ff */
[----:B------:R-:W-:-:S02]  /*26e0*/  @P0 FSEL R187, R189, RZ, P1 ;  /* 0x000000ffbdbb0208 */ /* 0x000fc40000800000 */
[C---:B------:R-:W-:Y:S02]  /*26f0*/  @P0 LOP3.LUT P1, RZ, R103.reuse, 0xff, RZ, 0xc0, !PT ;  /* 0x000000ff67ff0812 */ /* 0x040fe4000782c0ff */
[----:B------:R-:W-:Y:S02]  /*2700*/  F2FP.PACK_AB R90, R198, R195 ;  /* 0x000000c3c65a723e */ /* 0x000fe400000000ff */
[----:B------:R-:W-:Y:S02]  /*2710*/  F2FP.PACK_AB R89, R194, R191 ;  /* 0x000000bfc259723e */ /* 0x000fe400000000ff */
[----:B------:R-:W-:Y:S02]  /*2720*/  F2FP.PACK_AB R91, R202, R199 ;  /* 0x000000c7ca5b723e */ /* 0x000fe400000000ff */
[----:B------:R-:W-:Y:S02]  /*2730*/  @P0 FSEL R188, R192, RZ, P2 ;  /* 0x000000ffc0bc0208 */ /* 0x000fe40001000000 */
[----:B------:R-:W-:Y:S01]  /*2740*/  @P0 LOP3.LUT P2, RZ, R103, 0xff00, RZ, 0xc0, !PT ;  /* 0x0000ff0067ff0812 */ /* 0x000fe2000784c0ff */
[----:B------:R1:W-:Y:S01]  /*2750*/  STG.E.128 [R94.64], R88 ;  /* 0x000000585e007986 */ /* 0x0003e2000c101d04 */
[----:B0-----:R-:W-:-:S02]  /*2760*/  @P0 FSEL R92, R193, RZ, P1 ;  /* 0x000000ffc15c0208 */ /* 0x001fc40000800000 */
[----:B------:R-:W-:Y:S02]  /*2770*/  @P0 LOP3.LUT P1, RZ, R103, 0xff0000, RZ, 0xc0, !PT ;  /* 0x00ff000067ff0812 */ /* 0x000fe4000782c0ff */
[----:B------:R-:W-:Y:S02]  /*2780*/  @P0 F2FP.PACK_AB R98, RZ, R98 ;  /* 0x00000062ff62023e */ /* 0x000fe400000000ff */
[----:B------:R-:W-:Y:S02]  /*2790*/  @P0 F2FP.PACK_AB R187, RZ, R187 ;  /* 0x000000bbffbb023e */ /* 0x000fe400000000ff */
[----:B------:R-:W-:Y:S02]  /*27a0*/  @P0 F2FP.PACK_AB R92, RZ, R92 ;  /* 0x0000005cff5c023e */ /* 0x000fe400000000ff */
[----:B------:R-:W-:Y:S02]  /*27b0*/  @P0 F2FP.PACK_AB R99, RZ, R99 ;  /* 0x00000063ff63023e */ /* 0x000fe400000000ff */
[----:B------:R-:W-:-:S02]  /*27c0*/  @P0 F2FP.PACK_AB R188, RZ, R188 ;  /* 0x000000bcffbc023e */ /* 0x000fc400000000ff */
[----:B------:R-:W-:Y:S02]  /*27d0*/  @P0 PRMT R84, R98, 0x7610, R84 ;  /* 0x0000761062540816 */ /* 0x000fe40000000054 */
[----:B------:R-:W-:Y:S02]  /*27e0*/  @P0 PRMT R85, R187, 0x7610, R85 ;  /* 0x00007610bb550816 */ /* 0x000fe40000000055 */
[----:B-1----:R-:W-:Y:S02]  /*27f0*/  @P0 FSEL R88, R196, RZ, P2 ;  /* 0x000000ffc4580208 */ /* 0x002fe40001000000 */
[----:B------:R-:W-:Y:S02]  /*2800*/  @P0 LOP3.LUT P2, RZ, R103, 0xff000000, RZ, 0xc0, !PT ;  /* 0xff00000067ff0812 */ /* 0x000fe4000784c0ff */
[----:B------:R-:W-:Y:S02]  /*2810*/  @P0 FSEL R89, R197, RZ, P1 ;  /* 0x000000ffc5590208 */ /* 0x000fe40000800000 */
[----:B------:R-:W-:-:S02]  /*2820*/  @P0 FSEL R91, R200, RZ, P2 ;  /* 0x000000ffc85b0208 */ /* 0x000fc40001000000 */
[----:B------:R-:W-:Y:S02]  /*2830*/  @P0 F2FP.PACK_AB R89, RZ, R89 ;  /* 0x00000059ff59023e */ /* 0x000fe400000000ff */
[----:B------:R-:W-:Y:S02]  /*2840*/  @P0 F2FP.PACK_AB R90, RZ, R88 ;  /* 0x00000058ff5a023e */ /* 0x000fe400000000ff */
[----:B------:R-:W-:Y:S02]  /*2850*/  @P0 F2FP.PACK_AB R91, RZ, R91 ;  /* 0x0000005bff5b023e */ /* 0x000fe400000000ff */
        /* <DEDUP_REMOVED lines=10> */
.L_x_1261:
[----:B------:R-:W-:Y:S05]  /*2900*/  BSYNC B0 ;  /* 0x0000000000007941 */ /* 0x000fea0003800000 */
.L_x_1260:
        /* <DEDUP_REMOVED lines=67> */
[----:B------:R-:W-:Y:S01]  /*2d40*/  @P0 LOP3.LUT P6, RZ, R88, 0xff, RZ, 0xc0, !PT ;  /* 0x000000ff58ff0812 */ /* 0x000fe200078cc0ff */
[----:B------:R-:W-:Y:S01]  /*2d50*/  HFMA2.MMA R95, -RZ, RZ, 0, 9.5367431640625e-07 ;  /* 0x00000010ff5f7435 */ /* 0x000fe200000001ff */
[----:B------:R-:W-:-:S02]  /*2d60*/  FSEL R91, R169, RZ, P1 ;  /* 0x000000ffa95b7208 */ /* 0x000fc40000800000 */
[----:B------:R-:W-:Y:S02]  /*2d70*/  LOP3.LUT P1, RZ, R109, 0xff000000, RZ, 0xc0, !PT ;  /* 0xff0000006dff7812 */ /* 0x000fe4000782c0ff */
[----:B------:R-:W-:Y:S02]  /*2d80*/  @P0 FSEL R96, R97, RZ, P6 ;  /* 0x000000ff61600208 */ /* 0x000fe40003000000 */
[----:B------:R-:W-:Y:S02]  /*2d90*/  @P0 LOP3.LUT P6, RZ, R106, 0xff0000, RZ, 0xc0, !PT ;  /* 0x00ff00006aff0812 */ /* 0x000fe400078cc0ff */
[----:B------:R-:W-:Y:S01]  /*2da0*/  SEL R79, R92, R79, P2 ;  /* 0x0000004f5c4f7207 */ /* 0x000fe20001000000 */
[----:B------:R-:W-:Y:S01]  /*2db0*/  IMAD.WIDE.U32 R94, R0, R95, c[0x0][0x248] ;  /* 0x00009200005e7625 */ /* 0x000fe200078e005f */
[----:B------:R-:W-:Y:S02]  /*2dc0*/  SEL R80, R93, R80, P2 ;  /* 0x000000505d507207 */ /* 0x000fe40001000000 */
[----:B------:R-:W-:-:S02]  /*2dd0*/  @P2 MOV R93, 0x20 ;  /* 0x00000020005d2802 */ /* 0x000fc40000000f00 */
[----:B------:R-:W-:Y:S02]  /*2de0*/  FSEL R92, R196, RZ, P1 ;  /* 0x000000ffc45c7208 */ /* 0x000fe40000800000 */
[----:B------:R-:W-:Y:S02]  /*2df0*/  SEL R83, R98, R83, P2 ;  /* 0x0000005362537207 */ /* 0x000fe40001000000 */
[C---:B------:R-:W-:Y:S02]  /*2e00*/  @P0 LOP3.LUT P1, RZ, R106.reuse, 0xff00, RZ, 0xc0, !PT ;  /* 0x0000ff006aff0812 */ /* 0x040fe4000782c0ff */
[----:B------:R-:W-:Y:S02]  /*2e10*/  @P0 FSEL R98, R189, RZ, P6 ;  /* 0x000000ffbd620208 */ /* 0x000fe40003000000 */
[----:B------:R-:W-:Y:S02]  /*2e20*/  @P0 LOP3.LUT P6, RZ, R106, 0xff000000, RZ, 0xc0, !PT ;  /* 0xff0000006aff0812 */ /* 0x000fe400078cc0ff */
[----:B------:R-:W-:Y:S01]  /*2e30*/  F2FP.PACK_AB R91, R92, R91 ;  /* 0x0000005b5c5b723e */ /* 0x000fe200000000ff */
[----:B------:R-:W-:Y:S01]  /*2e40*/  @P2 IMAD.WIDE.U32 R92, R0, R93, c[0x0][0x258] ;  /* 0x00009600005c2625 */ /* 0x000fe200078e005d */
[----:B------:R-:W-:-:S02]  /*2e50*/  SEL R76, R89, R76, P2 ;  /* 0x0000004c594c7207 */ /* 0x000fc40001000000 */
[----:B------:R-:W-:Y:S02]  /*2e60*/  SEL R77, R90, R77, P2 ;  /* 0x0000004d5a4d7207 */ /* 0x000fe40001000000 */
[----:B------:R-:W-:Y:S01]  /*2e70*/  F2FP.PACK_AB R90, R197, R194 ;  /* 0x000000c2c55a723e */ /* 0x000fe200000000ff */
[----:B------:R-:W-:Y:S01]  /*2e80*/  @P2 STG.E.128 [R92.64+0x10], R80 ;  /* 0x000010505c002986 */ /* 0x000fe2000c101d04 */
[----:B------:R-:W-:Y:S02]  /*2e90*/  F2FP.PACK_AB R89, R193, R190 ;  /* 0x000000bec159723e */ /* 0x000fe400000000ff */
[----:B------:R-:W-:Y:S01]  /*2ea0*/  F2FP.PACK_AB R88, R188, R99 ;  /* 0x00000063bc58723e */ /* 0x000fe200000000ff */
[----:B------:R0:W-:Y:S01]  /*2eb0*/  @P2 STG.E.128 [R92.64], R76 ;  /* 0x0000004c5c002986 */ /* 0x0001e2000c101d04 */
[----:B------:R-:W-:Y:S02]  /*2ec0*/  @P0 FSEL R97, R187, RZ, P1 ;  /* 0x000000ffbb610208 */ /* 0x000fe40000800000 */
[----:B------:R-:W-:Y:S01]  /*2ed0*/  @P0 LOP3.LUT P1, RZ, R107, 0xff, RZ, 0xc0, !PT ;  /* 0x000000ff6bff0812 */ /* 0x000fe2000782c0ff */
[----:B------:R1:W-:Y:S01]  /*2ee0*/  STG.E.128 [R94.64], R88 ;  /* 0x000000585e007986 */ /* 0x0003e2000c101d04 */
[----:B------:R-:W-:-:S02]  /*2ef0*/  @P0 FSEL R99, R191, RZ, P6 ;  /* 0x000000ffbf630208 */ /* 0x000fc40003000000 */
[C---:B------:R-:W-:Y:S02]  /*2f00*/  @P0 LOP3.LUT P6, RZ, R107.reuse, 0xff0000, RZ, 0xc0, !PT ;  /* 0x00ff00006bff0812 */ /* 0x040fe400078cc0ff */
[----:B------:R-:W-:Y:S02]  /*2f10*/  @P0 LOP3.LUT P2, RZ, R107, 0xff00, RZ, 0xc0, !PT ;  /* 0x0000ff006bff0812 */ /* 0x000fe4000784c0ff */
[----:B------:R-:W-:Y:S02]  /*2f20*/  @P0 F2FP.PACK_AB R96, RZ, R96 ;  /* 0x00000060ff60023e */ /* 0x000fe400000000ff */
[----:B------:R-:W-:Y:S02]  /*2f30*/  @P0 F2FP.PACK_AB R98, RZ, R98 ;  /* 0x00000062ff62023e */ /* 0x000fe400000000ff */
[----:B------:R-:W-:Y:S02]  /*2f40*/  @P0 F2FP.PACK_AB R97, RZ, R97 ;  /* 0x00000061ff61023e */ /* 0x000fe400000000ff */
[----:B------:R-:W-:-:S02]  /*2f50*/  @P0 F2FP.PACK_AB R99, RZ, R99 ;  /* 0x00000063ff63023e */ /* 0x000fc400000000ff */
[----:B0-----:R-:W-:Y:S02]  /*2f60*/  @P0 FSEL R92, R192, RZ, P1 ;  /* 0x000000ffc05c0208 */ /* 0x001fe40000800000 */
[----:B------:R-:W-:Y:S02]  /*2f70*/  @P0 LOP3.LUT P1, RZ, R107, 0xff000000, RZ, 0xc0, !PT ;  /* 0xff0000006bff0812 */ /* 0x000fe4000782c0ff */
[----:B-1----:R-:W-:Y:S02]  /*2f80*/  @P0 FSEL R89, R169, RZ, P6 ;  /* 0x000000ffa9590208 */ /* 0x002fe40003000000 */
[----:B------:R-:W-:Y:S02]  /*2f90*/  @P0 FSEL R88, R195, RZ, P2 ;  /* 0x000000ffc3580208 */ /* 0x000fe40001000000 */
[----:B------:R-:W-:Y:S02]  /*2fa0*/  @P0 FSEL R91, R196, RZ, P1 ;  /* 0x000000ffc45b0208 */ /* 0x000fe40000800000 */
[----:B------:R-:W-:-:S02]  /*2fb0*/  @P0 F2FP.PACK_AB R92, RZ, R92 ;  /* 0x0000005cff5c023e */ /* 0x000fc400000000ff */
[----:B------:R-:W-:Y:S02]  /*2fc0*/  @P0 F2FP.PACK_AB R89, RZ, R89 ;  /* 0x00000059ff59023e */ /* 0x000fe400000000ff */
[----:B------:R-:W-:Y:S02]  /*2fd0*/  @P0 F2FP.PACK_AB R90, RZ, R88 ;  /* 0x00000058ff5a023e */ /* 0x000fe400000000ff */
[----:B------:R-:W-:Y:S02]  /*2fe0*/  @P0 F2FP.PACK_AB R91, RZ, R91 ;  /* 0x0000005bff5b023e */ /* 0x000fe400000000ff */
[----:B------:R-:W-:Y:S02]  /*2ff0*/  @P0 PRMT R84, R96, 0x7610, R84 ;  /* 0x0000761060540816 */ /* 0x000fe40000000054 */
        /* <DEDUP_REMOVED lines=10> */
.L_x_1263:
[----:B------:R-:W-:Y:S05]  /*30a0*/  BSYNC B0 ;  /* 0x0000000000007941 */ /* 0x000fea0003800000 */
.L_x_1262:
[----:B------:R-:W-:Y:S02]  /*30b0*/  IADD3 R111, R111, c[0x0][0x160], RZ ;  /* 0x000058006f6f7a10 */ /* 0x000fe40007ffe0ff */
[----:B------:R-:W-:Y:S02]  /*30c0*/  LOP3.LUT P1, RZ, R110, 0xff, RZ, 0xc0, !PT ;  /* 0x000000ff6eff7812 */ /* 0x000fe4000782c0ff */
[----:B------:R-:W-:Y:S02]  /*30d0*/  ISETP.GE.AND P0, PT, R111, c[0x0][0x164], PT ;  /* 0x000059006f007a0c */ /* 0x000fe40003f06270 */
[----:B------:R-:W-:-:S11]  /*30e0*/  SEL R110, RZ, 0x1, P1 ;  /* 0x00000001ff6e7807 */ /* 0x000fd60000800000 */
[----:B0----5:R-:W-:Y:S01]  /*30f0*/  @P0 CALL.REL.NOINC `(.L_x_1249) ;  /* 0x0000001000000944 */ /* 0x021fe20003c00000 */
[----:B------:R-:W-:Y:S05]  /*3100*/  BRA `(.L_x_1264) ;  /* 0xffffd3d000007947 */ /* 0x000fea000383ffff */
.L_x_1249:
        /* <DEDUP_REMOVED lines=31> */
.L_x_1256:
[----:B------:R-:W-:Y:S01]  /*3300*/  HFMA2.MMA R96, -RZ, RZ, 0, 9.5367431640625e-07 ;  /* 0x00000010ff607435 */ /* 0x000fe200000001ff */
[----:B------:R-:W-:Y:S01]  /*3310*/  MOV R91, R189 ;  /* 0x000000bd005b7202 */ /* 0x000fe20000000f00 */
[----:B------:R-:W-:Y:S01]  /*3320*/  IMAD.MOV.U32 R97, RZ, RZ, 0x1f ;  /* 0x0000001fff617424 */ /* 0x000fe200078e00ff */
[----:B------:R-:W-:-:S02]  /*3330*/  MOV R188, 0xffffffff ;  /* 0xffffffff00bc7802 */ /* 0x000fc40000000f00 */
[----:B------:R-:W-:Y:S02]  /*3340*/  MOV R88, 0x3360 ;  /* 0x0000336000587802 */ /* 0x000fe40000000f00 */
[----:B-----5:R-:W-:Y:S05]  /*3350*/  CALL.REL.NOINC `($__internal_80_$__cuda_sm70_shflsync_down_p) ;  /* 0x0000045000007944 */ /* 0x020fea0003c00000 */
[----:B-1----:R-:W-:Y:S01]  /*3360*/  MOV R90, R97 ;  /* 0x00000061005a7202 */ /* 0x002fe20000000f00 */
[----:B0-----:R-:W-:Y:S05]  /*3370*/  BRA `(.L_x_1265) ;  /* 0xffffe3d000007947 */ /* 0x001fea000383ffff */
.L_x_1257:
[----:B------:R-:W-:Y:S01]  /*3380*/  HFMA2.MMA R97, -RZ, RZ, 0, 1.847743988037109375e-06 ;  /* 0x0000001fff617435 */ /* 0x000fe200000001ff */
[----:B------:R-:W-:Y:S01]  /*3390*/  MOV R91, R190 ;  /* 0x000000be005b7202 */ /* 0x000fe20000000f00 */
[----:B------:R-:W-:Y:S01]  /*33a0*/  IMAD.MOV.U32 R96, RZ, RZ, 0x10 ;  /* 0x00000010ff607424 */ /* 0x000fe200078e00ff */
[----:B------:R-:W-:Y:S02]  /*33b0*/  MOV R188, 0xffffffff ;  /* 0xffffffff00bc7802 */ /* 0x000fe40000000f00 */
[----:B------:R-:W-:Y:S02]  /*33c0*/  MOV R88, 0x33e0 ;  /* 0x000033e000587802 */ /* 0x000fe40000000f00 */
[----:B01---5:R-:W-:Y:S05]  /*33d0*/  CALL.REL.NOINC `($__internal_80_$__cuda_sm70_shflsync_down_p) ;  /* 0x000003d000007944 */ /* 0x023fea0003c00000 */
[----:B------:R-:W-:Y:S01]  /*33e0*/  FADD.FTZ R189, R90, R189 ;  /* 0x000000bd5abd7221 */ /* 0x000fe20000010000 */
[----:B0-----:R-:W-:Y:S01]  /*33f0*/  HFMA2.MMA R96, -RZ, RZ, 0, 4.76837158203125e-07 ;  /* 0x00000008ff607435 */ /* 0x001fe200000001ff */
[----:B-1----:R-:W-:Y:S01]  /*3400*/  FADD.FTZ R190, R190, R97 ;  /* 0x00000061bebe7221 */ /* 0x002fe20000010000 */
[----:B------:R-:W-:Y:S01]  /*3410*/  MOV R188, 0xffffffff ;  /* 0xffffffff00bc7802 */ /* 0x000fe20000000f00 */
[----:B------:R-:W-:Y:S01]  /*3420*/  IMAD.MOV.U32 R97, RZ, RZ, 0x1f ;  /* 0x0000001fff617424 */ /* 0x000fe200078e00ff */
[----:B------:R-:W-:-:S02]  /*3430*/  MOV R91, R189 ;  /* 0x000000bd005b7202 */ /* 0x000fc40000000f00 */
[----:B------:R-:W-:Y:S02]  /*3440*/  MOV R88, 0x3460 ;  /* 0x0000346000587802 */ /* 0x000fe40000000f00 */
[----:B------:R-:W-:Y:S05]  /*3450*/  CALL.REL.NOINC `($__internal_80_$__cuda_sm70_shflsync_down_p) ;  /* 0x0000035000007944 */ /* 0x000fea0003c00000 */
[----:B0-----:R-:W-:Y:S01]  /*3460*/  HFMA2.MMA R96, -RZ, RZ, 0, 4.76837158203125e-07 ;  /* 0x00000008ff607435 */ /* 0x001fe200000001ff */
[----:B-1----:R-:W-:Y:S01]  /*3470*/  MOV R90, R97 ;  /* 0x00000061005a7202 */ /* 0x002fe20000000f00 */
[----:B------:R-:W-:Y:S01]  /*3480*/  IMAD.MOV.U32 R91, RZ, RZ, R190 ;  /* 0x000000ffff5b7224 */ /* 0x000fe200078e00be */
[----:B------:R-:W-:Y:S02]  /*3490*/  MOV R97, 0x1f ;  /* 0x0000001f00617802 */ /* 0x000fe40000000f00 */
[----:B------:R-:W-:Y:S02]  /*34a0*/  MOV R188, 0xffffffff ;  /* 0xffffffff00bc7802 */ /* 0x000fe40000000f00 */
[----:B------:R-:W-:Y:S02]  /*34b0*/  MOV R88, 0x34d0 ;  /* 0x000034d000587802 */ /* 0x000fe40000000f00 */
[----:B------:R-:W-:Y:S05]  /*34c0*/  CALL.REL.NOINC `($__internal_80_$__cuda_sm70_shflsync_down_p) ;  /* 0x000002e000007944 */ /* 0x000fea0003c00000 */
[----:B------:R-:W-:Y:S01]  /*34d0*/  FADD.FTZ R189, R90, R189 ;  /* 0x000000bd5abd7221 */ /* 0x000fe20000010000 */
[----:B0-----:R-:W-:Y:S01]  /*34e0*/  MOV R188, 0xffffffff ;  /* 0xffffffff00bc7802 */ /* 0x001fe20000000f00 */
[----:B-1----:R-:W-:Y:S01]  /*34f0*/  FADD.FTZ R190, R190, R97 ;  /* 0x00000061bebe7221 */ /* 0x002fe20000010000 */
[----:B------:R-:W-:Y:S01]  /*3500*/  HFMA2.MMA R97, -RZ, RZ, 0, 1.847743988037109375e-06 ;  /* 0x0000001fff617435 */ /* 0x000fe200000001ff */
[----:B------:R-:W-:Y:S01]  /*3510*/  IMAD.MOV.U32 R96, RZ, RZ, 0x4 ;  /* 0x00000004ff607424 */ /* 0x000fe200078e00ff */
[----:B------:R-:W-:-:S02]  /*3520*/  MOV R91, R189 ;  /* 0x000000bd005b7202 */ /* 0x000fc40000000f00 */
[----:B------:R-:W-:Y:S02]  /*3530*/  MOV R88, 0x3550 ;  /* 0x0000355000587802 */ /* 0x000fe40000000f00 */
[----:B------:R-:W-:Y:S05]  /*3540*/  CALL.REL.NOINC `($__internal_80_$__cuda_sm70_shflsync_down_p) ;  /* 0x0000026000007944 */ /* 0x000fea0003c00000 */
[----:B0-----:R-:W-:Y:S01]  /*3550*/  HFMA2.MMA R96, -RZ, RZ, 0, 2.384185791015625e-07 ;  /* 0x00000004ff607435 */ /* 0x001fe200000001ff */
[----:B-1----:R-:W-:Y:S01]  /*3560*/  IMAD.MOV.U32 R90, RZ, RZ, R97 ;  /* 0x000000ffff5a7224 */ /* 0x002fe200078e0061 */
[----:B------:R-:W-:Y:S01]  /*3570*/  MOV R91, R190 ;  /* 0x000000be005b7202 */ /* 0x000fe20000000f00 */
[----:B------:R-:W-:Y:S01]  /*3580*/  IMAD.MOV.U32 R188, RZ, RZ, -0x1 ;  /* 0xffffffffffbc7424 */ /* 0x000fe200078e00ff */
[----:B------:R-:W-:Y:S02]  /*3590*/  MOV R97, 0x1f ;  /* 0x0000001f00617802 */ /* 0x000fe40000000f00 */
[----:B------:R-:W-:Y:S02]  /*35a0*/  MOV R88, 0x35c0 ;  /* 0x000035c000587802 */ /* 0x000fe40000000f00 */
[----:B------:R-:W-:Y:S05]  /*35b0*/  CALL.REL.NOINC `($__internal_80_$__cuda_sm70_shflsync_down_p) ;  /* 0x000001f000007944 */ /* 0x000fea0003c00000 */
[----:B------:R-:W-:Y:S01]  /*35c0*/  FADD.FTZ R189, R90, R189 ;  /* 0x000000bd5abd7221 */ /* 0x000fe20000010000 */
[----:B0-----:R-:W-:Y:S01]  /*35d0*/  HFMA2.MMA R96, -RZ, RZ, 0, 1.1920928955078125e-07 ;  /* 0x00000002ff607435 */ /* 0x001fe200000001ff */
[----:B-1----:R-:W-:Y:S01]  /*35e0*/  FADD.FTZ R94, R190, R97 ;  /* 0x00000061be5e7221 */ /* 0x002fe20000010000 */
[----:B------:R-:W-:Y:S02]  /*35f0*/  MOV R97, 0x1f ;  /* 0x0000001f00617802 */ /* 0x000fe40000000f00 */
[----:B------:R-:W-:-:S02]  /*3600*/  MOV R188, 0xffffffff ;  /* 0xffffffff00bc7802 */ /* 0x000fc40000000f00 */
[----:B------:R-:W-:Y:S02]  /*3610*/  MOV R91, R189 ;  /* 0x000000bd005b7202 */ /* 0x000fe40000000f00 */
[----:B------:R-:W-:Y:S02]  /*3620*/  MOV R88, 0x3640 ;  /* 0x0000364000587802 */ /* 0x000fe40000000f00 */
[----:B------:R-:W-:Y:S05]  /*3630*/  CALL.REL.NOINC `($__internal_80_$__cuda_sm70_shflsync_down_p) ;  /* 0x0000017000007944 */ /* 0x000fea0003c00000 */
[----:B0-----:R-:W-:Y:S01]  /*3640*/  HFMA2.MMA R96, -RZ, RZ, 0, 1.1920928955078125e-07 ;  /* 0x00000002ff607435 */ /* 0x001fe200000001ff */
[----:B-1----:R-:W-:Y:S01]  /*3650*/  IMAD.MOV.U32 R90, RZ, RZ, R97 ;  /* 0x000000ffff5a7224 */ /* 0x002fe200078e0061 */
[----:B------:R-:W-:Y:S02]  /*3660*/  MOV R91, R94 ;  /* 0x0000005e005b7202 */ /* 0x000fe40000000f00 */
[----:B------:R-:W-:Y:S02]  /*3670*/  MOV R97, 0x1f ;  /* 0x0000001f00617802 */ /* 0x000fe40000000f00 */
[----:B------:R-:W-:Y:S02]  /*3680*/  MOV R188, 0xffffffff ;  /* 0xffffffff00bc7802 */ /* 0x000fe40000000f00 */
[----:B------:R-:W-:-:S02]  /*3690*/  MOV R88, 0x36b0 ;  /* 0x000036b000587802 */ /* 0x000fc40000000f00 */
        /* <DEDUP_REMOVED lines=9> */
[----:B0-----:R-:W-:Y:S01]  /*3730*/  HFMA2.MMA R96, -RZ, RZ, 0, 5.9604644775390625e-08 ;  /* 0x00000001ff607435 */ /* 0x001fe200000001ff */
[----:B-1----:R-:W-:Y:S01]  /*3740*/  MOV R95, R97 ;  /* 0x00000061005f7202 */ /* 0x002fe20000000f00 */
[----:B------:R-:W-:Y:S01]  /*3750*/  IMAD.MOV.U32 R91, RZ, RZ, R94 ;  /* 0x000000ffff5b7224 */ /* 0x000fe200078e005e */
[----:B------:R-:W-:Y:S02]  /*3760*/  MOV R97, 0x1f ;  /* 0x0000001f00617802 */ /* 0x000fe40000000f00 */
[----:B------:R-:W-:Y:S02]  /*3770*/  MOV R188, 0xffffffff ;  /* 0xffffffff00bc7802 */ /* 0x000fe40000000f00 */
[----:B------:R-:W-:Y:S02]  /*3780*/  MOV R88, 0x37a0 ;  /* 0x000037a000587802 */ /* 0x000fe40000000f00 */
[----:B------:R-:W-:Y:S05]  /*3790*/  CALL.REL.NOINC `($__internal_80_$__cuda_sm70_shflsync_down_p) ;  /* 0x0000001000007944 */ /* 0x000fea0003c00000 */
[----:B01----:R-:W-:Y:S05]  /*37a0*/  BRA `(.L_x_1266) ;  /* 0xffffe0c000007947 */ /* 0x003fea000383ffff */
        .weak           $__internal_80_$__cuda_sm70_shflsync_down_p
        .type           $__internal_80_$__cuda_sm70_shflsync_down_p,@function
        .size           $__internal_80_$__cuda_sm70_shflsync_down_p,(.L_x_2098 - $__internal_80_$__cuda_sm70_shflsync_down_p)
$__internal_80_$__cuda_sm70_shflsync_down_p:
[----:B------:R-:W-:Y:S01]  /*37b0*/  HFMA2.MMA R89, -RZ, RZ, 0, 0 ;  /* 0x00000000ff597435 */ /* 0x000fe200000001ff */
[----:B------:R-:W-:Y:S04]  /*37c0*/  WARPSYNC R188 ;  /* 0x000000bc00007348 */ /* 0x000fe80003800000 */
[----:B------:R0:W1:Y:S01]  /*37d0*/  SHFL.DOWN PT, R97, R91, R96, R97 ;  /* 0x080000605b617389 */ /* 0x00006200000e0061 */
[----:B------:R-:W-:Y:S05]  /*37e0*/  RET.REL.NODEC R88 `(_ZN10layer_norm31ln_parallel_residual_bwd_kernelINS_13Kernel_traitsI6__halfS2_fS2_fjLj3072ELj1ELj1ELj4ELj16ENS_18Kernel_traits_baseILj3072ES2_S2_fS2_fjLj128EEEEELb1ELb1ELb0EEEvNS_9BwdParamsE) ;  /* 0xffffc81058007950 */ /* 0x000fea0003c3ffff */
.L_x_1267:
        /* <DEDUP_REMOVED lines=9> */
.L_x_2098:


//--------------------- .text._ZN10layer_norm22ln_bwd_finalize_kernelINS_22Kernel_traits_finalizeILj3072E6__halfS2_fS2_fjLb0ELj1024ELj4ENS_18Kernel_traits_baseILj3072ES2_S2_fS2_fjLj1024EEEEELb0ELb1EEEvNS_9BwdParamsE --------------------------
	.section	.text._ZN10layer_norm22ln_bwd_finalize_kernelINS_22Kernel_traits_finalizeILj3072E6__halfS2_fS2_fjLb0ELj1024ELj4ENS_18Kernel_traits_baseILj3072ES2_S2_fS2_fjLj1024EEEEELb0ELb1EEEvNS_9BwdParamsE,"ax",@progbits
	.sectioninfo	@"SHI_REGISTERS=32"
	.align	128
        .global         _ZN10layer_norm22ln_bwd_finalize_kernelINS_22Kernel_traits_finalizeILj3072E6__halfS2_fS2_fjLb0ELj1024ELj4ENS_18Kernel_traits_baseILj3072ES2_S2_fS2_fjLj1024EEEEELb0ELb1EEEvNS_9BwdParamsE
        .type           _ZN10layer_norm22ln_bwd_finalize_kernelINS_22Kernel_traits_finalizeILj3072E6__halfS2_fS2_fjLb0ELj1024ELj4ENS_18Kernel_traits_baseILj3072ES2_S2_fS2_fjLj1024EEEEELb0ELb1EEEvNS_9BwdParamsE,@function
        .size           _ZN10layer_norm22ln_bwd_finalize_kernelINS_22Kernel_traits_finalizeILj3072E6__halfS2_fS2_fjLb0ELj1024ELj4ENS_18Kernel_traits_baseILj3072ES2_S2_fS2_fjLj1024EEEEELb0ELb1EEEvNS_9BwdParamsE,(.L_x_2099 - _ZN10layer_norm22ln_bwd_finalize_kernelINS_22Kernel_traits_finalizeILj3072E6__halfS2_fS2_fjLb0ELj1024ELj4ENS_18Kernel_traits_baseILj3072ES2_S2_fS2_fjLj1024EEEEELb0ELb1EEEvNS_9BwdParamsE)
        .other          _ZN10layer_norm22ln_bwd_finalize_kernelINS_22Kernel_traits_finalizeILj3072E6__halfS2_fS2_fjLb0ELj1024ELj4ENS_18Kernel_traits_baseILj3072ES2_S2_fS2_fjLj1024EEEEELb0ELb1EEEvNS_9BwdParamsE,@"STO_CUDA_ENTRY STV_DEFAULT"
_ZN10layer_norm22ln_bwd_finalize_kernelINS_22Kernel_traits_finalizeILj3072E6__halfS2_fS2_fjLb0ELj1024ELj4ENS_18Kernel_traits_baseILj3072ES2_S2_fS2_fjLj1024EEEEELb0ELb1EEEvNS_9BwdParamsE:
.text._ZN10layer_norm22ln_bwd_finalize_kernelINS_22Kernel_traits_finalizeILj3072E6__halfS2_fS2_fjLb0ELj1024ELj4ENS_18Kernel_traits_baseILj3072ES2_S2_fS2_fjLj1024EEEEELb0ELb1EEEvNS_9BwdParamsE:
        /* <DEDUP_REMOVED lines=19> */
.L_x_1280:
        /* <DEDUP_REMOVED lines=27> */
.L_x_1272:
        /* <DEDUP_REMOVED lines=35> */
.L_x_1271:
[----:B------:R-:W-:Y:S05]  /*0510*/  BSYNC B1 ;  /* 0x0000000000017941 */ /* 0x000fea0003800000 */
.L_x_1270:
        /* <DEDUP_REMOVED lines=23> */
.L_x_1274:
[----:B------:R-:W-:Y:S05]  /*0690*/  BSYNC B1 ;  /* 0x0000000000017941 */ /* 0x000fea0003800000 */
.L_x_1273:
        /* <DEDUP_REMOVED lines=10> */
.L_x_1269:
[----:B------:R-:W-:Y:S05]  /*0740*/  BSYNC B0 ;  /* 0x0000000000007941 */ /* 0x000fea0003800000 */
.L_x_1268:
        /* <DEDUP_REMOVED lines=11> */
.L_x_1281:
        /* <DEDUP_REMOVED lines=18> */
.L_x_1282:
[----:B------:R-:W-:Y:S01]  /*0920*/  @!P1 SHF.R.U32.HI R2, RZ, 0x3, R0 ;  /* 0x00000003ff029819 */ /* 0x000fe20000011600 */
[----:B---3--:R-:W-:Y:S02]  /*0930*/  FADD.FTZ R5, R5, R10 ;  /* 0x0000000a05057221 */ /* 0x008fe40000010000 */
[----:B--2---:R-:W-:Y:S01]  /*0940*/  FADD.FTZ R7, R7, R4 ;  /* 0x0000000407077221 */ /* 0x004fe20000010000 */
[----:B------:R-:W-:-:S05]  /*0950*/  @!P1 LOP3.LUT R2, R2, 0x1ffffffc, RZ, 0xc0, !PT ;  /* 0x1ffffffc02029812 */ /* 0x000fca00078ec0ff */
[----:B------:R2:W-:Y:S04]  /*0960*/  @!P1 STS [R2+0x2000], R5 ;  /* 0x0020000502009388 */ /* 0x0005e80000000800 */
[----:B------:R2:W-:Y:S02]  /*0970*/  @!P1 STS [R2+0x2080], R7 ;  /* 0x0020800702009388 */ /* 0x0005e40000000800 */
.L_x_1275:
        /* <DEDUP_REMOVED lines=13> */
.L_x_1279:
[----:B------:R-:W-:Y:S05]  /*0a50*/  BSYNC B0 ;  /* 0x0000000000007941 */ /* 0x000fea0003800000 */
.L_x_1278:
[C---:B------:R-:W-:Y:S02]  /*0a60*/  ISETP.GT.U32.AND P1, PT, R18.reuse, -0xc01, PT ;  /* 0xfffff3ff1200780c */ /* 0x040fe40003f24070 */
[----:B------:R-:W-:Y:S02]  /*0a70*/  IADD3 R18, R18, 0xc00, RZ ;  /* 0x00000c0012127810 */ /* 0x000fe40007ffe0ff */
[----:B------:R-:W-:-:S09]  /*0a80*/  IADD3 R19, R19, 0x600, RZ ;  /* 0x0000060013137810 */ /* 0x000fd20007ffe0ff */
[----:B012---:R-:W-:Y:S05]  /*0a90*/  @P1 BRA `(.L_x_1280) ;  /* 0xfffff69000001947 */ /* 0x007fea000383ffff */
[----:B------:R-:W-:Y:S05]  /*0aa0*/  EXIT ;  /* 0x000000000000794d */ /* 0x000fea0003800000 */
.L_x_1276:
[----:B--2---:R-:W-:Y:S01]  /*0ab0*/  IMAD.MOV.U32 R10, RZ, RZ, R4 ;  /* 0x000000ffff0a7224 */ /* 0x004fe200078e0004 */
[----:B------:R-:W-:Y:S01]  /*0ac0*/  MOV R9, 0x1 ;  /* 0x0000000100097802 */ /* 0x000fe20000000f00 */
[----:B------:R-:W-:Y:S01]  /*0ad0*/  IMAD.MOV.U32 R6, RZ, RZ, 0x1f ;  /* 0x0000001fff067424 */ /* 0x000fe200078e00ff */
[----:B------:R-:W-:Y:S02]  /*0ae0*/  MOV R11, 0xffffffff ;  /* 0xffffffff000b7802 */ /* 0x000fe40000000f00 */
[----:B------:R-:W-:Y:S02]  /*0af0*/  MOV R2, 0xb10 ;  /* 0x00000b1000027802 */ /* 0x000fe40000000f00 */
[----:B01----:R-:W-:Y:S05]  /*0b00*/  CALL.REL.NOINC `($__internal_81_$__cuda_sm70_shflsync_bfly_p) ;  /* 0x000003c000007944 */ /* 0x003fea0003c00000 */
[----:B-1----:R-:W-:Y:S01]  /*0b10*/  IMAD.MOV.U32 R3, RZ, RZ, R6 ;  /* 0x000000ffff037224 */ /* 0x002fe200078e0006 */
[----:B0-----:R-:W-:Y:S05]  /*0b20*/  BRA `(.L_x_1281) ;  /* 0xfffffcd000007947 */ /* 0x001fea000383ffff */
.L_x_1277:
[----:B------:R-:W-:Y:S01]  /*0b30*/  HFMA2.MMA R6, -RZ, RZ, 0, 1.847743988037109375e-06 ;  /* 0x0000001fff067435 */ /* 0x000fe200000001ff */
[----:B------:R-:W-:Y:S01]  /*0b40*/  MOV R10, R13 ;  /* 0x0000000d000a7202 */ /* 0x000fe20000000f00 */
[----:B------:R-:W-:Y:S01]  /*0b50*/  IMAD.MOV.U32 R9, RZ, RZ, 0x2 ;  /* 0x00000002ff097424 */ /* 0x000fe200078e00ff */
[----:B------:R-:W-:Y:S01]  /*0b60*/  MOV R2, 0xb90 ;  /* 0x00000b9000027802 */ /* 0x000fe20000000f00 */
[----:B------:R-:W-:-:S02]  /*0b70*/  IMAD.MOV.U32 R11, RZ, RZ, -0x1 ;  /* 0xffffffffff0b7424 */ /* 0x000fc400078e00ff */
[----:B012---:R-:W-:Y:S05]  /*0b80*/  CALL.REL.NOINC `($__internal_81_$__cuda_sm70_shflsync_bfly_p) ;  /* 0x0000034000007944 */ /* 0x007fea0003c00000 */
[----:B01----:R-:W-:Y:S01]  /*0b90*/  FADD.FTZ R10, R13, R6 ;  /* 0x000000060d0a7221 */ /* 0x003fe20000010000 */
[----:B------:R-:W-:Y:S01]  /*0ba0*/  HFMA2.MMA R6, -RZ, RZ, 0, 1.847743988037109375e-06 ;  /* 0x0000001fff067435 */ /* 0x000fe200000001ff */
[----:B------:R-:W-:Y:S01]  /*0bb0*/  MOV R9, 0x4 ;  /* 0x0000000400097802 */ /* 0x000fe20000000f00 */
[----:B------:R-:W-:Y:S01]  /*0bc0*/  IMAD.MOV.U32 R11, RZ, RZ, -0x1 ;  /* 0xffffffffff0b7424 */ /* 0x000fe200078e00ff */
[----:B------:R-:W-:-:S03]  /*0bd0*/  MOV R2, 0xbf0 ;  /* 0x00000bf000027802 */ /* 0x000fc60000000f00 */
[----:B------:R-:W-:Y:S05]  /*0be0*/  CALL.REL.NOINC `($__internal_81_$__cuda_sm70_shflsync_bfly_p) ;  /* 0x000002e000007944 */ /* 0x000fea0003c00000 */
[----:B01----:R-:W-:Y:S01]  /*0bf0*/  FADD.FTZ R10, R10, R6 ;  /* 0x000000060a0a7221 */ /* 0x003fe20000010000 */
[----:B------:R-:W-:Y:S01]  /*0c00*/  HFMA2.MMA R6, -RZ, RZ, 0, 1.847743988037109375e-06 ;  /* 0x0000001fff067435 */ /* 0x000fe200000001ff */
[----:B------:R-:W-:Y:S01]  /*0c10*/  MOV R9, 0x8 ;  /* 0x0000000800097802 */ /* 0x000fe20000000f00 */
[----:B------:R-:W-:Y:S01]  /*0c20*/  IMAD.MOV.U32 R11, RZ, RZ, -0x1 ;  /* 0xffffffffff0b7424 */ /* 0x000fe200078e00ff */
[----:B------:R-:W-:-:S03]  /*0c30*/  MOV R2, 0xc50 ;  /* 0x00000c5000027802 */ /* 0x000fc60000000f00 */
[----:B------:R-:W-:Y:S05]  /*0c40*/  CALL.REL.NOINC `($__internal_81_$__cuda_sm70_shflsync_bfly_p) ;  /* 0x0000028000007944 */ /* 0x000fea0003c00000 */
[----:B-1----:R-:W-:Y:S01]  /*0c50*/  FADD.FTZ R4, R10, R6 ;  /* 0x000000060a047221 */ /* 0x002fe20000010000 */
[----:B------:R-:W-:Y:S01]  /*0c60*/  HFMA2.MMA R6, -RZ, RZ, 0, 1.847743988037109375e-06 ;  /* 0x0000001fff067435 */ /* 0x000fe200000001ff */
[----:B0-----:R-:W-:Y:S01]  /*0c70*/  MOV R9, 0x10 ;  /* 0x0000001000097802 */ /* 0x001fe20000000f00 */
[----:B------:R-:W-:Y:S01]  /*0c80*/  IMAD.MOV.U32 R11, RZ, RZ, -0x1 ;  /* 0xffffffffff0b7424 */ /* 0x000fe200078e00ff */
[----:B------:R-:W-:-:S02]  /*0c90*/  MOV R2, 0xcc0 ;  /* 0x00000cc000027802 */ /* 0x000fc40000000f00 */
[----:B------:R-:W-:Y:S02]  /*0ca0*/  MOV R10, R4 ;  /* 0x00000004000a7202 */ /* 0x000fe40000000f00 */
[----:B------:R-:W-:Y:S05]  /*0cb0*/  CALL.REL.NOINC `($__internal_81_$__cuda_sm70_shflsync_bfly_p) ;  /* 0x0000021000007944 */ /* 0x000fea0003c00000 */
[----:B0-----:R-:W-:Y:S01]  /*0cc0*/  HFMA2.MMA R9, -RZ, RZ, 0, 5.9604644775390625e-08 ;  /* 0x00000001ff097435 */ /* 0x001fe200000001ff */
[----:B-1----:R-:W-:Y:S01]  /*0cd0*/  MOV R7, R6 ;  /* 0x0000000600077202 */ /* 0x002fe20000000f00 */
[----:B------:R-:W-:Y:S01]  /*0ce0*/  IMAD.MOV.U32 R10, RZ, RZ, R5 ;  /* 0x000000ffff0a7224 */ /* 0x000fe200078e0005 */
[----:B------:R-:W-:Y:S01]  /*0cf0*/  MOV R6, 0x1f ;  /* 0x0000001f00067802 */ /* 0x000fe20000000f00 */
[----:B------:R-:W-:Y:S01]  /*0d00*/  IMAD.MOV.U32 R11, RZ, RZ, -0x1 ;  /* 0xffffffffff0b7424 */ /* 0x000fe200078e00ff */
[----:B------:R-:W-:Y:S02]  /*0d10*/  MOV R2, 0xd30 ;  /* 0x00000d3000027802 */ /* 0x000fe40000000f00 */
[----:B------:R-:W-:Y:S05]  /*0d20*/  CALL.REL.NOINC `($__internal_81_$__cuda_sm70_shflsync_bfly_p) ;  /* 0x000001a000007944 */ /* 0x000fea0003c00000 */
[----:B0-----:R-:W-:Y:S01]  /*0d30*/  HFMA2.MMA R9, -RZ, RZ, 0, 1.1920928955078125e-07 ;  /* 0x00000002ff097435 */ /* 0x001fe200000001ff */
[----:B-1----:R-:W-:Y:S01]  /*0d40*/  FADD.FTZ R10, R5, R6 ;  /* 0x00000006050a7221 */ /* 0x002fe20000010000 */
[----:B------:R-:W-:Y:S01]  /*0d50*/  MOV R6, 0x1f ;  /* 0x0000001f00067802 */ /* 0x000fe20000000f00 */
[----:B------:R-:W-:Y:S01]  /*0d60*/  IMAD.MOV.U32 R11, RZ, RZ, -0x1 ;  /* 0xffffffffff0b7424 */ /* 0x000fe200078e00ff */
[----:B------:R-:W-:Y:S02]  /*0d70*/  MOV R2, 0xd90 ;  /* 0x00000d9000027802 */ /* 0x000fe40000000f00 */
[----:B------:R-:W-:Y:S05]  /*0d80*/  CALL.REL.NOINC `($__internal_81_$__cuda_sm70_shflsync_bfly_p) ;  /* 0x0000014000007944 */ /* 0x000fea0003c00000 */
[----:B0-----:R-:W-:Y:S01]  /*0d90*/  HFMA2.MMA R9, -RZ, RZ, 0, 2.384185791015625e-07 ;  /* 0x00000004ff097435 */ /* 0x001fe200000001ff */
[----:B-1----:R-:W-:Y:S01]  /*0da0*/  FADD.FTZ R10, R10, R6 ;  /* 0x000000060a0a7221 */ /* 0x002fe20000010000 */
[----:B------:R-:W-:Y:S01]  /*0db0*/  MOV R6, 0x1f ;  /* 0x0000001f00067802 */ /* 0x000fe20000000f00 */
[----:B------:R-:W-:Y:S01]  /*0dc0*/  IMAD.MOV.U32 R11, RZ, RZ, -0x1 ;  /* 0xffffffffff0b7424 */ /* 0x000fe200078e00ff */
[----:B------:R-:W-:-:S02]  /*0dd0*/  MOV R2, 0xdf0 ;  /* 0x00000df000027802 */ /* 0x000fc40000000f00 */
[----:B------:R-:W-:Y:S05]  /*0de0*/  CALL.REL.NOINC `($__internal_81_$__cuda_sm70_shflsync_bfly_p) ;  /* 0x000000e000007944 */ /* 0x000fea0003c00000 */
[----:B0-----:R-:W-:Y:S01]  /*0df0*/  HFMA2.MMA R9, -RZ, RZ, 0, 4.76837158203125e-07 ;  /* 0x00000008ff097435 */ /* 0x001fe200000001ff */
[----:B-1----:R-:W-:Y:S01]  /*0e00*/  FADD.FTZ R10, R10, R6 ;  /* 0x000000060a0a7221 */ /* 0x002fe20000010000 */
[----:B------:R-:W-:Y:S01]  /*0e10*/  MOV R6, 0x1f ;  /* 0x0000001f00067802 */ /* 0x000fe20000000f00 */
[----:B------:R-:W-:Y:S01]  /*0e20*/  IMAD.MOV.U32 R11, RZ, RZ, -0x1 ;  /* 0xffffffffff0b7424 */ /* 0x000fe200078e00ff */
[----:B------:R-:W-:-:S02]  /*0e30*/  MOV R2, 0xe50 ;  /* 0x00000e5000027802 */ /* 0x000fc40000000f00 */
[----:B------:R-:W-:Y:S05]  /*0e40*/  CALL.REL.NOINC `($__internal_81_$__cuda_sm70_shflsync_bfly_p) ;  /* 0x0000008000007944 */ /* 0x000fea0003c00000 */
[----:B0-----:R-:W-:Y:S01]  /*0e50*/  HFMA2.MMA R9, -RZ, RZ, 0, 9.5367431640625e-07 ;  /* 0x00000010ff097435 */ /* 0x001fe200000001ff */
[----:B-1----:R-:W-:Y:S01]  /*0e60*/  FADD.FTZ R10, R10, R6 ;  /* 0x000000060a0a7221 */ /* 0x002fe20000010000 */
[----:B------:R-:W-:Y:S01]  /*0e70*/  MOV R6, 0x1f ;  /* 0x0000001f00067802 */ /* 0x000fe20000000f00 */
[----:B------:R-:W-:Y:S01]  /*0e80*/  IMAD.MOV.U32 R11, RZ, RZ, -0x1 ;  /* 0xffffffffff0b7424 */ /* 0x000fe200078e00ff */
[----:B------:R-:W-:-:S02]  /*0e90*/  MOV R2, 0xeb0 ;  /* 0x00000eb000027802 */ /* 0x000fc40000000f00 */
[----:B------:R-:W-:Y:S05]  /*0ea0*/  CALL.REL.NOINC `($__internal_81_$__cuda_sm70_shflsync_bfly_p) ;  /* 0x0000002000007944 */ /* 0x000fea0003c00000 */
[----:B-1----:R-:W-:Y:S01]  /*0eb0*/  MOV R5, R6 ;  /* 0x0000000600057202 */ /* 0x002fe20000000f00 */
[----:B0-----:R-:W-:Y:S05]  /*0ec0*/  BRA `(.L_x_1282) ;  /* 0xfffffa5000007947 */ /* 0x001fea000383ffff */
        .weak           $__internal_81_$__cuda_sm70_shflsync_bfly_p
        .type           $__internal_81_$__cuda_sm70_shflsync_bfly_p,@function
        .size           $__internal_81_$__cuda_sm70_shflsync_bfly_p,(.L_x_2099 - $__internal_81_$__cuda_sm70_shflsync_bfly_p)
$__internal_81_$__cuda_sm70_shflsync_bfly_p:
[----:B------:R-:W-:Y:S01]  /*0ed0*/  HFMA2.MMA R3, -RZ, RZ, 0, 0 ;  /* 0x00000000ff037435 */ /* 0x000fe200000001ff */
[----:B------:R-:W-:Y:S04]  /*0ee0*/  WARPSYNC R11 ;  /* 0x0000000b00007348 */ /* 0x000fe80003800000 */
[----:B------:R0:W1:Y:S01]  /*0ef0*/  SHFL.BFLY PT, R6, R10, R9, R6 ;  /* 0x0c0000090a067389 */ /* 0x00006200000e0006 */
[----:B------:R-:W-:Y:S05]  /*0f00*/  RET.REL.NODEC R2 `(_ZN10layer_norm22ln_bwd_finalize_kernelINS_22Kernel_traits_finalizeILj3072E6__halfS2_fS2_fjLb0ELj1024ELj4ENS_18Kernel_traits_baseILj3072ES2_S2_fS2_fjLj1024EEEEELb0ELb1EEEvNS_9BwdParamsE) ;  /* 0xfffff0f002007950 */ /* 0x000fea0003c3ffff */
.L_x_1283:
        /* <DEDUP_REMOVED lines=15> */
.L_x_2099:


//--------------------- .text._ZN10layer_norm40ln_parallel_residual_bwd_finalize_kernelINS_22Kernel_traits_finalizeILj3072E6__halfS2_fS2_fjLb0ELj1024ELj4ENS_18Kernel_traits_baseILj3072ES2_S2_fS2_fjLj1024EEEEELb1EEEvNS_9BwdParamsE --------------------------
	.section	.text._ZN10layer_norm40ln_parallel_residual_bwd_finalize_kernelINS_22Kernel_traits_finalizeILj3072E6__halfS2_fS2_fjLb0ELj1024ELj4ENS_18Kernel_traits_baseILj3072ES2_S2_fS2_fjLj1024EEEEELb1EEEvNS_9BwdParamsE,"ax",@progbits
	.sectioninfo	@"SHI_REGISTERS=32"
	.align	128
        .global         _ZN10layer_norm40ln_parallel_residual_bwd_finalize_kernelINS_22Kernel_traits_finalizeILj3072E6__halfS2_fS2_fjLb0ELj1024ELj4ENS_18Kernel_traits_baseILj3072ES2_S2_fS2_fjLj1024EEEEELb1EEEvNS_9BwdParamsE
        .type           _ZN10layer_norm40ln_parallel_residual_bwd_finalize_kernelINS_22Kernel_traits_finalizeILj3072E6__halfS2_fS2_fjLb0ELj1024ELj4ENS_18Kernel_traits_baseILj3072ES2_S2_fS2_fjLj1024EEEEELb1EEEvNS_9BwdParamsE,@function
        .size           _ZN10layer_norm40ln_parallel_residual_bwd_finalize_kernelINS_22Kernel_traits_finalizeILj3072E6__halfS2_fS2_fjLb0ELj1024ELj4ENS_18Kernel_traits_baseILj3072ES2_S2_fS2_fjLj1024EEEEELb1EEEvNS_9BwdParamsE,(.L_x_2100 - _ZN10layer_norm40ln_parallel_residual_bwd_finalize_kernelINS_22Kernel_traits_finalizeILj3072E6__halfS2_fS2_fjLb0ELj1024ELj4ENS_18Kernel_traits_baseILj3072ES2_S2_fS2_fjLj1024EEEEELb1EEEvNS_9BwdParamsE)
        .other          _ZN10layer_norm40ln_parallel_residual_bwd_finalize_kernelINS_22Kernel_traits_finalizeILj3072E6__halfS2_fS2_fjLb0ELj1024ELj4ENS_18Kernel_traits_baseILj3072ES2_S2_fS2_fjLj1024EEEEELb1EEEvNS_9BwdParamsE,@"STO_CUDA_ENTRY STV_DEFAULT"
_ZN10layer_norm40ln_parallel_residual_bwd_finalize_kernelINS_22Kernel_traits_finalizeILj3072E6__halfS2_fS2_fjLb0ELj1024ELj4ENS_18Kernel_traits_baseILj3072ES2_S2_fS2_fjLj1024EEEEELb1EEEvNS_9BwdParamsE:
.text._ZN10layer_norm40ln_parallel_residual_bwd_finalize_kernelINS_22Kernel_traits_finalizeILj3072E6__halfS2_fS2_fjLb0ELj1024ELj4ENS_18Kernel_traits_baseILj3072ES2_S2_fS2_fjLj1024EEEEELb1EEEvNS_9BwdParamsE:
        /* <DEDUP_REMOVED lines=19> */
.L_x_1297:
        /* <DEDUP_REMOVED lines=37> */
.L_x_1288:
        /* <DEDUP_REMOVED lines=59> */
.L_x_1287:
[----:B------:R-:W-:Y:S05]  /*0730*/  BSYNC B1 ;  /* 0x0000000000017941 */ /* 0x000fea0003800000 */
.L_x_1286:
        /* <DEDUP_REMOVED lines=35> */
.L_x_1290:
[----:B------:R-:W-:Y:S05]  /*0970*/  BSYNC B1 ;  /* 0x0000000000017941 */ /* 0x000fea0003800000 */
.L_x_1289:
        /* <DEDUP_REMOVED lines=16> */
.L_x_1285:
[----:B------:R-:W-:Y:S05]  /*0a80*/  BSYNC B0 ;  /* 0x0000000000007941 */ /* 0x000fea0003800000 */
.L_x_1284:
        /* <DEDUP_REMOVED lines=14> */
.L_x_1298:
        /* <DEDUP_REMOVED lines=36> */
.L_x_1299:
        /* <DEDUP_REMOVED lines=11> */
.L_x_1291:
        /* <DEDUP_REMOVED lines=23> */
.L_x_1295:
[----:B------:R-:W-:Y:S05]  /*0fd0*/  BSYNC B0 ;  /* 0x0000000000007941 */ /* 0x000fea0003800000 */
.L_x_1294:
[C---:B------:R-:W-:Y:S02]  /*0fe0*/  ISETP.GT.U32.AND P1, PT, R4.reuse, -0xc01, PT ;  /* 0xfffff3ff0400780c */ /* 0x040fe40003f24070 */
[----:B------:R-:W-:-:S02]  /*0ff0*/  IADD3 R4, R4, 0xc00, RZ ;  /* 0x00000c0004047810 */ /* 0x000fc40007ffe0ff */
[----:B------:R-:W-:-:S09]  /*1000*/  IADD3 R5, R5, 0x600, RZ ;  /* 0x0000060005057810 */ /* 0x000fd20007ffe0ff */
[----:B0-----:R-:W-:Y:S01]  /*1010*/  @!P1 CALL.REL.NOINC `(.L_x_1296) ;  /* 0x0000001000009944 */ /* 0x001fe20003c00000 */
[----:B------:R-:W-:Y:S05]  /*1020*/  BRA `(.L_x_1297) ;  /* 0xfffff10000007947 */ /* 0x000fea000383ffff */
.L_x_1296:
[----:B------:R-:W-:Y:S05]  /*1030*/  EXIT ;  /* 0x000000000000794d */ /* 0x000fea0003800000 */
.L_x_1292:
[----:B------:R-:W-:Y:S01]  /*1040*/  HFMA2.MMA R17, -RZ, RZ, 0, 1.847743988037109375e-06 ;  /* 0x0000001fff117435 */ /* 0x000fe200000001ff */
[----:B----4-:R-:W-:Y:S01]  /*1050*/  MOV R19, R12 ;  /* 0x0000000c00137202 */ /* 0x010fe20000000f00 */
[----:B------:R-:W-:Y:S01]  /*1060*/  IMAD.MOV.U32 R16, RZ, RZ, 0x1 ;  /* 0x00000001ff107424 */ /* 0x000fe200078e00ff */
[----:B------:R-:W-:Y:S02]  /*1070*/  MOV R14, 0xffffffff ;  /* 0xffffffff000e7802 */ /* 0x000fe40000000f00 */
[----:B------:R-:W-:Y:S02]  /*1080*/  MOV R8, 0x10a0 ;  /* 0x000010a000087802 */ /* 0x000fe40000000f00 */
[----:B0123--:R-:W-:Y:S05]  /*1090*/  CALL.REL.NOINC `($__internal_82_$__cuda_sm70_shflsync_bfly_p) ;  /* 0x000007b000007944 */ /* 0x00ffea0003c00000 */
[----:B01----:R-:W-:Y:S05]  /*10a0*/  BRA `(.L_x_1298) ;  /* 0xfffffac000007947 */ /* 0x003fea000383ffff */
.L_x_1293:
[----:B------:R-:W-:Y:S01]  /*10b0*/  HFMA2.MMA R17, -RZ, RZ, 0, 1.847743988037109375e-06 ;  /* 0x0000001fff117435 */ /* 0x000fe200000001ff */
[----:B------:R-:W-:Y:S01]  /*10c0*/  MOV R19, R12 ;  /* 0x0000000c00137202 */ /* 0x000fe20000000f00 */
[----:B------:R-:W-:Y:S01]  /*10d0*/  IMAD.MOV.U32 R16, RZ, RZ, 0x2 ;  /* 0x00000002ff107424 */ /* 0x000fe200078e00ff */
[----:B------:R-:W-:Y:S02]  /*10e0*/  MOV R14, 0xffffffff ;  /* 0xffffffff000e7802 */ /* 0x000fe40000000f00 */
[----:B------:R-:W-:-:S02]  /*10f0*/  MOV R8, 0x1110 ;  /* 0x0000111000087802 */ /* 0x000fc40000000f00 */
[----:B-123--:R-:W-:Y:S05]  /*1100*/  CALL.REL.NOINC `($__internal_82_$__cuda_sm70_shflsync_bfly_p) ;  /* 0x0000074000007944 */ /* 0x00efea0003c00000 */
[----:B0-----:R-:W-:Y:S01]  /*1110*/  HFMA2.MMA R16, -RZ, RZ, 0, 2.384185791015625e-07 ;  /* 0x00000004ff107435 */ /* 0x001fe200000001ff */
[----:B-1----:R-:W-:Y:S01]  /*1120*/  FADD.FTZ R19, R12, R14 ;  /* 0x0000000e0c137221 */ /* 0x002fe20000010000 */
[----:B------:R-:W-:Y:S01]  /*1130*/  MOV R14, 0xffffffff ;  /* 0xffffffff000e7802 */ /* 0x000fe20000000f00 */
[----:B------:R-:W-:Y:S01]  /*1140*/  IMAD.MOV.U32 R17, RZ, RZ, 0x1f ;  /* 0x0000001fff117424 */ /* 0x000fe200078e00ff */
[----:B------:R-:W-:-:S02]  /*1150*/  MOV R8, 0x1170 ;  /* 0x0000117000087802 */ /* 0x000fc40000000f00 */
[----:B------:R-:W-:Y:S05]  /*1160*/  CALL.REL.NOINC `($__internal_82_$__cuda_sm70_shflsync_bfly_p) ;  /* 0x000006e000007944 */ /* 0x000fea0003c00000 */
[----:B0-----:R-:W-:Y:S01]  /*1170*/  HFMA2.MMA R16, -RZ, RZ, 0, 4.76837158203125e-07 ;  /* 0x00000008ff107435 */ /* 0x001fe200000001ff */
[----:B-1----:R-:W-:Y:S01]  /*1180*/  FADD.FTZ R19, R19, R14 ;  /* 0x0000000e13137221 */ /* 0x002fe20000010000 */
[----:B------:R-:W-:Y:S01]  /*1190*/  MOV R17, 0x1f ;  /* 0x0000001f00117802 */ /* 0x000fe20000000f00 */
[----:B------:R-:W-:Y:S01]  /*11a0*/  IMAD.MOV.U32 R14, RZ, RZ, -0x1 ;  /* 0xffffffffff0e7424 */ /* 0x000fe200078e00ff */
[----:B------:R-:W-:-:S02]  /*11b0*/  MOV R8, 0x11d0 ;  /* 0x000011d000087802 */ /* 0x000fc40000000f00 */
[----:B------:R-:W-:Y:S05]  /*11c0*/  CALL.REL.NOINC `($__internal_82_$__cuda_sm70_shflsync_bfly_p) ;  /* 0x0000068000007944 */ /* 0x000fea0003c00000 */
[----:B-1----:R-:W-:Y:S01]  /*11d0*/  FADD.FTZ R12, R19, R14 ;  /* 0x0000000e130c7221 */ /* 0x002fe20000010000 */
[----:B0-----:R-:W-:Y:S01]  /*11e0*/  HFMA2.MMA R16, -RZ, RZ, 0, 9.5367431640625e-07 ;  /* 0x00000010ff107435 */ /* 0x001fe200000001ff */
[----:B------:R-:W-:-:S02]  /*11f0*/  MOV R17, 0x1f ;  /* 0x0000001f00117802 */ /* 0x000fc40000000f00 */
[----:B------:R-:W-:Y:S01]  /*1200*/  MOV R14, 0xffffffff ;  /* 0xffffffff000e7802 */ /* 0x000fe20000000f00 */
[----:B------:R-:W-:Y:S01]  /*1210*/  IMAD.MOV.U32 R19, RZ, RZ, R12 ;  /* 0x000000ffff137224 */ /* 0x000fe200078e000c */
[----:B------:R-:W-:Y:S02]  /*1220*/  MOV R8, 0x1240 ;  /* 0x0000124000087802 */ /* 0x000fe40000000f00 */
[----:B------:R-:W-:Y:S05]  /*1230*/  CALL.REL.NOINC `($__internal_82_$__cuda_sm70_shflsync_bfly_p) ;  /* 0x0000061000007944 */ /* 0x000fea0003c00000 */
[----:B0-----:R-:W-:Y:S01]  /*1240*/  HFMA2.MMA R16, -RZ, RZ, 0, 5.9604644775390625e-08 ;  /* 0x00000001ff107435 */ /* 0x001fe200000001ff */
[----:B-1----:R-:W-:Y:S01]  /*1250*/  MOV R15, R14 ;  /* 0x0000000e000f7202 */ /* 0x002fe20000000f00 */
[----:B------:R-:W-:Y:S01]  /*1260*/  IMAD.MOV.U32 R17, RZ, RZ, 0x1f ;  /* 0x0000001fff117424 */ /* 0x000fe200078e00ff */
[----:B------:R-:W-:Y:S02]  /*1270*/  MOV R19, R13 ;  /* 0x0000000d00137202 */ /* 0x000fe40000000f00 */
[----:B------:R-:W-:Y:S02]  /*1280*/  MOV R14, 0xffffffff ;  /* 0xffffffff000e7802 */ /* 0x000fe40000000f00 */
[----:B------:R-:W-:Y:S02]  /*1290*/  MOV R8, 0x12b0 ;  /* 0x000012b000087802 */ /* 0x000fe40000000f00 */
[----:B------:R-:W-:Y:S05]  /*12a0*/  CALL.REL.NOINC `($__internal_82_$__cuda_sm70_shflsync_bfly_p) ;  /* 0x000005a000007944 */ /* 0x000fea0003c00000 */
[----:B0-----:R-:W-:Y:S01]  /*12b0*/  HFMA2.MMA R16, -RZ, RZ, 0, 1.1920928955078125e-07 ;  /* 0x00000002ff107435 */ /* 0x001fe200000001ff */
[----:B-1----:R-:W-:Y:S01]  /*12c0*/  FADD.FTZ R19, R13, R14 ;  /* 0x0000000e0d137221 */ /* 0x002fe20000010000 */
[----:B------:R-:W-:Y:S01]  /*12d0*/  MOV R17, 0x1f ;  /* 0x0000001f00117802 */ /* 0x000fe20000000f00 */
[----:B------:R-:W-:Y:S01]  /*12e0*/  IMAD.MOV.U32 R14, RZ, RZ, -0x1 ;  /* 0xffffffffff0e7424 */ /* 0x000fe200078e00ff */
[----:B------:R-:W-:-:S02]  /*12f0*/  MOV R8, 0x1310 ;  /* 0x0000131000087802 */ /* 0x000fc40000000f00 */
[----:B------:R-:W-:Y:S05]  /*1300*/  CALL.REL.NOINC `($__internal_82_$__cuda_sm70_shflsync_bfly_p) ;  /* 0x0000054000007944 */ /* 0x000fea0003c00000 */
[----:B0-----:R-:W-:Y:S01]  /*1310*/  HFMA2.MMA R16, -RZ, RZ, 0, 2.384185791015625e-07 ;  /* 0x00000004ff107435 */ /* 0x001fe200000001ff */
[----:B-1----:R-:W-:Y:S01]  /*1320*/  FADD.FTZ R19, R19, R14 ;  /* 0x0000000e13137221 */ /* 0x002fe20000010000 */
[----:B------:R-:W-:-:S02]  /*1330*/  MOV R17, 0x1f ;  /* 0x0000001f00117802 */ /* 0x000fc40000000f00 */
[----:B------:R-:W-:Y:S02]  /*1340*/  MOV R14, 0xffffffff ;  /* 0xffffffff000e7802 */ /* 0x000fe40000000f00 */
[----:B------:R-:W-:Y:S02]  /*1350*/  MOV R8, 0x1370 ;  /* 0x0000137000087802 */ /* 0x000fe40000000f00 */
[----:B------:R-:W-:Y:S05]  /*1360*/  CALL.REL.NOINC `($__internal_82_$__cuda_sm70_shflsync_bfly_p) ;  /* 0x000004e000007944 */ /* 0x000fea0003c00000 */
[----:B0-----:R-:W-:Y:S01]  /*1370*/  HFMA2.MMA R17, -RZ, RZ, 0, 1.847743988037109375e-06 ;  /* 0x0000001fff117435 */ /* 0x001fe200000001ff */
[----:B-1----:R-:W-:Y:S01]  /*1380*/  FADD.FTZ R19, R19, R14 ;  /* 0x0000000e13137221 */ /* 0x002fe20000010000 */
[----:B------:R-:W-:Y:S01]  /*1390*/  MOV R14, 0xffffffff ;  /* 0xffffffff000e7802 */ /* 0x000fe20000000f00 */
[----:B------:R-:W-:Y:S01]  /*13a0*/  IMAD.MOV.U32 R16, RZ, RZ, 0x8 ;  /* 0x00000008ff107424 */ /* 0x000fe200078e00ff */
[----:B------:R-:W-:Y:S02]  /*13b0*/  MOV R8, 0x13d0 ;  /* 0x000013d000087802 */ /* 0x000fe40000000f00 */
[----:B------:R-:W-:Y:S05]  /*13c0*/  CALL.REL.NOINC `($__internal_82_$__cuda_sm70_shflsync_bfly_p) ;  /* 0x0000048000007944 */ /* 0x000fea0003c00000 */
[----:B-1----:R-:W-:Y:S01]  /*13d0*/  FADD.FTZ R13, R19, R14 ;  /* 0x0000000e130d7221 */ /* 0x002fe20000010000 */
[----:B0-----:R-:W-:Y:S01]  /*13e0*/  HFMA2.MMA R16, -RZ, RZ, 0, 9.5367431640625e-07 ;  /* 0x00000010ff107435 */ /* 0x001fe200000001ff */
[----:B------:R-:W-:Y:S01]  /*13f0*/  IMAD.MOV.U32 R17, RZ, RZ, 0x1f ;  /* 0x0000001fff117424 */ /* 0x000fe200078e00ff */
[----:B------:R-:W-:Y:S02]  /*1400*/  MOV R14, 0xffffffff ;  /* 0xffffffff000e7802 */ /* 0x000fe40000000f00 */
[----:B------:R-:W-:-:S02]  /*1410*/  MOV R19, R13 ;  /* 0x0000000d00137202 */ /* 0x000fc40000000f00 */
[----:B------:R-:W-:Y:S02]  /*1420*/  MOV R8, 0x1440 ;  /* 0x0000144000087802 */ /* 0x000fe40000000f00 */
[----:B------:R-:W-:Y:S05]  /*1430*/  CALL.REL.NOINC `($__internal_82_$__cuda_sm70_shflsync_bfly_p) ;  /* 0x0000041000007944 */ /* 0x000fea0003c00000 */
[----:B0-----:R-:W-:Y:S01]  /*1440*/  HFMA2.MMA R16, -RZ, RZ, 0, 5.9604644775390625e-08 ;  /* 0x00000001ff107435 */ /* 0x001fe200000001ff */
[----:B-1----:R-:W-:Y:S01]  /*1450*/  MOV R18, R14 ;  /* 0x0000000e00127202 */ /* 0x002fe20000000f00 */
[----:B------:R-:W-:Y:S01]  /*1460*/  IMAD.MOV.U32 R19, RZ, RZ, R11 ;  /* 0x000000ffff137224 */ /* 0x000fe200078e000b */
[----:B------:R-:W-:Y:S02]  /*1470*/  MOV R17, 0x1f ;  /* 0x0000001f00117802 */ /* 0x000fe40000000f00 */
[----:B------:R-:W-:Y:S02]  /*1480*/  MOV R14, 0xffffffff ;  /* 0xffffffff000e7802 */ /* 0x000fe40000000f00 */
[----:B------:R-:W-:Y:S02]  /*1490*/  MOV R8, 0x14b0 ;  /* 0x000014b000087802 */ /* 0x000fe40000000f00 */
[----:B------:R-:W-:Y:S05]  /*14a0*/  CALL.REL.NOINC `($__internal_82_$__cuda_sm70_shflsync_bfly_p) ;  /* 0x000003a000007944 */ /* 0x000fea0003c00000 */
[----:B0-----:R-:W-:Y:S01]  /*14b0*/  HFMA2.MMA R17, -RZ, RZ, 0, 1.847743988037109375e-06 ;  /* 0x0000001fff117435 */ /* 0x001fe200000001ff */
[----:B-1----:R-:W-:Y:S01]  /*14c0*/  FADD.FTZ R19, R11, R14 ;  /* 0x0000000e0b137221 */ /* 0x002fe20000010000 */
[----:B------:R-:W-:Y:S01]  /*14d0*/  MOV R14, 0xffffffff ;  /* 0xffffffff000e7802 */ /* 0x000fe20000000f00 */
[----:B------:R-:W-:Y:S01]  /*14e0*/  IMAD.MOV.U32 R16, RZ, RZ, 0x2 ;  /* 0x00000002ff107424 */ /* 0x000fe200078e00ff */
[----:B------:R-:W-:-:S02]  /*14f0*/  MOV R8, 0x1510 ;  /* 0x0000151000087802 */ /* 0x000fc40000000f00 */
[----:B------:R-:W-:Y:S05]  /*1500*/  CALL.REL.NOINC `($__internal_82_$__cuda_sm70_shflsync_bfly_p) ;  /* 0x0000034000007944 */ /* 0x000fea0003c00000 */
        /* <DEDUP_REMOVED lines=44> */
[----:B0-----:R-:W-:Y:S01]  /*17d0*/  HFMA2.MMA R16, -RZ, RZ, 0, 9.5367431640625e-07 ;  /* 0x00000010ff107435 */ /* 0x001fe200000001ff */
[----:B-1----:R-:W-:Y:S01]  /*17e0*/  FADD.FTZ R19, R19, R14 ;  /* 0x0000000e13137221 */ /* 0x002fe20000010000 */
[----:B------:R-:W-:Y:S01]  /*17f0*/  MOV R14, 0xffffffff ;  /* 0xffffffff000e7802 */ /* 0x000fe20000000f00 */
[----:B------:R-:W-:Y:S01]  /*1800*/  IMAD.MOV.U32 R17, RZ, RZ, 0x1f ;  /* 0x0000001fff117424 */ /* 0x000fe200078e00ff */
[----:B------:R-:W-:-:S02]  /*1810*/  MOV R8, 0x1830 ;  /* 0x0000183000087802 */ /* 0x000fc40000000f00 */
[----:B------:R-:W-:Y:S05]  /*1820*/  CALL.REL.NOINC `($__internal_82_$__cuda_sm70_shflsync_bfly_p) ;  /* 0x0000002000007944 */ /* 0x000fea0003c00000 */
[----:B-1----:R-:W-:Y:S01]  /*1830*/  MOV R8, R14 ;  /* 0x0000000e00087202 */ /* 0x002fe20000000f00 */
[----:B0-----:R-:W-:Y:S05]  /*1840*/  BRA `(.L_x_1299) ;  /* 0xfffff56000007947 */ /* 0x001fea000383ffff */
        .weak           $__internal_82_$__cuda_sm70_shflsync_bfly_p
        .type           $__internal_82_$__cuda_sm70_shflsync_bfly_p,@function
        .size           $__internal_82_$__cuda_sm70_shflsync_bfly_p,(.L_x_2100 - $__internal_82_$__cuda_sm70_shflsync_bfly_p)
$__internal_82_$__cuda_sm70_shflsync_bfly_p:
[----:B------:R-:W-:Y:S01]  /*1850*/  HFMA2.MMA R9, -RZ, RZ, 0, 0 ;  /* 0x00000000ff097435 */ /* 0x000fe200000001ff */
[----:B------:R-:W-:Y:S04]  /*1860*/  WARPSYNC R14 ;  /* 0x0000000e00007348 */ /* 0x000fe80003800000 */
[----:B------:R0:W1:Y:S01]  /*1870*/  SHFL.BFLY PT, R14, R19, R16, R17 ;  /* 0x0c000010130e7389 */ /* 0x00006200000e0011 */
[----:B------:R-:W-:Y:S05]  /*1880*/  RET.REL.NODEC R8 `(_ZN10layer_norm40ln_parallel_residual_bwd_finalize_kernelINS_22Kernel_traits_finalizeILj3072E6__halfS2_fS2_fjLb0ELj1024ELj4ENS_18Kernel_traits_baseILj3072ES2_S2_fS2_fjLj1024EEEEELb1EEEvNS_9BwdParamsE) ;  /* 0xffffe77008007950 */ /* 0x000fea0003c3ffff */
.L_x_1300:
        /* <DEDUP_REMOVED lines=15> */
.L_x_2100:


//--------------------- .text._ZN10layer_norm31ln_parallel_residual_bwd_kernelINS_13Kernel_traitsI6__halfS2_fS2_fjLj3072ELj1ELj1ELj4ELj16ENS_18Kernel_traits_baseILj3072ES2_S2_fS2_fjLj128EEEEELb1ELb1ELb1EEEvNS_9BwdParamsE --------------------------
	.section	.text._ZN10layer_norm31ln_parallel_residual_bwd_kernelINS_13Kernel_traitsI6__halfS2_fS2_fjLj3072ELj1ELj1ELj4ELj16ENS_18Kernel_traits_baseILj3072ES2_S2_fS2_fjLj128EEEEELb1ELb1ELb1EEEvNS_9BwdParamsE,"ax",@progbits
	.sectioninfo	@"SHI_REGISTERS=229"
	.align	128
        .global         _ZN10layer_norm31ln_parallel_residual_bwd_kernelINS_13Kernel_traitsI6__halfS2_fS2_fjLj3072ELj1ELj1ELj4ELj16ENS_18Kernel_traits_baseILj3072ES2_S2_fS2_fjLj128EEEEELb1ELb1ELb1EEEvNS_9BwdParamsE
        .type           _ZN10layer_norm31ln_parallel_residual_bwd_kernelINS_13Kernel_traitsI6__halfS2_fS2_fjLj3072ELj1ELj1ELj4ELj16ENS_18Kernel_traits_baseILj3072ES2_S2_fS2_fjLj128EEEEELb1ELb1ELb1EEEvNS_9BwdParamsE,@function
        .size           _ZN10layer_norm31ln_parallel_residual_bwd_kernelINS_13Kernel_traitsI6__halfS2_fS2_fjLj3072ELj1ELj1ELj4ELj16ENS_18Kernel_traits_baseILj3072ES2_S2_fS2_fjLj128EEEEELb1ELb1ELb1EEEvNS_9BwdParamsE,(.L_x_2101 - _ZN10layer_norm31ln_parallel_residual_bwd_kernelINS_13Kernel_traitsI6__halfS2_fS2_fjLj3072ELj1ELj1ELj4ELj16ENS_18Kernel_traits_baseILj3072ES2_S2_fS2_fjLj128EEEEELb1ELb1ELb1EEEvNS_9BwdParamsE)
        .other          _ZN10layer_norm31ln_parallel_residual_bwd_kernelINS_13Kernel_traitsI6__halfS2_fS2_fjLj3072ELj1ELj1ELj4ELj16ENS_18Kernel_traits_baseILj3072ES2_S2_fS2_fjLj128EEEEELb1ELb1ELb1EEEvNS_9BwdParamsE,@"STO_CUDA_ENTRY STV_DEFAULT"
_ZN10layer_norm31ln_parallel_residual_bwd_kernelINS_13Kernel_traitsI6__halfS2_fS2_fjLj3072ELj1ELj1ELj4ELj16ENS_18Kernel_traits_baseILj3072ES2_S2_fS2_fjLj128EEEEELb1ELb1ELb1EEEvNS_9BwdParamsE:
.text._ZN10layer_norm31ln_parallel_residual_bwd_kernelINS_13Kernel_traitsI6__halfS2_fS2_fjLj3072ELj1ELj1ELj4ELj16ENS_18Kernel_traits_baseILj3072ES2_S2_fS2_fjLj128EEEEELb1ELb1ELb1EEEvNS_9BwdParamsE:
        /* <DEDUP_REMOVED lines=32> */
.L_x_1301:
        /* <DEDUP_REMOVED lines=56> */
.L_x_1306:
[----:B------:R-:W-:Y:S01]  /*0580*/  IMAD R0, R160, c[0x0][0x168], RZ ;  /* 0x00005a00a0007a24 */ /* 0x000fe200078e02ff */
[----:B------:R-:W-:Y:S02]  /*0590*/  MOV R83, 0x4 ;  /* 0x0000000400537802 */ /* 0x000fe40000000f00 */
[----:B------:R-:W-:-:S02]  /*05a0*/  LOP3.LUT R86, R161, 0x7f, RZ, 0xc0, !PT ;  /* 0x0000007fa1567812 */ /* 0x000fc400078ec0ff */
[----:B------:R-:W-:Y:S01]  /*05b0*/  SHF.R.S32.HI R41, RZ, 0x1f, R0 ;  /* 0x0000001fff297819 */ /* 0x000fe20000011400 */
[----:B------:R-:W-:Y:S01]  /*05c0*/  IMAD.WIDE R56, R160, R83, c[0x0][0x1a0] ;  /* 0x00006800a0387625 */ /* 0x000fe200078e0253 */
[----:B------:R-:W-:Y:S02]  /*05d0*/  MOV R173, 0x20 ;  /* 0x0000002000ad7802 */ /* 0x000fe40000000f00 */
        /* <DEDUP_REMOVED lines=9> */
[----:B------:R-:W-:Y:S01]  /*0670*/  IMAD.WIDE.U32 R84, R162, R173, c[0x0][0x188] ;  /* 0x00006200a2547625 */ /* 0x000fe200078e00ad */
[----:B------:R1:W4:Y:S03]  /*0680*/  LDG.E.128 R48, [R80.64+0x10] ;  /* 0x0000100450307981 */ /* 0x000326000c1e1d00 */
[----:B------:R-:W-:Y:S01]  /*0690*/  IMAD.WIDE R82, R160, R83, c[0x0][0x1a8] ;  /* 0x00006a00a0527625 */ /* 0x000fe200078e0253 */
[----:B------:R-:W4:Y:S03]  /*06a0*/  LDG.E.128 R44, [R44.64] ;  /* 0x000000042c2c7981 */ /* 0x000f26000c1e1d00 */
[----:B------:R-:W-:Y:S01]  /*06b0*/  IMAD.WIDE.U32 R58, R162, R73, c[0x0][0x208] ;  /* 0x00008200a23a7625 */ /* 0x000fe200078e0049 */
[----:B------:R0:W4:Y:S03]  /*06c0*/  LDG.E.128 R60, [R84.64+0x10] ;  /* 0x00001004543c7981 */ /* 0x000126000c1e1d00 */
[C---:B------:R-:W-:Y:S01]  /*06d0*/  IMAD.WIDE.U32 R164, R0.reuse, R173, c[0x0][0x188] ;  /* 0x0000620000a47625 */ /* 0x040fe200078e00ad */
[----:B------:R0:W4:Y:S03]  /*06e0*/  LDG.E R163, [R82.64] ;  /* 0x0000000452a37981 */ /* 0x000126000c1e1900 */
[----:B------:R-:W-:Y:S01]  /*06f0*/  IMAD.WIDE.U32 R72, R0, R73, c[0x0][0x208] ;  /* 0x0000820000487625 */ /* 0x000fe200078e0049 */
[----:B------:R0:W4:Y:S04]  /*0700*/  LDG.E.128 R52, [R84.64] ;  /* 0x0000000454347981 */ /* 0x000128000c1e1d00 */
[----:B------:R1:W4:Y:S04]  /*0710*/  LDG.E.128 R64, [R164.64] ;  /* 0x00000004a4407981 */ /* 0x000328000c1e1d00 */
[----:B------:R1:W4:Y:S04]  /*0720*/  LDG.E.128 R68, [R164.64+0x10] ;  /* 0x00001004a4447981 */ /* 0x000328000c1e1d00 */
        /* <DEDUP_REMOVED lines=22> */
[----:B------:R0:W5:Y:S02]  /*0890*/  @P0 LDG.E.64 R2, [R166.64] ;  /* 0x00000004a6020981 */ /* 0x000164000c1e1b00 */
[-C--:B-1----:R-:W-:Y:S02]  /*08a0*/  @P0 IMAD.WIDE.U32 R80, R0, R175.reuse, c[0x0][0x198] ;  /* 0x0000660000500625 */ /* 0x082fe400078e00af */
[----:B------:R1:W5:Y:S02]  /*08b0*/  @P0 LDG.E.64 R76, [R170.64] ;  /* 0x00000004aa4c0981 */ /* 0x000364000c1e1b00 */
[-C--:B------:R-:W-:Y:S02]  /*08c0*/  IMAD.WIDE.U32 R164, R86, R175.reuse, c[0x0][0x190] ;  /* 0x0000640056a47625 */ /* 0x080fe400078e00af */
[----:B------:R1:W5:Y:S02]  /*08d0*/  @P0 LDG.E.64 R78, [R80.64] ;  /* 0x00000004504e0981 */ /* 0x000364000c1e1b00 */
[----:B0-----:R-:W-:-:S05]  /*08e0*/  IMAD.WIDE.U32 R166, R0, R175, c[0x0][0x190] ;  /* 0x0000640000a67625 */ /* 0x001fca00078e00af */
[----:B------:R0:W5:Y:S04]  /*08f0*/  LDG.E.64 R84, [R166.64] ;  /* 0x00000004a6547981 */ /* 0x000168000c1e1b00 */
[----:B-1----:R1:W5:Y:S01]  /*0900*/  LDG.E.64 R80, [R164.64] ;  /* 0x00000004a4507981 */ /* 0x002362000c1e1b00 */
[----:B------:R-:W-:Y:S02]  /*0910*/  LOP3.LUT P2, RZ, R87, 0xff, RZ, 0xc0, !PT ;  /* 0x000000ff57ff7812 */ /* 0x000fe4000784c0ff */
[----:B------:R-:W-:-:S04]  /*0920*/  IADD3 R160, R160, c[0x0][0x160], RZ ;  /* 0x00005800a0a07a10 */ /* 0x000fc80007ffe0ff */
[----:B------:R-:W-:Y:S02]  /*0930*/  ISETP.GE.AND P3, PT, R160, c[0x0][0x164], PT ;  /* 0x00005900a0007a0c */ /* 0x000fe40003f66270 */
[----:B--2---:R-:W-:-:S05]  /*0940*/  FSEL R226, R174, RZ, !P1 ;  /* 0x000000ffaee27208 */ /* 0x004fca0004800000 */
[C---:B---3--:R-:W-:Y:S02]  /*0950*/  FADD.FTZ R168, -R226.reuse, R40 ;  /* 0x00000028e2a87221 */ /* 0x048fe40000010100 */
[C---:B------:R-:W-:Y:S02]  /*0960*/  FADD.FTZ R178, -R226.reuse, R43 ;  /* 0x0000002be2b27221 */ /* 0x040fe40000010100 */
[C---:B----4-:R-:W-:Y:S01]  /*0970*/  FADD.FTZ R184, -R226.reuse, R51 ;  /* 0x00000033e2b87221 */ /* 0x050fe20000010100 */
[--C-:B------:R-:W-:Y:S02]  /*0980*/  HADD2.F32 R170, -RZ, R44.reuse.H0_H0 ;  /* 0x2000002cffaa7230 */ /* 0x100fe40000004100 */
[----:B------:R-:W-:Y:S01]  /*0990*/  HADD2.F32 R182, -RZ, R47.H0_H0 ;  /* 0x2000002fffb67230 */ /* 0x000fe20000004100 */
[C---:B------:R-:W-:Y:S01]  /*09a0*/  FADD.FTZ R202, -R226.reuse, R62 ;  /* 0x0000003ee2ca7221 */ /* 0x040fe20000010100 */
[----:B------:R-:W-:Y:S01]  /*09b0*/  HADD2.F32 R171, -RZ, R45.H1_H1 ;  /* 0x3000002dffab7230 */ /* 0x000fe20000004100 */
[C---:B------:R-:W-:Y:S01]  /*09c0*/  FADD.FTZ R200, -R226.reuse, R61 ;  /* 0x0000003de2c87221 */ /* 0x040fe20000010100 */
[----:B------:R-:W-:Y:S01]  /*09d0*/  HADD2.F32 R47, -RZ, R47.H1_H1 ;  /* 0x3000002fff2f7230 */ /* 0x000fe20000004100 */
[C---:B------:R-:W-:Y:S01]  /*09e0*/  FMUL.FTZ R62, R163.reuse, R168 ;  /* 0x000000a8a33e7220 */ /* 0x040fe20000410000 */
[----:B------:R-:W-:Y:S01]  /*09f0*/  HADD2.F32 R169, -RZ, R44.H1_H1 ;  /* 0x3000002cffa97230 */ /* 0x000fe20000004100 */
[----:B------:R-:W-:Y:S01]  /*0a00*/  FADD.FTZ R174, -R226, R41 ;  /* 0x00000029e2ae7221 */ /* 0x000fe20000010100 */
[--C-:B0-----:R-:W-:Y:S01]  /*0a10*/  HADD2.F32 R166, -RZ, R46.reuse.H0_H0 ;  /* 0x2000002effa67230 */ /* 0x101fe20000004100 */
[C---:B-1----:R-:W-:Y:S01]  /*0a20*/  FMUL.FTZ R165, R163.reuse, R178 ;  /* 0x000000b2a3a57220 */ /* 0x042fe20000410000 */
[----:B------:R-:W-:Y:S01]  /*0a30*/  HADD2.F32 R175, -RZ, R46.H1_H1 ;  /* 0x3000002effaf7230 */ /* 0x000fe20000004100 */
[----:B------:R-:W-:-:S02]  /*0a40*/  FMUL.FTZ R61, R163, R184 ;  /* 0x000000b8a33d7220 */ /* 0x000fc40000410000 */
[C---:B------:R-:W-:Y:S02]  /*0a50*/  FADD.FTZ R46, -R226.reuse, R49 ;  /* 0x00000031e22e7221 */ /* 0x040fe40000010100 */
[----:B------:R-:W-:Y:S02]  /*0a60*/  FMUL.FTZ R167, R159, R170 ;  /* 0x000000aa9fa77220 */ /* 0x000fe40000410000 */
[C---:B------:R-:W-:Y:S02]  /*0a70*/  FADD.FTZ R176, -R226.reuse, R42 ;  /* 0x0000002ae2b07221 */ /* 0x040fe40000010100 */
[C---:B------:R-:W-:Y:S02]  /*0a80*/  FADD.FTZ R48, -R226.reuse, R48 ;  /* 0x00000030e2307221 */ /* 0x040fe40000010100 */
[C---:B------:R-:W-:Y:S01]  /*0a90*/  FADD.FTZ R50, -R226.reuse, R50 ;  /* 0x00000032e2327221 */ /* 0x040fe20000010100 */
[--C-:B------:R-:W-:Y:S01]  /*0aa0*/  HADD2.F32 R186, -RZ, R56.reuse.H0_H0 ;  /* 0x20000038ffba7230 */ /* 0x100fe20000004100 */
[C---:B------:R-:W-:Y:S01]  /*0ab0*/  FADD.FTZ R52, -R226.reuse, R52 ;  /* 0x00000034e2347221 */ /* 0x040fe20000010100 */
[----:B------:R-:W-:Y:S01]  /*0ac0*/  HADD2.F32 R49, -RZ, R56.H1_H1 ;  /* 0x30000038ff317230 */ /* 0x000fe20000004100 */
        /* <DEDUP_REMOVED lines=11> */
[C---:B------:R-:W-:Y:S01]  /*0b80*/  FADD.FTZ R224, -R226.reuse, R70 ;  /* 0x00000046e2e07221 */ /* 0x040fe20000010100 */
[----:B------:R-:W-:Y:S01]  /*0b90*/  HADD2.F32 R172, -RZ, R45.H0_H0 ;  /* 0x2000002dffac7230 */ /* 0x000fe20000004100 */
[----:B------:R-:W-:Y:S01]  /*0ba0*/  FADD.FTZ R226, -R226, R71 ;  /* 0x00000047e2e27221 */ /* 0x000fe20000010100 */
[--C-:B------:R-:W-:Y:S01]  /*0bb0*/  HADD2.F32 R44, -RZ, R74.reuse.H0_H0 ;  /* 0x2000004aff2c7230 */ /* 0x100fe20000004100 */
[----:B------:R-:W-:Y:S01]  /*0bc0*/  FADD.FTZ R113, R170, R113 ;  /* 0x00000071aa717221 */ /* 0x000fe20000010000 */
[----:B------:R-:W-:Y:S01]  /*0bd0*/  HADD2.F32 R43, -RZ, R74.H1_H1 ;  /* 0x3000004aff2b7230 */ /* 0x000fe20000004100 */
[----:B------:R-:W-:-:S02]  /*0be0*/  FFMA.FTZ R89, R62, R170, R89 ;  /* 0x000000aa3e597223 */ /* 0x000fc40000010059 */
[----:B------:R-:W-:Y:S02]  /*0bf0*/  FMUL.FTZ R71, R163, R174 ;  /* 0x000000aea3477220 */ /* 0x000fe40000410000 */
[----:B------:R-:W-:Y:S02]  /*0c00*/  FADD.FTZ R114, R171, R114 ;  /* 0x00000072ab727221 */ /* 0x000fe40000010000 */
[-C--:B------:R-:W-:Y:S02]  /*0c10*/  FFMA.FTZ R90, R165, R171.reuse, R90 ;  /* 0x000000aba55a7223 */ /* 0x080fe4000001005a */
[----:B------:R-:W-:Y:S02]  /*0c20*/  FMUL.FTZ R170, R156, R171 ;  /* 0x000000ab9caa7220 */ /* 0x000fe40000410000 */
[----:B------:R-:W-:Y:S02]  /*0c30*/  FADD.FTZ R118, R47, R118 ;  /* 0x000000762f767221 */ /* 0x000fe40000010000 */
[----:B------:R-:W-:-:S02]  /*0c40*/  FFMA.FTZ R94, R61, R47, R94 ;  /* 0x0000002f3d5e7223 */ /* 0x000fc4000001005e */
[----:B------:R-:W-:Y:S02]  /*0c50*/  FMUL.FTZ R56, R152, R47 ;  /* 0x0000002f98387220 */ /* 0x000fe40000410000 */
[----:B------:R-:W-:Y:S02]  /*0c60*/  FMUL.FTZ R74, R158, R169 ;  /* 0x000000a99e4a7220 */ /* 0x000fe40000410000 */
[----:B------:R-:W-:Y:S02]  /*0c70*/  FMUL.FTZ R171, R163, R46 ;  /* 0x0000002ea3ab7220 */ /* 0x000fe40000410000 */
[----:B------:R-:W-:Y:S02]  /*0c80*/  FADD.FTZ R47, RZ, R167 ;  /* 0x000000a7ff2f7221 */ /* 0x000fe40000010000 */
[----:B------:R-:W-:Y:S02]  /*0c90*/  FFMA.FTZ R46, R62, R167, RZ ;  /* 0x000000a73e2e7223 */ /* 0x000fe400000100ff */
[----:B------:R-:W-:-:S02]  /*0ca0*/  FADD.FTZ R112, R169, R112 ;  /* 0x00000070a9707221 */ /* 0x000fc40000010000 */
[----:B------:R-:W-:Y:S02]  /*0cb0*/  FFMA.FTZ R88, R71, R169, R88 ;  /* 0x000000a947587223 */ /* 0x000fe40000010058 */
[----:B------:R-:W-:Y:S02]  /*0cc0*/  FMUL.FTZ R168, R163, R48 ;  /* 0x00000030a3a87220 */ /* 0x000fe40000410000 */
[----:B------:R-:W-:Y:S02]  /*0cd0*/  FMUL.FTZ R169, R157, R172 ;  /* 0x000000ac9da97220 */ /* 0x000fe40000410000 */
[----:B------:R-:W-:Y:S02]  /*0ce0*/  FADD.FTZ R48, R47, R74 ;  /* 0x0000004a2f307221 */ /* 0x000fe40000010000 */
[----:B------:R-:W-:Y:S02]  /*0cf0*/  FMUL.FTZ R64, R163, R176 ;  /* 0x000000b0a3407220 */ /* 0x000fe40000410000 */
[----:B------:R-:W-:-:S02]  /*0d00*/  FFMA.FTZ R46, R71, R74, R46 ;  /* 0x0000004a472e7223 */ /* 0x000fc4000001002e */
[----:B------:R-:W-:Y:S02]  /*0d10*/  FADD.FTZ R47, R48, R169 ;  /* 0x000000a9302f7221 */ /* 0x000fe40000010000 */
[----:B------:R-:W-:Y:S02]  /*0d20*/  FFMA.FTZ R46, R64, R169, R46 ;  /* 0x000000a9402e7223 */ /* 0x000fe4000001002e */
[----:B------:R-:W-:Y:S02]  /*0d30*/  FMUL.FTZ R173, R155, R166 ;  /* 0x000000a69bad7220 */ /* 0x000fe40000410000 */
[----:B------:R-:W-:Y:S02]  /*0d40*/  FADD.FTZ R48, R47, R170 ;  /* 0x000000aa2f307221 */ /* 0x000fe40000010000 */
[----:B------:R-:W-:Y:S02]  /*0d50*/  FFMA.FTZ R46, R165, R170, R46 ;  /* 0x000000aaa52e7223 */ /* 0x000fe4000001002e */
[----:B------:R-:W-:-:S02]  /*0d60*/  FMUL.FTZ R180, R154, R175 ;  /* 0x000000af9ab47220 */ /* 0x000fc40000410000 */
[----:B------:R-:W-:Y:S02]  /*0d70*/  FADD.FTZ R47, R48, R173 ;  /* 0x000000ad302f7221 */ /* 0x000fe40000010000 */
[----:B------:R-:W-:Y:S01]  /*0d80*/  FFMA.FTZ R46, R168, R173, R46 ;  /* 0x000000ada82e7223 */ /* 0x000fe2000001002e */
[--C-:B------:R-:W-:Y:S01]  /*0d90*/  HADD2.F32 R204, -RZ, R59.reuse.H0_H0 ;  /* 0x2000003bffcc7230 */ /* 0x100fe20000004100 */
[----:B------:R-:W-:Y:S01]  /*0da0*/  FADD.FTZ R48, R47, R180 ;  /* 0x000000b42f307221 */ /* 0x000fe20000010000 */
[----:B------:R-:W-:Y:S01]  /*0db0*/  HADD2.F32 R55, -RZ, R59.H1_H1 ;  /* 0x3000003bff377230 */ /* 0x000fe20000004100 */
[----:B------:R-:W-:Y:S02]  /*0dc0*/  FMUL.FTZ R59, R153, R182 ;  /* 0x000000b6993b7220 */ /* 0x000fe40000410000 */
[----:B------:R-:W-:Y:S02]  /*0dd0*/  FMUL.FTZ R54, R163, R50 ;  /* 0x00000032a3367220 */ /* 0x000fe40000410000 */
[----:B------:R-:W-:-:S02]  /*0de0*/  FFMA.FTZ R46, R171, R180, R46 ;  /* 0x000000b4ab2e7223 */ /* 0x000fc4000001002e */
        /* <DEDUP_REMOVED lines=9> */
[----:B------:R-:W-:Y:S01]  /*0e80*/  FMUL.FTZ R58, R163, R52 ;  /* 0x00000034a33a7220 */ /* 0x000fe20000410000 */
[----:B------:R-:W-:Y:S01]  /*0e90*/  HADD2.F32 R192, -RZ, R57.H0_H0 ;  /* 0x20000039ffc07230 */ /* 0x000fe20000004100 */
[----:B------:R-:W-:-:S02]  /*0ea0*/  FMUL.FTZ R66, R150, R49 ;  /* 0x0000003196427220 */ /* 0x000fc40000410000 */
[----:B------:R-:W-:Y:S02]  /*0eb0*/  FADD.FTZ R47, R48, R73 ;  /* 0x00000049302f7221 */ /* 0x000fe40000010000 */
[----:B------:R-:W-:Y:S02]  /*0ec0*/  FMUL.FTZ R67, R163, R188 ;  /* 0x000000bca3437220 */ /* 0x000fe40000410000 */
[----:B------:R-:W-:Y:S01]  /*0ed0*/  FFMA.FTZ R46, R58, R73, R46 ;  /* 0x000000493a2e7223 */ /* 0x000fe2000001002e */
[----:B------:R-:W-:Y:S01]  /*0ee0*/  HADD2.F32 R57, -RZ, R57.H1_H1 ;  /* 0x30000039ff397230 */ /* 0x000fe20000004100 */
[----:B------:R-:W-:Y:S01]  /*0ef0*/  FADD.FTZ R48, R47, R66 ;  /* 0x000000422f307221 */ /* 0x000fe20000010000 */
[--C-:B------:R-:W-:Y:S02]  /*0f00*/  HADD2.F32 R40, -RZ, R75.reuse.H0_H0 ;  /* 0x2000004bff287230 */ /* 0x100fe40000004100 */
[----:B------:R-:W-:Y:S01]  /*0f10*/  HADD2.F32 R41, -RZ, R75.H1_H1 ;  /* 0x3000004bff297230 */ /* 0x000fe20000004100 */
[----:B------:R-:W-:-:S02]  /*0f20*/  FMUL.FTZ R75, R149, R192 ;  /* 0x000000c0954b7220 */ /* 0x000fc40000410000 */
[----:B------:R-:W-:Y:S02]  /*0f30*/  FMUL.FTZ R60, R163, R190 ;  /* 0x000000bea33c7220 */ /* 0x000fe40000410000 */
        /* <DEDUP_REMOVED lines=8> */
[----:B------:R-:W-:Y:S02]  /*0fc0*/  FFMA.FTZ R96, R67, R49, R96 ;  /* 0x0000003143607223 */ /* 0x000fe40000010060 */
[----:B------:R-:W-:Y:S02]  /*0fd0*/  FMUL.FTZ R68, R147, R198 ;  /* 0x000000c693447220 */ /* 0x000fe40000410000 */
[----:B------:R-:W-:Y:S02]  /*0fe0*/  FADD.FTZ R47, R47, R72 ;  /* 0x000000482f2f7221 */ /* 0x000fe40000010000 */
[----:B------:R-:W-:Y:S02]  /*0ff0*/  FMUL.FTZ R70, R163, R196 ;  /* 0x000000c4a3467220 */ /* 0x000fe40000410000 */
[----:B------:R-:W-:-:S02]  /*1000*/  FFMA.FTZ R49, R69, R72, R46 ;  /* 0x0000004845317223 */ /* 0x000fc4000001002e */
[----:B------:R-:W-:Y:S02]  /*1010*/  FMUL.FTZ R50, R146, R53 ;  /* 0x0000003592327220 */ /* 0x000fe40000410000 */
[----:B------:R-:W-:Y:S02]  /*1020*/  FADD.FTZ R47, R47, R68 ;  /* 0x000000442f2f7221 */ /* 0x000fe40000010000 */
[----:B------:R-:W-:Y:S02]  /*1030*/  FMUL.FTZ R51, R163, R200 ;  /* 0x000000c8a3337220 */ /* 0x000fe40000410000 */
        /* <DEDUP_REMOVED lines=31> */
[----:B------:R-:W-:Y:S02]  /*1230*/  FFMA.FTZ R46, R53, R174, R46 ;  /* 0x000000ae352e7223 */ /* 0x000fe4000001002e */
[----:B------:R-:W-:-:S02]  /*1240*/  FMUL.FTZ R176, R163, R220 ;  /* 0x000000dca3b07220 */ /* 0x000fc40000410000 */
[----:B------:R-:W-:Y:S02]  /*1250*/  FADD.FTZ R130, R45, R130 ;  /* 0x000000822d827221 */ /* 0x000fe40000010000 */
[-C--:B------:R-:W-:Y:S02]  /*1260*/  FFMA.FTZ R106, R55, R45.reuse, R106 ;  /* 0x0000002d376a7223 */ /* 0x080fe4000001006a */
[----:B------:R-:W-:Y:S02]  /*1270*/  FMUL.FTZ R184, R140, R45 ;  /* 0x0000002d8cb87220 */ /* 0x000fe40000410000 */
[----:B------:R-:W-:Y:S02]  /*1280*/  FADD.FTZ R45, R48, R179 ;  /* 0x000000b3302d7221 */ /* 0x000fe40000010000 */
[----:B------:R-:W-:Y:S02]  /*1290*/  FFMA.FTZ R46, R178, R179, R46 ;  /* 0x000000b3b22e7223 */ /* 0x000fe4000001002e */
        /* <DEDUP_REMOVED lines=9> */
[----:B------:R-:W-:Y:S02]  /*1330*/  FFMA.FTZ R95, R54, R182, R95 ;  /* 0x000000b6365f7223 */ /* 0x000fe4000001005f */
[----:B------:R-:W-:Y:S02]  /*1340*/  FMUL.FTZ R182, R163, R224 ;  /* 0x000000e0a3b67220 */ /* 0x000fe40000410000 */
[----:B------:R-:W-:Y:S02]  /*1350*/  FADD.FTZ R132, R43, R132 ;  /* 0x000000842b847221 */ /* 0x000fe40000010000 */
[----:B------:R-:W-:-:S02]  /*1360*/  FFMA.FTZ R108, R175, R43, R108 ;  /* 0x0000002baf6c7223 */ /* 0x000fc4000001006c */
[----:B------:R-:W-:Y:S02]  /*1370*/  FMUL.FTZ R188, R138, R43 ;  /* 0x0000002b8abc7220 */ /* 0x000fe40000410000 */
[----:B------:R-:W-:Y:S02]  /*1380*/  FADD.FTZ R43, R44, R181 ;  /* 0x000000b52c2b7221 */ /* 0x000fe40000010000 */
[----:B------:R-:W-:Y:S01]  /*1390*/  FFMA.FTZ R46, R176, R181, R46 ;  /* 0x000000b5b02e7223 */ /* 0x000fe2000001002e */
[----:B------:R-:W-:Y:S01]  /*13a0*/  SHF.R.U32.HI R42, RZ, 0x5, R161 ;  /* 0x00000005ff2a7819 */ /* 0x000fe200000116a1 */
[----:B------:R-:W-:Y:S02]  /*13b0*/  FADD.FTZ R135, R40, R135 ;  /* 0x0000008728877221 */ /* 0x000fe40000010000 */
[-C--:B------:R-:W-:Y:S02]  /*13c0*/  FFMA.FTZ R111, R182, R40.reuse, R111 ;  /* 0x00000028b66f7223 */ /* 0x080fe4000001006f */
        /* <DEDUP_REMOVED lines=30> */
.L_x_1307:
        /* <DEDUP_REMOVED lines=18> */
.L_x_1308:
        /* <DEDUP_REMOVED lines=31> */
[-C--:B------:R-:W-:Y:S02]  /*18c0*/  FFMA.FTZ R71, R71, R41.reuse, R40 ;  /* 0x0000002947477223 */ /* 0x080fe40000010028 */
[----:B------:R-:W-:Y:S02]  /*18d0*/  FADD.FTZ R62, R167, -R62 ;  /* 0x8000003ea73e7221 */ /* 0x000fe40000010000 */
[-CC-:B------:R-:W-:Y:S02]  /*18e0*/  FFMA.FTZ R168, R168, R41.reuse, R40.reuse ;  /* 0x00000029a8a87223 */ /* 0x180fe40000010028 */
[----:B------:R-:W-:Y:S02]  /*18f0*/  FFMA.FTZ R64, R64, R41, R40 ;  /* 0x0000002940407223 */ /* 0x000fe40000010028 */
[----:B------:R-:W-:-:S02]  /*1900*/  FADD.FTZ R74, R74, -R71 ;  /* 0x800000474a4a7221 */ /* 0x000fc40000010000 */
[----:B------:R-:W-:Y:S02]  /*1910*/  FFMA.FTZ R165, R165, R41, R40 ;  /* 0x00000029a5a57223 */ /* 0x000fe40000010028 */
[----:B------:R-:W-:Y:S02]  /*1920*/  FMUL.FTZ R45, R163, R62 ;  /* 0x0000003ea32d7220 */ /* 0x000fe40000410000 */
[----:B------:R-:W-:Y:S02]  /*1930*/  FADD.FTZ R42, R173, -R168 ;  /* 0x800000a8ad2a7221 */ /* 0x000fe40000010000 */
[----:B------:R-:W-:Y:S02]  /*1940*/  FADD.FTZ R64, R169, -R64 ;  /* 0x80000040a9407221 */ /* 0x000fe40000010000 */
[----:B------:R-:W-:Y:S02]  /*1950*/  FMUL.FTZ R168, R163, R74 ;  /* 0x0000004aa3a87220 */ /* 0x000fe40000410000 */
[----:B------:R-:W-:-:S02]  /*1960*/  FADD.FTZ R170, R170, -R165 ;  /* 0x800000a5aaaa7221 */ /* 0x000fc40000010000 */
[----:B------:R-:W-:Y:S02]  /*1970*/  FFMA.FTZ R171, R171, R41, R40 ;  /* 0x00000029abab7223 */ /* 0x000fe40000010028 */
[----:B------:R-:W-:Y:S02]  /*1980*/  @P2 FADD.FTZ R45, R4, R45 ;  /* 0x0000002d042d2221 */ /* 0x000fe40000010000 */
[----:B------:R-:W-:Y:S02]  /*1990*/  FMUL.FTZ R165, R163, R64 ;  /* 0x00000040a3a57220 */ /* 0x000fe40000410000 */
[----:B------:R-:W-:Y:S02]  /*19a0*/  @P2 FADD.FTZ R168, R5, R168 ;  /* 0x000000a805a82221 */ /* 0x000fe40000010000 */
        /* <DEDUP_REMOVED lines=17> */
[----:B------:R-:W-:Y:S01]  /*1ac0*/  FSEL R49, R71, RZ, P6 ;  /* 0x000000ff47317208 */ /* 0x000fe20003000000 */
        /* <DEDUP_REMOVED lines=8> */
[-C--:B------:R-:W-:Y:S01]  /*1b50*/  FFMA.FTZ R61, R61, R41.reuse, R40 ;  /* 0x000000293d3d7223 */ /* 0x080fe20000010028 */
[----:B------:R-:W-:Y:S01]  /*1b60*/  LOP3.LUT P5, RZ, R81, 0xff00, RZ, 0xc0, !PT ;  /* 0x0000ff0051ff7812 */ /* 0x000fe200078ac0ff */
[----:B------:R-:W-:Y:S01]  /*1b70*/  FADD.FTZ R58, R73, -R58 ;  /* 0x8000003a493a7221 */ /* 0x000fe20000010000 */
[----:B------:R-:W-:Y:S01]  /*1b80*/  MOV R42, R82 ;  /* 0x00000052002a7202 */ /* 0x000fe20000000f00 */
[-CC-:B------:R-:W-:Y:S01]  /*1b90*/  FFMA.FTZ R60, R60, R41.reuse, R40.reuse ;  /* 0x000000293c3c7223 */ /* 0x180fe20000010028 */
[----:B------:R-:W-:Y:S01]  /*1ba0*/  @P0 FSEL R64, R64, RZ, P4 ;  /* 0x000000ff40400208 */ /* 0x000fe20002000000 */
[-CC-:B------:R-:W-:Y:S01]  /*1bb0*/  FFMA.FTZ R54, R54, R41.reuse, R40.reuse ;  /* 0x0000002936367223 */ /* 0x180fe20000010028 */
[----:B------:R-:W-:Y:S01]  /*1bc0*/  @P0 LOP3.LUT P4, RZ, R2, 0xff000000, RZ, 0xc0, !PT ;  /* 0xff00000002ff0812 */ /* 0x000fe2000788c0ff */
[----:B------:R-:W-:Y:S01]  /*1bd0*/  FMUL.FTZ R187, R163, R58 ;  /* 0x0000003aa3bb7220 */ /* 0x000fe20000410000 */
[----:B------:R-:W-:Y:S01]  /*1be0*/  FSEL R47, R80, RZ, P6 ;  /* 0x000000ff502f7208 */ /* 0x000fe20003000000 */
[----:B------:R-:W-:Y:S01]  /*1bf0*/  FADD.FTZ R56, R56, -R61 ;  /* 0x8000003d38387221 */ /* 0x000fe20000010000 */
[----:B------:R-:W-:Y:S01]  /*1c00*/  @P0 FSEL R80, R80, RZ, P1 ;  /* 0x000000ff50500208 */ /* 0x000fe20000800000 */
[-C--:B------:R-:W-:Y:S01]  /*1c10*/  FFMA.FTZ R61, R70, R41.reuse, R40 ;  /* 0x00000029463d7223 */ /* 0x080fe20000010028 */
[----:B------:R-:W-:Y:S01]  /*1c20*/  FSEL R180, R44, RZ, P5 ;  /* 0x000000ff2cb47208 */ /* 0x000fe20002800000 */
[----:B------:R-:W-:Y:S01]  /*1c30*/  FADD.FTZ R54, R59, -R54 ;  /* 0x800000363b367221 */ /* 0x000fe20000010000 */
[----:B------:R-:W-:Y:S01]  /*1c40*/  LOP3.LUT P1, RZ, R42, 0xff, RZ, 0xc0, !PT ;  /* 0x000000ff2aff7812 */ /* 0x000fe2000782c0ff */
[----:B------:R-:W-:Y:S01]  /*1c50*/  @P2 FADD.FTZ R187, R12, R187 ;  /* 0x000000bb0cbb2221 */ /* 0x000fe20000010000 */
[----:B------:R-:W-:Y:S01]  /*1c60*/  @P0 LOP3.LUT P5, RZ, R3, 0xff00, RZ, 0xc0, !PT ;  /* 0x0000ff0003ff0812 */ /* 0x000fe200078ac0ff */
[-CC-:B------:R-:W-:Y:S01]  /*1c70*/  FFMA.FTZ R67, R67, R41.reuse, R40.reuse ;  /* 0x0000002943437223 */ /* 0x180fe20000010028 */
[----:B------:R-:W-:Y:S01]  /*1c80*/  @P0 MOV R42, R76 ;  /* 0x0000004c002a0202 */ /* 0x000fe20000000f00 */
[----:B------:R-:W-:Y:S01]  /*1c90*/  FMUL.FTZ R59, R163, R54 ;  /* 0x00000036a33b7220 */ /* 0x000fe20000410000 */
[----:B------:R-:W-:Y:S01]  /*1ca0*/  @P0 FSEL R74, R74, RZ, P4 ;  /* 0x000000ff4a4a0208 */ /* 0x000fe20002000000 */
[----:B------:R-:W-:Y:S01]  /*1cb0*/  FFMA.FTZ R69, R69, R41, R40 ;  /* 0x0000002945457223 */ /* 0x000fe20000010028 */
[C---:B------:R-:W-:Y:S01]  /*1cc0*/  LOP3.LUT P4, RZ, R81.reuse, 0xff0000, RZ, 0xc0, !PT ;  /* 0x00ff000051ff7812 */ /* 0x040fe2000788c0ff */
[----:B------:R-:W-:Y:S01]  /*1cd0*/  FADD.FTZ R66, R66, -R67 ;  /* 0x8000004342427221 */ /* 0x000fe20000010000 */
[----:B------:R-:W-:Y:S01]  /*1ce0*/  LOP3.LUT P6, RZ, R81, 0xff000000, RZ, 0xc0, !PT ;  /* 0xff00000051ff7812 */ /* 0x000fe200078cc0ff */
[----:B------:R-:W-:Y:S01]  /*1cf0*/  @P2 FADD.FTZ R59, R10, R59 ;  /* 0x0000003b0a3b2221 */ /* 0x000fe20000010000 */
[----:B------:R-:W-:Y:S01]  /*1d00*/  @P0 FSEL R81, R44, RZ, P5 ;  /* 0x000000ff2c510208 */ /* 0x000fe20002800000 */
[----:B------:R-:W-:Y:S01]  /*1d10*/  FADD.FTZ R44, R68, -R61 ;  /* 0x8000003d442c7221 */ /* 0x000fe20000010000 */
[----:B------:R-:W-:Y:S01]  /*1d20*/  @P0 LOP3.LUT P5, RZ, R42, 0xff, RZ, 0xc0, !PT ;  /* 0x000000ff2aff0812 */ /* 0x000fe200078ac0ff */
[----:B------:R-:W-:Y:S01]  /*1d30*/  FADD.FTZ R42, R75, -R60 ;  /* 0x8000003c4b2a7221 */ /* 0x000fe20000010000 */
[----:B------:R-:W-:Y:S01]  /*1d40*/  F2FP.PACK_AB R49, R62, R49 ;  /* 0x000000313e31723e */ /* 0x000fe200000000ff */
[----:B------:R-:W-:Y:S01]  /*1d50*/  FMUL.FTZ R68, R187, c[0x0][0x1e8] ;  /* 0x00007a00bb447a20 */ /* 0x000fe20000410000 */
[----:B------:R-:W-:Y:S01]  /*1d60*/  F2FP.PACK_AB R48, R43, R48 ;  /* 0x000000302b30723e */ /* 0x000fe200000000ff */
[C---:B------:R-:W-:Y:S01]  /*1d70*/  FMUL.FTZ R189, R163.reuse, R42 ;  /* 0x0000002aa3bd7220 */ /* 0x040fe20000410000 */
[----:B------:R-:W-:Y:S01]  /*1d80*/  MOV R42, R84 ;  /* 0x00000054002a7202 */ /* 0x000fe20000000f00 */
[C---:B------:R-:W-:Y:S01]  /*1d90*/  FMUL.FTZ R191, R163.reuse, R44 ;  /* 0x0000002ca3bf7220 */ /* 0x040fe20000410000 */
[----:B------:R-:W-:Y:S01]  /*1da0*/  @P0 F2FP.PACK_AB R164, RZ, R164 ;  /* 0x000000a4ffa4023e */ /* 0x000fe200000000ff */
[----:B------:R-:W-:Y:S01]  /*1db0*/  @P2 FADD.FTZ R189, R14, R189 ;  /* 0x000000bd0ebd2221 */ /* 0x000fe20000010000 */
[----:B------:R-:W-:Y:S01]  /*1dc0*/  @P0 F2FP.PACK_AB R71, RZ, R71 ;  /* 0x00000047ff47023e */ /* 0x000fe200000000ff */
[----:B------:R-:W-:Y:S01]  /*1dd0*/  FADD.FTZ R196, R72, -R69 ;  /* 0x8000004548c47221 */ /* 0x000fe20000010000 */
[----:B------:R-:W-:Y:S01]  /*1de0*/  FSEL R72, R68, RZ, P1 ;  /* 0x000000ff44487208 */ /* 0x000fe20000800000 */
[----:B------:R-:W-:Y:S01]  /*1df0*/  FMUL.FTZ R192, R163, R56 ;  /* 0x00000038a3c07220 */ /* 0x000fe20000410000 */
[----:B------:R-:W-:Y:S01]  /*1e00*/  LOP3.LUT P1, RZ, R82, 0xff0000, RZ, 0xc0, !PT ;  /* 0x00ff000052ff7812 */ /* 0x000fe2000782c0ff */
[----:B------:R-:W-:Y:S01]  /*1e10*/  FMUL.FTZ R67, R189, c[0x0][0x1e8] ;  /* 0x00007a00bd437a20 */ /* 0x000fe20000410000 */
[----:B------:R-:W-:Y:S01]  /*1e20*/  @P0 FSEL R68, R68, RZ, P5 ;  /* 0x000000ff44440208 */ /* 0x000fe20002800000 */
[----:B------:R-:W-:Y:S01]  /*1e30*/  @P2 FADD.FTZ R191, R16, R191 ;  /* 0x000000bf10bf2221 */ /* 0x000fe20000010000 */
[----:B------:R-:W-:Y:S01]  /*1e40*/  @P0 LOP3.LUT P5, RZ, R76, 0xff0000, RZ, 0xc0, !PT ;  /* 0x00ff00004cff0812 */ /* 0x000fe200078ac0ff */
[-C--:B------:R-:W-:Y:S01]  /*1e50*/  FFMA.FTZ R51, R51, R41.reuse, R40 ;  /* 0x0000002933337223 */ /* 0x080fe20000010028 */
[----:B------:R-:W-:Y:S01]  /*1e60*/  FSEL R190, R67, RZ, P1 ;  /* 0x000000ff43be7208 */ /* 0x000fe20000800000 */
[----:B------:R-:W-:Y:S01]  /*1e70*/  FMUL.FTZ R171, R59, c[0x0][0x1e8] ;  /* 0x00007a003bab7a20 */ /* 0x000fe20000410000 */
[----:B------:R-:W-:Y:S01]  /*1e80*/  LOP3.LUT P1, RZ, R83, 0xff, RZ, 0xc0, !PT ;  /* 0x000000ff53ff7812 */ /* 0x000fe2000782c0ff */
[----:B------:R-:W-:Y:S01]  /*1e90*/  @P2 FADD.FTZ R192, R11, R192 ;  /* 0x000000c00bc02221 */ /* 0x000fe20000010000 */
[----:B------:R-:W-:Y:S01]  /*1ea0*/  @P0 FSEL R67, R67, RZ, P5 ;  /* 0x000000ff43430208 */ /* 0x000fe20002800000 */
[----:B------:R-:W-:Y:S01]  /*1eb0*/  FMUL.FTZ R194, R163, R66 ;  /* 0x00000042a3c27220 */ /* 0x000fe20000410000 */
[----:B------:R-:W-:Y:S01]  /*1ec0*/  FSEL R60, R171, RZ, P4 ;  /* 0x000000ffab3c7208 */ /* 0x000fe20002000000 */
[----:B------:R-:W-:Y:S01]  /*1ed0*/  FMUL.FTZ R70, R191, c[0x0][0x1e8] ;  /* 0x00007a00bf467a20 */ /* 0x000fe20000410000 */
[----:B------:R-:W-:Y:S01]  /*1ee0*/  @P0 LOP3.LUT P4, RZ, R3, 0xff0000, RZ, 0xc0, !PT ;  /* 0x00ff000003ff0812 */ /* 0x000fe2000788c0ff */
[----:B------:R-:W-:Y:S01]  /*1ef0*/  FADD.FTZ R50, R50, -R51 ;  /* 0x8000003332327221 */ /* 0x000fe20000010000 */
[----:B------:R-:W-:Y:S01]  /*1f00*/  LOP3.LUT P5, RZ, R83, 0xff00, RZ, 0xc0, !PT ;  /* 0x0000ff0053ff7812 */ /* 0x000fe200078ac0ff */
[-C--:B------:R-:W-:Y:S01]  /*1f10*/  FFMA.FTZ R52, R52, R41.reuse, R40 ;  /* 0x0000002934347223 */ /* 0x080fe20000010028 */
[----:B------:R-:W-:Y:S01]  /*1f20*/  FSEL R185, R70, RZ, P1 ;  /* 0x000000ff46b97208 */ /* 0x000fe20000800000 */
[----:B------:R-:W-:Y:S01]  /*1f30*/  FMUL.FTZ R173, R192, c[0x0][0x1e8] ;  /* 0x00007a00c0ad7a20 */ /* 0x000fe20000410000 */
[----:B------:R-:W-:Y:S01]  /*1f40*/  @P0 LOP3.LUT P1, RZ, R77, 0xff, RZ, 0xc0, !PT ;  /* 0x000000ff4dff0812 */ /* 0x000fe2000782c0ff */
[----:B------:R-:W-:Y:S01]  /*1f50*/  @P2 FADD.FTZ R194, R13, R194 ;  /* 0x000000c20dc22221 */ /* 0x000fe20000010000 */
[----:B------:R-:W-:Y:S01]  /*1f60*/  @P0 FSEL R171, R171, RZ, P4 ;  /* 0x000000ffabab0208 */ /* 0x000fe20002000000 */
[----:B------:R-:W-:Y:S01]  /*1f70*/  FMUL.FTZ R196, R163, R196 ;  /* 0x000000c4a3c47220 */ /* 0x000fe20000410000 */
[----:B------:R-:W-:Y:S01]  /*1f80*/  FSEL R61, R173, RZ, P6 ;  /* 0x000000ffad3d7208 */ /* 0x000fe20003000000 */
[----:B------:R-:W-:Y:S01]  /*1f90*/  FMUL.FTZ R50, R163, R50 ;  /* 0x00000032a3327220 */ /* 0x000fe20000410000 */
[----:B------:R-:W-:Y:S01]  /*1fa0*/  @P0 LOP3.LUT P4, RZ, R3, 0xff000000, RZ, 0xc0, !PT ;  /* 0xff00000003ff0812 */ /* 0x000fe2000788c0ff */
[----:B------:R-:W-:Y:S01]  /*1fb0*/  FADD.FTZ R52, R63, -R52 ;  /* 0x800000343f347221 */ /* 0x000fe20000010000 */
[----:B------:R-:W-:Y:S01]  /*1fc0*/  LOP3.LUT P6, RZ, R82, 0xff00, RZ, 0xc0, !PT ;  /* 0x0000ff0052ff7812 */ /* 0x000fe200078cc0ff */
[-CC-:B------:R-:W-:Y:S01]  /*1fd0*/  FFMA.FTZ R65, R65, R41.reuse, R40.reuse ;  /* 0x0000002941417223 */ /* 0x180fe20000010028 */
[----:B------:R-:W-:Y:S01]  /*1fe0*/  @P0 FSEL R70, R70, RZ, P1 ;  /* 0x000000ff46460208 */ /* 0x000fe20000800000 */
[----:B------:R-:W-:Y:S01]  /*1ff0*/  FMUL.FTZ R69, R194, c[0x0][0x1e8] ;  /* 0x00007a00c2457a20 */ /* 0x000fe20000410000 */
[----:B------:R-:W-:Y:S01]  /*2000*/  LOP3.LUT P1, RZ, R42, 0xff, RZ, 0xc0, !PT ;  /* 0x000000ff2aff7812 */ /* 0x000fe2000782c0ff */
[----:B------:R-:W-:Y:S01]  /*2010*/  FFMA.FTZ R176, R176, R41, R40 ;  /* 0x00000029b0b07223 */ /* 0x000fe20000010028 */
[----:B------:R-:W-:Y:S01]  /*2020*/  @P0 FSEL R173, R173, RZ, P4 ;  /* 0x000000ffadad0208 */ /* 0x000fe20002000000 */
[----:B------:R-:W-:Y:S01]  /*2030*/  @P2 FADD.FTZ R196, R15, R196 ;  /* 0x000000c40fc42221 */ /* 0x000fe20000010000 */
[----:B------:R-:W-:Y:S01]  /*2040*/  FSEL R73, R69, RZ, P6 ;  /* 0x000000ff45497208 */ /* 0x000fe20003000000 */
[----:B------:R-:W-:Y:S01]  /*2050*/  @P2 FADD.FTZ R50, R17, R50 ;  /* 0x0000003211322221 */ /* 0x000fe20000010000 */
[----:B------:R-:W-:Y:S01]  /*2060*/  @P0 LOP3.LUT P4, RZ, R76, 0xff00, RZ, 0xc0, !PT ;  /* 0x0000ff004cff0812 */ /* 0x000fe2000788c0ff */
[----:B------:R-:W-:Y:S01]  /*2070*/  FMUL.FTZ R51, R163, R52 ;  /* 0x00000034a3337220 */ /* 0x000fe20000410000 */
[----:B------:R-:W-:Y:S01]  /*2080*/  LOP3.LUT P6, RZ, R82, 0xff000000, RZ, 0xc0, !PT ;  /* 0xff00000052ff7812 */ /* 0x000fe200078cc0ff */
[----:B------:R-:W-:Y:S01]  /*2090*/  FADD.FTZ R166, R166, -R65 ;  /* 0x80000041a6a67221 */ /* 0x000fe20000010000 */
[----:B------:R-:W-:Y:S01]  /*20a0*/  @P0 FSEL R69, R69, RZ, P4 ;  /* 0x000000ff45450208 */ /* 0x000fe20002000000 */
[----:B------:R-:W-:Y:S01]  /*20b0*/  FADD.FTZ R42, R181, -R176 ;  /* 0x800000b0b52a7221 */ /* 0x000fe20000010000 */
[----:B------:R-:W-:Y:S01]  /*20c0*/  @P0 LOP3.LUT P4, RZ, R76, 0xff000000, RZ, 0xc0, !PT ;  /* 0xff0000004cff0812 */ /* 0x000fe2000788c0ff */
[----:B------:R-:W-:Y:S01]  /*20d0*/  FMUL.FTZ R66, R196, c[0x0][0x1e8] ;  /* 0x00007a00c4427a20 */ /* 0x000fe20000410000 */
[----:B------:R-:W-:Y:S01]  /*20e0*/  @P0 F2FP.PACK_AB R80, RZ, R80 ;  /* 0x00000050ff50023e */ /* 0x000fe200000000ff */
[----:B------:R-:W-:Y:S01]  /*20f0*/  FMUL.FTZ R176, R50, c[0x0][0x1e8] ;  /* 0x00007a0032b07a20 */ /* 0x000fe20000410000 */
[----:B------:R-:W-:Y:S01]  /*2100*/  @P0 F2FP.PACK_AB R171, RZ, R171 ;  /* 0x000000abffab023e */ /* 0x000fe200000000ff */
[-CC-:B------:R-:W-:Y:S01]  /*2110*/  FFMA.FTZ R172, R172, R41.reuse, R40.reuse ;  /* 0x00000029acac7223 */ /* 0x180fe20000010028 */
[----:B------:R-:W-:Y:S01]  /*2120*/  FSEL R169, R66, RZ, P6 ;  /* 0x000000ff42a97208 */ /* 0x000fe20003000000 */
[-CC-:B------:R-:W-:Y:S01]  /*2130*/  FFMA.FTZ R44, R182, R41.reuse, R40.reuse ;  /* 0x00000029b62c7223 */ /* 0x180fe20000010028 */
[----:B------:R-:W-:Y:S01]  /*2140*/  FSEL R198, R176, RZ, P5 ;  /* 0x000000ffb0c67208 */ /* 0x000fe20002800000 */
[----:B------:R-:W-:Y:S01]  /*2150*/  @P2 FADD.FTZ R51, R18, R51 ;  /* 0x0000003312332221 */ /* 0x000fe20000010000 */
[----:B------:R-:W-:Y:S01]  /*2160*/  LOP3.LUT P6, RZ, R83, 0xff0000, RZ, 0xc0, !PT ;  /* 0x00ff000053ff7812 */ /* 0x000fe200078cc0ff */
[----:B------:R-:W-:Y:S01]  /*2170*/  FMUL.FTZ R182, R163, R166 ;  /* 0x000000a6a3b67220 */ /* 0x000fe20000410000 */
[----:B------:R-:W-:Y:S01]  /*2180*/  @P0 LOP3.LUT P5, RZ, R77, 0xff00, RZ, 0xc0, !PT ;  /* 0x0000ff004dff0812 */ /* 0x000fe200078ac0ff */
[-C--:B------:R-:W-:Y:S01]  /*2190*/  FFMA.FTZ R178, R178, R41.reuse, R40 ;  /* 0x00000029b2b27223 */ /* 0x080fe20000010028 */
[----:B------:R-:W-:Y:S01]  /*21a0*/  @P0 FSEL R66, R66, RZ, P4 ;  /* 0x000000ff42420208 */ /* 0x000fe20002000000 */
[----:B------:R-:W-:Y:S01]  /*21b0*/  FADD.FTZ R172, R177, -R172 ;  /* 0x800000acb1ac7221 */ /* 0x000fe20000010000 */
[----:B------:R-:W-:Y:S01]  /*21c0*/  @P0 FSEL R176, R176, RZ, P5 ;  /* 0x000000ffb0b00208 */ /* 0x000fe20002800000 */
[----:B------:R-:W-:Y:S01]  /*21d0*/  FMUL.FTZ R166, R51, c[0x0][0x1e8] ;  /* 0x00007a0033a67a20 */ /* 0x000fe20000410000 */
[----:B------:R-:W-:Y:S01]  /*21e0*/  LOP3.LUT P4, RZ, R83, 0xff000000, RZ, 0xc0, !PT ;  /* 0xff00000053ff7812 */ /* 0x000fe2000788c0ff */
[----:B------:R-:W-:Y:S01]  /*21f0*/  @P2 FADD.FTZ R182, R19, R182 ;  /* 0x000000b613b62221 */ /* 0x000fe20000010000 */
[----:B------:R-:W-:Y:S01]  /*2200*/  @P0 LOP3.LUT P5, RZ, R77, 0xff0000, RZ, 0xc0, !PT ;  /* 0x00ff00004dff0812 */ /* 0x000fe200078ac0ff */
[----:B------:R-:W-:Y:S01]  /*2210*/  FADD.FTZ R178, R179, -R178 ;  /* 0x800000b2b3b27221 */ /* 0x000fe20000010000 */
[C---:B------:R-:W-:Y:S01]  /*2220*/  FSEL R195, R166.reuse, RZ, P6 ;  /* 0x000000ffa6c37208 */ /* 0x040fe20003000000 */
[-C--:B------:R-:W-:Y:S01]  /*2230*/  FFMA.FTZ R175, R175, R41.reuse, R40 ;  /* 0x00000029afaf7223 */ /* 0x080fe20000010028 */
[----:B------:R-:W-:Y:S01]  /*2240*/  @P0 LOP3.LUT P6, RZ, R77, 0xff000000, RZ, 0xc0, !PT ;  /* 0xff0000004dff0812 */ /* 0x000fe200078cc0ff */
[C---:B------:R-:W-:Y:S01]  /*2250*/  FMUL.FTZ R63, R163.reuse, R172 ;  /* 0x000000aca33f7220 */ /* 0x040fe20000410000 */
[----:B------:R-:W-:Y:S01]  /*2260*/  @P0 FSEL R166, R166, RZ, P5 ;  /* 0x000000ffa6a60208 */ /* 0x000fe20002800000 */
[----:B------:R-:W-:Y:S01]  /*2270*/  FMUL.FTZ R52, R182, c[0x0][0x1e8] ;  /* 0x00007a00b6347a20 */ /* 0x000fe20000410000 */
[----:B------:R-:W-:Y:S01]  /*2280*/  LOP3.LUT P5, RZ, R84, 0xff00, RZ, 0xc0, !PT ;  /* 0x0000ff0054ff7812 */ /* 0x000fe200078ac0ff */
[----:B------:R-:W-:Y:S01]  /*2290*/  FMUL.FTZ R181, R163, R178 ;  /* 0x000000b2a3b57220 */ /* 0x000fe20000410000 */
[----:B------:R-:W-:Y:S01]  /*22a0*/  @P0 F2FP.PACK_AB R64, RZ, R64 ;  /* 0x00000040ff40023e */ /* 0x000fe200000000ff */
[----:B------:R-:W-:Y:S01]  /*22b0*/  FADD.FTZ R188, R188, -R175 ;  /* 0x800000afbcbc7221 */ /* 0x000fe20000010000 */
[C---:B------:R-:W-:Y:S01]  /*22c0*/  FSEL R200, R52.reuse, RZ, P4 ;  /* 0x000000ff34c87208 */ /* 0x040fe20002000000 */
[----:B------:R-:W-:Y:S01]  /*22d0*/  FADD.FTZ R44, R183, -R44 ;  /* 0x8000002cb72c7221 */ /* 0x000fe20000010000 */
[----:B------:R-:W-:Y:S01]  /*22e0*/  @P0 FSEL R172, R52, RZ, P6 ;  /* 0x000000ff34ac0208 */ /* 0x000fe20003000000 */
[----:B------:R-:W-:Y:S01]  /*22f0*/  @P2 FADD.FTZ R63, R20, R63 ;  /* 0x0000003f143f2221 */ /* 0x000fe20000010000 */
[C---:B------:R-:W-:Y:S01]  /*2300*/  LOP3.LUT P4, RZ, R84.reuse, 0xff0000, RZ, 0xc0, !PT ;  /* 0x00ff000054ff7812 */ /* 0x040fe2000788c0ff */
[----:B------:R-:W-:Y:S01]  /*2310*/  FMUL.FTZ R183, R163, R42 ;  /* 0x0000002aa3b77220 */ /* 0x000fe20000410000 */
[----:B------:R-:W-:Y:S01]  /*2320*/  LOP3.LUT P6, RZ, R84, 0xff000000, RZ, 0xc0, !PT ;  /* 0xff00000054ff7812 */ /* 0x000fe200078cc0ff */
[-CC-:B------:R-:W-:Y:S01]  /*2330*/  FFMA.FTZ R53, R53, R41.reuse, R40.reuse ;  /* 0x0000002935357223 */ /* 0x180fe20000010028 */
[----:B------:R-:W-:Y:S01]  /*2340*/  @P0 F2FP.PACK_AB R74, RZ, R74 ;  /* 0x0000004aff4a023e */ /* 0x000fe200000000ff */
[--C-:B------:R-:W-:Y:S01]  /*2350*/  FFMA.FTZ R55, R55, R41, R40.reuse ;  /* 0x0000002937377223 */ /* 0x100fe20000010028 */
[----:B------:R-:W-:Y:S01]  /*2360*/  @P0 F2FP.PACK_AB R81, RZ, R81 ;  /* 0x00000051ff51023e */ /* 0x000fe200000000ff */
[----:B------:R-:W-:Y:S01]  /*2370*/  @P2 FADD.FTZ R181, R22, R181 ;  /* 0x000000b516b52221 */ /* 0x000fe20000010000 */
[----:B------:R-:W-:Y:S01]  /*2380*/  @P0 F2FP.PACK_AB R173, RZ, R173 ;  /* 0x000000adffad023e */ /* 0x000fe200000000ff */
        /* <DEDUP_REMOVED lines=19> */
[----:B------:R-:W-:Y:S01]  /*24c0*/  @P0 PRMT R37, R37, 0x5410, R74 ;  /* 0x0000541025250816 */ /* 0x000fe2000000004a */
[----:B------:R-:W-:Y:S01]  /*24d0*/  FMUL.FTZ R65, R183, c[0x0][0x1e8] ;  /* 0x00007a00b7417a20 */ /* 0x000fe20000410000 */
[----:B------:R-:W-:Y:S01]  /*24e0*/  @P0 PRMT R38, R38, 0x5410, R81 ;  /* 0x0000541026260816 */ /* 0x000fe20000000051 */
[----:B------:R-:W-:Y:S01]  /*24f0*/  @P2 FADD.FTZ R193, R26, R193 ;  /* 0x000000c11ac12221 */ /* 0x000fe20000010000 */
[----:B------:R-:W-:Y:S01]  /*2500*/  @P0 PRMT R39, R39, 0x5410, R173 ;  /* 0x0000541027270816 */ /* 0x000fe200000000ad */
[----:B------:R-:W-:Y:S01]  /*2510*/  FMUL.FTZ R174, R163, R174 ;  /* 0x000000aea3ae7220 */ /* 0x000fe20000410000 */
[----:B------:R-:W-:Y:S01]  /*2520*/  FSEL R179, R65, RZ, P1 ;  /* 0x000000ff41b37208 */ /* 0x000fe20000800000 */
[----:B------:R-:W-:Y:S01]  /*2530*/  FMUL.FTZ R184, R163, R184 ;  /* 0x000000b8a3b87220 */ /* 0x000fe20000410000 */
[----:B------:R-:W-:Y:S01]  /*2540*/  LOP3.LUT P1, RZ, R85, 0xff0000, RZ, 0xc0, !PT ;  /* 0x00ff000055ff7812 */ /* 0x000fe2000782c0ff */
[----:B------:R-:W-:Y:S01]  /*2550*/  FMUL.FTZ R186, R163, R186 ;  /* 0x000000baa3ba7220 */ /* 0x000fe20000410000 */
[----:B------:R-:W-:Y:S01]  /*2560*/  @P0 MOV R163, R78 ;  /* 0x0000004e00a30202 */ /* 0x000fe20000000f00 */
[----:B------:R-:W-:Y:S01]  /*2570*/  FMUL.FTZ R75, R188, c[0x0][0x1e8] ;  /* 0x00007a00bc4b7a20 */ /* 0x000fe20000410000 */
[----:B------:R-:W-:Y:S01]  /*2580*/  @P0 F2FP.PACK_AB R68, RZ, R68 ;  /* 0x00000044ff44023e */ /* 0x000fe200000000ff */
[----:B------:R-:W-:Y:S01]  /*2590*/  FMUL.FTZ R82, R193, c[0x0][0x1e8] ;  /* 0x00007a00c1527a20 */ /* 0x000fe20000410000 */
[----:B------:R-:W-:Y:S01]  /*25a0*/  @P0 F2FP.PACK_AB R67, RZ, R67 ;  /* 0x00000043ff43023e */ /* 0x000fe200000000ff */
        /* <DEDUP_REMOVED lines=10> */
[----:B------:R-:W-:Y:S02]  /*2650*/  @P0 F2FP.PACK_AB R70, RZ, R70 ;  /* 0x00000046ff46023e */ /* 0x000fe400000000ff */
        /* <DEDUP_REMOVED lines=11> */
[----:B------:R-:W-:Y:S02]  /*2710*/  F2FP.PACK_AB R50, R180, R47 ;  /* 0x0000002fb432723e */ /* 0x000fe400000000ff */
[----:B------:R-:W-:Y:S02]  /*2720*/  SEL R42, R189, R30, P1 ;  /* 0x0000001ebd2a7207 */ /* 0x000fe40000800000 */
[-C--:B------:R-:W-:Y:S02]  /*2730*/  SEL R56, R167, R32.reuse, P1 ;  /* 0x00000020a7387207 */ /* 0x080fe40000800000 */
[----:B------:R-:W-:Y:S02]  /*2740*/  SEL R44, R191, R32, P1 ;  /* 0x00000020bf2c7207 */ /* 0x000fe40000800000 */
[----:B------:R-:W-:Y:S01]  /*2750*/  F2FP.PACK_AB R51, R61, R60 ;  /* 0x0000003c3d33723e */ /* 0x000fe200000000ff */
[----:B------:R-:W-:Y:S01]  /*2760*/  IMAD.WIDE.U32 R60, R86, R165, c[0x0][0x248] ;  /* 0x00009200563c7625 */ /* 0x000fe200078e00a5 */
[----:B------:R-:W-:-:S02]  /*2770*/  SEL R53, R168, R29, P1 ;  /* 0x0000001da8357207 */ /* 0x000fc40000800000 */
        /* <DEDUP_REMOVED lines=20> */
[----:B------:R-:W-:Y:S02]  /*28c0*/  @P0 F2FP.PACK_AB R166, RZ, R166 ;  /* 0x000000a6ffa6023e */ /* 0x000fe400000000ff */
[C---:B0-----:R-:W-:Y:S01]  /*28d0*/  IADD3 R56, R86.reuse, 0x80, RZ ;  /* 0x0000008056387810 */ /* 0x041fe20007ffe0ff */
[----:B-1----:R-:W-:Y:S01]  /*28e0*/  @P0 IMAD.WIDE.U32 R48, R86, R165, c[0x0][0x250] ;  /* 0x0000940056300625 */ /* 0x002fe200078e00a5 */
[----:B------:R-:W-:Y:S02]  /*28f0*/  @P0 F2FP.PACK_AB R69, RZ, R69 ;  /* 0x00000045ff45023e */ /* 0x000fe400000000ff */
[----:B------:R-:W-:Y:S01]  /*2900*/  @P0 F2FP.PACK_AB R66, RZ, R66 ;  /* 0x00000042ff42023e */ /* 0x000fe200000000ff */
[----:B------:R-:W-:Y:S01]  /*2910*/  @P2 IMAD.WIDE.U32 R162, R162, R163, c[0x0][0x258] ;  /* 0x00009600a2a22625 */ /* 0x000fe200078e00a3 */
[----:B------:R0:W-:Y:S01]  /*2920*/  @P0 STG.E.128 [R48.64], R36 ;  /* 0x0000002430000986 */ /* 0x0001e2000c101d04 */
[----:B------:R-:W-:-:S02]  /*2930*/  @P0 F2FP.PACK_AB R176, RZ, R176 ;  /* 0x000000b0ffb0023e */ /* 0x000fc400000000ff */
[----:B------:R-:W-:Y:S01]  /*2940*/  @P0 F2FP.PACK_AB R172, RZ, R172 ;  /* 0x000000acffac023e */ /* 0x000fe200000000ff */
[----:B------:R1:W-:Y:S01]  /*2950*/  @P2 STG.E.128 [R162.64+0x10], R44 ;  /* 0x0000102ca2002986 */ /* 0x0003e2000c101d04 */
[----:B------:R-:W-:Y:S01]  /*2960*/  F2FP.PACK_AB R55, R200, R195 ;  /* 0x000000c3c837723e */ /* 0x000fe200000000ff */
[----:B------:R-:W-:Y:S01]  /*2970*/  IMAD.WIDE.U32 R50, R165, R56, c[0x0][0x248] ;  /* 0x00009200a5327625 */ /* 0x000fe200078e0038 */
[----:B------:R-:W-:Y:S01]  /*2980*/  F2FP.PACK_AB R54, R198, R185 ;  /* 0x000000b9c636723e */ /* 0x000fe200000000ff */
[----:B------:R2:W-:Y:S01]  /*2990*/  @P2 STG.E.128 [R162.64], R40 ;  /* 0x00000028a2002986 */ /* 0x0005e2000c101d04 */
[----:B------:R-:W-:Y:S02]  /*29a0*/  F2FP.PACK_AB R53, R169, R190 ;  /* 0x000000bea935723e */ /* 0x000fe400000000ff */
[----:B------:R-:W-:Y:S02]  /*29b0*/  F2FP.PACK_AB R52, R73, R72 ;  /* 0x000000484934723e */ /* 0x000fe400000000ff */
[----:B------:R-:W-:-:S02]  /*29c0*/  IADD3 R86, R86, 0x100, RZ ;  /* 0x0000010056567810 */ /* 0x000fc40007ffe0ff */
[----:B------:R-:W-:Y:S01]  /*29d0*/  @P0 FSEL R84, R84, RZ, P1 ;  /* 0x000000ff54540208 */ /* 0x000fe20000800000 */
[----:B------:R3:W-:Y:S01]  /*29e0*/  STG.E.128 [R50.64], R52 ;  /* 0x0000003432007986 */ /* 0x0007e2000c101d04 */
[----:B------:R-:W-:Y:S01]  /*29f0*/  @P0 LOP3.LUT P1, RZ, R79, 0xff, RZ, 0xc0, !PT ;  /* 0x000000ff4fff0812 */ /* 0x000fe2000782c0ff */
[----:B0-----:R-:W-:Y:S01]  /*2a00*/  IMAD.WIDE.U32 R48, R165, R86, c[0x0][0x248] ;  /* 0x00009200a5307625 */ /* 0x001fe200078e0056 */
[----:B------:R-:W-:Y:S02]  /*2a10*/  @P0 PRMT R36, R68, 0x7610, R36 ;  /* 0x0000761044240816 */ /* 0x000fe40000000024 */
[----:B------:R-:W-:Y:S02]  /*2a20*/  @P0 PRMT R37, R67, 0x7610, R37 ;  /* 0x0000761043250816 */ /* 0x000fe40000000025 */
[----:B-1----:R-:W-:Y:S02]  /*2a30*/  FSEL R44, R184, RZ, P6 ;  /* 0x000000ffb82c7208 */ /* 0x002fe40003000000 */
[----:B------:R-:W-:-:S02]  /*2a40*/  @P0 PRMT R38, R70, 0x7610, R38 ;  /* 0x0000761046260816 */ /* 0x000fc40000000026 */
[----:B------:R-:W-:Y:S02]  /*2a50*/  @P0 PRMT R39, R166, 0x7610, R39 ;  /* 0x00007610a6270816 */ /* 0x000fe40000000027 */
[----:B------:R-:W-:Y:S02]  /*2a60*/  @P2 MOV R47, 0x20 ;  /* 0x00000020002f2802 */ /* 0x000fe40000000f00 */
[----:B--2---:R-:W-:Y:S01]  /*2a70*/  F2FP.PACK_AB R41, R44, R177 ;  /* 0x000000b12c29723e */ /* 0x004fe200000000ff */
[----:B------:R-:W-:Y:S01]  /*2a80*/  @P0 IMAD.WIDE.U32 R44, R165, R56, c[0x0][0x250] ;  /* 0x00009400a52c0625 */ /* 0x000fe200078e0038 */
[----:B------:R-:W-:Y:S02]  /*2a90*/  @P0 PRMT R36, R36, 0x5410, R69 ;  /* 0x0000541024240816 */ /* 0x000fe40000000045 */
[----:B------:R-:W-:Y:S01]  /*2aa0*/  @P0 PRMT R37, R37, 0x5410, R66 ;  /* 0x0000541025250816 */ /* 0x000fe20000000042 */
[----:B------:R-:W-:Y:S01]  /*2ab0*/  @P2 IMAD.WIDE.U32 R46, R0, R47, c[0x0][0x258] ;  /* 0x00009600002e2625 */ /* 0x000fe200078e002f */
[----:B------:R-:W-:-:S02]  /*2ac0*/  @P0 PRMT R38, R38, 0x5410, R176 ;  /* 0x0000541026260816 */ /* 0x000fc400000000b0 */
[----:B------:R-:W-:Y:S02]  /*2ad0*/  @P0 PRMT R39, R39, 0x5410, R172 ;  /* 0x0000541027270816 */ /* 0x000fe400000000ac */
[----:B------:R-:W-:Y:S02]  /*2ae0*/  FSEL R42, R186, RZ, P4 ;  /* 0x000000ffba2a7208 */ /* 0x000fe40002000000 */
[----:B------:R-:W-:Y:S01]  /*2af0*/  @P0 LOP3.LUT P4, RZ, R78, 0xff0000, RZ, 0xc0, !PT ;  /* 0x00ff00004eff0812 */ /* 0x000fe2000788c0ff */
[----:B------:R-:W-:Y:S01]  /*2b00*/  @P0 STG.E.128 [R44.64], R36 ;  /* 0x000000242c000986 */ /* 0x000fe2000c101d04 */
[----:B------:R-:W-:Y:S02]  /*2b10*/  FSEL R40, R174, RZ, P5 ;  /* 0x000000ffae287208 */ /* 0x000fe40002800000 */
[----:B------:R-:W-:Y:S01]  /*2b20*/  @P0 LOP3.LUT P5, RZ, R78, 0xff000000, RZ, 0xc0, !PT ;  /* 0xff0000004eff0812 */ /* 0x000fe200078ac0ff */
[----:B------:R-:W-:Y:S01]  /*2b30*/  @P2 STG.E.128 [R46.64], R28 ;  /* 0x0000001c2e002986 */ /* 0x000fe2000c101d04 */
[----:B------:R-:W-:-:S02]  /*2b40*/  @P0 FSEL R83, R83, RZ, P4 ;  /* 0x000000ff53530208 */ /* 0x000fc40002000000 */
[----:B------:R-:W-:Y:S01]  /*2b50*/  @P0 LOP3.LUT P4, RZ, R79, 0xff0000, RZ, 0xc0, !PT ;  /* 0x00ff00004fff0812 */ /* 0x000fe2000788c0ff */
[----:B------:R-:W-:Y:S01]  /*2b60*/  @P2 STG.E.128 [R46.64+0x10], R32 ;  /* 0x000010202e002986 */ /* 0x000fe2000c101d04 */
[----:B------:R-:W-:Y:S02]  /*2b70*/  @P0 LOP3.LUT P2, RZ, R78, 0xff00, RZ, 0xc0, !PT ;  /* 0x0000ff004eff0812 */ /* 0x000fe4000784c0ff */
[----:B------:R-:W-:Y:S02]  /*2b80*/  F2FP.PACK_AB R43, R42, R85 ;  /* 0x000000552a2b723e */ /* 0x000fe400000000ff */
[----:B------:R-:W-:Y:S02]  /*2b90*/  F2FP.PACK_AB R42, R178, R179 ;  /* 0x000000b3b22a723e */ /* 0x000fe400000000ff */
[----:B------:R-:W-:Y:S02]  /*2ba0*/  F2FP.PACK_AB R40, R40, R175 ;  /* 0x000000af2828723e */ /* 0x000fe400000000ff */
[----:B------:R-:W-:-:S02]  /*2bb0*/  @P0 FSEL R0, R174, RZ, P2 ;  /* 0x000000ffae000208 */ /* 0x000fc40001000000 */
[----:B---3--:R-:W-:Y:S01]  /*2bc0*/  @P0 FSEL R50, R184, RZ, P5 ;  /* 0x000000ffb8320208 */ /* 0x008fe20002800000 */
[----:B------:R0:W-:Y:S01]  /*2bd0*/  STG.E.128 [R48.64], R40 ;  /* 0x0000002830007986 */ /* 0x0001e2000c101d04 */
[C---:B------:R-:W-:Y:S02]  /*2be0*/  @P0 LOP3.LUT P2, RZ, R79.reuse, 0xff00, RZ, 0xc0, !PT ;  /* 0x0000ff004fff0812 */ /* 0x040fe4000784c0ff */
[----:B------:R-:W-:Y:S02]  /*2bf0*/  @P0 LOP3.LUT P5, RZ, R79, 0xff000000, RZ, 0xc0, !PT ;  /* 0xff0000004fff0812 */ /* 0x000fe400078ac0ff */
[----:B------:R-:W-:Y:S02]  /*2c00*/  @P0 FSEL R65, R65, RZ, P1 ;  /* 0x000000ff41410208 */ /* 0x000fe40000800000 */
[----:B------:R-:W-:Y:S02]  /*2c10*/  @P0 FSEL R82, R82, RZ, P4 ;  /* 0x000000ff52520208 */ /* 0x000fe40002000000 */
[----:B------:R-:W-:-:S02]  /*2c20*/  @P0 F2FP.PACK_AB R84, RZ, R84 ;  /* 0x00000054ff54023e */ /* 0x000fc400000000ff */
[----:B------:R-:W-:Y:S02]  /*2c30*/  @P0 F2FP.PACK_AB R83, RZ, R83 ;  /* 0x00000053ff53023e */ /* 0x000fe400000000ff */
[----:B------:R-:W-:Y:S02]  /*2c40*/  @P0 FSEL R75, R75, RZ, P2 ;  /* 0x000000ff4b4b0208 */ /* 0x000fe40001000000 */
[----:B------:R-:W-:Y:S02]  /*2c50*/  @P0 F2FP.PACK_AB R65, RZ, R65 ;  /* 0x00000041ff41023e */ /* 0x000fe400000000ff */
[----:B------:R-:W-:Y:S02]  /*2c60*/  @P0 F2FP.PACK_AB R82, RZ, R82 ;  /* 0x00000052ff52023e */ /* 0x000fe400000000ff */
[----:B0-----:R-:W-:Y:S02]  /*2c70*/  @P0 FSEL R40, R186, RZ, P5 ;  /* 0x000000ffba280208 */ /* 0x001fe40002800000 */
[----:B------:R-:W-:-:S02]  /*2c80*/  @P0 F2FP.PACK_AB R0, RZ, R0 ;  /* 0x00000000ff00023e */ /* 0x000fc400000000ff */
[----:B------:R-:W-:Y:S02]  /*2c90*/  @P0 F2FP.PACK_AB R50, RZ, R50 ;  /* 0x00000032ff32023e */ /* 0x000fe400000000ff */
[----:B------:R-:W-:Y:S02]  /*2ca0*/  @P0 F2FP.PACK_AB R75, RZ, R75 ;  /* 0x0000004bff4b023e */ /* 0x000fe400000000ff */
[----:B------:R-:W-:Y:S01]  /*2cb0*/  @P0 F2FP.PACK_AB R42, RZ, R40 ;  /* 0x00000028ff2a023e */ /* 0x000fe200000000ff */
        /* <DEDUP_REMOVED lines=14> */
.L_x_1305:
        /* <DEDUP_REMOVED lines=48> */
.L_x_1302:
        /* <DEDUP_REMOVED lines=21> */
.L_x_1303:
[----:B------:R-:W-:Y:S01]  /*31f0*/  HFMA2.MMA R49, -RZ, RZ, 0, 9.5367431640625e-07 ;  /* 0x00000010ff317435 */ /* 0x000fe200000001ff */
[----:B------:R-:W-:-:S02]  /*3200*/  MOV R44, R48 ;  /* 0x00000030002c7202 */ /* 0x000fc40000000f00 */
[----:B------:R-:W-:Y:S02]  /*3210*/  MOV R46, 0x1f ;  /* 0x0000001f002e7802 */ /* 0x000fe40000000f00 */
[----:B------:R-:W-:Y:S02]  /*3220*/  MOV R185, 0xffffffff ;  /* 0xffffffff00b97802 */ /* 0x000fe40000000f00 */
[----:B------:R-:W-:Y:S02]  /*3230*/  MOV R40, 0x3250 ;  /* 0x0000325000287802 */ /* 0x000fe40000000f00 */
[----:B-----5:R-:W-:Y:S05]  /*3240*/  CALL.REL.NOINC `($__internal_83_$__cuda_sm70_shflsync_down_p) ;  /* 0x0000046000007944 */ /* 0x020fea0003c00000 */
[----:B-1----:R-:W-:Y:S01]  /*3250*/  MOV R43, R44 ;  /* 0x0000002c002b7202 */ /* 0x002fe20000000f00 */
[----:B0-----:R-:W-:Y:S05]  /*3260*/  BRA `(.L_x_1307) ;  /* 0xffffe34000007947 */ /* 0x001fea000383ffff */
.L_x_1304:
[----:B------:R-:W-:Y:S01]  /*3270*/  HFMA2.MMA R49, -RZ, RZ, 0, 9.5367431640625e-07 ;  /* 0x00000010ff317435 */ /* 0x000fe200000001ff */
[----:B------:R-:W-:Y:S02]  /*3280*/  MOV R44, R45 ;  /* 0x0000002d002c7202 */ /* 0x000fe40000000f00 */
[----:B------:R-:W-:Y:S02]  /*3290*/  MOV R46, 0x1f ;  /* 0x0000001f002e7802 */ /* 0x000fe40000000f00 */
[----:B------:R-:W-:-:S02]  /*32a0*/  MOV R185, 0xffffffff ;  /* 0xffffffff00b97802 */ /* 0x000fc40000000f00 */
[----:B------:R-:W-:Y:S02]  /*32b0*/  MOV R40, 0x32d0 ;  /* 0x000032d000287802 */ /* 0x000fe40000000f00 */
[----:B01---5:R-:W-:Y:S05]  /*32c0*/  CALL.REL.NOINC `($__internal_83_$__cuda_sm70_shflsync_down_p) ;  /* 0x000003e000007944 */ /* 0x023fea0003c00000 */
[----:B------:R-:W-:Y:S01]  /*32d0*/  FADD.FTZ R48, R48, R43 ;  /* 0x0000002b30307221 */ /* 0x000fe20000010000 */
[----:B0-----:R-:W-:Y:S01]  /*32e0*/  HFMA2.MMA R49, -RZ, RZ, 0, 4.76837158203125e-07 ;  /* 0x00000008ff317435 */ /* 0x001fe200000001ff */
[----:B-1----:R-:W-:Y:S01]  /*32f0*/  FADD.FTZ R45, R45, R44 ;  /* 0x0000002c2d2d7221 */ /* 0x002fe20000010000 */
[----:B------:R-:W-:Y:S02]  /*3300*/  MOV R46, 0x1f ;  /* 0x0000001f002e7802 */ /* 0x000fe40000000f00 */
[----:B------:R-:W-:Y:S02]  /*3310*/  MOV R185, 0xffffffff ;  /* 0xffffffff00b97802 */ /* 0x000fe40000000f00 */
[----:B------:R-:W-:Y:S02]  /*3320*/  MOV R44, R48 ;  /* 0x00000030002c7202 */ /* 0x000fe40000000f00 */
[----:B------:R-:W-:Y:S02]  /*3330*/  MOV R40, 0x3350 ;  /* 0x0000335000287802 */ /* 0x000fe40000000f00 */
[----:B------:R-:W-:Y:S05]  /*3340*/  CALL.REL.NOINC `($__internal_83_$__cuda_sm70_shflsync_down_p) ;  /* 0x0000036000007944 */ /* 0x000fea0003c00000 */
[----:B0-----:R-:W-:Y:S01]  /*3350*/  HFMA2.MMA R49, -RZ, RZ, 0, 4.76837158203125e-07 ;  /* 0x00000008ff317435 */ /* 0x001fe200000001ff */
[----:B-1----:R-:W-:-:S02]  /*3360*/  MOV R43, R44 ;  /* 0x0000002c002b7202 */ /* 0x002fc40000000f00 */
[----:B------:R-:W-:Y:S02]  /*3370*/  MOV R44, R45 ;  /* 0x0000002d002c7202 */ /* 0x000fe40000000f00 */
[----:B------:R-:W-:Y:S02]  /*3380*/  MOV R46, 0x1f ;  /* 0x0000001f002e7802 */ /* 0x000fe40000000f00 */
[----:B------:R-:W-:Y:S02]  /*3390*/  MOV R185, 0xffffffff ;  /* 0xffffffff00b97802 */ /* 0x000fe40000000f00 */
[----:B------:R-:W-:Y:S02]  /*33a0*/  MOV R40, 0x33c0 ;  /* 0x000033c000287802 */ /* 0x000fe40000000f00 */
[----:B------:R-:W-:Y:S05]  /*33b0*/  CALL.REL.NOINC `($__internal_83_$__cuda_sm70_shflsync_down_p) ;  /* 0x000002f000007944 */ /* 0x000fea0003c00000 */
[----:B------:R-:W-:Y:S01]  /*33c0*/  FADD.FTZ R48, R43, R48 ;  /* 0x000000302b307221 */ /* 0x000fe20000010000 */
[----:B0-----:R-:W-:Y:S01]  /*33d0*/  HFMA2.MMA R49, -RZ, RZ, 0, 2.384185791015625e-07 ;  /* 0x00000004ff317435 */ /* 0x001fe200000001ff */
[----:B-1----:R-:W-:Y:S01]  /*33e0*/  FADD.FTZ R45, R45, R44 ;  /* 0x0000002c2d2d7221 */ /* 0x002fe20000010000 */
[----:B------:R-:W-:Y:S02]  /*33f0*/  MOV R46, 0x1f ;  /* 0x0000001f002e7802 */ /* 0x000fe40000000f00 */
[----:B------:R-:W-:-:S02]  /*3400*/  MOV R185, 0xffffffff ;  /* 0xffffffff00b97802 */ /* 0x000fc40000000f00 */
[----:B------:R-:W-:Y:S02]  /*3410*/  MOV R44, R48 ;  /* 0x00000030002c7202 */ /* 0x000fe40000000f00 */
[----:B------:R-:W-:Y:S02]  /*3420*/  MOV R40, 0x3440 ;  /* 0x0000344000287802 */ /* 0x000fe40000000f00 */
[----:B------:R-:W-:Y:S05]  /*3430*/  CALL.REL.NOINC `($__internal_83_$__cuda_sm70_shflsync_down_p) ;  /* 0x0000027000007944 */ /* 0x000fea0003c00000 */
[----:B0-----:R-:W-:Y:S01]  /*3440*/  HFMA2.MMA R49, -RZ, RZ, 0, 2.384185791015625e-07 ;  /* 0x00000004ff317435 */ /* 0x001fe200000001ff */
[----:B-1----:R-:W-:Y:S02]  /*3450*/  MOV R43, R44 ;  /* 0x0000002c002b7202 */ /* 0x002fe40000000f00 */
[----:B------:R-:W-:Y:S02]  /*3460*/  MOV R44, R45 ;  /* 0x0000002d002c7202 */ /* 0x000fe40000000f00 */
[----:B------:R-:W-:Y:S02]  /*3470*/  MOV R46, 0x1f ;  /* 0x0000001f002e7802 */ /* 0x000fe40000000f00 */
[----:B------:R-:W-:Y:S02]  /*3480*/  MOV R185, 0xffffffff ;  /* 0xffffffff00b97802 */ /* 0x000fe40000000f00 */
[----:B------:R-:W-:-:S02]  /*3490*/  MOV R40, 0x34b0 ;  /* 0x000034b000287802 */ /* 0x000fc40000000f00 */
[----:B------:R-:W-:Y:S05]  /*34a0*/  CALL.REL.NOINC `($__internal_83_$__cuda_sm70_shflsync_down_p) ;  /* 0x0000020000007944 */ /* 0x000fea0003c00000 */
[----:B------:R-:W-:Y:S01]  /*34b0*/  FADD.FTZ R48, R43, R48 ;  /* 0x000000302b307221 */ /* 0x000fe20000010000 */
[----:B0-----:R-:W-:Y:S01]  /*34c0*/  HFMA2.MMA R49, -RZ, RZ, 0, 1.1920928955078125e-07 ;  /* 0x00000002ff317435 */ /* 0x001fe200000001ff */
[----:B-1----:R-:W-:Y:S01]  /*34d0*/  FADD.FTZ R47, R45, R44 ;  /* 0x0000002c2d2f7221 */ /* 0x002fe20000010000 */
[----:B------:R-:W-:-:S02]  /*34e0*/  MOV R46, 0x1f ;  /* 0x0000001f002e7802 */ /* 0x000fc40000000f00 */
[----:B------:R-:W-:Y:S02]  /*34f0*/  MOV R185, 0xffffffff ;  /* 0xffffffff00b97802 */ /* 0x000fe40000000f00 */
[----:B------:R-:W-:Y:S02]  /*3500*/  MOV R44, R48 ;  /* 0x00000030002c7202 */ /* 0x000fe40000000f00 */
[----:B------:R-:W-:Y:S02]  /*3510*/  MOV R40, 0x3530 ;  /* 0x0000353000287802 */ /* 0x000fe40000000f00 */
[----:B------:R-:W-:Y:S05]  /*3520*/  CALL.REL.NOINC `($__internal_83_$__cuda_sm70_shflsync_down_p) ;  /* 0x0000018000007944 */ /* 0x000fea0003c00000 */
[----:B0-----:R-:W-:Y:S01]  /*3530*/  HFMA2.MMA R49, -RZ, RZ, 0, 1.1920928955078125e-07 ;  /* 0x00000002ff317435 */ /* 0x001fe200000001ff */
[----:B-1----:R-:W-:Y:S02]  /*3540*/  MOV R43, R44 ;  /* 0x0000002c002b7202 */ /* 0x002fe40000000f00 */
[----:B------:R-:W-:Y:S02]  /*3550*/  MOV R44, R47 ;  /* 0x0000002f002c7202 */ /* 0x000fe40000000f00 */
[----:B------:R-:W-:Y:S02]  /*3560*/  MOV R46, 0x1f ;  /* 0x0000001f002e7802 */ /* 0x000fe40000000f00 */
[----:B------:R-:W-:-:S02]  /*3570*/  MOV R185, 0xffffffff ;  /* 0xffffffff00b97802 */ /* 0x000fc40000000f00 */
[----:B------:R-:W-:Y:S02]  /*3580*/  MOV R40, 0x35a0 ;  /* 0x000035a000287802 */ /* 0x000fe40000000f00 */
[----:B------:R-:W-:Y:S05]  /*3590*/  CALL.REL.NOINC `($__internal_83_$__cuda_sm70_shflsync_down_p) ;  /* 0x0000011000007944 */ /* 0x000fea0003c00000 */
[----:B------:R-:W-:Y:S01]  /*35a0*/  FADD.FTZ R45, R43, R48 ;  /* 0x000000302b2d7221 */ /* 0x000fe20000010000 */
[----:B0-----:R-:W-:Y:S01]  /*35b0*/  HFMA2.MMA R49, -RZ, RZ, 0, 5.9604644775390625e-08 ;  /* 0x00000001ff317435 */ /* 0x001fe200000001ff */
[----:B-1----:R-:W-:Y:S01]  /*35c0*/  FADD.FTZ R47, R47, R44 ;  /* 0x0000002c2f2f7221 */ /* 0x002fe20000010000 */
[----:B------:R-:W-:Y:S02]  /*35d0*/  MOV R46, 0x1f ;  /* 0x0000001f002e7802 */ /* 0x000fe40000000f00 */
[----:B------:R-:W-:Y:S02]  /*35e0*/  MOV R185, 0xffffffff ;  /* 0xffffffff00b97802 */ /* 0x000fe40000000f00 */
[----:B------:R-:W-:Y:S02]  /*35f0*/  MOV R44, R45 ;  /* 0x0000002d002c7202 */ /* 0x000fe40000000f00 */
[----:B------:R-:W-:Y:S02]  /*3600*/  MOV R40, 0x3620 ;  /* 0x0000362000287802 */ /* 0x000fe40000000f00 */
[----:B------:R-:W-:Y:S05]  /*3610*/  CALL.REL.NOINC `($__internal_83_$__cuda_sm70_shflsync_down_p) ;  /* 0x0000009000007944 */ /* 0x000fea0003c00000 */
[----:B0-----:R-:W-:Y:S01]  /*3620*/  HFMA2.MMA R49, -RZ, RZ, 0, 5.9604644775390625e-08 ;  /* 0x00000001ff317435 */ /* 0x001fe200000001ff */
[----:B-1----:R-:W-:-:S02]  /*3630*/  MOV R48, R44 ;  /* 0x0000002c00307202 */ /* 0x002fc40000000f00 */
[----:B------:R-:W-:Y:S02]  /*3640*/  MOV R44, R47 ;  /* 0x0000002f002c7202 */ /* 0x000fe40000000f00 */
[----:B------:R-:W-:Y:S02]  /*3650*/  MOV R46, 0x1f ;  /* 0x0000001f002e7802 */ /* 0x000fe40000000f00 */
[----:B------:R-:W-:Y:S02]  /*3660*/  MOV R185, 0xffffffff ;  /* 0xffffffff00b97802 */ /* 0x000fe40000000f00 */
[----:B------:R-:W-:Y:S02]  /*3670*/  MOV R40, 0x3690 ;  /* 0x0000369000287802 */ /* 0x000fe40000000f00 */
[----:B------:R-:W-:Y:S05]  /*3680*/  CALL.REL.NOINC `($__internal_83_$__cuda_sm70_shflsync_down_p) ;  /* 0x0000002000007944 */ /* 0x000fea0003c00000 */
[----:B-1----:R-:W-:Y:S01]  /*3690*/  MOV R40, R44 ;  /* 0x0000002c00287202 */ /* 0x002fe20000000f00 */
[----:B0-----:R-:W-:Y:S05]  /*36a0*/  BRA `(.L_x_1308) ;  /* 0xffffe02000007947 */ /* 0x001fea000383ffff */
        .weak           $__internal_83_$__cuda_sm70_shflsync_down_p
        .type           $__internal_83_$__cuda_sm70_shflsync_down_p,@function
        .size           $__internal_83_$__cuda_sm70_shflsync_down_p,(.L_x_2101 - $__internal_83_$__cuda_sm70_shflsync_down_p)
$__internal_83_$__cuda_sm70_shflsync_down_p:
[----:B------:R-:W-:Y:S01]  /*36b0*/  HFMA2.MMA R41, -RZ, RZ, 0, 0 ;  /* 0x00000000ff297435 */ /* 0x000fe200000001ff */
[----:B------:R-:W-:Y:S04]  /*36c0*/  WARPSYNC R185 ;  /* 0x000000b900007348 */ /* 0x000fe80003800000 */
[----:B------:R0:W1:Y:S01]  /*36d0*/  SHFL.DOWN PT, R44, R44, R49, R46 ;  /* 0x080000312c2c7389 */ /* 0x00006200000e002e */
[----:B------:R-:W-:Y:S05]  /*36e0*/  RET.REL.NODEC R40 `(_ZN10layer_norm31ln_parallel_residual_bwd_kernelINS_13Kernel_traitsI6__halfS2_fS2_fjLj3072ELj1ELj1ELj4ELj16ENS_18Kernel_traits_baseILj3072ES2_S2_fS2_fjLj128EEEEELb1ELb1ELb1EEEvNS_9BwdParamsE) ;  /* 0xffffc91028007950 */ /* 0x000fea0003c3ffff */
.L_x_1309:
        /* <DEDUP_REMOVED lines=9> */
.L_x_2101:


//--------------------- .text._ZN10layer_norm31ln_parallel_residual_bwd_kernelINS_13Kernel_traitsIf6__halffS2_fjLj3072ELj1ELj1ELj4ELj16ENS_18Kernel_traits_baseILj3072EfS2_fS2_fjLj128EEEEELb0ELb0ELb0EEEvNS_9BwdParamsE --------------------------
	.section	.text._ZN10layer_norm31ln_parallel_residual_bwd_kernelINS_13Kernel_traitsIf6__halffS2_fjLj3072ELj1ELj1ELj4ELj16ENS_18Kernel_traits_baseILj3072EfS2_fS2_fjLj128EEEEELb0ELb0ELb0EEEvNS_9BwdParamsE,"ax",@progbits
	.sectioninfo	@"SHI_REGISTERS=255"
	.align	128
        .global         _ZN10layer_norm31ln_parallel_residual_bwd_kernelINS_13Kernel_traitsIf6__halffS2_fjLj3072ELj1ELj1ELj4ELj16ENS_18Kernel_traits_baseILj3072EfS2_fS2_fjLj128EEEEELb0ELb0ELb0EEEvNS_9BwdParamsE
        .type           _ZN10layer_norm31ln_parallel_residual_bwd_kernelINS_13Kernel_traitsIf6__halffS2_fjLj3072ELj1ELj1ELj4ELj16ENS_18Kernel_traits_baseILj3072EfS2_fS2_fjLj128EEEEELb0ELb0ELb0EEEvNS_9BwdParamsE,@function
        .size           _ZN10layer_norm31ln_parallel_residual_bwd_kernelINS_13Kernel_traitsIf6__halffS2_fjLj3072ELj1ELj1ELj4ELj16ENS_18Kernel_traits_baseILj3072EfS2_fS2_fjLj128EEEEELb0ELb0ELb0EEEvNS_9BwdParamsE,(.L_x_2102 - _ZN10layer_norm31ln_parallel_residual_bwd_kernelINS_13Kernel_traitsIf6__halffS2_fjLj3072ELj1ELj1ELj4ELj16ENS_18Kernel_traits_baseILj3072EfS2_fS2_fjLj128EEEEELb0ELb0ELb0EEEvNS_9BwdParamsE)
        .other          _ZN10layer_norm31ln_parallel_residual_bwd_kernelINS_13Kernel_traitsIf6__halffS2_fjLj3072ELj1ELj1ELj4ELj16ENS_18Kernel_traits_baseILj3072EfS2_fS2_fjLj128EEEEELb0ELb0ELb0EEEvNS_9BwdParamsE,@"STO_CUDA_ENTRY STV_DEFAULT"
_ZN10layer_norm31ln_parallel_residual_bwd_kernelINS_13Kernel_traitsIf6__halffS2_fjLj3072ELj1ELj1ELj4ELj16ENS_18Kernel_traits_baseILj3072EfS2_fS2_fjLj128EEEEELb0ELb0ELb0EEEvNS_9BwdParamsE:
.text._ZN10layer_norm31ln_parallel_residual_bwd_kernelINS_13Kernel_traitsIf6__halffS2_fjLj3072ELj1ELj1ELj4ELj16ENS_18Kernel_traits_baseILj3072EfS2_fS2_fjLj128EEEEELb0ELb0ELb0EEEvNS_9BwdParamsE:
        /* <DEDUP_REMOVED lines=90> */
.L_x_1325:
        /* <DEDUP_REMOVED lines=33> */
[--C-:B------:R-:W-:Y:S02]  /*07b0*/  FADD.FTZ R237, R209, -R213.reuse ;  /* 0x800000d5d1ed7221 */ /* 0x100fe40000010000 */
[----:B------:R-:W-:Y:S01]  /*07c0*/  FMUL.FTZ R7, R6, R7 ;  /* 0x0000000706077220 */ /* 0x000fe20000410000 */
[----:B---3--:R-:W-:Y:S01]  /*07d0*/  HADD2.F32 R8, -RZ, R197.H1_H1 ;  /* 0x300000c5ff087230 */ /* 0x008fe20000004100 */
[--C-:B------:R-:W-:Y:S02]  /*07e0*/  FADD.FTZ R3, R208, -R213.reuse ;  /* 0x800000d5d0037221 */ /* 0x100fe40000010000 */
[----:B------:R-:W-:Y:S01]  /*07f0*/  FADD.FTZ R235, R210, -R213 ;  /* 0x800000d5d2eb7221 */ /* 0x000fe20000010000 */
[----:B----4-:R-:W-:Y:S01]  /*0800*/  HADD2.F32 R240, -RZ, R201.H1_H1 ;  /* 0x300000c9fff07230 */ /* 0x010fe20000004100 */
[----:B------:R-:W-:-:S02]  /*0810*/  FMUL.FTZ R10, R167, R8 ;  /* 0x00000008a70a7220 */ /* 0x000fc40000410000 */
[C---:B------:R-:W-:Y:S02]  /*0820*/  FADD.FTZ R211, -R213.reuse, R216 ;  /* 0x000000d8d5d37221 */ /* 0x040fe40000010100 */
[C---:B------:R-:W-:Y:S01]  /*0830*/  FADD.FTZ R9, -R213.reuse, R217 ;  /* 0x000000d9d5097221 */ /* 0x040fe20000010100 */
[----:B------:R-:W-:Y:S01]  /*0840*/  HADD2.F32 R217, -RZ, R196.H0_H0 ;  /* 0x200000c4ffd97230 */ /* 0x000fe20000004100 */
[C---:B------:R-:W-:Y:S02]  /*0850*/  FADD.FTZ R209, -R213.reuse, R218 ;  /* 0x000000dad5d17221 */ /* 0x040fe40000010100 */
[----:B------:R-:W-:Y:S01]  /*0860*/  FADD.FTZ R213, -R213, R219 ;  /* 0x000000dbd5d57221 */ /* 0x000fe20000010100 */
[----:B------:R-:W-:Y:S01]  /*0870*/  HADD2.F32 R219, -RZ, R197.H0_H0 ;  /* 0x200000c5ffdb7230 */ /* 0x000fe20000004100 */
[----:B------:R-:W-:Y:S01]  /*0880*/  FADD.FTZ R55, R55, R8 ;  /* 0x0000000837377221 */ /* 0x000fe20000010000 */
[----:B------:R-:W-:Y:S01]  /*0890*/  HADD2.F32 R197, -RZ, R198.H0_H0 ;  /* 0x200000c6ffc57230 */ /* 0x000fe20000004100 */
[----:B------:R-:W-:Y:S01]  /*08a0*/  FFMA.FTZ R79, R7, R8, R79 ;  /* 0x00000008074f7223 */ /* 0x000fe2000001004f */
[----:B-1----:R-:W-:Y:S01]  /*08b0*/  HADD2.F32 R5, -RZ, R200.H0_H0 ;  /* 0x200000c8ff057230 */ /* 0x002fe20000004100 */
[C---:B------:R-:W-:Y:S01]  /*08c0*/  FMUL.FTZ R8, R6.reuse, R211 ;  /* 0x000000d306087220 */ /* 0x040fe20000410000 */
[----:B------:R-:W-:Y:S01]  /*08d0*/  HADD2.F32 R239, -RZ, R202.H0_H0 ;  /* 0x200000caffef7230 */ /* 0x000fe20000004100 */
[----:B------:R-:W-:-:S02]  /*08e0*/  FMUL.FTZ R3, R6, R3 ;  /* 0x0000000306037220 */ /* 0x000fc40000410000 */
[----:B------:R-:W-:Y:S02]  /*08f0*/  FMUL.FTZ R216, R164, R217 ;  /* 0x000000d9a4d87220 */ /* 0x000fe40000410000 */
[----:B------:R-:W-:Y:S02]  /*0900*/  FADD.FTZ R103, R103, R240 ;  /* 0x000000f067677221 */ /* 0x000fe40000010000 */
[-C--:B------:R-:W-:Y:S01]  /*0910*/  FFMA.FTZ R127, R7, R240.reuse, R127 ;  /* 0x000000f0077f7223 */ /* 0x080fe2000001007f */
[----:B------:R-:W-:Y:S01]  /*0920*/  HADD2.F32 R196, -RZ, R196.H1_H1 ;  /* 0x300000c4ffc47230 */ /* 0x000fe20000004100 */
[----:B------:R-:W-:Y:S02]  /*0930*/  FFMA.FTZ R240, R175, R240, R10 ;  /* 0x000000f0aff07223 */ /* 0x000fe4000001000a */
[----:B------:R-:W-:Y:S02]  /*0940*/  FMUL.FTZ R10, R160, R197 ;  /* 0x000000c5a00a7220 */ /* 0x000fe40000410000 */
[----:B------:R-:W-:-:S02]  /*0950*/  FADD.FTZ R48, R48, R197 ;  /* 0x000000c530307221 */ /* 0x000fc40000010000 */
[----:B------:R-:W-:Y:S01]  /*0960*/  FFMA.FTZ R72, R8, R197, R72 ;  /* 0x000000c508487223 */ /* 0x000fe20000010048 */
[----:B------:R-:W-:Y:S01]  /*0970*/  HADD2.F32 R197, -RZ, R199.H0_H0 ;  /* 0x200000c7ffc57230 */ /* 0x000fe20000004100 */
[----:B------:R-:W-:Y:S02]  /*0980*/  FMUL.FTZ R4, R6, R237 ;  /* 0x000000ed06047220 */ /* 0x000fe40000410000 */
[----:B------:R-:W-:Y:S02]  /*0990*/  FADD.FTZ R100, R100, R5 ;  /* 0x0000000564647221 */ /* 0x000fe40000010000 */
[-C--:B------:R-:W-:Y:S02]  /*09a0*/  FFMA.FTZ R124, R3, R5.reuse, R124 ;  /* 0x00000005037c7223 */ /* 0x080fe4000001007c */
[----:B------:R-:W-:Y:S02]  /*09b0*/  FFMA.FTZ R216, R172, R5, R216 ;  /* 0x00000005acd87223 */ /* 0x000fe400000100d8 */
[----:B------:R-:W-:Y:S01]  /*09c0*/  FMUL.FTZ R5, R6, R235 ;  /* 0x000000eb06057220 */ /* 0x000fe20000410000 */
[----:B------:R-:W-:Y:S01]  /*09d0*/  HADD2.F32 R235, -RZ, R203.H0_H0 ;  /* 0x200000cbffeb7230 */ /* 0x000fe20000004100 */
[----:B------:R-:W-:-:S02]  /*09e0*/  FADD.FTZ R96, R96, R239 ;  /* 0x000000ef60607221 */ /* 0x000fc40000010000 */
[-C--:B------:R-:W-:Y:S02]  /*09f0*/  FFMA.FTZ R120, R8, R239.reuse, R120 ;  /* 0x000000ef08787223 */ /* 0x080fe40000010078 */
[----:B------:R-:W-:Y:S02]  /*0a00*/  FFMA.FTZ R239, R168, R239, R10 ;  /* 0x000000efa8ef7223 */ /* 0x000fe4000001000a */
[-C--:B------:R-:W-:Y:S02]  /*0a10*/  FMUL.FTZ R245, R165, R196.reuse ;  /* 0x000000c4a5f57220 */ /* 0x080fe40000410000 */
[----:B------:R-:W-:Y:S02]  /*0a20*/  FADD.FTZ R53, R53, R196 ;  /* 0x000000c435357221 */ /* 0x000fe40000010000 */
[----:B------:R-:W-:Y:S02]  /*0a30*/  FFMA.FTZ R77, R4, R196, R77 ;  /* 0x000000c4044d7223 */ /* 0x000fe4000001004d */
[----:B------:R-:W-:-:S02]  /*0a40*/  FMUL.FTZ R10, R6, R209 ;  /* 0x000000d1060a7220 */ /* 0x000fc40000410000 */
[----:B------:R-:W-:Y:S02]  /*0a50*/  FMUL.FTZ R196, R162, R197 ;  /* 0x000000c5a2c47220 */ /* 0x000fe40000410000 */
[----:B------:R-:W-:Y:S02]  /*0a60*/  FADD.FTZ R98, R98, R235 ;  /* 0x000000eb62627221 */ /* 0x000fe40000010000 */
[-C--:B------:R-:W-:Y:S02]  /*0a70*/  FFMA.FTZ R122, R10, R235.reuse, R122 ;  /* 0x000000eb0a7a7223 */ /* 0x080fe4000001007a */
[----:B------:R-:W-:Y:S01]  /*0a80*/  FFMA.FTZ R235, R170, R235, R196 ;  /* 0x000000ebaaeb7223 */ /* 0x000fe200000100c4 */
[----:B------:R-:W-:Y:S01]  /*0a90*/  HADD2.F32 R196, -RZ, R199.H1_H1 ;  /* 0x300000c7ffc47230 */ /* 0x000fe20000004100 */
[----:B------:R-:W-:Y:S01]  /*0aa0*/  FADD.FTZ R50, R50, R197 ;  /* 0x000000c532327221 */ /* 0x000fe20000010000 */
[----:B------:R-:W-:Y:S01]  /*0ab0*/  HADD2.F32 R232, -RZ, R203.H1_H1 ;  /* 0x300000cbffe87230 */ /* 0x000fe20000004100 */
[----:B------:R-:W-:Y:S01]  /*0ac0*/  FFMA.FTZ R74, R10, R197, R74 ;  /* 0x000000c50a4a7223 */ /* 0x000fe2000001004a */
[----:B------:R-:W-:Y:S01]  /*0ad0*/  HADD2.F32 R200, -RZ, R200.H1_H1 ;  /* 0x300000c8ffc87230 */ /* 0x000fe20000004100 */
[----:B------:R-:W-:-:S02]  /*0ae0*/  FMUL.FTZ R213, R6, R213 ;  /* 0x000000d506d57220 */ /* 0x000fc40000410000 */
[----:B------:R-:W-:Y:S02]  /*0af0*/  FMUL.FTZ R197, R163, R196 ;  /* 0x000000c4a3c57220 */ /* 0x000fe40000410000 */
[----:B------:R-:W-:Y:S02]  /*0b00*/  FADD.FTZ R52, R52, R217 ;  /* 0x000000d934347221 */ /* 0x000fe40000010000 */
[----:B------:R-:W-:Y:S01]  /*0b10*/  FFMA.FTZ R76, R3, R217, R76 ;  /* 0x000000d9034c7223 */ /* 0x000fe2000001004c */
[----:B------:R-:W-:Y:S01]  /*0b20*/  HADD2.F32 R217, -RZ, R201.H0_H0 ;  /* 0x200000c9ffd97230 */ /* 0x000fe20000004100 */
[----:B------:R-:W-:Y:S02]  /*0b30*/  FADD.FTZ R99, R99, R232 ;  /* 0x000000e863637221 */ /* 0x000fe40000010000 */
[-C--:B------:R-:W-:Y:S02]  /*0b40*/  FFMA.FTZ R123, R213, R232.reuse, R123 ;  /* 0x000000e8d57b7223 */ /* 0x080fe4000001007b */
[----:B------:R-:W-:-:S02]  /*0b50*/  FFMA.FTZ R232, R171, R232, R197 ;  /* 0x000000e8abe87223 */ /* 0x000fc400000100c5 */
[----:B------:R-:W-:Y:S02]  /*0b60*/  FADD.FTZ R51, R51, R196 ;  /* 0x000000c433337221 */ /* 0x000fe40000010000 */
[----:B------:R-:W-:Y:S02]  /*0b70*/  FFMA.FTZ R75, R213, R196, R75 ;  /* 0x000000c4d54b7223 */ /* 0x000fe4000001004b */
[----:B------:R-:W-:Y:S02]  /*0b80*/  FFMA.FTZ R245, R173, R200, R245 ;  /* 0x000000c8adf57223 */ /* 0x000fe400000100f5 */
[----:B------:R-:W-:Y:S02]  /*0b90*/  FMUL.FTZ R244, R166, R219 ;  /* 0x000000dba6f47220 */ /* 0x000fe40000410000 */
[----:B------:R-:W-:Y:S02]  /*0ba0*/  FADD.FTZ R196, RZ, R216 ;  /* 0x000000d8ffc47221 */ /* 0x000fe40000010000 */
[----:B------:R-:W-:-:S02]  /*0bb0*/  FFMA.FTZ R197, R3, R216, RZ ;  /* 0x000000d803c57223 */ /* 0x000fc400000100ff */
[----:B------:R-:W-:Y:S02]  /*0bc0*/  FFMA.FTZ R244, R174, R217, R244 ;  /* 0x000000d9aef47223 */ /* 0x000fe400000100f4 */
[----:B------:R-:W-:Y:S02]  /*0bd0*/  FADD.FTZ R199, R196, R245 ;  /* 0x000000f5c4c77221 */ /* 0x000fe40000010000 */
[----:B------:R-:W-:Y:S01]  /*0be0*/  FFMA.FTZ R197, R4, R245, R197 ;  /* 0x000000f504c57223 */ /* 0x000fe200000100c5 */
[----:B------:R-:W-:Y:S01]  /*0bf0*/  HADD2.F32 R198, -RZ, R198.H1_H1 ;  /* 0x300000c6ffc67230 */ /* 0x000fe20000004100 */
[----:B------:R-:W-:Y:S02]  /*0c00*/  FADD.FTZ R199, R199, R244 ;  /* 0x000000f4c7c77221 */ /* 0x000fe40000010000 */
[----:B------:R-:W-:Y:S01]  /*0c10*/  FFMA.FTZ R197, R5, R244, R197 ;  /* 0x000000f405c57223 */ /* 0x000fe200000100c5 */
[----:B------:R-:W-:Y:S01]  /*0c20*/  HADD2.F32 R202, -RZ, R202.H1_H1 ;  /* 0x300000caffca7230 */ /* 0x000fe20000004100 */
[----:B------:R-:W-:-:S02]  /*0c30*/  FMUL.FTZ R9, R6, R9 ;  /* 0x0000000906097220 */ /* 0x000fc40000410000 */
[----:B------:R-:W-:Y:S02]  /*0c40*/  FMUL.FTZ R237, R161, R198 ;  /* 0x000000c6a1ed7220 */ /* 0x000fe40000410000 */
        /* <DEDUP_REMOVED lines=22> */
.L_x_1312:
[----:B-1----:R-:W-:Y:S05]  /*0db0*/  BSYNC B0 ;  /* 0x0000000000007941 */ /* 0x002fea0003800000 */
.L_x_1311:
        /* <DEDUP_REMOVED lines=28> */
[----:B------:R-:W-:Y:S01]  /*0f80*/  HADD2.F32 R11, -RZ, R196.H0_H0 ;  /* 0x200000c4ff0b7230 */ /* 0x000fe20000004100 */
[----:B------:R-:W-:Y:S01]  /*0f90*/  FMUL.FTZ R221, R6, R221 ;  /* 0x000000dd06dd7220 */ /* 0x000fe20000410000 */
[----:B----4-:R-:W-:-:S03]  /*0fa0*/  HADD2.F32 R247, -RZ, R200.H0_H0 ;  /* 0x200000c8fff77230 */ /* 0x010fc60000004100 */
[----:B------:R-:W-:Y:S01]  /*0fb0*/  FMUL.FTZ R12, R148, R11 ;  /* 0x0000000b940c7220 */ /* 0x000fe20000410000 */
[----:B------:R-:W-:Y:S01]  /*0fc0*/  HADD2.F32 R14, -RZ, R197.H0_H0 ;  /* 0x200000c5ff0e7230 */ /* 0x000fe20000004100 */
[----:B------:R-:W-:Y:S02]  /*0fd0*/  FADD.FTZ R92, R92, R247 ;  /* 0x000000f75c5c7221 */ /* 0x000fe40000010000 */
[-C--:B------:R-:W-:Y:S02]  /*0fe0*/  FFMA.FTZ R116, R221, R247.reuse, R116 ;  /* 0x000000f7dd747223 */ /* 0x080fe40000010074 */
[----:B------:R-:W-:Y:S02]  /*0ff0*/  FFMA.FTZ R247, R156, R247, R12 ;  /* 0x000000f79cf77223 */ /* 0x000fe4000001000c */
[----:B------:R-:W-:Y:S01]  /*1000*/  FMUL.FTZ R12, R6, R251 ;  /* 0x000000fb060c7220 */ /* 0x000fe20000410000 */
[----:B------:R-:W-:Y:S01]  /*1010*/  HADD2.F32 R196, -RZ, R196.H1_H1 ;  /* 0x300000c4ffc47230 */ /* 0x000fe20000004100 */
[----:B------:R-:W-:-:S02]  /*1020*/  FADD.FTZ R44, R44, R11 ;  /* 0x0000000b2c2c7221 */ /* 0x000fc40000010000 */
[----:B------:R-:W-:Y:S02]  /*1030*/  FFMA.FTZ R68, R221, R11, R68 ;  /* 0x0000000bdd447223 */ /* 0x000fe40000010044 */
[-C--:B------:R-:W-:Y:S02]  /*1040*/  FMUL.FTZ R242, R150, R14.reuse ;  /* 0x0000000e96f27220 */ /* 0x080fe40000410000 */
[----:B------:R-:W-:Y:S02]  /*1050*/  FADD.FTZ R46, R46, R14 ;  /* 0x0000000e2e2e7221 */ /* 0x000fe40000010000 */
[----:B------:R-:W-:Y:S01]  /*1060*/  FFMA.FTZ R70, R12, R14, R70 ;  /* 0x0000000e0c467223 */ /* 0x000fe20000010046 */
[----:B------:R-:W-:Y:S01]  /*1070*/  HADD2.F32 R14, -RZ, R197.H1_H1 ;  /* 0x300000c5ff0e7230 */ /* 0x000fe20000004100 */
[C---:B------:R-:W-:Y:S02]  /*1080*/  FMUL.FTZ R11, R6.reuse, R243 ;  /* 0x000000f3060b7220 */ /* 0x040fe40000410000 */
[----:B------:R-:W-:Y:S01]  /*1090*/  FMUL.FTZ R13, R6, R13 ;  /* 0x0000000d060d7220 */ /* 0x000fe20000410000 */
[--C-:B-1----:R-:W-:Y:S01]  /*10a0*/  HADD2.F32 R231, -RZ, R201.reuse.H0_H0 ;  /* 0x200000c9ffe77230 */ /* 0x102fe20000004100 */
[-C--:B------:R-:W-:Y:S01]  /*10b0*/  FMUL.FTZ R243, R149, R196.reuse ;  /* 0x000000c495f37220 */ /* 0x080fe20000410000 */
[----:B------:R-:W-:Y:S01]  /*10c0*/  HADD2.F32 R236, -RZ, R201.H1_H1 ;  /* 0x300000c9ffec7230 */ /* 0x000fe20000004100 */
[----:B------:R-:W-:Y:S01]  /*10d0*/  FADD.FTZ R45, R45, R196 ;  /* 0x000000c42d2d7221 */ /* 0x000fe20000010000 */
[----:B------:R-:W-:Y:S01]  /*10e0*/  HADD2.F32 R197, -RZ, R198.H0_H0 ;  /* 0x200000c6ffc57230 */ /* 0x000fe20000004100 */
[----:B------:R-:W-:-:S02]  /*10f0*/  FFMA.FTZ R69, R11, R196, R69 ;  /* 0x000000c40b457223 */ /* 0x000fc40000010045 */
[-C--:B------:R-:W-:Y:S02]  /*1100*/  FMUL.FTZ R196, R151, R14.reuse ;  /* 0x0000000e97c47220 */ /* 0x080fe40000410000 */
[----:B------:R-:W-:Y:S02]  /*1110*/  FADD.FTZ R47, R47, R14 ;  /* 0x0000000e2f2f7221 */ /* 0x000fe40000010000 */
[----:B------:R-:W-:Y:S02]  /*1120*/  FFMA.FTZ R71, R13, R14, R71 ;  /* 0x0000000e0d477223 */ /* 0x000fe40000010047 */
        /* <DEDUP_REMOVED lines=8> */
[----:B------:R-:W-:Y:S02]  /*11b0*/  FMUL.FTZ R196, R144, R197 ;  /* 0x000000c590c47220 */ /* 0x000fe40000410000 */
[----:B------:R-:W-:-:S02]  /*11c0*/  FADD.FTZ R40, R40, R197 ;  /* 0x000000c528287221 */ /* 0x000fc40000010000 */
[----:B------:R-:W-:Y:S01]  /*11d0*/  FFMA.FTZ R64, R14, R197, R64 ;  /* 0x000000c50e407223 */ /* 0x000fe20000010040 */
[----:B------:R-:W-:Y:S01]  /*11e0*/  HADD2.F32 R197, -RZ, R199.H0_H0 ;  /* 0x200000c7ffc57230 */ /* 0x000fe20000004100 */
[----:B------:R-:W-:Y:S01]  /*11f0*/  FADD.FTZ R88, R88, R231 ;  /* 0x000000e758587221 */ /* 0x000fe20000010000 */
[----:B------:R-:W-:Y:S01]  /*1200*/  HADD2.F32 R229, -RZ, R203.H0_H0 ;  /* 0x200000cbffe57230 */ /* 0x000fe20000004100 */
[-C--:B------:R-:W-:Y:S02]  /*1210*/  FFMA.FTZ R112, R14, R231.reuse, R112 ;  /* 0x000000e70e707223 */ /* 0x080fe40000010070 */
[----:B------:R-:W-:Y:S02]  /*1220*/  FFMA.FTZ R231, R152, R231, R196 ;  /* 0x000000e798e77223 */ /* 0x000fe400000100c4 */
[----:B------:R-:W-:Y:S02]  /*1230*/  FMUL.FTZ R212, R6, R209 ;  /* 0x000000d106d47220 */ /* 0x000fe40000410000 */
[----:B------:R-:W-:-:S02]  /*1240*/  FMUL.FTZ R196, R146, R197 ;  /* 0x000000c592c47220 */ /* 0x000fc40000410000 */
[----:B------:R-:W-:Y:S02]  /*1250*/  FADD.FTZ R90, R90, R229 ;  /* 0x000000e55a5a7221 */ /* 0x000fe40000010000 */
[-C--:B------:R-:W-:Y:S02]  /*1260*/  FFMA.FTZ R114, R212, R229.reuse, R114 ;  /* 0x000000e5d4727223 */ /* 0x080fe40000010072 */
[----:B------:R-:W-:Y:S01]  /*1270*/  FFMA.FTZ R229, R154, R229, R196 ;  /* 0x000000e59ae57223 */ /* 0x000fe200000100c4 */
[----:B------:R-:W-:Y:S01]  /*1280*/  HADD2.F32 R196, -RZ, R199.H1_H1 ;  /* 0x300000c7ffc47230 */ /* 0x000fe20000004100 */
[----:B------:R-:W-:Y:S01]  /*1290*/  FMUL.FTZ R214, R6, R211 ;  /* 0x000000d306d67220 */ /* 0x000fe20000410000 */
[----:B------:R-:W-:Y:S01]  /*12a0*/  HADD2.F32 R200, -RZ, R200.H1_H1 ;  /* 0x300000c8ffc87230 */ /* 0x000fe20000004100 */
[----:B------:R-:W-:Y:S01]  /*12b0*/  FADD.FTZ R42, R42, R197 ;  /* 0x000000c52a2a7221 */ /* 0x000fe20000010000 */
[----:B------:R-:W-:Y:S01]  /*12c0*/  HADD2.F32 R226, -RZ, R203.H1_H1 ;  /* 0x300000cbffe27230 */ /* 0x000fe20000004100 */
        /* <DEDUP_REMOVED lines=35> */
.L_x_1314:
[----:B------:R-:W-:Y:S05]  /*1500*/  BSYNC B0 ;  /* 0x0000000000007941 */ /* 0x000fea0003800000 */
.L_x_1313:
        /* <DEDUP_REMOVED lines=20> */
[C---:B------:R-:W-:Y:S01]  /*1650*/  FADD.FTZ R199, -R220.reuse, R199 ;  /* 0x000000c7dcc77221 */ /* 0x040fe20000010100 */
[----:B---3--:R-:W-:Y:S01]  /*1660*/  HADD2.F32 R227, -RZ, R204.H0_H0 ;  /* 0x200000ccffe37230 */ /* 0x008fe20000004100 */
[C---:B------:R-:W-:Y:S01]  /*1670*/  FADD.FTZ R233, -R220.reuse, R197 ;  /* 0x000000c5dce97221 */ /* 0x040fe20000010100 */
[----:B------:R-:W-:Y:S01]  /*1680*/  HADD2.F32 R196, -RZ, R205.H1_H1 ;  /* 0x300000cdffc47230 */ /* 0x000fe20000004100 */
[----:B------:R-:W-:Y:S01]  /*1690*/  FADD.FTZ R219, -R220, R198 ;  /* 0x000000c6dcdb7221 */ /* 0x000fe20000010100 */
[----:B----4-:R-:W-:Y:S01]  /*16a0*/  HADD2.F32 R223, -RZ, R208.H0_H0 ;  /* 0x200000d0ffdf7230 */ /* 0x010fe20000004100 */
[----:B------:R-:W-:Y:S02]  /*16b0*/  FMUL.FTZ R224, R6, R225 ;  /* 0x000000e106e07220 */ /* 0x000fe40000410000 */
[----:B------:R-:W-:-:S02]  /*16c0*/  FMUL.FTZ R246, R132, R227 ;  /* 0x000000e384f67220 */ /* 0x000fc40000410000 */
[C---:B------:R-:W-:Y:S02]  /*16d0*/  FADD.FTZ R215, -R220.reuse, R200 ;  /* 0x000000c8dcd77221 */ /* 0x040fe40000010100 */
[C---:B------:R-:W-:Y:S02]  /*16e0*/  FADD.FTZ R201, -R220.reuse, R201 ;  /* 0x000000c9dcc97221 */ /* 0x040fe40000010100 */
[C---:B------:R-:W-:Y:S02]  /*16f0*/  FADD.FTZ R197, -R220.reuse, R202 ;  /* 0x000000cadcc57221 */ /* 0x040fe40000010100 */
[----:B------:R-:W-:Y:S02]  /*1700*/  FADD.FTZ R203, -R220, R203 ;  /* 0x000000cbdccb7221 */ /* 0x000fe40000010100 */
[C---:B------:R-:W-:Y:S01]  /*1710*/  FMUL.FTZ R220, R6.reuse, R199 ;  /* 0x000000c706dc7220 */ /* 0x040fe20000410000 */
[----:B------:R-:W-:Y:S01]  /*1720*/  HADD2.F32 R199, -RZ, R206.H0_H0 ;  /* 0x200000ceffc77230 */ /* 0x000fe20000004100 */
[----:B------:R-:W-:-:S02]  /*1730*/  FMUL.FTZ R215, R6, R215 ;  /* 0x000000d706d77220 */ /* 0x000fc40000410000 */
[----:B------:R-:W-:Y:S02]  /*1740*/  FADD.FTZ R84, R84, R223 ;  /* 0x000000df54547221 */ /* 0x000fe40000010000 */
[-C--:B------:R-:W-:Y:S02]  /*1750*/  FFMA.FTZ R108, R224, R223.reuse, R108 ;  /* 0x000000dfe06c7223 */ /* 0x080fe4000001006c */
[----:B------:R-:W-:Y:S02]  /*1760*/  FFMA.FTZ R246, R140, R223, R246 ;  /* 0x000000df8cf67223 */ /* 0x000fe400000100f6 */
[----:B------:R-:W-:Y:S02]  /*1770*/  FADD.FTZ R36, R36, R227 ;  /* 0x000000e324247221 */ /* 0x000fe40000010000 */
[----:B------:R-:W-:Y:S01]  /*1780*/  FFMA.FTZ R60, R224, R227, R60 ;  /* 0x000000e3e03c7223 */ /* 0x000fe2000001003c */
[----:B------:R-:W-:Y:S01]  /*1790*/  HADD2.F32 R227, -RZ, R205.H0_H0 ;  /* 0x200000cdffe37230 */ /* 0x000fe20000004100 */
[C---:B------:R-:W-:Y:S01]  /*17a0*/  FMUL.FTZ R223, R6.reuse, R233 ;  /* 0x000000e906df7220 */ /* 0x040fe20000410000 */
[----:B------:R-:W-:Y:S01]  /*17b0*/  HADD2.F32 R233, -RZ, R210.H0_H0 ;  /* 0x200000d2ffe97230 */ /* 0x000fe20000004100 */
[----:B------:R-:W-:Y:S01]  /*17c0*/  FMUL.FTZ R222, R6, R219 ;  /* 0x000000db06de7220 */ /* 0x000fe20000410000 */
[----:B------:R-:W-:Y:S01]  /*17d0*/  HADD2.F32 R234, -RZ, R209.H1_H1 ;  /* 0x300000d1ffea7230 */ /* 0x000fe20000004100 */
[----:B------:R-:W-:-:S02]  /*17e0*/  FMUL.FTZ R198, R135, R196 ;  /* 0x000000c487c67220 */ /* 0x000fc40000410000 */
[----:B------:R-:W-:Y:S02]  /*17f0*/  FADD.FTZ R39, R39, R196 ;  /* 0x000000c427277221 */ /* 0x000fe40000010000 */
[----:B------:R-:W-:Y:S01]  /*1800*/  FFMA.FTZ R63, R220, R196, R63 ;  /* 0x000000c4dc3f7223 */ /* 0x000fe2000001003f */
[----:B------:R-:W-:Y:S01]  /*1810*/  HADD2.F32 R204, -RZ, R204.H1_H1 ;  /* 0x300000ccffcc7230 */ /* 0x000fe20000004100 */
[-C--:B------:R-:W-:Y:S02]  /*1820*/  FMUL.FTZ R196, R128, R199.reuse ;  /* 0x000000c780c47220 */ /* 0x080fe40000410000 */
        /* <DEDUP_REMOVED lines=10> */
[----:B------:R-:W-:Y:S02]  /*18d0*/  FADD.FTZ R87, R87, R234 ;  /* 0x000000ea57577221 */ /* 0x000fe40000010000 */
[----:B------:R-:W-:-:S02]  /*18e0*/  FFMA.FTZ R111, R220, R234, R111 ;  /* 0x000000eadc6f7223 */ /* 0x000fc4000001006f */
[----:B------:R-:W-:Y:S02]  /*18f0*/  FFMA.FTZ R233, R136, R233, R196 ;  /* 0x000000e988e97223 */ /* 0x000fe400000100c4 */
[----:B------:R-:W-:Y:S02]  /*1900*/  FMUL.FTZ R205, R6, R197 ;  /* 0x000000c506cd7220 */ /* 0x000fe40000410000 */
[-C--:B------:R-:W-:Y:S02]  /*1910*/  FMUL.FTZ R241, R133, R204.reuse ;  /* 0x000000cc85f17220 */ /* 0x080fe40000410000 */
[----:B------:R-:W-:Y:S02]  /*1920*/  FADD.FTZ R37, R37, R204 ;  /* 0x000000cc25257221 */ /* 0x000fe40000010000 */
[----:B------:R-:W-:Y:S02]  /*1930*/  FFMA.FTZ R61, R223, R204, R61 ;  /* 0x000000ccdf3d7223 */ /* 0x000fe4000001003d */
[----:B------:R-:W-:Y:S01]  /*1940*/  FFMA.FTZ R234, R143, R234, R198 ;  /* 0x000000ea8fea7223 */ /* 0x000fe200000100c6 */
[----:B------:R-:W-:Y:S01]  /*1950*/  HADD2.F32 R198, -RZ, R207.H1_H1 ;  /* 0x300000cfffc67230 */ /* 0x000fe20000004100 */
[----:B------:R-:W-:-:S02]  /*1960*/  FMUL.FTZ R196, R130, R199 ;  /* 0x000000c782c47220 */ /* 0x000fc40000410000 */
[----:B------:R-:W-:Y:S02]  /*1970*/  FMUL.FTZ R204, R6, R201 ;  /* 0x000000c906cc7220 */ /* 0x000fe40000410000 */
[----:B------:R-:W-:Y:S02]  /*1980*/  FADD.FTZ R82, R82, R227 ;  /* 0x000000e352527221 */ /* 0x000fe40000010000 */
[-C--:B------:R-:W-:Y:S02]  /*1990*/  FFMA.FTZ R106, R205, R227.reuse, R106 ;  /* 0x000000e3cd6a7223 */ /* 0x080fe4000001006a */
[----:B------:R-:W-:Y:S01]  /*19a0*/  FFMA.FTZ R227, R138, R227, R196 ;  /* 0x000000e38ae37223 */ /* 0x000fe200000100c4 */
[----:B------:R-:W-:Y:S01]  /*19b0*/  HADD2.F32 R196, -RZ, R211.H1_H1 ;  /* 0x300000d3ffc47230 */ /* 0x000fe20000004100 */
[----:B------:R-:W-:Y:S01]  /*19c0*/  FMUL.FTZ R228, R129, R206 ;  /* 0x000000ce81e47220 */ /* 0x000fe20000410000 */
[----:B------:R-:W-:Y:S01]  /*19d0*/  HADD2.F32 R208, -RZ, R208.H1_H1 ;  /* 0x300000d0ffd07230 */ /* 0x000fe20000004100 */
[----:B------:R-:W-:-:S02]  /*19e0*/  FADD.FTZ R33, R33, R206 ;  /* 0x000000ce21217221 */ /* 0x000fc40000010000 */
[----:B------:R-:W-:Y:S02]  /*19f0*/  FFMA.FTZ R57, R204, R206, R57 ;  /* 0x000000cecc397223 */ /* 0x000fe40000010039 */
[----:B------:R-:W-:Y:S02]  /*1a00*/  FMUL.FTZ R206, R6, R203 ;  /* 0x000000cb06ce7220 */ /* 0x000fe40000410000 */
[----:B------:R-:W-:Y:S01]  /*1a10*/  FMUL.FTZ R207, R131, R198 ;  /* 0x000000c683cf7220 */ /* 0x000fe20000410000 */
        /* <DEDUP_REMOVED lines=34> */
.L_x_1316:
[----:B------:R-:W-:Y:S05]  /*1c40*/  BSYNC B0 ;  /* 0x0000000000007941 */ /* 0x000fea0003800000 */
.L_x_1315:
[----:B------:R-:W-:Y:S02]  /*1c50*/  LOP3.LUT P1, RZ, R248, 0xff, RZ, 0xc0, !PT ;  /* 0x000000fff8ff7812 */ /* 0x000fe4000782c0ff */
[----:B------:R-:W-:-:S02]  /*1c60*/  SHF.R.U32.HI R198, RZ, 0x5, R250 ;  /* 0x00000005ffc67819 */ /* 0x000fc400000116fa */
[----:B------:R-:W-:Y:S02]  /*1c70*/  LOP3.LUT P0, RZ, R250, 0x1f, RZ, 0xc0, !PT ;  /* 0x0000001ffaff7812 */ /* 0x000fe4000780c0ff */
[----:B------:R-:W-:-:S07]  /*1c80*/  LOP3.LUT R208, R198, 0x7fffffc, RZ, 0xc0, !PT ;  /* 0x07fffffcc6d07812 */ /* 0x000fce00078ec0ff */
[----:B------:R-:W-:Y:S01]  /*1c90*/  @!P1 IADD3 R208, R208, 0x4, RZ ;  /* 0x00000004d0d09810 */ /* 0x000fe20007ffe0ff */
[----:B------:R-:W-:Y:S05]  /*1ca0*/  BRA.DIV ~URZ, `(.L_x_1317) ;  /* 0x000015427f007947 */ /* 0x000fea000b800000 */
[----:B------:R1:W2:Y:S02]  /*1cb0*/  SHFL.DOWN PT, R210, R217, 0x10, 0x1f ;  /* 0x0a001f00d9d27f89 */ /* 0x0002a400000e0000 */
.L_x_1330:
        /* <DEDUP_REMOVED lines=18> */
.L_x_1331:
        /* <DEDUP_REMOVED lines=100> */
.L_x_1320:
[----:B------:R-:W-:Y:S05]  /*2420*/  BSYNC B0 ;  /* 0x0000000000007941 */ /* 0x000fea0003800000 */
.L_x_1319:
        /* <DEDUP_REMOVED lines=79> */
.L_x_1322:
[----:B------:R-:W-:Y:S05]  /*2920*/  BSYNC B0 ;  /* 0x0000000000007941 */ /* 0x000fea0003800000 */
.L_x_1321:
        /* <DEDUP_REMOVED lines=78> */
.L_x_1324:
[----:B------:R-:W-:Y:S05]  /*2e10*/  BSYNC B0 ;  /* 0x0000000000007941 */ /* 0x000fea0003800000 */
.L_x_1323:
[----:B------:R-:W-:Y:S02]  /*2e20*/  IADD3 R0, R0, c[0x0][0x160], RZ ;  /* 0x0000580000007a10 */ /* 0x000fe40007ffe0ff */
[----:B------:R-:W-:Y:S02]  /*2e30*/  LOP3.LUT P1, RZ, R248, 0xff, RZ, 0xc0, !PT ;  /* 0x000000fff8ff7812 */ /* 0x000fe4000782c0ff */
[----:B------:R-:W-:Y:S02]  /*2e40*/  ISETP.GE.AND P0, PT, R0, c[0x0][0x164], PT ;  /* 0x0000590000007a0c */ /* 0x000fe40003f06270 */
[----:B------:R-:W-:-:S11]  /*2e50*/  SEL R248, RZ, 0x1, P1 ;  /* 0x00000001fff87807 */ /* 0x000fd60000800000 */
[----:B0----5:R-:W-:Y:S01]  /*2e60*/  @P0 CALL.REL.NOINC `(.L_x_1310) ;  /* 0x0000001000000944 */ /* 0x021fe20003c00000 */
[----:B------:R-:W-:Y:S05]  /*2e70*/  BRA `(.L_x_1325) ;  /* 0xffffd72000007947 */ /* 0x000fea000383ffff */
.L_x_1310:
        /* <DEDUP_REMOVED lines=22> */
.L_x_1327:
[----:B------:R-:W-:Y:S05]  /*2fe0*/  BSYNC B0 ;  /* 0x0000000000007941 */ /* 0x000fea0003800000 */
.L_x_1326:
        /* <DEDUP_REMOVED lines=16> */
.L_x_1329:
[----:B------:R-:W-:Y:S05]  /*30f0*/  BSYNC B0 ;  /* 0x0000000000007941 */ /* 0x000fea0003800000 */
.L_x_1328:
        /* <DEDUP_REMOVED lines=15> */
.L_x_1317:
[----:B------:R-:W-:Y:S01]  /*31f0*/  HFMA2.MMA R201, -RZ, RZ, 0, 9.5367431640625e-07 ;  /* 0x00000010ffc97435 */ /* 0x000fe200000001ff */
[----:B------:R-:W-:-:S02]  /*3200*/  MOV R202, R217 ;  /* 0x000000d900ca7202 */ /* 0x000fc40000000f00 */
[----:B------:R-:W-:Y:S02]  /*3210*/  MOV R200, 0x1f ;  /* 0x0000001f00c87802 */ /* 0x000fe40000000f00 */
[----:B------:R-:W-:Y:S02]  /*3220*/  MOV R199, 0xffffffff ;  /* 0xffffffff00c77802 */ /* 0x000fe40000000f00 */
[----:B------:R-:W-:Y:S02]  /*3230*/  MOV R196, 0x3250 ;  /* 0x0000325000c47802 */ /* 0x000fe40000000f00 */
[----:B0----5:R-:W-:Y:S05]  /*3240*/  CALL.REL.NOINC `($__internal_84_$__cuda_sm70_shflsync_down_p) ;  /* 0x0000046000007944 */ /* 0x021fea0003c00000 */
[----:B-1----:R-:W-:Y:S01]  /*3250*/  MOV R210, R199 ;  /* 0x000000c700d27202 */ /* 0x002fe20000000f00 */
[----:B0-----:R-:W-:Y:S05]  /*3260*/  BRA `(.L_x_1330) ;  /* 0xffffea5000007947 */ /* 0x001fea000383ffff */
.L_x_1318:
[----:B------:R-:W-:Y:S01]  /*3270*/  HFMA2.MMA R201, -RZ, RZ, 0, 9.5367431640625e-07 ;  /* 0x00000010ffc97435 */ /* 0x000fe200000001ff */
[----:B------:R-:W-:Y:S02]  /*3280*/  MOV R202, R218 ;  /* 0x000000da00ca7202 */ /* 0x000fe40000000f00 */
[----:B------:R-:W-:Y:S02]  /*3290*/  MOV R200, 0x1f ;  /* 0x0000001f00c87802 */ /* 0x000fe40000000f00 */
[----:B------:R-:W-:-:S02]  /*32a0*/  MOV R199, 0xffffffff ;  /* 0xffffffff00c77802 */ /* 0x000fc40000000f00 */
[----:B------:R-:W-:Y:S02]  /*32b0*/  MOV R196, 0x32d0 ;  /* 0x000032d000c47802 */ /* 0x000fe40000000f00 */
[----:B012--5:R-:W-:Y:S05]  /*32c0*/  CALL.REL.NOINC `($__internal_84_$__cuda_sm70_shflsync_down_p) ;  /* 0x000003e000007944 */ /* 0x027fea0003c00000 */
[----:B------:R-:W-:Y:S01]  /*32d0*/  FADD.FTZ R210, R210, R217 ;  /* 0x000000d9d2d27221 */ /* 0x000fe20000010000 */
[----:B0-----:R-:W-:Y:S01]  /*32e0*/  HFMA2.MMA R201, -RZ, RZ, 0, 4.76837158203125e-07 ;  /* 0x00000008ffc97435 */ /* 0x001fe200000001ff */
[----:B-1----:R-:W-:Y:S01]  /*32f0*/  FADD.FTZ R218, R218, R199 ;  /* 0x000000c7dada7221 */ /* 0x002fe20000010000 */
[----:B------:R-:W-:Y:S02]  /*3300*/  MOV R200, 0x1f ;  /* 0x0000001f00c87802 */ /* 0x000fe40000000f00 */
[----:B------:R-:W-:Y:S02]  /*3310*/  MOV R199, 0xffffffff ;  /* 0xffffffff00c77802 */ /* 0x000fe40000000f00 */
[----:B------:R-:W-:Y:S02]  /*3320*/  MOV R202, R210 ;  /* 0x000000d200ca7202 */ /* 0x000fe40000000f00 */
[----:B------:R-:W-:Y:S02]  /*3330*/  MOV R196, 0x3350 ;  /* 0x0000335000c47802 */ /* 0x000fe40000000f00 */
[----:B------:R-:W-:Y:S05]  /*3340*/  CALL.REL.NOINC `($__internal_84_$__cuda_sm70_shflsync_down_p) ;  /* 0x0000036000007944 */ /* 0x000fea0003c00000 */
[----:B0-----:R-:W-:Y:S01]  /*3350*/  HFMA2.MMA R201, -RZ, RZ, 0, 4.76837158203125e-07 ;  /* 0x00000008ffc97435 */ /* 0x001fe200000001ff */
[----:B-1----:R-:W-:-:S02]  /*3360*/  MOV R203, R199 ;  /* 0x000000c700cb7202 */ /* 0x002fc40000000f00 */
[----:B------:R-:W-:Y:S02]  /*3370*/  MOV R202, R218 ;  /* 0x000000da00ca7202 */ /* 0x000fe40000000f00 */
[----:B------:R-:W-:Y:S02]  /*3380*/  MOV R200, 0x1f ;  /* 0x0000001f00c87802 */ /* 0x000fe40000000f00 */
[----:B------:R-:W-:Y:S02]  /*3390*/  MOV R199, 0xffffffff ;  /* 0xffffffff00c77802 */ /* 0x000fe40000000f00 */
[----:B------:R-:W-:Y:S02]  /*33a0*/  MOV R196, 0x33c0 ;  /* 0x000033c000c47802 */ /* 0x000fe40000000f00 */
[----:B------:R-:W-:Y:S05]  /*33b0*/  CALL.REL.NOINC `($__internal_84_$__cuda_sm70_shflsync_down_p) ;  /* 0x000002f000007944 */ /* 0x000fea0003c00000 */
[----:B------:R-:W-:Y:S01]  /*33c0*/  FADD.FTZ R210, R203, R210 ;  /* 0x000000d2cbd27221 */ /* 0x000fe20000010000 */
[----:B0-----:R-:W-:Y:S01]  /*33d0*/  HFMA2.MMA R201, -RZ, RZ, 0, 2.384185791015625e-07 ;  /* 0x00000004ffc97435 */ /* 0x001fe200000001ff */
[----:B-1----:R-:W-:Y:S01]  /*33e0*/  FADD.FTZ R218, R218, R199 ;  /* 0x000000c7dada7221 */ /* 0x002fe20000010000 */
[----:B------:R-:W-:Y:S02]  /*33f0*/  MOV R200, 0x1f ;  /* 0x0000001f00c87802 */ /* 0x000fe40000000f00 */
[----:B------:R-:W-:-:S02]  /*3400*/  MOV R199, 0xffffffff ;  /* 0xffffffff00c77802 */ /* 0x000fc40000000f00 */
[----:B------:R-:W-:Y:S02]  /*3410*/  MOV R202, R210 ;  /* 0x000000d200ca7202 */ /* 0x000fe40000000f00 */
[----:B------:R-:W-:Y:S02]  /*3420*/  MOV R196, 0x3440 ;  /* 0x0000344000c47802 */ /* 0x000fe40000000f00 */
[----:B------:R-:W-:Y:S05]  /*3430*/  CALL.REL.NOINC `($__internal_84_$__cuda_sm70_shflsync_down_p) ;  /* 0x0000027000007944 */ /* 0x000fea0003c00000 */
[----:B0-----:R-:W-:Y:S01]  /*3440*/  HFMA2.MMA R201, -RZ, RZ, 0, 2.384185791015625e-07 ;  /* 0x00000004ffc97435 */ /* 0x001fe200000001ff */
[----:B-1----:R-:W-:Y:S02]  /*3450*/  MOV R203, R199 ;  /* 0x000000c700cb7202 */ /* 0x002fe40000000f00 */
[----:B------:R-:W-:Y:S02]  /*3460*/  MOV R202, R218 ;  /* 0x000000da00ca7202 */ /* 0x000fe40000000f00 */
[----:B------:R-:W-:Y:S02]  /*3470*/  MOV R200, 0x1f ;  /* 0x0000001f00c87802 */ /* 0x000fe40000000f00 */
[----:B------:R-:W-:Y:S02]  /*3480*/  MOV R199, 0xffffffff ;  /* 0xffffffff00c77802 */ /* 0x000fe40000000f00 */
[----:B------:R-:W-:-:S02]  /*3490*/  MOV R196, 0x34b0 ;  /* 0x000034b000c47802 */ /* 0x000fc40000000f00 */
[----:B------:R-:W-:Y:S05]  /*34a0*/  CALL.REL.NOINC `($__internal_84_$__cuda_sm70_shflsync_down_p) ;  /* 0x0000020000007944 */ /* 0x000fea0003c00000 */
[----:B------:R-:W-:Y:S01]  /*34b0*/  FADD.FTZ R210, R203, R210 ;  /* 0x000000d2cbd27221 */ /* 0x000fe20000010000 */
[----:B0-----:R-:W-:Y:S01]  /*34c0*/  HFMA2.MMA R201, -RZ, RZ, 0, 1.1920928955078125e-07 ;  /* 0x00000002ffc97435 */ /* 0x001fe200000001ff */
[----:B-1----:R-:W-:Y:S01]  /*34d0*/  FADD.FTZ R218, R218, R199 ;  /* 0x000000c7dada7221 */ /* 0x002fe20000010000 */
[----:B------:R-:W-:-:S02]  /*34e0*/  MOV R200, 0x1f ;  /* 0x0000001f00c87802 */ /* 0x000fc40000000f00 */
[----:B------:R-:W-:Y:S02]  /*34f0*/  MOV R199, 0xffffffff ;  /* 0xffffffff00c77802 */ /* 0x000fe40000000f00 */
[----:B------:R-:W-:Y:S02]  /*3500*/  MOV R202, R210 ;  /* 0x000000d200ca7202 */ /* 0x000fe40000000f00 */
[----:B------:R-:W-:Y:S02]  /*3510*/  MOV R196, 0x3530 ;  /* 0x0000353000c47802 */ /* 0x000fe40000000f00 */
[----:B------:R-:W-:Y:S05]  /*3520*/  CALL.REL.NOINC `($__internal_84_$__cuda_sm70_shflsync_down_p) ;  /* 0x0000018000007944 */ /* 0x000fea0003c00000 */
[----:B0-----:R-:W-:Y:S01]  /*3530*/  HFMA2.MMA R201, -RZ, RZ, 0, 1.1920928955078125e-07 ;  /* 0x00000002ffc97435 */ /* 0x001fe200000001ff */
[----:B-1----:R-:W-:Y:S02]  /*3540*/  MOV R203, R199 ;  /* 0x000000c700cb7202 */ /* 0x002fe40000000f00 */
[----:B------:R-:W-:Y:S02]  /*3550*/  MOV R202, R218 ;  /* 0x000000da00ca7202 */ /* 0x000fe40000000f00 */
[----:B------:R-:W-:Y:S02]  /*3560*/  MOV R200, 0x1f ;  /* 0x0000001f00c87802 */ /* 0x000fe40000000f00 */
[----:B------:R-:W-:-:S02]  /*3570*/  MOV R199, 0xffffffff ;  /* 0xffffffff00c77802 */ /* 0x000fc40000000f00 */
[----:B------:R-:W-:Y:S02]  /*3580*/  MOV R196, 0x35a0 ;  /* 0x000035a000c47802 */ /* 0x000fe40000000f00 */
[----:B------:R-:W-:Y:S05]  /*3590*/  CALL.REL.NOINC `($__internal_84_$__cuda_sm70_shflsync_down_p) ;  /* 0x0000011000007944 */ /* 0x000fea0003c00000 */
[----:B------:R-:W-:Y:S01]  /*35a0*/  FADD.FTZ R203, R203, R210 ;  /* 0x000000d2cbcb7221 */ /* 0x000fe20000010000 */
[----:B0-----:R-:W-:Y:S01]  /*35b0*/  HFMA2.MMA R201, -RZ, RZ, 0, 5.9604644775390625e-08 ;  /* 0x00000001ffc97435 */ /* 0x001fe200000001ff */
[----:B-1----:R-:W-:Y:S01]  /*35c0*/  FADD.FTZ R210, R218, R199 ;  /* 0x000000c7dad27221 */ /* 0x002fe20000010000 */
[----:B------:R-:W-:Y:S02]  /*35d0*/  MOV R200, 0x1f ;  /* 0x0000001f00c87802 */ /* 0x000fe40000000f00 */
[----:B------:R-:W-:Y:S02]  /*35e0*/  MOV R199, 0xffffffff ;  /* 0xffffffff00c77802 */ /* 0x000fe40000000f00 */
[----:B------:R-:W-:Y:S02]  /*35f0*/  MOV R202, R203 ;  /* 0x000000cb00ca7202 */ /* 0x000fe40000000f00 */
[----:B------:R-:W-:Y:S02]  /*3600*/  MOV R196, 0x3620 ;  /* 0x0000362000c47802 */ /* 0x000fe40000000f00 */
[----:B------:R-:W-:Y:S05]  /*3610*/  CALL.REL.NOINC `($__internal_84_$__cuda_sm70_shflsync_down_p) ;  /* 0x0000009000007944 */ /* 0x000fea0003c00000 */
[----:B0-----:R-:W-:Y:S01]  /*3620*/  HFMA2.MMA R201, -RZ, RZ, 0, 5.9604644775390625e-08 ;  /* 0x00000001ffc97435 */ /* 0x001fe200000001ff */
[----:B-1----:R-:W-:-:S02]  /*3630*/  MOV R218, R199 ;  /* 0x000000c700da7202 */ /* 0x002fc40000000f00 */
[----:B------:R-:W-:Y:S02]  /*3640*/  MOV R202, R210 ;  /* 0x000000d200ca7202 */ /* 0x000fe40000000f00 */
[----:B------:R-:W-:Y:S02]  /*3650*/  MOV R200, 0x1f ;  /* 0x0000001f00c87802 */ /* 0x000fe40000000f00 */
[----:B------:R-:W-:Y:S02]  /*3660*/  MOV R199, 0xffffffff ;  /* 0xffffffff00c77802 */ /* 0x000fe40000000f00 */
[----:B------:R-:W-:Y:S02]  /*3670*/  MOV R196, 0x3690 ;  /* 0x0000369000c47802 */ /* 0x000fe40000000f00 */
[----:B------:R-:W-:Y:S05]  /*3680*/  CALL.REL.NOINC `($__internal_84_$__cuda_sm70_shflsync_down_p) ;  /* 0x0000002000007944 */ /* 0x000fea0003c00000 */
[----:B-1----:R-:W-:Y:S01]  /*3690*/  MOV R197, R199 ;  /* 0x000000c700c57202 */ /* 0x002fe20000000f00 */
[----:B0-----:R-:W-:Y:S05]  /*36a0*/  BRA `(.L_x_1331) ;  /* 0xffffe73000007947 */ /* 0x001fea000383ffff */
        .weak           $__internal_84_$__cuda_sm70_shflsync_down_p
        .type           $__internal_84_$__cuda_sm70_shflsync_down_p,@function
        .size           $__internal_84_$__cuda_sm70_shflsync_down_p,(.L_x_2102 - $__internal_84_$__cuda_sm70_shflsync_down_p)
$__internal_84_$__cuda_sm70_shflsync_down_p:
[----:B------:R-:W-:Y:S01]  /*36b0*/  HFMA2.MMA R197, -RZ, RZ, 0, 0 ;  /* 0x00000000ffc57435 */ /* 0x000fe200000001ff */
[----:B------:R-:W-:Y:S04]  /*36c0*/  WARPSYNC R199 ;  /* 0x000000c700007348 */ /* 0x000fe80003800000 */
[----:B------:R0:W1:Y:S01]  /*36d0*/  SHFL.DOWN PT, R199, R202, R201, R200 ;  /* 0x080000c9cac77389 */ /* 0x00006200000e00c8 */
[----:B------:R-:W-:Y:S05]  /*36e0*/  RET.REL.NODEC R196 `(_ZN10layer_norm31ln_parallel_residual_bwd_kernelINS_13Kernel_traitsIf6__halffS2_fjLj3072ELj1ELj1ELj4ELj16ENS_18Kernel_traits_baseILj3072EfS2_fS2_fjLj128EEEEELb0ELb0ELb0EEEvNS_9BwdParamsE) ;  /* 0xffffc910c4007950 */ /* 0x000fea0003c3ffff */
.L_x_1332:
        /* <DEDUP_REMOVED lines=9> */
.L_x_2102:


//--------------------- .text._ZN10layer_norm31ln_parallel_residual_bwd_kernelINS_13Kernel_traitsIf6__halffS2_fjLj3072ELj1ELj1ELj4ELj16ENS_18Kernel_traits_baseILj3072EfS2_fS2_fjLj128EEEEELb0ELb0ELb1EEEvNS_9BwdParamsE --------------------------
	.section	.text._ZN10layer_norm31ln_parallel_residual_bwd_kernelINS_13Kernel_traitsIf6__halffS2_fjLj3072ELj1ELj1ELj4ELj16ENS_18Kernel_traits_baseILj3072EfS2_fS2_fjLj128EEEEELb0ELb0ELb1EEEvNS_9BwdParamsE,"ax",@progbits
	.sectioninfo	@"SHI_REGISTERS=255"
	.align	128
        .global         _ZN10layer_norm31ln_parallel_residual_bwd_kernelINS_13Kernel_traitsIf6__halffS2_fjLj3072ELj1ELj1ELj4ELj16ENS_18Kernel_traits_baseILj3072EfS2_fS2_fjLj128EEEEELb0ELb0ELb1EEEvNS_9BwdParamsE
        .type           _ZN10layer_norm31ln_parallel_residual_bwd_kernelINS_13Kernel_traitsIf6__halffS2_fjLj3072ELj1ELj1ELj4ELj16ENS_18Kernel_traits_baseILj3072EfS2_fS2_fjLj128EEEEELb0ELb0ELb1EEEvNS_9BwdParamsE,@function
        .size           _ZN10layer_norm31ln_parallel_residual_bwd_kernelINS_13Kernel_traitsIf6__halffS2_fjLj3072ELj1ELj1ELj4ELj16ENS_18Kernel_traits_baseILj3072EfS2_fS2_fjLj128EEEEELb0ELb0ELb1EEEvNS_9BwdParamsE,(.L_x_2103 - _ZN10layer_norm31ln_parallel_residual_bwd_kernelINS_13Kernel_traitsIf6__halffS2_fjLj3072ELj1ELj1ELj4ELj16ENS_18Kernel_traits_baseILj3072EfS2_fS2_fjLj128EEEEELb0ELb0ELb1EEEvNS_9BwdParamsE)
        .other          _ZN10layer_norm31ln_parallel_residual_bwd_kernelINS_13Kernel_traitsIf6__halffS2_fjLj3072ELj1ELj1ELj4ELj16ENS_18Kernel_traits_baseILj3072EfS2_fS2_fjLj128EEEEELb0ELb0ELb1EEEvNS_9BwdParamsE,@"STO_CUDA_ENTRY STV_DEFAULT"
_ZN10layer_norm31ln_parallel_residual_bwd_kernelINS_13Kernel_traitsIf6__halffS2_fjLj3072ELj1ELj1ELj4ELj16ENS_18Kernel_traits_baseILj3072EfS2_fS2_fjLj128EEEEELb0ELb0ELb1EEEvNS_9BwdParamsE:
.text._ZN10layer_norm31ln_parallel_residual_bwd_kernelINS_13Kernel_traitsIf6__halffS2_fjLj3072ELj1ELj1ELj4ELj16ENS_18Kernel_traits_baseILj3072EfS2_fS2_fjLj128EEEEELb0ELb0ELb1EEEvNS_9BwdParamsE:
        /* <DEDUP_REMOVED lines=56> */
.L_x_1333:
        /* <DEDUP_REMOVED lines=67> */
.L_x_1338:
        /* <DEDUP_REMOVED lines=8> */
[----:B------:R-:W2:Y:S01]  /*0830*/  LDG.E R242, [R242.64] ;  /* 0x00000004f2f27981 */ /* 0x000ea2000c1e1900 */
[----:B------:R-:W-:Y:S01]  /*0840*/  LEA.HI.SX32 R233, R117, R118, 0x1d ;  /* 0x0000007675e97211 */ /* 0x000fe200078feaff */
[----:B------:R-:W-:-:S04]  /*0850*/  IMAD.WIDE R150, R231, R150, c[0x0][0x1a8] ;  /* 0x00006a00e7967625 */ /* 0x000fc800078e0296 */
[C---:B------:R-:W-:Y:S01]  /*0860*/  IMAD.WIDE.U32 R148, R233.reuse, R237, c[0x0][0x188] ;  /* 0x00006200e9947625 */ /* 0x040fe200078e00ed */
[----:B------:R0:W3:Y:S03]  /*0870*/  LDG.E R235, [R150.64] ;  /* 0x0000000496eb7981 */ /* 0x0000e6000c1e1900 */
[CC--:B------:R-:W-:Y:S01]  /*0880*/  IMAD.WIDE.U32 R120, R233.reuse, R157.reuse, c[0x0][0x210] ;  /* 0x00008400e9787625 */ /* 0x0c0fe200078e009d */
[----:B------:R0:W4:Y:S03]  /*0890*/  LDG.E.128 R116, [R148.64] ;  /* 0x0000000494747981 */ /* 0x000126000c1e1d00 */
[C---:B------:R-:W-:Y:S01]  /*08a0*/  IMAD.WIDE.U32 R124, R233.reuse, R157, c[0x0][0x208] ;  /* 0x00008200e97c7625 */ /* 0x040fe200078e009d */
[----:B------:R0:W3:Y:S04]  /*08b0*/  LDG.E.128 R128, [R148.64+0x10] ;  /* 0x0000100494807981 */ /* 0x0000e8000c1e1d00 */
[----:B------:R-:W3:Y:S04]  /*08c0*/  LDG.E.128 R120, [R120.64] ;  /* 0x0000000478787981 */ /* 0x000ee8000c1e1d00 */
[----:B------:R-:W3:Y:S01]  /*08d0*/  LDG.E.128 R124, [R124.64] ;  /* 0x000000047c7c7981 */ /* 0x000ee2000c1e1d00 */
[----:B------:R-:W-:-:S05]  /*08e0*/  IADD3 R234, R233, 0x80, RZ ;  /* 0x00000080e9ea7810 */ /* 0x000fca0007ffe0ff */
[----:B------:R-:W-:-:S04]  /*08f0*/  IMAD.WIDE.U32 R162, R234, R237, c[0x0][0x188] ;  /* 0x00006200eaa27625 */ /* 0x000fc800078e00ed */
[CC--:B------:R-:W-:Y:S01]  /*0900*/  IMAD.WIDE.U32 R136, R234.reuse, R157.reuse, c[0x0][0x210] ;  /* 0x00008400ea887625 */ /* 0x0c0fe200078e009d */
[----:B------:R1:W3:Y:S03]  /*0910*/  LDG.E.128 R132, [R162.64] ;  /* 0x00000004a2847981 */ /* 0x0002e6000c1e1d00 */
[----:B------:R-:W-:Y:S01]  /*0920*/  IMAD.WIDE.U32 R140, R234, R157, c[0x0][0x208] ;  /* 0x00008200ea8c7625 */ /* 0x000fe200078e009d */
[----:B------:R1:W3:Y:S04]  /*0930*/  LDG.E.128 R144, [R162.64+0x10] ;  /* 0x00001004a2907981 */ /* 0x0002e8000c1e1d00 */
[----:B------:R-:W3:Y:S04]  /*0940*/  LDG.E.128 R136, [R136.64] ;  /* 0x0000000488887981 */ /* 0x000ee8000c1e1d00 */
[----:B------:R-:W3:Y:S01]  /*0950*/  LDG.E.128 R140, [R140.64] ;  /* 0x000000048c8c7981 */ /* 0x000ee2000c1e1d00 */
[----:B------:R-:W-:-:S05]  /*0960*/  IADD3 R232, R233, 0x100, RZ ;  /* 0x00000100e9e87810 */ /* 0x000fca0007ffe0ff */
[----:B------:R-:W-:-:S04]  /*0970*/  IMAD.WIDE.U32 R160, R232, R237, c[0x0][0x188] ;  /* 0x00006200e8a07625 */ /* 0x000fc800078e00ed */
[CC--:B------:R-:W-:Y:S01]  /*0980*/  IMAD.WIDE.U32 R152, R232.reuse, R157.reuse, c[0x0][0x210] ;  /* 0x00008400e8987625 */ /* 0x0c0fe200078e009d */
[----:B0-----:R1:W3:Y:S03]  /*0990*/  LDG.E.128 R148, [R160.64] ;  /* 0x00000004a0947981 */ /* 0x0012e6000c1e1d00 */
[----:B------:R-:W-:Y:S02]  /*09a0*/  IMAD.WIDE.U32 R156, R232, R157, c[0x0][0x208] ;  /* 0x00008200e89c7625 */ /* 0x000fe400078e009d */
[----:B------:R-:W3:Y:S04]  /*09b0*/  LDG.E.128 R152, [R152.64] ;  /* 0x0000000498987981 */ /* 0x000ee8000c1e1d00 */
[----:B------:R-:W3:Y:S04]  /*09c0*/  LDG.E.128 R156, [R156.64] ;  /* 0x000000049c9c7981 */ /* 0x000ee8000c1e1d00 */
[----:B-1----:R-:W3:Y:S01]  /*09d0*/  LDG.E.128 R160, [R160.64+0x10] ;  /* 0x00001004a0a07981 */ /* 0x002ee2000c1e1d00 */
[----:B------:R-:W-:-:S04]  /*09e0*/  ISETP.NE.U32.AND P0, PT, RZ, c[0x0][0x218], PT ;  /* 0x00008600ff007a0c */ /* 0x000fc80003f05070 */
[----:B------:R-:W-:Y:S01]  /*09f0*/  ISETP.NE.AND.EX P0, PT, RZ, c[0x0][0x21c], PT, P0 ;  /* 0x00008700ff007a0c */ /* 0x000fe20003f05300 */
[----:B------:R-:W-:-:S12]  /*0a00*/  ULDC.U8 UR6, c[0x0][0x1f0] ;  /* 0x00007c0000067ab9 */ /* 0x000fd80000000000 */
[----:B------:R-:W-:-:S04]  /*0a10*/  @P0 IMAD.WIDE.U32 R240, R233, R237, c[0x0][0x218] ;  /* 0x00008600e9f00625 */ /* 0x000fc800078e00ed */
[-C--:B------:R-:W-:Y:S01]  /*0a20*/  @P0 IMAD.WIDE.U32 R238, R234, R237.reuse, c[0x0][0x218] ;  /* 0x00008600eaee0625 */ /* 0x080fe200078e00ed */
[----:B-----5:R3:W5:Y:S03]  /*0a30*/  @P0 LDG.E.128 R80, [R240.64] ;  /* 0x00000004f0500981 */ /* 0x020766000c1e1d00 */
[----:B------:R-:W-:Y:S01]  /*0a40*/  @P0 IMAD.WIDE.U32 R236, R232, R237, c[0x0][0x218] ;  /* 0x00008600e8ec0625 */ /* 0x000fe200078e00ed */
[----:B------:R3:W5:Y:S04]  /*0a50*/  @P0 LDG.E.128 R84, [R240.64+0x10] ;  /* 0x00001004f0540981 */ /* 0x000768000c1e1d00 */
[----:B------:R0:W5:Y:S04]  /*0a60*/  @P0 LDG.E.128 R88, [R238.64] ;  /* 0x00000004ee580981 */ /* 0x000168000c1e1d00 */
[----:B------:R0:W5:Y:S04]  /*0a70*/  @P0 LDG.E.128 R92, [R238.64+0x10] ;  /* 0x00001004ee5c0981 */ /* 0x000168000c1e1d00 */
[----:B------:R1:W5:Y:S04]  /*0a80*/  @P0 LDG.E.128 R96, [R236.64] ;  /* 0x00000004ec600981 */ /* 0x000368000c1e1d00 */
[----:B------:R1:W5:Y:S01]  /*0a90*/  @P0 LDG.E.128 R100, [R236.64+0x10] ;  /* 0x00001004ec640981 */ /* 0x000362000c1e1d00 */
[----:B------:R-:W-:-:S04]  /*0aa0*/  ISETP.NE.AND P0, PT, RZ, UR6, PT ;  /* 0x00000006ff007c0c */ /* 0x000fc8000bf05270 */
[----:B--2---:R-:W-:-:S05]  /*0ab0*/  FSEL R243, R242, RZ, !P0 ;  /* 0x000000fff2f37208 */ /* 0x004fca0004000000 */
[----:B----4-:R-:W-:-:S04]  /*0ac0*/  FADD.FTZ R116, R116, -R243 ;  /* 0x800000f374747221 */ /* 0x010fc80000010000 */
[----:B---3--:R-:W-:Y:S01]  /*0ad0*/  FMUL.FTZ R240, R235, R116 ;  /* 0x00000074ebf07220 */ /* 0x008fe20000410000 */
[----:B------:R-:W-:Y:S01]  /*0ae0*/  HADD2.F32 R241, -RZ, R120.H0_H0 ;  /* 0x20000078fff17230 */ /* 0x000fe20000004100 */
[--C-:B------:R-:W-:Y:S02]  /*0af0*/  FADD.FTZ R118, R118, -R243.reuse ;  /* 0x800000f376767221 */ /* 0x100fe40000010000 */
[----:B0-----:R-:W-:Y:S01]  /*0b00*/  FADD.FTZ R238, R117, -R243 ;  /* 0x800000f375ee7221 */ /* 0x001fe20000010000 */
[----:B------:R-:W-:Y:S01]  /*0b10*/  HADD2.F32 R239, -RZ, R124.H0_H0 ;  /* 0x2000007cffef7230 */ /* 0x000fe20000004100 */
[----:B------:R-:W-:Y:S02]  /*0b20*/  FADD.FTZ R226, R241, R226 ;  /* 0x000000e2f1e27221 */ /* 0x000fe40000010000 */
[-C--:B------:R-:W-:Y:S01]  /*0b30*/  FFMA.FTZ R227, R240, R241.reuse, R227 ;  /* 0x000000f1f0e37223 */ /* 0x080fe200000100e3 */
[----:B------:R-:W-:Y:S01]  /*0b40*/  HADD2.F32 R117, -RZ, R121.H0_H0 ;  /* 0x20000079ff757230 */ /* 0x000fe20000004100 */
[----:B------:R-:W-:-:S02]  /*0b50*/  FMUL.FTZ R241, R52, R241 ;  /* 0x000000f134f17220 */ /* 0x000fc40000410000 */
[----:B------:R-:W-:Y:S02]  /*0b60*/  FMUL.FTZ R242, R235, R118 ;  /* 0x00000076ebf27220 */ /* 0x000fe40000410000 */
[----:B------:R-:W-:Y:S02]  /*0b70*/  FADD.FTZ R228, R239, R228 ;  /* 0x000000e4efe47221 */ /* 0x000fe40000010000 */
[-C--:B------:R-:W-:Y:S02]  /*0b80*/  FFMA.FTZ R229, R240, R239.reuse, R229 ;  /* 0x000000eff0e57223 */ /* 0x080fe400000100e5 */
[----:B-1----:R-:W-:Y:S01]  /*0b90*/  FFMA.FTZ R236, R76, R239, R241 ;  /* 0x000000ef4cec7223 */ /* 0x002fe200000100f1 */
[----:B------:R-:W-:Y:S01]  /*0ba0*/  HADD2.F32 R239, -RZ, R125.H0_H0 ;  /* 0x2000007dffef7230 */ /* 0x000fe20000004100 */
[----:B------:R-:W-:Y:S02]  /*0bb0*/  FADD.FTZ R218, R117, R218 ;  /* 0x000000da75da7221 */ /* 0x000fe40000010000 */
[-C--:B------:R-:W-:Y:S01]  /*0bc0*/  FFMA.FTZ R219, R242, R117.reuse, R219 ;  /* 0x00000075f2db7223 */ /* 0x080fe200000100db */
[----:B------:R-:W-:Y:S01]  /*0bd0*/  HADD2.F32 R121, -RZ, R121.H1_H1 ;  /* 0x30000079ff797230 */ /* 0x000fe20000004100 */
[----:B------:R-:W-:-:S02]  /*0be0*/  FMUL.FTZ R117, R54, R117 ;  /* 0x0000007536757220 */ /* 0x000fc40000410000 */
[----:B------:R-:W-:Y:S01]  /*0bf0*/  FADD.FTZ R244, R119, -R243 ;  /* 0x800000f377f47221 */ /* 0x000fe20000010000 */
[----:B------:R-:W-:Y:S01]  /*0c00*/  HADD2.F32 R119, -RZ, R122.H0_H0 ;  /* 0x2000007aff777230 */ /* 0x000fe20000004100 */
[----:B------:R-:W-:Y:S02]  /*0c10*/  FADD.FTZ R128, -R243, R128 ;  /* 0x00000080f3807221 */ /* 0x000fe40000010100 */
[----:B------:R-:W-:Y:S02]  /*0c20*/  FADD.FTZ R220, R239, R220 ;  /* 0x000000dcefdc7221 */ /* 0x000fe40000010000 */
[-C--:B------:R-:W-:Y:S01]  /*0c30*/  FFMA.FTZ R221, R242, R239.reuse, R221 ;  /* 0x000000eff2dd7223 */ /* 0x080fe200000100dd */
[----:B------:R-:W-:Y:S01]  /*0c40*/  HADD2.F32 R125, -RZ, R125.H1_H1 ;  /* 0x3000007dff7d7230 */ /* 0x000fe20000004100 */
[----:B------:R-:W-:Y:S01]  /*0c50*/  FFMA.FTZ R239, R78, R239, R117 ;  /* 0x000000ef4eef7223 */ /* 0x000fe20000010075 */
[----:B------:R-:W-:Y:S01]  /*0c60*/  HADD2.F32 R117, -RZ, R126.H0_H0 ;  /* 0x2000007eff757230 */ /* 0x000fe20000004100 */
[----:B------:R-:W-:Y:S01]  /*0c70*/  FMUL.FTZ R246, R235, R128 ;  /* 0x00000080ebf67220 */ /* 0x000fe20000410000 */
[----:B------:R-:W-:Y:S01]  /*0c80*/  HADD2.F32 R122, -RZ, R122.H1_H1 ;  /* 0x3000007aff7a7230 */ /* 0x000fe20000004100 */
[----:B------:R-:W-:-:S02]  /*0c90*/  FMUL.FTZ R116, R55, R121 ;  /* 0x0000007937747220 */ /* 0x000fc40000410000 */
[----:B------:R-:W-:Y:S02]  /*0ca0*/  FMUL.FTZ R128, R48, R119 ;  /* 0x0000007730807220 */ /* 0x000fe40000410000 */
[C---:B------:R-:W-:Y:S01]  /*0cb0*/  FADD.FTZ R248, -R243.reuse, R129 ;  /* 0x00000081f3f87221 */ /* 0x040fe20000010100 */
[----:B------:R-:W-:Y:S01]  /*0cc0*/  HADD2.F32 R126, -RZ, R126.H1_H1 ;  /* 0x3000007eff7e7230 */ /* 0x000fe20000004100 */
[----:B------:R-:W-:Y:S02]  /*0cd0*/  FADD.FTZ R130, -R243, R130 ;  /* 0x00000082f3827221 */ /* 0x000fe40000010100 */
[----:B------:R-:W-:Y:S02]  /*0ce0*/  FFMA.FTZ R241, R79, R125, R116 ;  /* 0x0000007d4ff17223 */ /* 0x000fe40000010074 */
[----:B------:R-:W-:Y:S02]  /*0cf0*/  FADD.FTZ R212, R117, R212 ;  /* 0x000000d475d47221 */ /* 0x000fe40000010000 */
[----:B------:R-:W-:-:S02]  /*0d00*/  FFMA.FTZ R213, R246, R117, R213 ;  /* 0x00000075f6d57223 */ /* 0x000fc400000100d5 */
[----:B------:R-:W-:Y:S01]  /*0d10*/  FFMA.FTZ R128, R72, R117, R128 ;  /* 0x0000007548807223 */ /* 0x000fe20000010080 */
[----:B------:R-:W-:Y:S01]  /*0d20*/  HADD2.F32 R117, -RZ, R123.H0_H0 ;  /* 0x2000007bff757230 */ /* 0x000fe20000004100 */
[----:B------:R-:W-:Y:S02]  /*0d30*/  FMUL.FTZ R248, R235, R248 ;  /* 0x000000f8ebf87220 */ /* 0x000fe40000410000 */
[----:B------:R-:W-:Y:S01]  /*0d40*/  FMUL.FTZ R116, R49, R122 ;  /* 0x0000007a31747220 */ /* 0x000fe20000410000 */
[----:B------:R-:W-:Y:S01]  /*0d50*/  HADD2.F32 R129, -RZ, R127.H0_H0 ;  /* 0x2000007fff817230 */ /* 0x000fe20000004100 */
[----:B------:R-:W-:Y:S02]  /*0d60*/  FMUL.FTZ R130, R235, R130 ;  /* 0x00000082eb827220 */ /* 0x000fe40000410000 */
[----:B------:R-:W-:Y:S02]  /*0d70*/  FADD.FTZ R208, R126, R208 ;  /* 0x000000d07ed07221 */ /* 0x000fe40000010000 */
[-C--:B------:R-:W-:Y:S01]  /*0d80*/  FFMA.FTZ R209, R248, R126.reuse, R209 ;  /* 0x0000007ef8d17223 */ /* 0x080fe200000100d1 */
[----:B------:R-:W-:Y:S01]  /*0d90*/  HADD2.F32 R123, -RZ, R123.H1_H1 ;  /* 0x3000007bff7b7230 */ /* 0x000fe20000004100 */
[----:B------:R-:W-:-:S02]  /*0da0*/  FFMA.FTZ R126, R73, R126, R116 ;  /* 0x0000007e497e7223 */ /* 0x000fc40000010074 */
[C---:B------:R-:W-:Y:S02]  /*0db0*/  FADD.FTZ R132, -R243.reuse, R132 ;  /* 0x00000084f3847221 */ /* 0x040fe40000010100 */
[-C--:B------:R-:W-:Y:S02]  /*0dc0*/  FMUL.FTZ R116, R50, R117.reuse ;  /* 0x0000007532747220 */ /* 0x080fe40000410000 */
[----:B------:R-:W-:Y:S02]  /*0dd0*/  FADD.FTZ R250, -R243, R131 ;  /* 0x00000083f3fa7221 */ /* 0x000fe40000010100 */
[----:B------:R-:W-:Y:S02]  /*0de0*/  FADD.FTZ R202, R117, R202 ;  /* 0x000000ca75ca7221 */ /* 0x000fe40000010000 */
[C---:B------:R-:W-:Y:S01]  /*0df0*/  FFMA.FTZ R203, R130.reuse, R117, R203 ;  /* 0x0000007582cb7223 */ /* 0x040fe200000100cb */
[----:B------:R-:W-:Y:S01]  /*0e00*/  HADD2.F32 R117, -RZ, R136.H0_H0 ;  /* 0x20000088ff757230 */ /* 0x000fe20000004100 */
[----:B------:R-:W-:Y:S01]  /*0e10*/  FADD.FTZ R204, R129, R204 ;  /* 0x000000cc81cc7221 */ /* 0x000fe20000010000 */
[----:B------:R-:W-:Y:S01]  /*0e20*/  HADD2.F32 R127, -RZ, R127.H1_H1 ;  /* 0x3000007fff7f7230 */ /* 0x000fe20000004100 */
[----:B------:R-:W-:-:S02]  /*0e30*/  FFMA.FTZ R205, R130, R129, R205 ;  /* 0x0000008182cd7223 */ /* 0x000fc400000100cd */
[C---:B------:R-:W-:Y:S02]  /*0e40*/  FMUL.FTZ R132, R235.reuse, R132 ;  /* 0x00000084eb847220 */ /* 0x040fe40000410000 */
[----:B------:R-:W-:Y:S02]  /*0e50*/  FFMA.FTZ R129, R74, R129, R116 ;  /* 0x000000814a817223 */ /* 0x000fe40000010074 */
[----:B------:R-:W-:Y:S01]  /*0e60*/  FMUL.FTZ R250, R235, R250 ;  /* 0x000000faebfa7220 */ /* 0x000fe20000410000 */
[----:B------:R-:W-:Y:S01]  /*0e70*/  HADD2.F32 R131, -RZ, R140.H0_H0 ;  /* 0x2000008cff837230 */ /* 0x000fe20000004100 */
[----:B------:R-:W-:Y:S02]  /*0e80*/  FMUL.FTZ R116, R51, R123 ;  /* 0x0000007b33747220 */ /* 0x000fe40000410000 */
[----:B------:R-:W-:Y:S02]  /*0e90*/  FADD.FTZ R194, R117, R194 ;  /* 0x000000c275c27221 */ /* 0x000fe40000010000 */
[----:B------:R-:W-:-:S02]  /*0ea0*/  FFMA.FTZ R195, R132, R117, R195 ;  /* 0x0000007584c37223 */ /* 0x000fc400000100c3 */
[----:B------:R-:W-:Y:S02]  /*0eb0*/  FADD.FTZ R200, R127, R200 ;  /* 0x000000c87fc87221 */ /* 0x000fe40000010000 */
[----:B------:R-:W-:Y:S02]  /*0ec0*/  FFMA.FTZ R201, R250, R127, R201 ;  /* 0x0000007ffac97223 */ /* 0x000fe400000100c9 */
        /* <DEDUP_REMOVED lines=10> */
[----:B------:R-:W-:Y:S02]  /*0f70*/  FMUL.FTZ R136, R235, R116 ;  /* 0x00000074eb887220 */ /* 0x000fe40000410000 */
[----:B------:R-:W-:Y:S01]  /*0f80*/  FADD.FTZ R134, -R243, R134 ;  /* 0x00000086f3867221 */ /* 0x000fe20000010100 */
[----:B------:R-:W-:Y:S01]  /*0f90*/  HADD2.F32 R133, -RZ, R140.H1_H1 ;  /* 0x3000008cff857230 */ /* 0x000fe20000004100 */
[----:B------:R-:W-:-:S02]  /*0fa0*/  FMUL.FTZ R116, R45, R117 ;  /* 0x000000752d747220 */ /* 0x000fc40000410000 */
[----:B------:R-:W-:Y:S02]  /*0fb0*/  FADD.FTZ R190, R117, R190 ;  /* 0x000000be75be7221 */ /* 0x000fe40000010000 */
[----:B------:R-:W-:Y:S01]  /*0fc0*/  FFMA.FTZ R191, R136, R117, R191 ;  /* 0x0000007588bf7223 */ /* 0x000fe200000100bf */
[----:B------:R-:W-:Y:S01]  /*0fd0*/  HADD2.F32 R117, -RZ, R141.H0_H0 ;  /* 0x2000008dff757230 */ /* 0x000fe20000004100 */
[----:B------:R-:W-:Y:S01]  /*0fe0*/  FMUL.FTZ R140, R235, R134 ;  /* 0x00000086eb8c7220 */ /* 0x000fe20000410000 */
[----:B------:R-:W-:Y:S01]  /*0ff0*/  HADD2.F32 R137, -RZ, R137.H1_H1 ;  /* 0x30000089ff897230 */ /* 0x000fe20000004100 */
[----:B------:R-:W-:Y:S02]  /*1000*/  FADD.FTZ R252, -R243, R135 ;  /* 0x00000087f3fc7221 */ /* 0x000fe40000010100 */
[----:B------:R-:W-:Y:S01]  /*1010*/  FMUL.FTZ R134, R46, R119 ;  /* 0x000000772e867220 */ /* 0x000fe20000410000 */
[----:B------:R-:W-:Y:S01]  /*1020*/  HADD2.F32 R135, -RZ, R141.H1_H1 ;  /* 0x3000008dff877230 */ /* 0x000fe20000004100 */
[----:B------:R-:W-:-:S02]  /*1030*/  FADD.FTZ R192, R133, R192 ;  /* 0x000000c085c07221 */ /* 0x000fc40000010000 */
[-C--:B------:R-:W-:Y:S02]  /*1040*/  FFMA.FTZ R193, R136, R133.reuse, R193 ;  /* 0x0000008588c17223 */ /* 0x080fe400000100c1 */
[----:B------:R-:W-:Y:S02]  /*1050*/  FMUL.FTZ R252, R235, R252 ;  /* 0x000000fcebfc7220 */ /* 0x000fe40000410000 */
[----:B------:R-:W-:Y:S02]  /*1060*/  FFMA.FTZ R133, R69, R133, R116 ;  /* 0x0000008545857223 */ /* 0x000fe40000010074 */
[----:B------:R-:W-:Y:S02]  /*1070*/  FADD.FTZ R188, R117, R188 ;  /* 0x000000bc75bc7221 */ /* 0x000fe40000010000 */
[-C--:B------:R-:W-:Y:S02]  /*1080*/  FFMA.FTZ R189, R140, R117.reuse, R189 ;  /* 0x000000758cbd7223 */ /* 0x080fe400000100bd */
[----:B------:R-:W-:Y:S01]  /*1090*/  FFMA.FTZ R134, R70, R117, R134 ;  /* 0x0000007546867223 */ /* 0x000fe20000010086 */
[----:B------:R-:W-:Y:S01]  /*10a0*/  HADD2.F32 R117, -RZ, R138.H0_H0 ;  /* 0x2000008aff757230 */ /* 0x000fe20000004100 */
[----:B------:R-:W-:-:S02]  /*10b0*/  FMUL.FTZ R116, R47, R137 ;  /* 0x000000892f747220 */ /* 0x000fc40000410000 */
[----:B------:R-:W-:Y:S02]  /*10c0*/  FADD.FTZ R144, -R243, R144 ;  /* 0x00000090f3907221 */ /* 0x000fe40000010100 */
[----:B------:R-:W-:Y:S02]  /*10d0*/  FADD.FTZ R14, R137, R14 ;  /* 0x0000000e890e7221 */ /* 0x000fe40000010000 */
[C---:B------:R-:W-:Y:S01]  /*10e0*/  FFMA.FTZ R183, R252.reuse, R137, R183 ;  /* 0x00000089fcb77223 */ /* 0x040fe200000100b7 */
[----:B------:R-:W-:Y:S01]  /*10f0*/  HADD2.F32 R137, -RZ, R142.H0_H0 ;  /* 0x2000008eff897230 */ /* 0x000fe20000004100 */
[----:B------:R-:W-:Y:S02]  /*1100*/  FADD.FTZ R184, R135, R184 ;  /* 0x000000b887b87221 */ /* 0x000fe40000010000 */
[-C--:B------:R-:W-:Y:S02]  /*1110*/  FFMA.FTZ R185, R252, R135.reuse, R185 ;  /* 0x00000087fcb97223 */ /* 0x080fe400000100b9 */
[----:B------:R-:W-:-:S02]  /*1120*/  FFMA.FTZ R135, R71, R135, R116 ;  /* 0x0000008747877223 */ /* 0x000fc40000010074 */
[----:B------:R-:W-:Y:S02]  /*1130*/  FMUL.FTZ R144, R235, R144 ;  /* 0x00000090eb907220 */ /* 0x000fe40000410000 */
[----:B------:R-:W-:Y:S02]  /*1140*/  FMUL.FTZ R116, R40, R117 ;  /* 0x0000007528747220 */ /* 0x000fe40000410000 */
[----:B------:R-:W-:Y:S02]  /*1150*/  FADD.FTZ R169, R137, R169 ;  /* 0x000000a989a97221 */ /* 0x000fe40000010000 */
[-C--:B------:R-:W-:Y:S01]  /*1160*/  FFMA.FTZ R181, R144, R137.reuse, R181 ;  /* 0x0000008990b57223 */ /* 0x080fe200000100b5 */
[----:B------:R-:W-:Y:S01]  /*1170*/  HADD2.F32 R118, -RZ, R138.H1_H1 ;  /* 0x3000008aff767230 */ /* 0x000fe20000004100 */
[----:B------:R-:W-:Y:S02]  /*1180*/  FFMA.FTZ R137, R64, R137, R116 ;  /* 0x0000008940897223 */ /* 0x000fe40000010074 */
[----:B------:R-:W-:Y:S01]  /*1190*/  FADD.FTZ R116, -R243, R145 ;  /* 0x00000091f3747221 */ /* 0x000fe20000010100 */
[----:B------:R-:W-:-:S03]  /*11a0*/  HADD2.F32 R138, -RZ, R142.H1_H1 ;  /* 0x3000008eff8a7230 */ /* 0x000fc60000004100 */
[----:B------:R-:W-:Y:S02]  /*11b0*/  FMUL.FTZ R141, R235, R116 ;  /* 0x00000074eb8d7220 */ /* 0x000fe40000410000 */
[----:B------:R-:W-:Y:S02]  /*11c0*/  FMUL.FTZ R116, R41, R118 ;  /* 0x0000007629747220 */ /* 0x000fe40000410000 */
[----:B------:R-:W-:Y:S02]  /*11d0*/  FADD.FTZ R170, R138, R170 ;  /* 0x000000aa8aaa7221 */ /* 0x000fe40000010000 */
[-C--:B------:R-:W-:Y:S02]  /*11e0*/  FFMA.FTZ R182, R141, R138.reuse, R182 ;  /* 0x0000008a8db67223 */ /* 0x080fe400000100b6 */
[----:B------:R-:W-:Y:S02]  /*11f0*/  FADD.FTZ R146, -R243, R146 ;  /* 0x00000092f3927221 */ /* 0x000fe40000010100 */
[----:B------:R-:W-:-:S02]  /*1200*/  FFMA.FTZ R138, R65, R138, R116 ;  /* 0x0000008a418a7223 */ /* 0x000fc40000010074 */
[----:B------:R-:W-:Y:S02]  /*1210*/  FADD.FTZ R13, R118, R13 ;  /* 0x0000000d760d7221 */ /* 0x000fe40000010000 */
[----:B------:R-:W-:Y:S01]  /*1220*/  FFMA.FTZ R26, R141, R118, R26 ;  /* 0x000000768d1a7223 */ /* 0x000fe2000001001a */
[--C-:B------:R-:W-:Y:S01]  /*1230*/  HADD2.F32 R118, -RZ, R139.reuse.H1_H1 ;  /* 0x3000008bff767230 */ /* 0x100fe20000004100 */
[----:B------:R-:W-:Y:S02]  /*1240*/  FADD.FTZ R12, R117, R12 ;  /* 0x0000000c750c7221 */ /* 0x000fe40000010000 */
[----:B------:R-:W-:Y:S01]  /*1250*/  FFMA.FTZ R25, R144, R117, R25 ;  /* 0x0000007590197223 */ /* 0x000fe20000010019 */
[----:B------:R-:W-:Y:S01]  /*1260*/  HADD2.F32 R117, -RZ, R139.H0_H0 ;  /* 0x2000008bff757230 */ /* 0x000fe20000004100 */
[----:B------:R-:W-:Y:S01]  /*1270*/  FADD.FTZ R116, -R243, R147 ;  /* 0x00000093f3747221 */ /* 0x000fe20000010100 */
[--C-:B------:R-:W-:Y:S01]  /*1280*/  HADD2.F32 R142, -RZ, R143.reuse.H0_H0 ;  /* 0x2000008fff8e7230 */ /* 0x100fe20000004100 */
[C---:B------:R-:W-:Y:S01]  /*1290*/  FMUL.FTZ R146, R235.reuse, R146 ;  /* 0x00000092eb927220 */ /* 0x040fe20000410000 */
[----:B------:R-:W-:Y:S01]  /*12a0*/  HADD2.F32 R139, -RZ, R143.H1_H1 ;  /* 0x3000008fff8b7230 */ /* 0x000fe20000004100 */
[----:B------:R-:W-:-:S02]  /*12b0*/  FMUL.FTZ R143, R235, R116 ;  /* 0x00000074eb8f7220 */ /* 0x000fc40000410000 */
[----:B------:R-:W-:Y:S02]  /*12c0*/  FADD.FTZ R148, -R243, R148 ;  /* 0x00000094f3947221 */ /* 0x000fe40000010100 */
[----:B------:R-:W-:Y:S02]  /*12d0*/  FADD.FTZ R186, R119, R186 ;  /* 0x000000ba77ba7221 */ /* 0x000fe40000010000 */
[----:B------:R-:W-:Y:S02]  /*12e0*/  FFMA.FTZ R187, R140, R119, R187 ;  /* 0x000000778cbb7223 */ /* 0x000fe400000100bb */
[----:B------:R-:W-:Y:S02]  /*12f0*/  FMUL.FTZ R116, R43, R118 ;  /* 0x000000762b747220 */ /* 0x000fe40000410000 */
[----:B------:R-:W-:Y:S02]  /*1300*/  FMUL.FTZ R119, R42, R117 ;  /* 0x000000752a777220 */ /* 0x000fe40000410000 */
[----:B------:R-:W-:-:S02]  /*1310*/  FADD.FTZ R10, R117, R10 ;  /* 0x0000000a750a7221 */ /* 0x000fc40000010000 */
[----:B------:R-:W-:Y:S01]  /*1320*/  FFMA.FTZ R23, R146, R117, R23 ;  /* 0x0000007592177223 */ /* 0x000fe20000010017 */
[--C-:B------:R-:W-:Y:S01]  /*1330*/  HADD2.F32 R117, -RZ, R152.reuse.H0_H0 ;  /* 0x20000098ff757230 */ /* 0x100fe20000004100 */
[----:B------:R-:W-:Y:S02]  /*1340*/  FADD.FTZ R168, R139, R168 ;  /* 0x000000a88ba87221 */ /* 0x000fe40000010000 */
[-C--:B------:R-:W-:Y:S02]  /*1350*/  FFMA.FTZ R180, R143, R139.reuse, R180 ;  /* 0x0000008b8fb47223 */ /* 0x080fe400000100b4 */
[----:B------:R-:W-:Y:S01]  /*1360*/  FMUL.FTZ R148, R235, R148 ;  /* 0x00000094eb947220 */ /* 0x000fe20000410000 */
[----:B------:R-:W-:Y:S01]  /*1370*/  HADD2.F32 R152, -RZ, R152.H1_H1 ;  /* 0x30000098ff987230 */ /* 0x000fe20000004100 */
[----:B------:R-:W-:Y:S01]  /*1380*/  FFMA.FTZ R139, R67, R139, R116 ;  /* 0x0000008b438b7223 */ /* 0x000fe20000010074 */
[--C-:B------:R-:W-:Y:S01]  /*1390*/  HADD2.F32 R145, -RZ, R156.reuse.H0_H0 ;  /* 0x2000009cff917230 */ /* 0x100fe20000004100 */
[----:B------:R-:W-:Y:S01]  /*13a0*/  FADD.FTZ R116, -R243, R149 ;  /* 0x00000095f3747221 */ /* 0x000fe20000010100 */
[----:B------:R-:W-:Y:S01]  /*13b0*/  HADD2.F32 R147, -RZ, R156.H1_H1 ;  /* 0x3000009cff937230 */ /* 0x000fe20000004100 */
[----:B------:R-:W-:-:S02]  /*13c0*/  FADD.FTZ R8, R117, R8 ;  /* 0x0000000875087221 */ /* 0x000fc40000010000 */
[-C--:B------:R-:W-:Y:S02]  /*13d0*/  FFMA.FTZ R21, R148, R117.reuse, R21 ;  /* 0x0000007594157223 */ /* 0x080fe40000010015 */
[----:B------:R-:W-:Y:S02]  /*13e0*/  FMUL.FTZ R117, R36, R117 ;  /* 0x0000007524757220 */ /* 0x000fe40000410000 */
[----:B------:R-:W-:Y:S02]  /*13f0*/  FMUL.FTZ R149, R235, R116 ;  /* 0x00000074eb957220 */ /* 0x000fe40000410000 */
[----:B------:R-:W-:Y:S02]  /*1400*/  FMUL.FTZ R116, R37, R152 ;  /* 0x0000009825747220 */ /* 0x000fe40000410000 */
[----:B------:R-:W-:Y:S02]  /*1410*/  FADD.FTZ R150, -R243, R150 ;  /* 0x00000096f3967221 */ /* 0x000fe40000010100 */
[----:B------:R-:W-:-:S02]  /*1420*/  FADD.FTZ R165, R145, R165 ;  /* 0x000000a591a57221 */ /* 0x000fc40000010000 */
[-C--:B------:R-:W-:Y:S02]  /*1430*/  FFMA.FTZ R177, R148, R145.reuse, R177 ;  /* 0x0000009194b17223 */ /* 0x080fe400000100b1 */
[----:B------:R-:W-:Y:S01]  /*1440*/  FFMA.FTZ R145, R60, R145, R117 ;  /* 0x000000913c917223 */ /* 0x000fe20000010075 */
[----:B------:R-:W-:Y:S01]  /*1450*/  HADD2.F32 R117, -RZ, R153.H0_H0 ;  /* 0x20000099ff757230 */ /* 0x000fe20000004100 */
[----:B------:R-:W-:Y:S02]  /*1460*/  FADD.FTZ R166, R147, R166 ;  /* 0x000000a693a67221 */ /* 0x000fe40000010000 */
[C---:B------:R-:W-:Y:S02]  /*1470*/  FFMA.FTZ R178, R149.reuse, R147, R178 ;  /* 0x0000009395b27223 */ /* 0x040fe400000100b2 */
[----:B------:R-:W-:Y:S02]  /*1480*/  FADD.FTZ R9, R152, R9 ;  /* 0x0000000998097221 */ /* 0x000fe40000010000 */
[----:B------:R-:W-:-:S02]  /*1490*/  FFMA.FTZ R22, R149, R152, R22 ;  /* 0x0000009895167223 */ /* 0x000fc40000010016 */
[----:B------:R-:W-:Y:S02]  /*14a0*/  FFMA.FTZ R147, R61, R147, R116 ;  /* 0x000000933d937223 */ /* 0x000fe40000010074 */
[----:B------:R-:W-:Y:S02]  /*14b0*/  FMUL.FTZ R152, R235, R150 ;  /* 0x00000096eb987220 */ /* 0x000fe40000410000 */
[----:B------:R-:W-:Y:S01]  /*14c0*/  FADD.FTZ R116, -R243, R151 ;  /* 0x00000097f3747221 */ /* 0x000fe20000010100 */
[----:B------:R-:W-:Y:S01]  /*14d0*/  HADD2.F32 R150, -RZ, R157.H0_H0 ;  /* 0x2000009dff967230 */ /* 0x000fe20000004100 */
[----:B------:R-:W-:Y:S02]  /*14e0*/  FADD.FTZ R11, R118, R11 ;  /* 0x0000000b760b7221 */ /* 0x000fe40000010000 */
[----:B------:R-:W-:Y:S01]  /*14f0*/  FFMA.FTZ R24, R143, R118, R24 ;  /* 0x000000768f187223 */ /* 0x000fe20000010018 */
[----:B------:R-:W-:Y:S01]  /*1500*/  HADD2.F32 R118, -RZ, R153.H1_H1 ;  /* 0x30000099ff767230 */ /* 0x000fe20000004100 */
[----:B------:R-:W-:-:S02]  /*1510*/  FADD.FTZ R6, R117, R6 ;  /* 0x0000000675067221 */ /* 0x000fc40000010000 */
[-C--:B------:R-:W-:Y:S02]  /*1520*/  FFMA.FTZ R19, R152, R117.reuse, R19 ;  /* 0x0000007598137223 */ /* 0x080fe40000010013 */
[----:B------:R-:W-:Y:S02]  /*1530*/  FMUL.FTZ R117, R38, R117 ;  /* 0x0000007526757220 */ /* 0x000fe40000410000 */
        /* <DEDUP_REMOVED lines=9> */
[----:B------:R-:W-:Y:S01]  /*15d0*/  FADD.FTZ R160, -R243, R160 ;  /* 0x000000a0f3a07221 */ /* 0x000fe20000010100 */
[----:B------:R-:W-:Y:S01]  /*15e0*/  HADD2.F32 R153, -RZ, R158.H0_H0 ;  /* 0x2000009eff997230 */ /* 0x000fe20000004100 */
[----:B------:R-:W-:Y:S02]  /*15f0*/  FADD.FTZ R164, R156, R164 ;  /* 0x000000a49ca47221 */ /* 0x000fe40000010000 */
[-C--:B------:R-:W-:Y:S01]  /*1600*/  FFMA.FTZ R176, R151, R156.reuse, R176 ;  /* 0x0000009c97b07223 */ /* 0x080fe200000100b0 */
[----:B------:R-:W-:Y:S01]  /*1610*/  HADD2.F32 R154, -RZ, R154.H1_H1 ;  /* 0x3000009aff9a7230 */ /* 0x000fe20000004100 */
[----:B------:R-:W-:-:S02]  /*1620*/  FFMA.FTZ R156, R63, R156, R118 ;  /* 0x0000009c3f9c7223 */ /* 0x000fc40000010076 */
[----:B------:R-:W-:Y:S02]  /*1630*/  FMUL.FTZ R160, R235, R160 ;  /* 0x000000a0eba07220 */ /* 0x000fe40000410000 */
[----:B------:R-:W-:Y:S02]  /*1640*/  FADD.FTZ R118, -R243, R161 ;  /* 0x000000a1f3767221 */ /* 0x000fe40000010100 */
[----:B------:R-:W-:Y:S01]  /*1650*/  FMUL.FTZ R116, R32, R117 ;  /* 0x0000007520747220 */ /* 0x000fe20000410000 */
[----:B------:R-:W-:Y:S01]  /*1660*/  HADD2.F32 R158, -RZ, R158.H1_H1 ;  /* 0x3000009eff9e7230 */ /* 0x000fe20000004100 */
[----:B------:R-:W-:Y:S02]  /*1670*/  FADD.FTZ R29, R153, R29 ;  /* 0x0000001d991d7221 */ /* 0x000fe40000010000 */
[-C--:B------:R-:W-:Y:S02]  /*1680*/  FFMA.FTZ R173, R160, R153.reuse, R173 ;  /* 0x00000099a0ad7223 */ /* 0x080fe400000100ad */
[----:B------:R-:W-:-:S02]  /*1690*/  FFMA.FTZ R153, R56, R153, R116 ;  /* 0x0000009938997223 */ /* 0x000fc40000010074 */
[----:B------:R-:W-:Y:S02]  /*16a0*/  FADD.FTZ R4, R117, R4 ;  /* 0x0000000475047221 */ /* 0x000fe40000010000 */
[----:B------:R-:W-:Y:S01]  /*16b0*/  FFMA.FTZ R17, R160, R117, R17 ;  /* 0x00000075a0117223 */ /* 0x000fe20000010011 */
[----:B------:R-:W-:Y:S01]  /*16c0*/  HADD2.F32 R117, -RZ, R155.H0_H0 ;  /* 0x2000009bff757230 */ /* 0x000fe20000004100 */
[----:B------:R-:W-:Y:S02]  /*16d0*/  FMUL.FTZ R157, R235, R118 ;  /* 0x00000076eb9d7220 */ /* 0x000fe40000410000 */
[----:B------:R-:W-:Y:S02]  /*16e0*/  FADD.FTZ R162, -R243, R162 ;  /* 0x000000a2f3a27221 */ /* 0x000fe40000010100 */
[----:B------:R-:W-:Y:S01]  /*16f0*/  FMUL.FTZ R116, R33, R154 ;  /* 0x0000009a21747220 */ /* 0x000fe20000410000 */
[----:B------:R-:W-:Y:S01]  /*1700*/  HADD2.F32 R120, -RZ, R120.H1_H1 ;  /* 0x30000078ff787230 */ /* 0x000fe20000004100 */
[----:B------:R-:W-:Y:S01]  /*1710*/  FMUL.FTZ R238, R235, R238 ;  /* 0x000000eeebee7220 */ /* 0x000fe20000410000 */
[----:B------:R-:W-:Y:S01]  /*1720*/  HADD2.F32 R161, -RZ, R159.H0_H0 ;  /* 0x2000009fffa17230 */ /* 0x000fe20000004100 */
[----:B------:R-:W-:-:S02]  /*1730*/  FADD.FTZ R30, R158, R30 ;  /* 0x0000001e9e1e7221 */ /* 0x000fc40000010000 */
[C---:B------:R-:W-:Y:S02]  /*1740*/  FFMA.FTZ R174, R157.reuse, R158, R174 ;  /* 0x0000009e9dae7223 */ /* 0x040fe400000100ae */
[----:B------:R-:W-:Y:S02]  /*1750*/  FADD.FTZ R5, R154, R5 ;  /* 0x000000059a057221 */ /* 0x000fe40000010000 */
[----:B------:R-:W-:Y:S02]  /*1760*/  FFMA.FTZ R18, R157, R154, R18 ;  /* 0x0000009a9d127223 */ /* 0x000fe40000010012 */
[----:B------:R-:W-:Y:S02]  /*1770*/  FFMA.FTZ R158, R57, R158, R116 ;  /* 0x0000009e399e7223 */ /* 0x000fe40000010074 */
[----:B------:R-:W-:Y:S02]  /*1780*/  FMUL.FTZ R154, R235, R162 ;  /* 0x000000a2eb9a7220 */ /* 0x000fe40000410000 */
[----:B------:R-:W-:-:S02]  /*1790*/  FMUL.FTZ R116, R34, R117 ;  /* 0x0000007522747220 */ /* 0x000fc40000410000 */
[-C--:B------:R-:W-:Y:S02]  /*17a0*/  FMUL.FTZ R237, R53, R120.reuse ;  /* 0x0000007835ed7220 */ /* 0x080fe40000410000 */
[----:B------:R-:W-:Y:S02]  /*17b0*/  FADD.FTZ R222, R120, R222 ;  /* 0x000000de78de7221 */ /* 0x000fe40000010000 */
[----:B------:R-:W-:Y:S02]  /*17c0*/  FFMA.FTZ R223, R238, R120, R223 ;  /* 0x00000078eedf7223 */ /* 0x000fe400000100df */
[----:B------:R-:W-:Y:S02]  /*17d0*/  FADD.FTZ R120, -R243, R163 ;  /* 0x000000a3f3787221 */ /* 0x000fe40000010100 */
[----:B------:R-:W-:Y:S02]  /*17e0*/  FADD.FTZ R27, R161, R27 ;  /* 0x0000001ba11b7221 */ /* 0x000fe40000010000 */
[----:B------:R-:W-:-:S02]  /*17f0*/  FFMA.FTZ R171, R154, R161, R171 ;  /* 0x000000a19aab7223 */ /* 0x000fc400000100ab */
[----:B------:R-:W-:Y:S01]  /*1800*/  FFMA.FTZ R161, R58, R161, R116 ;  /* 0x000000a13aa17223 */ /* 0x000fe20000010074 */
[----:B------:R-:W-:Y:S02]  /*1810*/  HADD2.F32 R116, -RZ, R155.H1_H1 ;  /* 0x3000009bff747230 */ /* 0x000fe40000004100 */
[----:B------:R-:W-:Y:S01]  /*1820*/  HADD2.F32 R155, -RZ, R159.H1_H1 ;  /* 0x3000009fff9b7230 */ /* 0x000fe20000004100 */
[----:B------:R-:W-:Y:S01]  /*1830*/  FMUL.FTZ R159, R235, R120 ;  /* 0x00000078eb9f7220 */ /* 0x000fe20000410000 */
[----:B------:R-:W-:Y:S01]  /*1840*/  HADD2.F32 R124, -RZ, R124.H1_H1 ;  /* 0x3000007cff7c7230 */ /* 0x000fe20000004100 */
[-C--:B------:R-:W-:Y:S02]  /*1850*/  FMUL.FTZ R118, R35, R116.reuse ;  /* 0x0000007423767220 */ /* 0x080fe40000410000 */
[----:B------:R-:W-:Y:S02]  /*1860*/  FADD.FTZ R3, R116, R3 ;  /* 0x0000000374037221 */ /* 0x000fe40000010000 */
[----:B------:R-:W-:-:S02]  /*1870*/  FFMA.FTZ R16, R159, R116, R16 ;  /* 0x000000749f107223 */ /* 0x000fc40000010010 */
[----:B------:R-:W-:Y:S02]  /*1880*/  FFMA.FTZ R237, R77, R124, R237 ;  /* 0x0000007c4ded7223 */ /* 0x000fe400000100ed */
[----:B------:R-:W-:Y:S02]  /*1890*/  FADD.FTZ R116, RZ, R236 ;  /* 0x000000ecff747221 */ /* 0x000fe40000010000 */
[----:B------:R-:W-:Y:S02]  /*18a0*/  FADD.FTZ R28, R155, R28 ;  /* 0x0000001c9b1c7221 */ /* 0x000fe40000010000 */
[-C--:B------:R-:W-:Y:S02]  /*18b0*/  FFMA.FTZ R172, R159, R155.reuse, R172 ;  /* 0x0000009b9fac7223 */ /* 0x080fe400000100ac */
[----:B------:R-:W-:Y:S02]  /*18c0*/  FFMA.FTZ R155, R59, R155, R118 ;  /* 0x0000009b3b9b7223 */ /* 0x000fe40000010076 */
[----:B------:R-:W-:-:S02]  /*18d0*/  FADD.FTZ R118, R237, R116 ;  /* 0x00000074ed767221 */ /* 0x000fc40000010000 */
        /* <DEDUP_REMOVED lines=71> */
.L_x_1339:
        /* <DEDUP_REMOVED lines=18> */
.L_x_1340:
[----:B------:R-:W-:Y:S01]  /*1e70*/  @!P0 LOP3.LUT R117, R118, 0x3, RZ, 0xc0, !PT ;  /* 0x0000000376758812 */ /* 0x000fe200078ec0ff */
[----:B01----:R-:W-:Y:S01]  /*1e80*/  FADD.FTZ R125, R116, R125 ;  /* 0x0000007d747d7221 */ /* 0x003fe20000010000 */
[----:B------:R-:W-:Y:S01]  /*1e90*/  ULDC.U8 UR6, c[0x0][0x1f0] ;  /* 0x00007c0000067ab9 */ /* 0x000fe20000000000 */
[----:B--2---:R-:W-:Y:S01]  /*1ea0*/  FADD.FTZ R124, R119, R124 ;  /* 0x0000007c777c7221 */ /* 0x004fe20000010000 */
        /* <DEDUP_REMOVED lines=86> */
[----:B------:R-:W-:Y:S01]  /*2410*/  F2FP.PACK_AB R125, R244, R151 ;  /* 0x00000097f47d723e */ /* 0x000fe200000000ff */
[----:B------:R-:W-:Y:S01]  /*2420*/  @P2 FADD.FTZ R155, R86, R155 ;  /* 0x0000009b569b2221 */ /* 0x000fe20000010000 */
[----:B------:R-:W-:Y:S01]  /*2430*/  SEL R117, R238, R105, P3 ;  /* 0x00000069ee757207 */ /* 0x000fe20001800000 */
[----:B------:R-:W-:Y:S01]  /*2440*/  @P2 FADD.FTZ R250, R87, R250 ;  /* 0x000000fa57fa2221 */ /* 0x000fe20000010000 */
[----:B------:R-:W-:Y:S01]  /*2450*/  F2FP.PACK_AB R126, R150, R153 ;  /* 0x00000099967e723e */ /* 0x000fe200000000ff */
[----:B------:R-:W-:Y:S01]  /*2460*/  FADD.FTZ R136, R133, -R136 ;  /* 0x8000008885887221 */ /* 0x000fe20000010000 */
[----:B------:R-:W-:Y:S01]  /*2470*/  SEL R122, R155, R110, P3 ;  /* 0x0000006e9b7a7207 */ /* 0x000fe20001800000 */
[----:B------:R-:W-:Y:S01]  /*2480*/  FADD.FTZ R252, R135, -R252 ;  /* 0x800000fc87fc7221 */ /* 0x000fe20000010000 */
[-C--:B------:R-:W-:Y:S01]  /*2490*/  F2FP.PACK_AB R127, R250, R155.reuse ;  /* 0x0000009bfa7f723e */ /* 0x080fe200000000ff */
[----:B------:R-:W-:Y:S01]  /*24a0*/  FADD.FTZ R138, R138, -R141 ;  /* 0x8000008d8a8a7221 */ /* 0x000fe20000010000 */
[----:B------:R-:W-:Y:S01]  /*24b0*/  @P1 F2FP.PACK_AB R155, RZ, R155 ;  /* 0x0000009bff9b123e */ /* 0x000fe200000000ff */
[----:B------:R-:W-:Y:S01]  /*24c0*/  FADD.FTZ R152, R142, -R163 ;  /* 0x800000a38e987221 */ /* 0x000fe20000010000 */
[----:B------:R-:W-:Y:S01]  /*24d0*/  SEL R119, R244, R107, P3 ;  /* 0x0000006bf4777207 */ /* 0x000fe20001800000 */
[----:B------:R-:W-:Y:S01]  /*24e0*/  FADD.FTZ R162, R145, -R148 ;  /* 0x8000009491a27221 */ /* 0x000fe20000010000 */
[----:B------:R-:W-:Y:S01]  /*24f0*/  SEL R121, R150, R109, P3 ;  /* 0x0000006d96797207 */ /* 0x000fe20001800000 */
[C---:B------:R-:W-:Y:S01]  /*2500*/  FMUL.FTZ R143, R235.reuse, R134 ;  /* 0x00000086eb8f7220 */ /* 0x040fe20000410000 */
[----:B------:R-:W-:Y:S01]  /*2510*/  SEL R123, R250, R111, P3 ;  /* 0x0000006ffa7b7207 */ /* 0x000fe20001800000 */
[C---:B------:R-:W-:Y:S01]  /*2520*/  FMUL.FTZ R145, R235.reuse, R144 ;  /* 0x00000090eb917220 */ /* 0x040fe20000410000 */
[----:B------:R-:W-:Y:S01]  /*2530*/  @P1 F2FP.PACK_AB R250, RZ, R250 ;  /* 0x000000fafffa123e */ /* 0x000fe200000000ff */
        /* <DEDUP_REMOVED lines=13> */
[----:B------:R-:W-:Y:S01]  /*2610*/  @P1 F2FP.PACK_AB R238, RZ, R238 ;  /* 0x000000eeffee123e */ /* 0x000fe200000000ff */
        /* <DEDUP_REMOVED lines=35> */
[C---:B------:R-:W-:Y:S01]  /*2850*/  FMUL.FTZ R139, R235.reuse, R154 ;  /* 0x0000009aeb8b7220 */ /* 0x040fe20000410000 */
[----:B------:R-:W-:Y:S01]  /*2860*/  F2FP.PACK_AB R125, R146, R143 ;  /* 0x0000008f927d723e */ /* 0x000fe200000000ff */
[----:B------:R-:W-:Y:S01]  /*2870*/  FMUL.FTZ R140, R235, R246 ;  /* 0x000000f6eb8c7220 */ /* 0x000fe20000410000 */
[----:B------:R-:W-:Y:S01]  /*2880*/  @P0 MOV R235, 0x20 ;  /* 0x0000002000eb0802 */ /* 0x000fe20000000f00 */
[----:B------:R-:W-:Y:S01]  /*2890*/  @P1 IMAD.WIDE.U32 R130, R233, R132, c[0x0][0x250] ;  /* 0x00009400e9821625 */ /* 0x000fe200078e0084 */
[----:B------:R-:W-:-:S02]  /*28a0*/  F2FP.PACK_AB R124, R142, R141 ;  /* 0x0000008d8e7c723e */ /* 0x000fc400000000ff */
[----:B------:R-:W-:Y:S01]  /*28b0*/  @P1 F2FP.PACK_AB R147, RZ, R147 ;  /* 0x00000093ff93123e */ /* 0x000fe200000000ff */
[----:B------:R-:W-:Y:S01]  /*28c0*/  @P0 IMAD.WIDE.U32 R234, R234, R235, c[0x0][0x258] ;  /* 0x00009600eaea0625 */ /* 0x000fe200078e00eb */
[----:B------:R-:W-:Y:S01]  /*28d0*/  @P1 F2FP.PACK_AB R145, RZ, R145 ;  /* 0x00000091ff91123e */ /* 0x000fe200000000ff */
[----:B------:R0:W-:Y:S01]  /*28e0*/  @P1 STG.E.128 [R130.64], R112 ;  /* 0x0000007082001986 */ /* 0x0001e2000c101d04 */
[----:B------:R-:W-:Y:S01]  /*28f0*/  @P1 F2FP.PACK_AB R143, RZ, R143 ;  /* 0x0000008fff8f123e */ /* 0x000fe200000000ff */
[----:B------:R-:W-:Y:S01]  /*2900*/  IMAD.WIDE.U32 R128, R132, R149, c[0x0][0x248] ;  /* 0x0000920084807625 */ /* 0x000fe200078e0095 */
[----:B------:R-:W-:Y:S02]  /*2910*/  @P1 F2FP.PACK_AB R141, RZ, R141 ;  /* 0x0000008dff8d123e */ /* 0x000fe400000000ff */
        /* <DEDUP_REMOVED lines=31> */
[----:B------:R-:W-:Y:S01]  /*2b10*/  F2FP.PACK_AB R119, R140, R139 ;  /* 0x0000008b8c77723e */ /* 0x000fe200000000ff */
[----:B------:R-:W-:Y:S01]  /*2b20*/  IMAD.WIDE.U32 R120, R132, R123, c[0x0][0x248] ;  /* 0x0000920084787625 */ /* 0x000fe200078e007b */
[----:B------:R-:W-:-:S02]  /*2b30*/  SEL R104, R133, R104, P3 ;  /* 0x0000006885687207 */ /* 0x000fc40001800000 */
[----:B------:R-:W-:Y:S01]  /*2b40*/  SEL R106, R135, R106, P3 ;  /* 0x0000006a876a7207 */ /* 0x000fe20001800000 */
[----:B------:R-:W-:Y:S01]  /*2b50*/  @P0 IMAD.WIDE.U32 R232, R232, R233, c[0x0][0x258] ;  /* 0x00009600e8e80625 */ /* 0x000fe200078e00e9 */
[----:B------:R-:W-:Y:S02]  /*2b60*/  SEL R108, R137, R108, P3 ;  /* 0x0000006c896c7207 */ /* 0x000fe40001800000 */
[----:B------:R-:W-:Y:S02]  /*2b70*/  SEL R110, R139, R110, P3 ;  /* 0x0000006e8b6e7207 */ /* 0x000fe40001800000 */
[----:B------:R-:W-:Y:S02]  /*2b80*/  F2FP.PACK_AB R118, R138, R137 ;  /* 0x000000898a76723e */ /* 0x000fe400000000ff */
[----:B------:R-:W-:Y:S02]  /*2b90*/  @P1 F2FP.PACK_AB R139, RZ, R139 ;  /* 0x0000008bff8b123e */ /* 0x000fe400000000ff */
[----:B------:R-:W-:-:S02]  /*2ba0*/  @P1 F2FP.PACK_AB R137, RZ, R137 ;  /* 0x00000089ff89123e */ /* 0x000fc400000000ff */
[----:B------:R-:W-:Y:S02]  /*2bb0*/  SEL R105, R134, R105, P3 ;  /* 0x0000006986697207 */ /* 0x000fe40001800000 */
[----:B0-----:R-:W-:Y:S02]  /*2bc0*/  F2FP.PACK_AB R117, R136, R135 ;  /* 0x000000878875723e */ /* 0x001fe400000000ff */
[----:B------:R-:W-:Y:S02]  /*2bd0*/  F2FP.PACK_AB R116, R134, R133 ;  /* 0x000000858674723e */ /* 0x000fe400000000ff */
[----:B------:R-:W-:Y:S02]  /*2be0*/  @P1 F2FP.PACK_AB R135, RZ, R135 ;  /* 0x00000087ff87123e */ /* 0x000fe400000000ff */
[----:B------:R-:W-:Y:S02]  /*2bf0*/  @P1 F2FP.PACK_AB R133, RZ, R133 ;  /* 0x00000085ff85123e */ /* 0x000fe400000000ff */
[----:B------:R-:W-:-:S02]  /*2c00*/  SEL R107, R136, R107, P3 ;  /* 0x0000006b886b7207 */ /* 0x000fc40001800000 */
[----:B------:R-:W-:Y:S02]  /*2c10*/  SEL R109, R138, R109, P3 ;  /* 0x0000006d8a6d7207 */ /* 0x000fe40001800000 */
[----:B------:R-:W-:Y:S01]  /*2c20*/  SEL R111, R140, R111, P3 ;  /* 0x0000006f8c6f7207 */ /* 0x000fe20001800000 */
[----:B------:R-:W-:Y:S01]  /*2c30*/  @P0 STG.E.128 [R232.64], R104 ;  /* 0x00000068e8000986 */ /* 0x000fe2000c101d04 */
[----:B------:R-:W-:Y:S02]  /*2c40*/  @P1 F2FP.PACK_AB R140, RZ, R140 ;  /* 0x0000008cff8c123e */ /* 0x000fe400000000ff */
[----:B------:R-:W-:Y:S01]  /*2c50*/  @P1 F2FP.PACK_AB R138, RZ, R138 ;  /* 0x0000008aff8a123e */ /* 0x000fe200000000ff */
[----:B------:R-:W-:Y:S01]  /*2c60*/  @P0 STG.E.128 [R232.64+0x10], R108 ;  /* 0x0000106ce8000986 */ /* 0x000fe2000c101d04 */
        /* <DEDUP_REMOVED lines=17> */
.L_x_1337:
        /* <DEDUP_REMOVED lines=96> */
.L_x_1334:
        /* <DEDUP_REMOVED lines=35> */
.L_x_1335:
[----:B------:R-:W-:Y:S01]  /*35b0*/  HFMA2.MMA R122, -RZ, RZ, 0, 9.5367431640625e-07 ;  /* 0x00000010ff7a7435 */ /* 0x000fe200000001ff */
[----:B------:R-:W-:-:S02]  /*35c0*/  MOV R123, R125 ;  /* 0x0000007d007b7202 */ /* 0x000fc40000000f00 */
[----:B------:R-:W-:Y:S02]  /*35d0*/  MOV R121, 0x1f ;  /* 0x0000001f00797802 */ /* 0x000fe40000000f00 */
[----:B------:R-:W-:Y:S02]  /*35e0*/  MOV R120, 0xffffffff ;  /* 0xffffffff00787802 */ /* 0x000fe40000000f00 */
[----:B------:R-:W-:Y:S02]  /*35f0*/  MOV R116, 0x3610 ;  /* 0x0000361000747802 */ /* 0x000fe40000000f00 */
[----:B-----5:R-:W-:Y:S05]  /*3600*/  CALL.REL.NOINC `($__internal_85_$__cuda_sm70_shflsync_down_p) ;  /* 0x0000046000007944 */ /* 0x020fea0003c00000 */
[----:B-1----:R-:W-:Y:S01]  /*3610*/  MOV R124, R120 ;  /* 0x00000078007c7202 */ /* 0x002fe20000000f00 */
[----:B0-----:R-:W-:Y:S05]  /*3620*/  BRA `(.L_x_1339) ;  /* 0xffffe72000007947 */ /* 0x001fea000383ffff */
.L_x_1336:
[----:B------:R-:W-:Y:S01]  /*3630*/  HFMA2.MMA R122, -RZ, RZ, 0, 9.5367431640625e-07 ;  /* 0x00000010ff7a7435 */ /* 0x000fe200000001ff */
[----:B------:R-:W-:Y:S02]  /*3640*/  MOV R123, R119 ;  /* 0x00000077007b7202 */ /* 0x000fe40000000f00 */
[----:B------:R-:W-:Y:S02]  /*3650*/  MOV R121, 0x1f ;  /* 0x0000001f00797802 */ /* 0x000fe40000000f00 */
[----:B------:R-:W-:-:S02]  /*3660*/  MOV R120, 0xffffffff ;  /* 0xffffffff00787802 */ /* 0x000fc40000000f00 */
[----:B------:R-:W-:Y:S02]  /*3670*/  MOV R116, 0x3690 ;  /* 0x0000369000747802 */ /* 0x000fe40000000f00 */
[----:B01---5:R-:W-:Y:S05]  /*3680*/  CALL.REL.NOINC `($__internal_85_$__cuda_sm70_shflsync_down_p) ;  /* 0x000003e000007944 */ /* 0x023fea0003c00000 */
[----:B------:R-:W-:Y:S01]  /*3690*/  FADD.FTZ R124, R125, R124 ;  /* 0x0000007c7d7c7221 */ /* 0x000fe20000010000 */
[----:B0-----:R-:W-:Y:S01]  /*36a0*/  HFMA2.MMA R122, -RZ, RZ, 0, 4.76837158203125e-07 ;  /* 0x00000008ff7a7435 */ /* 0x001fe200000001ff */
[----:B-1----:R-:W-:Y:S01]  /*36b0*/  FADD.FTZ R125, R119, R120 ;  /* 0x00000078777d7221 */ /* 0x002fe20000010000 */
[----:B------:R-:W-:Y:S02]  /*36c0*/  MOV R121, 0x1f ;  /* 0x0000001f00797802 */ /* 0x000fe40000000f00 */
[----:B------:R-:W-:Y:S02]  /*36d0*/  MOV R120, 0xffffffff ;  /* 0xffffffff00787802 */ /* 0x000fe40000000f00 */
[----:B------:R-:W-:Y:S02]  /*36e0*/  MOV R123, R124 ;  /* 0x0000007c007b7202 */ /* 0x000fe40000000f00 */
[----:B------:R-:W-:Y:S02]  /*36f0*/  MOV R116, 0x3710 ;  /* 0x0000371000747802 */ /* 0x000fe40000000f00 */
[----:B------:R-:W-:Y:S05]  /*3700*/  CALL.REL.NOINC `($__internal_85_$__cuda_sm70_shflsync_down_p) ;  /* 0x0000036000007944 */ /* 0x000fea0003c00000 */
[----:B0-----:R-:W-:Y:S01]  /*3710*/  HFMA2.MMA R122, -RZ, RZ, 0, 4.76837158203125e-07 ;  /* 0x00000008ff7a7435 */ /* 0x001fe200000001ff */
[----:B-1----:R-:W-:-:S02]  /*3720*/  MOV R119, R120 ;  /* 0x0000007800777202 */ /* 0x002fc40000000f00 */
[----:B------:R-:W-:Y:S02]  /*3730*/  MOV R123, R125 ;  /* 0x0000007d007b7202 */ /* 0x000fe40000000f00 */
[----:B------:R-:W-:Y:S02]  /*3740*/  MOV R121, 0x1f ;  /* 0x0000001f00797802 */ /* 0x000fe40000000f00 */
[----:B------:R-:W-:Y:S02]  /*3750*/  MOV R120, 0xffffffff ;  /* 0xffffffff00787802 */ /* 0x000fe40000000f00 */
[----:B------:R-:W-:Y:S02]  /*3760*/  MOV R116, 0x3780 ;  /* 0x0000378000747802 */ /* 0x000fe40000000f00 */
[----:B------:R-:W-:Y:S05]  /*3770*/  CALL.REL.NOINC `($__internal_85_$__cuda_sm70_shflsync_down_p) ;  /* 0x000002f000007944 */ /* 0x000fea0003c00000 */
[----:B------:R-:W-:Y:S01]  /*3780*/  FADD.FTZ R124, R119, R124 ;  /* 0x0000007c777c7221 */ /* 0x000fe20000010000 */
[----:B0-----:R-:W-:Y:S01]  /*3790*/  HFMA2.MMA R122, -RZ, RZ, 0, 2.384185791015625e-07 ;  /* 0x00000004ff7a7435 */ /* 0x001fe200000001ff */
[----:B-1----:R-:W-:Y:S01]  /*37a0*/  FADD.FTZ R125, R125, R120 ;  /* 0x000000787d7d7221 */ /* 0x002fe20000010000 */
[----:B------:R-:W-:Y:S02]  /*37b0*/  MOV R121, 0x1f ;  /* 0x0000001f00797802 */ /* 0x000fe40000000f00 */
[----:B------:R-:W-:-:S02]  /*37c0*/  MOV R120, 0xffffffff ;  /* 0xffffffff00787802 */ /* 0x000fc40000000f00 */
[----:B------:R-:W-:Y:S02]  /*37d0*/  MOV R123, R124 ;  /* 0x0000007c007b7202 */ /* 0x000fe40000000f00 */
[----:B------:R-:W-:Y:S02]  /*37e0*/  MOV R116, 0x3800 ;  /* 0x0000380000747802 */ /* 0x000fe40000000f00 */
[----:B------:R-:W-:Y:S05]  /*37f0*/  CALL.REL.NOINC `($__internal_85_$__cuda_sm70_shflsync_down_p) ;  /* 0x0000027000007944 */ /* 0x000fea0003c00000 */
[----:B0-----:R-:W-:Y:S01]  /*3800*/  HFMA2.MMA R122, -RZ, RZ, 0, 2.384185791015625e-07 ;  /* 0x00000004ff7a7435 */ /* 0x001fe200000001ff */
[----:B-1----:R-:W-:Y:S02]  /*3810*/  MOV R119, R120 ;  /* 0x0000007800777202 */ /* 0x002fe40000000f00 */
[----:B------:R-:W-:Y:S02]  /*3820*/  MOV R123, R125 ;  /* 0x0000007d007b7202 */ /* 0x000fe40000000f00 */
[----:B------:R-:W-:Y:S02]  /*3830*/  MOV R121, 0x1f ;  /* 0x0000001f00797802 */ /* 0x000fe40000000f00 */
[----:B------:R-:W-:Y:S02]  /*3840*/  MOV R120, 0xffffffff ;  /* 0xffffffff00787802 */ /* 0x000fe40000000f00 */
[----:B------:R-:W-:-:S02]  /*3850*/  MOV R116, 0x3870 ;  /* 0x0000387000747802 */ /* 0x000fc40000000f00 */
[----:B------:R-:W-:Y:S05]  /*3860*/  CALL.REL.NOINC `($__internal_85_$__cuda_sm70_shflsync_down_p) ;  /* 0x0000020000007944 */ /* 0x000fea0003c00000 */
[----:B------:R-:W-:Y:S01]  /*3870*/  FADD.FTZ R124, R119, R124 ;  /* 0x0000007c777c7221 */ /* 0x000fe20000010000 */
[----:B0-----:R-:W-:Y:S01]  /*3880*/  HFMA2.MMA R122, -RZ, RZ, 0, 1.1920928955078125e-07 ;  /* 0x00000002ff7a7435 */ /* 0x001fe200000001ff */
[----:B-1----:R-:W-:Y:S01]  /*3890*/  FADD.FTZ R125, R125, R120 ;  /* 0x000000787d7d7221 */ /* 0x002fe20000010000 */
[----:B------:R-:W-:-:S02]  /*38a0*/  MOV R121, 0x1f ;  /* 0x0000001f00797802 */ /* 0x000fc40000000f00 */
[----:B------:R-:W-:Y:S02]  /*38b0*/  MOV R120, 0xffffffff ;  /* 0xffffffff00787802 */ /* 0x000fe40000000f00 */
[----:B------:R-:W-:Y:S02]  /*38c0*/  MOV R123, R124 ;  /* 0x0000007c007b7202 */ /* 0x000fe40000000f00 */
[----:B------:R-:W-:Y:S02]  /*38d0*/  MOV R116, 0x38f0 ;  /* 0x000038f000747802 */ /* 0x000fe40000000f00 */
[----:B------:R-:W-:Y:S05]  /*38e0*/  CALL.REL.NOINC `($__internal_85_$__cuda_sm70_shflsync_down_p) ;  /* 0x0000018000007944 */ /* 0x000fea0003c00000 */
[----:B0-----:R-:W-:Y:S01]  /*38f0*/  HFMA2.MMA R122, -RZ, RZ, 0, 1.1920928955078125e-07 ;  /* 0x00000002ff7a7435 */ /* 0x001fe200000001ff */
[----:B-1----:R-:W-:Y:S02]  /*3900*/  MOV R119, R120 ;  /* 0x0000007800777202 */ /* 0x002fe40000000f00 */
[----:B------:R-:W-:Y:S02]  /*3910*/  MOV R123, R125 ;  /* 0x0000007d007b7202 */ /* 0x000fe40000000f00 */
[----:B------:R-:W-:Y:S02]  /*3920*/  MOV R121, 0x1f ;  /* 0x0000001f00797802 */ /* 0x000fe40000000f00 */
[----:B------:R-:W-:-:S02]  /*3930*/  MOV R120, 0xffffffff ;  /* 0xffffffff00787802 */ /* 0x000fc40000000f00 */
[----:B------:R-:W-:Y:S02]  /*3940*/  MOV R116, 0x3960 ;  /* 0x0000396000747802 */ /* 0x000fe40000000f00 */
[----:B------:R-:W-:Y:S05]  /*3950*/  CALL.REL.NOINC `($__internal_85_$__cuda_sm70_shflsync_down_p) ;  /* 0x0000011000007944 */ /* 0x000fea0003c00000 */
[----:B------:R-:W-:Y:S01]  /*3960*/  FADD.FTZ R124, R119, R124 ;  /* 0x0000007c777c7221 */ /* 0x000fe20000010000 */
[----:B0-----:R-:W-:Y:S01]  /*3970*/  HFMA2.MMA R122, -RZ, RZ, 0, 5.9604644775390625e-08 ;  /* 0x00000001ff7a7435 */ /* 0x001fe200000001ff */
[----:B-1----:R-:W-:Y:S01]  /*3980*/  FADD.FTZ R125, R125, R120 ;  /* 0x000000787d7d7221 */ /* 0x002fe20000010000 */
[----:B------:R-:W-:Y:S02]  /*3990*/  MOV R121, 0x1f ;  /* 0x0000001f00797802 */ /* 0x000fe40000000f00 */
[----:B------:R-:W-:Y:S02]  /*39a0*/  MOV R120, 0xffffffff ;  /* 0xffffffff00787802 */ /* 0x000fe40000000f00 */
[----:B------:R-:W-:Y:S02]  /*39b0*/  MOV R123, R124 ;  /* 0x0000007c007b7202 */ /* 0x000fe40000000f00 */
[----:B------:R-:W-:Y:S02]  /*39c0*/  MOV R116, 0x39e0 ;  /* 0x000039e000747802 */ /* 0x000fe40000000f00 */
[----:B------:R-:W-:Y:S05]  /*39d0*/  CALL.REL.NOINC `($__internal_85_$__cuda_sm70_shflsync_down_p) ;  /* 0x0000009000007944 */ /* 0x000fea0003c00000 */
[----:B0-----:R-:W-:Y:S01]  /*39e0*/  HFMA2.MMA R122, -RZ, RZ, 0, 5.9604644775390625e-08 ;  /* 0x00000001ff7a7435 */ /* 0x001fe200000001ff */
[----:B-1----:R-:W-:-:S02]  /*39f0*/  MOV R119, R120 ;  /* 0x0000007800777202 */ /* 0x002fc40000000f00 */
[----:B------:R-:W-:Y:S02]  /*3a00*/  MOV R123, R125 ;  /* 0x0000007d007b7202 */ /* 0x000fe40000000f00 */
[----:B------:R-:W-:Y:S02]  /*3a10*/  MOV R121, 0x1f ;  /* 0x0000001f00797802 */ /* 0x000fe40000000f00 */
[----:B------:R-:W-:Y:S02]  /*3a20*/  MOV R120, 0xffffffff ;  /* 0xffffffff00787802 */ /* 0x000fe40000000f00 */
[----:B------:R-:W-:Y:S02]  /*3a30*/  MOV R116, 0x3a50 ;  /* 0x00003a5000747802 */ /* 0x000fe40000000f00 */
[----:B------:R-:W-:Y:S05]  /*3a40*/  CALL.REL.NOINC `($__internal_85_$__cuda_sm70_shflsync_down_p) ;  /* 0x0000002000007944 */ /* 0x000fea0003c00000 */
[----:B-1----:R-:W-:Y:S01]  /*3a50*/  MOV R116, R120 ;  /* 0x0000007800747202 */ /* 0x002fe20000000f00 */
[----:B0-----:R-:W-:Y:S05]  /*3a60*/  BRA `(.L_x_1340) ;  /* 0xffffe40000007947 */ /* 0x001fea000383ffff */
        .weak           $__internal_85_$__cuda_sm70_shflsync_down_p
        .type           $__internal_85_$__cuda_sm70_shflsync_down_p,@function
        .size           $__internal_85_$__cuda_sm70_shflsync_down_p,(.L_x_2103 - $__internal_85_$__cuda_sm70_shflsync_down_p)
$__internal_85_$__cuda_sm70_shflsync_down_p:
[----:B------:R-:W-:Y:S01]  /*3a70*/  HFMA2.MMA R117, -RZ, RZ, 0, 0 ;  /* 0x00000000ff757435 */ /* 0x000fe200000001ff */
[----:B------:R-:W-:Y:S04]  /*3a80*/  WARPSYNC R120 ;  /* 0x0000007800007348 */ /* 0x000fe80003800000 */
[----:B------:R0:W1:Y:S01]  /*3a90*/  SHFL.DOWN PT, R120, R123, R122, R121 ;  /* 0x0800007a7b787389 */ /* 0x00006200000e0079 */
[----:B------:R-:W-:Y:S05]  /*3aa0*/  RET.REL.NODEC R116 `(_ZN10layer_norm31ln_parallel_residual_bwd_kernelINS_13Kernel_traitsIf6__halffS2_fjLj3072ELj1ELj1ELj4ELj16ENS_18Kernel_traits_baseILj3072EfS2_fS2_fjLj128EEEEELb0ELb0ELb1EEEvNS_9BwdParamsE) ;  /* 0xffffc55074007950 */ /* 0x000fea0003c3ffff */
.L_x_1341:
        /* <DEDUP_REMOVED lines=13> */
.L_x_2103:


//--------------------- .text._ZN10layer_norm31ln_parallel_residual_bwd_kernelINS_13Kernel_traitsIf6__halffS2_fjLj3072ELj1ELj1ELj4ELj16ENS_18Kernel_traits_baseILj3072EfS2_fS2_fjLj128EEEEELb0ELb1ELb0EEEvNS_9BwdParamsE --------------------------
	.section	.text._ZN10layer_norm31ln_parallel_residual_bwd_kernelINS_13Kernel_traitsIf6__halffS2_fjLj3072ELj1ELj1ELj4ELj16ENS_18Kernel_traits_baseILj3072EfS2_fS2_fjLj128EEEEELb0ELb1ELb0EEEvNS_9BwdParamsE,"ax",@progbits
	.sectioninfo	@"SHI_REGISTERS=185"
	.align	128
        .global         _ZN10layer_norm31ln_parallel_residual_bwd_kernelINS_13Kernel_traitsIf6__halffS2_fjLj3072ELj1ELj1ELj4ELj16ENS_18Kernel_traits_baseILj3072EfS2_fS2_fjLj128EEEEELb0ELb1ELb0EEEvNS_9BwdParamsE
        .type           _ZN10layer_norm31ln_parallel_residual_bwd_kernelINS_13Kernel_traitsIf6__halffS2_fjLj3072ELj1ELj1ELj4ELj16ENS_18Kernel_traits_baseILj3072EfS2_fS2_fjLj128EEEEELb0ELb1ELb0EEEvNS_9BwdParamsE,@function
        .size           _ZN10layer_norm31ln_parallel_residual_bwd_kernelINS_13Kernel_traitsIf6__halffS2_fjLj3072ELj1ELj1ELj4ELj16ENS_18Kernel_traits_baseILj3072EfS2_fS2_fjLj128EEEEELb0ELb1ELb0EEEvNS_9BwdParamsE,(.L_x_2104 - _ZN10layer_norm31ln_parallel_residual_bwd_kernelINS_13Kernel_traitsIf6__halffS2_fjLj3072ELj1ELj1ELj4ELj16ENS_18Kernel_traits_baseILj3072EfS2_fS2_fjLj128EEEEELb0ELb1ELb0EEEvNS_9BwdParamsE)
        .other          _ZN10layer_norm31ln_parallel_residual_bwd_kernelINS_13Kernel_traitsIf6__halffS2_fjLj3072ELj1ELj1ELj4ELj16ENS_18Kernel_traits_baseILj3072EfS2_fS2_fjLj128EEEEELb0ELb1ELb0EEEvNS_9BwdParamsE,@"STO_CUDA_ENTRY STV_DEFAULT"
_ZN10layer_norm31ln_parallel_residual_bwd_kernelINS_13Kernel_traitsIf6__halffS2_fjLj3072ELj1ELj1ELj4ELj16ENS_18Kernel_traits_baseILj3072EfS2_fS2_fjLj128EEEEELb0ELb1ELb0EEEvNS_9BwdParamsE:
.text._ZN10layer_norm31ln_parallel_residual_bwd_kernelINS_13Kernel_traitsIf6__halffS2_fjLj3072ELj1ELj1ELj4ELj16ENS_18Kernel_traits_baseILj3072EfS2_fS2_fjLj128EEEEELb0ELb1ELb0EEEvNS_9BwdParamsE:
        /* <DEDUP_REMOVED lines=56> */
.L_x_1357:
        /* <DEDUP_REMOVED lines=36> */
[----:B----4-:R-:W-:-:S03]  /*05c0*/  HADD2.F32 R117, -RZ, R120.H0_H0 ;  /* 0x20000078ff757230 */ /* 0x010fc60000004100 */
[----:B-----5:R-:W-:Y:S01]  /*05d0*/  FMUL.FTZ R125, R124, R125 ;  /* 0x0000007d7c7d7220 */ /* 0x020fe20000410000 */
[----:B------:R-:W-:Y:S01]  /*05e0*/  HADD2.F32 R120, -RZ, R120.H1_H1 ;  /* 0x30000078ff787230 */ /* 0x000fe20000004100 */
[C---:B------:R-:W-:Y:S02]  /*05f0*/  FADD.FTZ R137, -R175.reuse, R118 ;  /* 0x00000076af897221 */ /* 0x040fe40000010100 */
[----:B------:R-:W-:Y:S01]  /*0600*/  FMUL.FTZ R128, R80, R117 ;  /* 0x0000007550807220 */ /* 0x000fe20000410000 */
[--C-:B------:R-:W-:Y:S01]  /*0610*/  HADD2.F32 R116, -RZ, R121.reuse.H1_H1 ;  /* 0x30000079ff747230 */ /* 0x100fe20000004100 */
[C---:B------:R-:W-:Y:S01]  /*0620*/  FADD.FTZ R139, -R175.reuse, R119 ;  /* 0x00000077af8b7221 */ /* 0x040fe20000010100 */
[----:B------:R-:W-:Y:S01]  /*0630*/  HADD2.F32 R119, -RZ, R121.H0_H0 ;  /* 0x20000079ff777230 */ /* 0x000fe20000004100 */
[C---:B---3--:R-:W-:Y:S01]  /*0640*/  FADD.FTZ R121, -R175.reuse, R112 ;  /* 0x00000070af797221 */ /* 0x048fe20000010100 */
[--C-:B------:R-:W-:Y:S02]  /*0650*/  HADD2.F32 R179, -RZ, R123.reuse.H0_H0 ;  /* 0x2000007bffb37230 */ /* 0x100fe40000004100 */
[----:B------:R-:W-:Y:S01]  /*0660*/  HADD2.F32 R118, -RZ, R123.H1_H1 ;  /* 0x3000007bff767230 */ /* 0x000fe20000004100 */
        /* <DEDUP_REMOVED lines=10> */
[----:B------:R-:W-:Y:S01]  /*0710*/  HADD2.F32 R141, -RZ, R122.H0_H0 ;  /* 0x2000007aff8d7230 */ /* 0x000fe20000004100 */
        /* <DEDUP_REMOVED lines=41> */
.L_x_1344:
[----:B0-----:R-:W-:Y:S05]  /*09b0*/  BSYNC B0 ;  /* 0x0000000000007941 */ /* 0x001fea0003800000 */
.L_x_1343:
        /* <DEDUP_REMOVED lines=19> */
[C---:B------:R-:W-:Y:S01]  /*0af0*/  FADD.FTZ R151, -R175.reuse, R119 ;  /* 0x00000077af977221 */ /* 0x040fe20000010100 */
[----:B------:R-:W-:Y:S01]  /*0b00*/  HADD2.F32 R120, -RZ, R120.H1_H1 ;  /* 0x30000078ff787230 */ /* 0x000fe20000004100 */
[----:B-----5:R-:W-:Y:S01]  /*0b10*/  FMUL.FTZ R127, R124, R127 ;  /* 0x0000007f7c7f7220 */ /* 0x020fe20000410000 */
[--C-:B------:R-:W-:Y:S01]  /*0b20*/  HADD2.F32 R119, -RZ, R121.reuse.H0_H0 ;  /* 0x20000079ff777230 */ /* 0x100fe20000004100 */
[----:B0-----:R-:W-:Y:S01]  /*0b30*/  FMUL.FTZ R146, R72, R117 ;  /* 0x0000007548927220 */ /* 0x001fe20000410000 */
[----:B------:R-:W-:Y:S01]  /*0b40*/  HADD2.F32 R116, -RZ, R121.H1_H1 ;  /* 0x30000079ff747230 */ /* 0x000fe20000004100 */
[C---:B----4-:R-:W-:Y:S01]  /*0b50*/  FADD.FTZ R121, -R175.reuse, R112 ;  /* 0x00000070af797221 */ /* 0x050fe20000010100 */
[--C-:B------:R-:W-:Y:S01]  /*0b60*/  HADD2.F32 R153, -RZ, R122.reuse.H0_H0 ;  /* 0x2000007aff997230 */ /* 0x100fe20000004100 */
[C---:B------:R-:W-:Y:S01]  /*0b70*/  FADD.FTZ R113, -R175.reuse, R113 ;  /* 0x00000071af717221 */ /* 0x040fe20000010100 */
[----:B------:R-:W-:Y:S01]  /*0b80*/  HADD2.F32 R122, -RZ, R122.H1_H1 ;  /* 0x3000007aff7a7230 */ /* 0x000fe20000004100 */
[----:B------:R-:W-:Y:S01]  /*0b90*/  FADD.FTZ R149, -R175, R118 ;  /* 0x00000076af957221 */ /* 0x000fe20000010100 */
[--C-:B------:R-:W-:Y:S01]  /*0ba0*/  HADD2.F32 R155, -RZ, R123.reuse.H0_H0 ;  /* 0x2000007bff9b7230 */ /* 0x100fe20000004100 */
[----:B-1----:R-:W-:Y:S01]  /*0bb0*/  FMUL.FTZ R144, R124, R143 ;  /* 0x0000008f7c907220 */ /* 0x002fe20000410000 */
[----:B------:R-:W-:Y:S01]  /*0bc0*/  HADD2.F32 R118, -RZ, R123.H1_H1 ;  /* 0x3000007bff767230 */ /* 0x000fe20000004100 */
        /* <DEDUP_REMOVED lines=47> */
.L_x_1346:
[----:B------:R-:W-:Y:S05]  /*0ec0*/  BSYNC B0 ;  /* 0x0000000000007941 */ /* 0x000fea0003800000 */
.L_x_1345:
        /* <DEDUP_REMOVED lines=18> */
[--C-:B----4-:R-:W-:Y:S01]  /*0ff0*/  HADD2.F32 R117, -RZ, R120.reuse.H0_H0 ;  /* 0x20000078ff757230 */ /* 0x110fe20000004100 */
[----:B-----5:R-:W-:Y:S01]  /*1000*/  FMUL.FTZ R129, R124, R129 ;  /* 0x000000817c817220 */ /* 0x020fe20000410000 */
[----:B------:R-:W-:Y:S01]  /*1010*/  HADD2.F32 R120, -RZ, R120.H1_H1 ;  /* 0x30000078ff787230 */ /* 0x000fe20000004100 */
[----:B------:R-:W-:-:S02]  /*1020*/  FADD.FTZ R165, -R175, R119 ;  /* 0x00000077afa57221 */ /* 0x000fc40000010100 */
[----:B0-----:R-:W-:Y:S01]  /*1030*/  FMUL.FTZ R162, R64, R117 ;  /* 0x0000007540a27220 */ /* 0x001fe20000410000 */
[----:B------:R-:W-:Y:S01]  /*1040*/  HADD2.F32 R119, -RZ, R121.H0_H0 ;  /* 0x20000079ff777230 */ /* 0x000fe20000004100 */
[C---:B-1----:R-:W-:Y:S02]  /*1050*/  FMUL.FTZ R160, R124.reuse, R157 ;  /* 0x0000009d7ca07220 */ /* 0x042fe40000410000 */
[----:B---3--:R-:W-:Y:S02]  /*1060*/  FADD.FTZ R163, -R175, R112 ;  /* 0x00000070afa37221 */ /* 0x008fe40000010100 */
[----:B------:R-:W-:Y:S02]  /*1070*/  FMUL.FTZ R157, R124, R159 ;  /* 0x0000009f7c9d7220 */ /* 0x000fe40000410000 */
[----:B------:R-:W-:Y:S02]  /*1080*/  FMUL.FTZ R159, R65, R120 ;  /* 0x00000078419f7220 */ /* 0x000fe40000410000 */
[----:B------:R-:W-:-:S02]  /*1090*/  FADD.FTZ R112, R177, R162 ;  /* 0x000000a2b1707221 */ /* 0x000fc40000010000 */
[----:B------:R-:W-:Y:S01]  /*10a0*/  FFMA.FTZ R176, R129, R162, R176 ;  /* 0x000000a281b07223 */ /* 0x000fe200000100b0 */
[--C-:B------:R-:W-:Y:S02]  /*10b0*/  HADD2.F32 R169, -RZ, R123.reuse.H0_H0 ;  /* 0x2000007bffa97230 */ /* 0x100fe40000004100 */
[----:B------:R-:W-:Y:S01]  /*10c0*/  HADD2.F32 R118, -RZ, R123.H1_H1 ;  /* 0x3000007bff767230 */ /* 0x000fe20000004100 */
[----:B------:R-:W-:Y:S01]  /*10d0*/  FADD.FTZ R123, -R175, R113 ;  /* 0x00000071af7b7221 */ /* 0x000fe20000010100 */
[----:B------:R-:W-:Y:S01]  /*10e0*/  HADD2.F32 R116, -RZ, R121.H1_H1 ;  /* 0x30000079ff747230 */ /* 0x000fe20000004100 */
[----:B------:R-:W-:Y:S02]  /*10f0*/  FMUL.FTZ R166, R66, R119 ;  /* 0x0000007742a67220 */ /* 0x000fe40000410000 */
[----:B------:R-:W-:Y:S02]  /*1100*/  FADD.FTZ R113, R112, R159 ;  /* 0x0000009f70717221 */ /* 0x000fe40000010000 */
[----:B------:R-:W-:Y:S01]  /*1110*/  FFMA.FTZ R176, R160, R159, R176 ;  /* 0x0000009fa0b07223 */ /* 0x000fe200000100b0 */
[----:B------:R-:W-:Y:S01]  /*1120*/  HADD2.F32 R121, -RZ, R122.H0_H0 ;  /* 0x2000007aff797230 */ /* 0x000fe20000004100 */
        /* <DEDUP_REMOVED lines=41> */
.L_x_1348:
[----:B------:R-:W-:Y:S05]  /*13c0*/  BSYNC B0 ;  /* 0x0000000000007941 */ /* 0x000fea0003800000 */
.L_x_1347:
[----:B------:R-:W-:Y:S01]  /*13d0*/  @!P5 IADD3 R171, R171, 0x4, RZ ;  /* 0x00000004ababd810 */ /* 0x000fe20007ffe0ff */
[----:B------:R-:W-:Y:S05]  /*13e0*/  BRA.DIV ~URZ, `(.L_x_1349) ;  /* 0x000013d27f007947 */ /* 0x000fea000b800000 */
[----:B------:R0:W1:Y:S02]  /*13f0*/  SHFL.DOWN PT, R114, R177, 0x10, 0x1f ;  /* 0x0a001f00b1727f89 */ /* 0x00006400000e0000 */
.L_x_1358:
        /* <DEDUP_REMOVED lines=18> */
.L_x_1359:
        /* <DEDUP_REMOVED lines=101> */
.L_x_1352:
[----:B------:R-:W-:Y:S05]  /*1b70*/  BSYNC B0 ;  /* 0x0000000000007941 */ /* 0x000fea0003800000 */
.L_x_1351:
        /* <DEDUP_REMOVED lines=79> */
.L_x_1354:
[----:B------:R-:W-:Y:S05]  /*2070*/  BSYNC B0 ;  /* 0x0000000000007941 */ /* 0x000fea0003800000 */
.L_x_1353:
        /* <DEDUP_REMOVED lines=78> */
.L_x_1356:
[----:B------:R-:W-:Y:S05]  /*2560*/  BSYNC B0 ;  /* 0x0000000000007941 */ /* 0x000fea0003800000 */
.L_x_1355:
[----:B------:R-:W-:Y:S02]  /*2570*/  IADD3 R0, R0, c[0x0][0x160], RZ ;  /* 0x0000580000007a10 */ /* 0x000fe40007ffe0ff */
[----:B------:R-:W-:Y:S02]  /*2580*/  LOP3.LUT P1, RZ, R2, 0xff, RZ, 0xc0, !PT ;  /* 0x000000ff02ff7812 */ /* 0x000fe4000782c0ff */
[----:B------:R-:W-:Y:S02]  /*2590*/  ISETP.GE.AND P0, PT, R0, c[0x0][0x164], PT ;  /* 0x0000590000007a0c */ /* 0x000fe40003f06270 */
[----:B------:R-:W-:-:S11]  /*25a0*/  SEL R2, RZ, 0x1, P1 ;  /* 0x00000001ff027807 */ /* 0x000fd60000800000 */
[----:B-1---5:R-:W-:Y:S01]  /*25b0*/  @P0 CALL.REL.NOINC `(.L_x_1342) ;  /* 0x0000001000000944 */ /* 0x022fe20003c00000 */
[----:B------:R-:W-:Y:S05]  /*25c0*/  BRA `(.L_x_1357) ;  /* 0xffffddb000007947 */ /* 0x000fea000383ffff */
.L_x_1342:
        /* <DEDUP_REMOVED lines=31> */
.L_x_1349:
[----:B------:R-:W-:Y:S01]  /*27c0*/  HFMA2.MMA R120, -RZ, RZ, 0, 9.5367431640625e-07 ;  /* 0x00000010ff787435 */ /* 0x000fe200000001ff */
[----:B------:R-:W-:-:S02]  /*27d0*/  MOV R115, R177 ;  /* 0x000000b100737202 */ /* 0x000fc40000000f00 */
[----:B------:R-:W-:Y:S02]  /*27e0*/  MOV R117, 0x1f ;  /* 0x0000001f00757802 */ /* 0x000fe40000000f00 */
[----:B------:R-:W-:Y:S02]  /*27f0*/  MOV R122, 0xffffffff ;  /* 0xffffffff007a7802 */ /* 0x000fe40000000f00 */
[----:B------:R-:W-:Y:S02]  /*2800*/  MOV R112, 0x2820 ;  /* 0x0000282000707802 */ /* 0x000fe40000000f00 */
[----:B-----5:R-:W-:Y:S05]  /*2810*/  CALL.REL.NOINC `($__internal_86_$__cuda_sm70_shflsync_down_p) ;  /* 0x0000046000007944 */ /* 0x020fea0003c00000 */
[----:B-1----:R-:W-:Y:S01]  /*2820*/  MOV R114, R115 ;  /* 0x0000007300727202 */ /* 0x002fe20000000f00 */
[----:B0-----:R-:W-:Y:S05]  /*2830*/  BRA `(.L_x_1358) ;  /* 0xffffebc000007947 */ /* 0x001fea000383ffff */
.L_x_1350:
[----:B------:R-:W-:Y:S01]  /*2840*/  HFMA2.MMA R120, -RZ, RZ, 0, 9.5367431640625e-07 ;  /* 0x00000010ff787435 */ /* 0x000fe200000001ff */
[----:B------:R-:W-:Y:S02]  /*2850*/  MOV R115, R176 ;  /* 0x000000b000737202 */ /* 0x000fe40000000f00 */
[----:B------:R-:W-:Y:S02]  /*2860*/  MOV R117, 0x1f ;  /* 0x0000001f00757802 */ /* 0x000fe40000000f00 */
[----:B------:R-:W-:-:S02]  /*2870*/  MOV R122, 0xffffffff ;  /* 0xffffffff007a7802 */ /* 0x000fc40000000f00 */
[----:B------:R-:W-:Y:S02]  /*2880*/  MOV R112, 0x28a0 ;  /* 0x000028a000707802 */ /* 0x000fe40000000f00 */
[----:B01---5:R-:W-:Y:S05]  /*2890*/  CALL.REL.NOINC `($__internal_86_$__cuda_sm70_shflsync_down_p) ;  /* 0x000003e000007944 */ /* 0x023fea0003c00000 */
[----:B------:R-:W-:Y:S01]  /*28a0*/  FADD.FTZ R177, R114, R177 ;  /* 0x000000b172b17221 */ /* 0x000fe20000010000 */
[----:B0-----:R-:W-:Y:S01]  /*28b0*/  HFMA2.MMA R120, -RZ, RZ, 0, 4.76837158203125e-07 ;  /* 0x00000008ff787435 */ /* 0x001fe200000001ff */
[----:B-1----:R-:W-:Y:S01]  /*28c0*/  FADD.FTZ R176, R176, R115 ;  /* 0x00000073b0b07221 */ /* 0x002fe20000010000 */
[----:B------:R-:W-:Y:S02]  /*28d0*/  MOV R117, 0x1f ;  /* 0x0000001f00757802 */ /* 0x000fe40000000f00 */
[----:B------:R-:W-:Y:S02]  /*28e0*/  MOV R122, 0xffffffff ;  /* 0xffffffff007a7802 */ /* 0x000fe40000000f00 */
[----:B------:R-:W-:Y:S02]  /*28f0*/  MOV R115, R177 ;  /* 0x000000b100737202 */ /* 0x000fe40000000f00 */
[----:B------:R-:W-:Y:S02]  /*2900*/  MOV R112, 0x2920 ;  /* 0x0000292000707802 */ /* 0x000fe40000000f00 */
[----:B------:R-:W-:Y:S05]  /*2910*/  CALL.REL.NOINC `($__internal_86_$__cuda_sm70_shflsync_down_p) ;  /* 0x0000036000007944 */ /* 0x000fea0003c00000 */
[----:B0-----:R-:W-:Y:S01]  /*2920*/  HFMA2.MMA R120, -RZ, RZ, 0, 4.76837158203125e-07 ;  /* 0x00000008ff787435 */ /* 0x001fe200000001ff */
[----:B-1----:R-:W-:-:S02]  /*2930*/  MOV R114, R115 ;  /* 0x0000007300727202 */ /* 0x002fc40000000f00 */
[----:B------:R-:W-:Y:S02]  /*2940*/  MOV R115, R176 ;  /* 0x000000b000737202 */ /* 0x000fe40000000f00 */
[----:B------:R-:W-:Y:S02]  /*2950*/  MOV R117, 0x1f ;  /* 0x0000001f00757802 */ /* 0x000fe40000000f00 */
[----:B------:R-:W-:Y:S02]  /*2960*/  MOV R122, 0xffffffff ;  /* 0xffffffff007a7802 */ /* 0x000fe40000000f00 */
[----:B------:R-:W-:Y:S02]  /*2970*/  MOV R112, 0x2990 ;  /* 0x0000299000707802 */ /* 0x000fe40000000f00 */
[----:B------:R-:W-:Y:S05]  /*2980*/  CALL.REL.NOINC `($__internal_86_$__cuda_sm70_shflsync_down_p) ;  /* 0x000002f000007944 */ /* 0x000fea0003c00000 */
[----:B------:R-:W-:Y:S01]  /*2990*/  FADD.FTZ R177, R114, R177 ;  /* 0x000000b172b17221 */ /* 0x000fe20000010000 */
[----:B0-----:R-:W-:Y:S01]  /*29a0*/  HFMA2.MMA R120, -RZ, RZ, 0, 2.384185791015625e-07 ;  /* 0x00000004ff787435 */ /* 0x001fe200000001ff */
[----:B-1----:R-:W-:Y:S01]  /*29b0*/  FADD.FTZ R176, R176, R115 ;  /* 0x00000073b0b07221 */ /* 0x002fe20000010000 */
[----:B------:R-:W-:Y:S02]  /*29c0*/  MOV R117, 0x1f ;  /* 0x0000001f00757802 */ /* 0x000fe40000000f00 */
[----:B------:R-:W-:-:S02]  /*29d0*/  MOV R122, 0xffffffff ;  /* 0xffffffff007a7802 */ /* 0x000fc40000000f00 */
[----:B------:R-:W-:Y:S02]  /*29e0*/  MOV R115, R177 ;  /* 0x000000b100737202 */ /* 0x000fe40000000f00 */
[----:B------:R-:W-:Y:S02]  /*29f0*/  MOV R112, 0x2a10 ;  /* 0x00002a1000707802 */ /* 0x000fe40000000f00 */
[----:B------:R-:W-:Y:S05]  /*2a00*/  CALL.REL.NOINC `($__internal_86_$__cuda_sm70_shflsync_down_p) ;  /* 0x0000027000007944 */ /* 0x000fea0003c00000 */
[----:B0-----:R-:W-:Y:S01]  /*2a10*/  HFMA2.MMA R120, -RZ, RZ, 0, 2.384185791015625e-07 ;  /* 0x00000004ff787435 */ /* 0x001fe200000001ff */
[----:B-1----:R-:W-:Y:S02]  /*2a20*/  MOV R114, R115 ;  /* 0x0000007300727202 */ /* 0x002fe40000000f00 */
[----:B------:R-:W-:Y:S02]  /*2a30*/  MOV R115, R176 ;  /* 0x000000b000737202 */ /* 0x000fe40000000f00 */
[----:B------:R-:W-:Y:S02]  /*2a40*/  MOV R117, 0x1f ;  /* 0x0000001f00757802 */ /* 0x000fe40000000f00 */
[----:B------:R-:W-:Y:S02]  /*2a50*/  MOV R122, 0xffffffff ;  /* 0xffffffff007a7802 */ /* 0x000fe40000000f00 */
[----:B------:R-:W-:-:S02]  /*2a60*/  MOV R112, 0x2a80 ;  /* 0x00002a8000707802 */ /* 0x000fc40000000f00 */
[----:B------:R-:W-:Y:S05]  /*2a70*/  CALL.REL.NOINC `($__internal_86_$__cuda_sm70_shflsync_down_p) ;  /* 0x0000020000007944 */ /* 0x000fea0003c00000 */
[----:B------:R-:W-:Y:S01]  /*2a80*/  FADD.FTZ R177, R114, R177 ;  /* 0x000000b172b17221 */ /* 0x000fe20000010000 */
[----:B0-----:R-:W-:Y:S01]  /*2a90*/  HFMA2.MMA R120, -RZ, RZ, 0, 1.1920928955078125e-07 ;  /* 0x00000002ff787435 */ /* 0x001fe200000001ff */
[----:B-1----:R-:W-:Y:S01]  /*2aa0*/  FADD.FTZ R118, R176, R115 ;  /* 0x00000073b0767221 */ /* 0x002fe20000010000 */
[----:B------:R-:W-:-:S02]  /*2ab0*/  MOV R117, 0x1f ;  /* 0x0000001f00757802 */ /* 0x000fc40000000f00 */
[----:B------:R-:W-:Y:S02]  /*2ac0*/  MOV R122, 0xffffffff ;  /* 0xffffffff007a7802 */ /* 0x000fe40000000f00 */
[----:B------:R-:W-:Y:S02]  /*2ad0*/  MOV R115, R177 ;  /* 0x000000b100737202 */ /* 0x000fe40000000f00 */
[----:B------:R-:W-:Y:S02]  /*2ae0*/  MOV R112, 0x2b00 ;  /* 0x00002b0000707802 */ /* 0x000fe40000000f00 */
[----:B------:R-:W-:Y:S05]  /*2af0*/  CALL.REL.NOINC `($__internal_86_$__cuda_sm70_shflsync_down_p) ;  /* 0x0000018000007944 */ /* 0x000fea0003c00000 */
[----:B0-----:R-:W-:Y:S01]  /*2b00*/  HFMA2.MMA R120, -RZ, RZ, 0, 1.1920928955078125e-07 ;  /* 0x00000002ff787435 */ /* 0x001fe200000001ff */
[----:B-1----:R-:W-:Y:S02]  /*2b10*/  MOV R114, R115 ;  /* 0x0000007300727202 */ /* 0x002fe40000000f00 */
[----:B------:R-:W-:Y:S02]  /*2b20*/  MOV R115, R118 ;  /* 0x0000007600737202 */ /* 0x000fe40000000f00 */
[----:B------:R-:W-:Y:S02]  /*2b30*/  MOV R117, 0x1f ;  /* 0x0000001f00757802 */ /* 0x000fe40000000f00 */
[----:B------:R-:W-:-:S02]  /*2b40*/  MOV R122, 0xffffffff ;  /* 0xffffffff007a7802 */ /* 0x000fc40000000f00 */
[----:B------:R-:W-:Y:S02]  /*2b50*/  MOV R112, 0x2b70 ;  /* 0x00002b7000707802 */ /* 0x000fe40000000f00 */
[----:B------:R-:W-:Y:S05]  /*2b60*/  CALL.REL.NOINC `($__internal_86_$__cuda_sm70_shflsync_down_p) ;  /* 0x0000011000007944 */ /* 0x000fea0003c00000 */
[----:B------:R-:W-:Y:S01]  /*2b70*/  FADD.FTZ R116, R114, R177 ;  /* 0x000000b172747221 */ /* 0x000fe20000010000 */
[----:B0-----:R-:W-:Y:S01]  /*2b80*/  HFMA2.MMA R120, -RZ, RZ, 0, 5.9604644775390625e-08 ;  /* 0x00000001ff787435 */ /* 0x001fe200000001ff */
[----:B-1----:R-:W-:Y:S01]  /*2b90*/  FADD.FTZ R118, R118, R115 ;  /* 0x0000007376767221 */ /* 0x002fe20000010000 */
[----:B------:R-:W-:Y:S02]  /*2ba0*/  MOV R117, 0x1f ;  /* 0x0000001f00757802 */ /* 0x000fe40000000f00 */
[----:B------:R-:W-:Y:S02]  /*2bb0*/  MOV R122, 0xffffffff ;  /* 0xffffffff007a7802 */ /* 0x000fe40000000f00 */
[----:B------:R-:W-:Y:S02]  /*2bc0*/  MOV R115, R116 ;  /* 0x0000007400737202 */ /* 0x000fe40000000f00 */
[----:B------:R-:W-:Y:S02]  /*2bd0*/  MOV R112, 0x2bf0 ;  /* 0x00002bf000707802 */ /* 0x000fe40000000f00 */
[----:B------:R-:W-:Y:S05]  /*2be0*/  CALL.REL.NOINC `($__internal_86_$__cuda_sm70_shflsync_down_p) ;  /* 0x0000009000007944 */ /* 0x000fea0003c00000 */
[----:B0-----:R-:W-:Y:S01]  /*2bf0*/  HFMA2.MMA R120, -RZ, RZ, 0, 5.9604644775390625e-08 ;  /* 0x00000001ff787435 */ /* 0x001fe200000001ff */
[----:B-1----:R-:W-:-:S02]  /*2c00*/  MOV R119, R115 ;  /* 0x0000007300777202 */ /* 0x002fc40000000f00 */
[----:B------:R-:W-:Y:S02]  /*2c10*/  MOV R115, R118 ;  /* 0x0000007600737202 */ /* 0x000fe40000000f00 */
[----:B------:R-:W-:Y:S02]  /*2c20*/  MOV R117, 0x1f ;  /* 0x0000001f00757802 */ /* 0x000fe40000000f00 */
[----:B------:R-:W-:Y:S02]  /*2c30*/  MOV R122, 0xffffffff ;  /* 0xffffffff007a7802 */ /* 0x000fe40000000f00 */
[----:B------:R-:W-:Y:S02]  /*2c40*/  MOV R112, 0x2c60 ;  /* 0x00002c6000707802 */ /* 0x000fe40000000f00 */
[----:B------:R-:W-:Y:S05]  /*2c50*/  CALL.REL.NOINC `($__internal_86_$__cuda_sm70_shflsync_down_p) ;  /* 0x0000002000007944 */ /* 0x000fea0003c00000 */
[----:B-1----:R-:W-:Y:S01]  /*2c60*/  MOV R113, R115 ;  /* 0x0000007300717202 */ /* 0x002fe20000000f00 */
[----:B0-----:R-:W-:Y:S05]  /*2c70*/  BRA `(.L_x_1359) ;  /* 0xffffe8a000007947 */ /* 0x001fea000383ffff */
        .weak           $__internal_86_$__cuda_sm70_shflsync_down_p
        .type           $__internal_86_$__cuda_sm70_shflsync_down_p,@function
        .size           $__internal_86_$__cuda_sm70_shflsync_down_p,(.L_x_2104 - $__internal_86_$__cuda_sm70_shflsync_down_p)
$__internal_86_$__cuda_sm70_shflsync_down_p:
[----:B------:R-:W-:Y:S01]  /*2c80*/  HFMA2.MMA R113, -RZ, RZ, 0, 0 ;  /* 0x00000000ff717435 */ /* 0x000fe200000001ff */
[----:B------:R-:W-:Y:S04]  /*2c90*/  WARPSYNC R122 ;  /* 0x0000007a00007348 */ /* 0x000fe80003800000 */
[----:B------:R0:W1:Y:S01]  /*2ca0*/  SHFL.DOWN PT, R115, R115, R120, R117 ;  /* 0x0800007873737389 */ /* 0x00006200000e0075 */
[----:B------:R-:W-:Y:S05]  /*2cb0*/  RET.REL.NODEC R112 `(_ZN10layer_norm31ln_parallel_residual_bwd_kernelINS_13Kernel_traitsIf6__halffS2_fjLj3072ELj1ELj1ELj4ELj16ENS_18Kernel_traits_baseILj3072EfS2_fS2_fjLj128EEEEELb0ELb1ELb0EEEvNS_9BwdParamsE) ;  /* 0xffffd34070007950 */ /* 0x000fea0003c3ffff */
.L_x_1360:
        /* <DEDUP_REMOVED lines=12> */
.L_x_2104:


//--------------------- .text._ZN10layer_norm31ln_parallel_residual_bwd_kernelINS_13Kernel_traitsIf6__halffS2_fjLj3072ELj1ELj1ELj4ELj16ENS_18Kernel_traits_baseILj3072EfS2_fS2_fjLj128EEEEELb0ELb1ELb1EEEvNS_9BwdParamsE --------------------------
	.section	.text._ZN10layer_norm31ln_parallel_residual_bwd_kernelINS_13Kernel_traitsIf6__halffS2_fjLj3072ELj1ELj1ELj4ELj16ENS_18Kernel_traits_baseILj3072EfS2_fS2_fjLj128EEEEELb0ELb1ELb1EEEvNS_9BwdParamsE,"ax",@progbits
	.sectioninfo	@"SHI_REGISTERS=217"
	.align	128
        .global         _ZN10layer_norm31ln_parallel_residual_bwd_kernelINS_13Kernel_traitsIf6__halffS2_fjLj3072ELj1ELj1ELj4ELj16ENS_18Kernel_traits_baseILj3072EfS2_fS2_fjLj128EEEEELb0ELb1ELb1EEEvNS_9BwdParamsE
        .type           _ZN10layer_norm31ln_parallel_residual_bwd_kernelINS_13Kernel_traitsIf6__halffS2_fjLj3072ELj1ELj1ELj4ELj16ENS_18Kernel_traits_baseILj3072EfS2_fS2_fjLj128EEEEELb0ELb1ELb1EEEvNS_9BwdParamsE,@function
        .size           _ZN10layer_norm31ln_parallel_residual_bwd_kernelINS_13Kernel_traitsIf6__halffS2_fjLj3072ELj1ELj1ELj4ELj16ENS_18Kernel_traits_baseILj3072EfS2_fS2_fjLj128EEEEELb0ELb1ELb1EEEvNS_9BwdParamsE,(.L_x_2105 - _ZN10layer_norm31ln_parallel_residual_bwd_kernelINS_13Kernel_traitsIf6__halffS2_fjLj3072ELj1ELj1ELj4ELj16ENS_18Kernel_traits_baseILj3072EfS2_fS2_fjLj128EEEEELb0ELb1ELb1EEEvNS_9BwdParamsE)
        .other          _ZN10layer_norm31ln_parallel_residual_bwd_kernelINS_13Kernel_traitsIf6__halffS2_fjLj3072ELj1ELj1ELj4ELj16ENS_18Kernel_traits_baseILj3072EfS2_fS2_fjLj128EEEEELb0ELb1ELb1EEEvNS_9BwdParamsE,@"STO_CUDA_ENTRY STV_DEFAULT"
_ZN10layer_norm31ln_parallel_residual_bwd_kernelINS_13Kernel_traitsIf6__halffS2_fjLj3072ELj1ELj1ELj4ELj16ENS_18Kernel_traits_baseILj3072EfS2_fS2_fjLj128EEEEELb0ELb1ELb1EEEvNS_9BwdParamsE:
.text._ZN10layer_norm31ln_parallel_residual_bwd_kernelINS_13Kernel_traitsIf6__halffS2_fjLj3072ELj1ELj1ELj4ELj16ENS_18Kernel_traits_baseILj3072EfS2_fS2_fjLj128EEEEELb0ELb1ELb1EEEvNS_9BwdParamsE:
        /* <DEDUP_REMOVED lines=32> */
.L_x_1361:
        /* <DEDUP_REMOVED lines=36> */
.L_x_1366:
        /* <DEDUP_REMOVED lines=244> */
.L_x_1367:
        /* <DEDUP_REMOVED lines=18> */
.L_x_1368:
        /* <DEDUP_REMOVED lines=241> */
.L_x_1365:
        /* <DEDUP_REMOVED lines=47> */
.L_x_1362:
        /* <DEDUP_REMOVED lines=21> */
.L_x_1363:
[----:B------:R-:W-:Y:S01]  /*27f0*/  HFMA2.MMA R71, -RZ, RZ, 0, 9.5367431640625e-07 ;  /* 0x00000010ff477435 */ /* 0x000fe200000001ff */
[----:B------:R-:W-:-:S02]  /*2800*/  MOV R66, R70 ;  /* 0x0000004600427202 */ /* 0x000fc40000000f00 */
[----:B------:R-:W-:Y:S02]  /*2810*/  MOV R68, 0x1f ;  /* 0x0000001f00447802 */ /* 0x000fe40000000f00 */
[----:B------:R-:W-:Y:S02]  /*2820*/  MOV R175, 0xffffffff ;  /* 0xffffffff00af7802 */ /* 0x000fe40000000f00 */
[----:B------:R-:W-:Y:S02]  /*2830*/  MOV R2, 0x2850 ;  /* 0x0000285000027802 */ /* 0x000fe40000000f00 */
[----:B-----5:R-:W-:Y:S05]  /*2840*/  CALL.REL.NOINC `($__internal_87_$__cuda_sm70_shflsync_down_p) ;  /* 0x0000046000007944 */ /* 0x020fea0003c00000 */
[----:B-1----:R-:W-:Y:S01]  /*2850*/  MOV R65, R66 ;  /* 0x0000004200417202 */ /* 0x002fe20000000f00 */
[----:B0-----:R-:W-:Y:S05]  /*2860*/  BRA `(.L_x_1367) ;  /* 0xffffeb1000007947 */ /* 0x001fea000383ffff */
.L_x_1364:
[----:B------:R-:W-:Y:S01]  /*2870*/  HFMA2.MMA R71, -RZ, RZ, 0, 9.5367431640625e-07 ;  /* 0x00000010ff477435 */ /* 0x000fe200000001ff */
[----:B------:R-:W-:Y:S02]  /*2880*/  MOV R66, R67 ;  /* 0x0000004300427202 */ /* 0x000fe40000000f00 */
[----:B------:R-:W-:Y:S02]  /*2890*/  MOV R68, 0x1f ;  /* 0x0000001f00447802 */ /* 0x000fe40000000f00 */
[----:B------:R-:W-:-:S02]  /*28a0*/  MOV R175, 0xffffffff ;  /* 0xffffffff00af7802 */ /* 0x000fc40000000f00 */
[----:B------:R-:W-:Y:S02]  /*28b0*/  MOV R2, 0x28d0 ;  /* 0x000028d000027802 */ /* 0x000fe40000000f00 */
[----:B01---5:R-:W-:Y:S05]  /*28c0*/  CALL.REL.NOINC `($__internal_87_$__cuda_sm70_shflsync_down_p) ;  /* 0x000003e000007944 */ /* 0x023fea0003c00000 */
[----:B------:R-:W-:Y:S01]  /*28d0*/  FADD.FTZ R70, R70, R65 ;  /* 0x0000004146467221 */ /* 0x000fe20000010000 */
[----:B0-----:R-:W-:Y:S01]  /*28e0*/  HFMA2.MMA R71, -RZ, RZ, 0, 4.76837158203125e-07 ;  /* 0x00000008ff477435 */ /* 0x001fe200000001ff */
[----:B-1----:R-:W-:Y:S01]  /*28f0*/  FADD.FTZ R67, R67, R66 ;  /* 0x0000004243437221 */ /* 0x002fe20000010000 */
[----:B------:R-:W-:Y:S02]  /*2900*/  MOV R68, 0x1f ;  /* 0x0000001f00447802 */ /* 0x000fe40000000f00 */
[----:B------:R-:W-:Y:S02]  /*2910*/  MOV R175, 0xffffffff ;  /* 0xffffffff00af7802 */ /* 0x000fe40000000f00 */
[----:B------:R-:W-:Y:S02]  /*2920*/  MOV R66, R70 ;  /* 0x0000004600427202 */ /* 0x000fe40000000f00 */
[----:B------:R-:W-:Y:S02]  /*2930*/  MOV R2, 0x2950 ;  /* 0x0000295000027802 */ /* 0x000fe40000000f00 */
[----:B------:R-:W-:Y:S05]  /*2940*/  CALL.REL.NOINC `($__internal_87_$__cuda_sm70_shflsync_down_p) ;  /* 0x0000036000007944 */ /* 0x000fea0003c00000 */
[----:B0-----:R-:W-:Y:S01]  /*2950*/  HFMA2.MMA R71, -RZ, RZ, 0, 4.76837158203125e-07 ;  /* 0x00000008ff477435 */ /* 0x001fe200000001ff */
[----:B-1----:R-:W-:-:S02]  /*2960*/  MOV R65, R66 ;  /* 0x0000004200417202 */ /* 0x002fc40000000f00 */
[----:B------:R-:W-:Y:S02]  /*2970*/  MOV R66, R67 ;  /* 0x0000004300427202 */ /* 0x000fe40000000f00 */
[----:B------:R-:W-:Y:S02]  /*2980*/  MOV R68, 0x1f ;  /* 0x0000001f00447802 */ /* 0x000fe40000000f00 */
[----:B------:R-:W-:Y:S02]  /*2990*/  MOV R175, 0xffffffff ;  /* 0xffffffff00af7802 */ /* 0x000fe40000000f00 */
[----:B------:R-:W-:Y:S02]  /*29a0*/  MOV R2, 0x29c0 ;  /* 0x000029c000027802 */ /* 0x000fe40000000f00 */
[----:B------:R-:W-:Y:S05]  /*29b0*/  CALL.REL.NOINC `($__internal_87_$__cuda_sm70_shflsync_down_p) ;  /* 0x000002f000007944 */ /* 0x000fea0003c00000 */
[----:B------:R-:W-:Y:S01]  /*29c0*/  FADD.FTZ R70, R65, R70 ;  /* 0x0000004641467221 */ /* 0x000fe20000010000 */
[----:B0-----:R-:W-:Y:S01]  /*29d0*/  HFMA2.MMA R71, -RZ, RZ, 0, 2.384185791015625e-07 ;  /* 0x00000004ff477435 */ /* 0x001fe200000001ff */
[----:B-1----:R-:W-:Y:S01]  /*29e0*/  FADD.FTZ R67, R67, R66 ;  /* 0x0000004243437221 */ /* 0x002fe20000010000 */
[----:B------:R-:W-:Y:S02]  /*29f0*/  MOV R68, 0x1f ;  /* 0x0000001f00447802 */ /* 0x000fe40000000f00 */
[----:B------:R-:W-:-:S02]  /*2a00*/  MOV R175, 0xffffffff ;  /* 0xffffffff00af7802 */ /* 0x000fc40000000f00 */
[----:B------:R-:W-:Y:S02]  /*2a10*/  MOV R66, R70 ;  /* 0x0000004600427202 */ /* 0x000fe40000000f00 */
[----:B------:R-:W-:Y:S02]  /*2a20*/  MOV R2, 0x2a40 ;  /* 0x00002a4000027802 */ /* 0x000fe40000000f00 */
[----:B------:R-:W-:Y:S05]  /*2a30*/  CALL.REL.NOINC `($__internal_87_$__cuda_sm70_shflsync_down_p) ;  /* 0x0000027000007944 */ /* 0x000fea0003c00000 */
[----:B0-----:R-:W-:Y:S01]  /*2a40*/  HFMA2.MMA R71, -RZ, RZ, 0, 2.384185791015625e-07 ;  /* 0x00000004ff477435 */ /* 0x001fe200000001ff */
[----:B-1----:R-:W-:Y:S02]  /*2a50*/  MOV R65, R66 ;  /* 0x0000004200417202 */ /* 0x002fe40000000f00 */
[----:B------:R-:W-:Y:S02]  /*2a60*/  MOV R66, R67 ;  /* 0x0000004300427202 */ /* 0x000fe40000000f00 */
[----:B------:R-:W-:Y:S02]  /*2a70*/  MOV R68, 0x1f ;  /* 0x0000001f00447802 */ /* 0x000fe40000000f00 */
[----:B------:R-:W-:Y:S02]  /*2a80*/  MOV R175, 0xffffffff ;  /* 0xffffffff00af7802 */ /* 0x000fe40000000f00 */
[----:B------:R-:W-:-:S02]  /*2a90*/  MOV R2, 0x2ab0 ;  /* 0x00002ab000027802 */ /* 0x000fc40000000f00 */
[----:B------:R-:W-:Y:S05]  /*2aa0*/  CALL.REL.NOINC `($__internal_87_$__cuda_sm70_shflsync_down_p) ;  /* 0x0000020000007944 */ /* 0x000fea0003c00000 */
[----:B------:R-:W-:Y:S01]  /*2ab0*/  FADD.FTZ R70, R65, R70 ;  /* 0x0000004641467221 */ /* 0x000fe20000010000 */
[----:B0-----:R-:W-:Y:S01]  /*2ac0*/  HFMA2.MMA R71, -RZ, RZ, 0, 1.1920928955078125e-07 ;  /* 0x00000002ff477435 */ /* 0x001fe200000001ff */
[----:B-1----:R-:W-:Y:S01]  /*2ad0*/  FADD.FTZ R69, R67, R66 ;  /* 0x0000004243457221 */ /* 0x002fe20000010000 */
[----:B------:R-:W-:-:S02]  /*2ae0*/  MOV R68, 0x1f ;  /* 0x0000001f00447802 */ /* 0x000fc40000000f00 */
[----:B------:R-:W-:Y:S02]  /*2af0*/  MOV R175, 0xffffffff ;  /* 0xffffffff00af7802 */ /* 0x000fe40000000f00 */
[----:B------:R-:W-:Y:S02]  /*2b00*/  MOV R66, R70 ;  /* 0x0000004600427202 */ /* 0x000fe40000000f00 */
[----:B------:R-:W-:Y:S02]  /*2b10*/  MOV R2, 0x2b30 ;  /* 0x00002b3000027802 */ /* 0x000fe40000000f00 */
[----:B------:R-:W-:Y:S05]  /*2b20*/  CALL.REL.NOINC `($__internal_87_$__cuda_sm70_shflsync_down_p) ;  /* 0x0000018000007944 */ /* 0x000fea0003c00000 */
[----:B0-----:R-:W-:Y:S01]  /*2b30*/  HFMA2.MMA R71, -RZ, RZ, 0, 1.1920928955078125e-07 ;  /* 0x00000002ff477435 */ /* 0x001fe200000001ff */
[----:B-1----:R-:W-:Y:S02]  /*2b40*/  MOV R65, R66 ;  /* 0x0000004200417202 */ /* 0x002fe40000000f00 */
[----:B------:R-:W-:Y:S02]  /*2b50*/  MOV R66, R69 ;  /* 0x0000004500427202 */ /* 0x000fe40000000f00 */
[----:B------:R-:W-:Y:S02]  /*2b60*/  MOV R68, 0x1f ;  /* 0x0000001f00447802 */ /* 0x000fe40000000f00 */
[----:B------:R-:W-:-:S02]  /*2b70*/  MOV R175, 0xffffffff ;  /* 0xffffffff00af7802 */ /* 0x000fc40000000f00 */
[----:B------:R-:W-:Y:S02]  /*2b80*/  MOV R2, 0x2ba0 ;  /* 0x00002ba000027802 */ /* 0x000fe40000000f00 */
[----:B------:R-:W-:Y:S05]  /*2b90*/  CALL.REL.NOINC `($__internal_87_$__cuda_sm70_shflsync_down_p) ;  /* 0x0000011000007944 */ /* 0x000fea0003c00000 */
[----:B------:R-:W-:Y:S01]  /*2ba0*/  FADD.FTZ R67, R65, R70 ;  /* 0x0000004641437221 */ /* 0x000fe20000010000 */
[----:B0-----:R-:W-:Y:S01]  /*2bb0*/  HFMA2.MMA R71, -RZ, RZ, 0, 5.9604644775390625e-08 ;  /* 0x00000001ff477435 */ /* 0x001fe200000001ff */
[----:B-1----:R-:W-:Y:S01]  /*2bc0*/  FADD.FTZ R69, R69, R66 ;  /* 0x0000004245457221 */ /* 0x002fe20000010000 */
[----:B------:R-:W-:Y:S02]  /*2bd0*/  MOV R68, 0x1f ;  /* 0x0000001f00447802 */ /* 0x000fe40000000f00 */
[----:B------:R-:W-:Y:S02]  /*2be0*/  MOV R175, 0xffffffff ;  /* 0xffffffff00af7802 */ /* 0x000fe40000000f00 */
[----:B------:R-:W-:Y:S02]  /*2bf0*/  MOV R66, R67 ;  /* 0x0000004300427202 */ /* 0x000fe40000000f00 */
[----:B------:R-:W-:Y:S02]  /*2c00*/  MOV R2, 0x2c20 ;  /* 0x00002c2000027802 */ /* 0x000fe40000000f00 */
[----:B------:R-:W-:Y:S05]  /*2c10*/  CALL.REL.NOINC `($__internal_87_$__cuda_sm70_shflsync_down_p) ;  /* 0x0000009000007944 */ /* 0x000fea0003c00000 */
[----:B0-----:R-:W-:Y:S01]  /*2c20*/  HFMA2.MMA R71, -RZ, RZ, 0, 5.9604644775390625e-08 ;  /* 0x00000001ff477435 */ /* 0x001fe200000001ff */
[----:B-1----:R-:W-:-:S02]  /*2c30*/  MOV R70, R66 ;  /* 0x0000004200467202 */ /* 0x002fc40000000f00 */
[----:B------:R-:W-:Y:S02]  /*2c40*/  MOV R66, R69 ;  /* 0x0000004500427202 */ /* 0x000fe40000000f00 */
[----:B------:R-:W-:Y:S02]  /*2c50*/  MOV R68, 0x1f ;  /* 0x0000001f00447802 */ /* 0x000fe40000000f00 */
[----:B------:R-:W-:Y:S02]  /*2c60*/  MOV R175, 0xffffffff ;  /* 0xffffffff00af7802 */ /* 0x000fe40000000f00 */
[----:B------:R-:W-:Y:S02]  /*2c70*/  MOV R2, 0x2c90 ;  /* 0x00002c9000027802 */ /* 0x000fe40000000f00 */
[----:B------:R-:W-:Y:S05]  /*2c80*/  CALL.REL.NOINC `($__internal_87_$__cuda_sm70_shflsync_down_p) ;  /* 0x0000002000007944 */ /* 0x000fea0003c00000 */
[----:B-1----:R-:W-:Y:S01]  /*2c90*/  MOV R2, R66 ;  /* 0x0000004200027202 */ /* 0x002fe20000000f00 */
[----:B0-----:R-:W-:Y:S05]  /*2ca0*/  BRA `(.L_x_1368) ;  /* 0xffffe7f000007947 */ /* 0x001fea000383ffff */
        .weak           $__internal_87_$__cuda_sm70_shflsync_down_p
        .type           $__internal_87_$__cuda_sm70_shflsync_down_p,@function
        .size           $__internal_87_$__cuda_sm70_shflsync_down_p,(.L_x_2105 - $__internal_87_$__cuda_sm70_shflsync_down_p)
$__internal_87_$__cuda_sm70_shflsync_down_p:
[----:B------:R-:W-:Y:S01]  /*2cb0*/  HFMA2.MMA R3, -RZ, RZ, 0, 0 ;  /* 0x00000000ff037435 */ /* 0x000fe200000001ff */
[----:B------:R-:W-:Y:S04]  /*2cc0*/  WARPSYNC R175 ;  /* 0x000000af00007348 */ /* 0x000fe80003800000 */
[----:B------:R0:W1:Y:S01]  /*2cd0*/  SHFL.DOWN PT, R66, R66, R71, R68 ;  /* 0x0800004742427389 */ /* 0x00006200000e0044 */
[----:B------:R-:W-:Y:S05]  /*2ce0*/  RET.REL.NODEC R2 `(_ZN10layer_norm31ln_parallel_residual_bwd_kernelINS_13Kernel_traitsIf6__halffS2_fjLj3072ELj1ELj1ELj4ELj16ENS_18Kernel_traits_baseILj3072EfS2_fS2_fjLj128EEEEELb0ELb1ELb1EEEvNS_9BwdParamsE) ;  /* 0xffffd31002007950 */ /* 0x000fea0003c3ffff */
.L_x_1369:
        /* <DEDUP_REMOVED lines=9> */
.L_x_2105:


//--------------------- .text._ZN10layer_norm31ln_parallel_residual_bwd_kernelINS_13Kernel_traitsIf6__halffS2_fjLj3072ELj1ELj1ELj4ELj16ENS_18Kernel_traits_baseILj3072EfS2_fS2_fjLj128EEEEELb1ELb0ELb0EEEvNS_9BwdParamsE --------------------------
	.section	.text._ZN10layer_norm31ln_parallel_residual_bwd_kernelINS_13Kernel_traitsIf6__halffS2_fjLj3072ELj1ELj1ELj4ELj16ENS_18Kernel_traits_baseILj3072EfS2_fS2_fjLj128EEEEELb1ELb0ELb0EEEvNS_9BwdParamsE,"ax",@progbits
	.sectioninfo	@"SHI_REGISTERS=255"
	.align	128
        .global         _ZN10layer_norm31ln_parallel_residual_bwd_kernelINS_13Kernel_traitsIf6__halffS2_fjLj3072ELj1ELj1ELj4ELj16ENS_18Kernel_traits_baseILj3072EfS2_fS2_fjLj128EEEEELb1ELb0ELb0EEEvNS_9BwdParamsE
        .type           _ZN10layer_norm31ln_parallel_residual_bwd_kernelINS_13Kernel_traitsIf6__halffS2_fjLj3072ELj1ELj1ELj4ELj16ENS_18Kernel_traits_baseILj3072EfS2_fS2_fjLj128EEEEELb1ELb0ELb0EEEvNS_9BwdParamsE,@function
        .size           _ZN10layer_norm31ln_parallel_residual_bwd_kernelINS_13Kernel_traitsIf6__halffS2_fjLj3072ELj1ELj1ELj4ELj16ENS_18Kernel_traits_baseILj3072EfS2_fS2_fjLj128EEEEELb1ELb0ELb0EEEvNS_9BwdParamsE,(.L_x_2106 - _ZN10layer_norm31ln_parallel_residual_bwd_kernelINS_13Kernel_traitsIf6__halffS2_fjLj3072ELj1ELj1ELj4ELj16ENS_18Kernel_traits_baseILj3072EfS2_fS2_fjLj128EEEEELb1ELb0ELb0EEEvNS_9BwdParamsE)
        .other          _ZN10layer_norm31ln_parallel_residual_bwd_kernelINS_13Kernel_traitsIf6__halffS2_fjLj3072ELj1ELj1ELj4ELj16ENS_18Kernel_traits_baseILj3072EfS2_fS2_fjLj128EEEEELb1ELb0ELb0EEEvNS_9BwdParamsE,@"STO_CUDA_ENTRY STV_DEFAULT"
_ZN10layer_norm31ln_parallel_residual_bwd_kernelINS_13Kernel_traitsIf6__halffS2_fjLj3072ELj1ELj1ELj4ELj16ENS_18Kernel_traits_baseILj3072EfS2_fS2_fjLj128EEEEELb1ELb0ELb0EEEvNS_9BwdParamsE:
.text._ZN10layer_norm31ln_parallel_residual_bwd_kernelINS_13Kernel_traitsIf6__halffS2_fjLj3072ELj1ELj1ELj4ELj16ENS_18Kernel_traits_baseILj3072EfS2_fS2_fjLj128EEEEELb1ELb0ELb0EEEvNS_9BwdParamsE:
        /* <DEDUP_REMOVED lines=89> */
[----:B------:R-:W-:-:S06]  /*0590*/  MOV R97, RZ ;  /* 0x000000ff00617202 */ /* 0x000fcc0000000f00 */
[----:B------:R0:W-:Y:S04]  /*05a0*/  STL.S16 [R1+0x2c], R2 ;  /* 0x00002c0201007387 */ /* 0x0001e80000100600 */
.L_x_1385:
        /* <DEDUP_REMOVED lines=16> */
[----:B--2---:R-:W-:Y:S01]  /*06b0*/  HFMA2.MMA R204, -RZ, RZ, 0, 9.5367431640625e-07 ;  /* 0x00000010ffcc7435 */ /* 0x004fe200000001ff */
        /* <DEDUP_REMOVED lines=26> */
[----:B0----5:R-:W-:-:S05]  /*0860*/  FSEL R8, R239, RZ, !P2 ;  /* 0x000000ffef087208 */ /* 0x021fca0005000000 */
[--C-:B--2---:R-:W-:Y:S02]  /*0870*/  FADD.FTZ R212, R212, -R8.reuse ;  /* 0x80000008d4d47221 */ /* 0x104fe40000010000 */
[--C-:B------:R-:W-:Y:S02]  /*0880*/  FADD.FTZ R213, R213, -R8.reuse ;  /* 0x80000008d5d57221 */ /* 0x100fe40000010000 */
[--C-:B------:R-:W-:Y:S01]  /*0890*/  FADD.FTZ R214, R214, -R8.reuse ;  /* 0x80000008d6d67221 */ /* 0x100fe20000010000 */
[--C-:B---3--:R-:W-:Y:S01]  /*08a0*/  HADD2.F32 R225, -RZ, R208.reuse.H0_H0 ;  /* 0x200000d0ffe17230 */ /* 0x108fe20000004100 */
[--C-:B------:R-:W-:Y:S01]  /*08b0*/  FADD.FTZ R215, R215, -R8.reuse ;  /* 0x80000008d7d77221 */ /* 0x100fe20000010000 */
[----:B------:R-:W-:Y:S01]  /*08c0*/  HADD2.F32 R208, -RZ, R208.H1_H1 ;  /* 0x300000d0ffd07230 */ /* 0x000fe20000004100 */
[--C-:B----4-:R-:W-:Y:S01]  /*08d0*/  FADD.FTZ R9, R217, -R8.reuse ;  /* 0x80000008d9097221 */ /* 0x110fe20000010000 */
[--C-:B------:R-:W-:Y:S02]  /*08e0*/  HADD2.F32 R217, -RZ, R204.reuse.H0_H0 ;  /* 0x200000ccffd97230 */ /* 0x100fe40000004100 */
[----:B------:R-:W-:Y:S01]  /*08f0*/  HADD2.F32 R204, -RZ, R204.H1_H1 ;  /* 0x300000ccffcc7230 */ /* 0x000fe20000004100 */
[----:B------:R-:W-:-:S02]  /*0900*/  FADD.FTZ R216, R216, -R8 ;  /* 0x80000008d8d87221 */ /* 0x000fc40000010000 */
[--C-:B------:R-:W-:Y:S02]  /*0910*/  FADD.FTZ R218, R218, -R8.reuse ;  /* 0x80000008dada7221 */ /* 0x100fe40000010000 */
[----:B------:R-:W-:Y:S02]  /*0920*/  FADD.FTZ R219, R219, -R8 ;  /* 0x80000008dbdb7221 */ /* 0x000fe40000010000 */
[C---:B------:R-:W-:Y:S02]  /*0930*/  FMUL.FTZ R227, R2.reuse, R212 ;  /* 0x000000d402e37220 */ /* 0x040fe40000410000 */
[----:B------:R-:W-:Y:S01]  /*0940*/  FMUL.FTZ R238, R2, R213 ;  /* 0x000000d502ee7220 */ /* 0x000fe20000410000 */
[----:B------:R-:W-:Y:S01]  /*0950*/  HADD2.F32 R213, -RZ, R205.H0_H0 ;  /* 0x200000cdffd57230 */ /* 0x000fe20000004100 */
[----:B------:R-:W-:Y:S02]  /*0960*/  FMUL.FTZ R8, R57, R204 ;  /* 0x000000cc39087220 */ /* 0x000fe40000410000 */
[----:B------:R-:W-:-:S02]  /*0970*/  FMUL.FTZ R242, R56, R217 ;  /* 0x000000d938f27220 */ /* 0x000fc40000410000 */
[----:B------:R-:W-:Y:S02]  /*0980*/  FADD.FTZ R152, R152, R217 ;  /* 0x000000d998987221 */ /* 0x000fe40000010000 */
[----:B------:R-:W-:Y:S01]  /*0990*/  FFMA.FTZ R136, R227, R217, R136 ;  /* 0x000000d9e3887223 */ /* 0x000fe20000010088 */
[----:B------:R-:W-:Y:S01]  /*09a0*/  HADD2.F32 R217, -RZ, R209.H0_H0 ;  /* 0x200000d1ffd97230 */ /* 0x000fe20000004100 */
[----:B------:R-:W-:Y:S02]  /*09b0*/  FFMA.FTZ R212, R49, R208, R8 ;  /* 0x000000d031d47223 */ /* 0x000fe40000010008 */
[----:B------:R-:W-:-:S04]  /*09c0*/  FMUL.FTZ R8, R58, R213 ;  /* 0x000000d53a087220 */ /* 0x000fc80000410000 */
[----:B------:R-:W-:Y:S01]  /*09d0*/  FFMA.FTZ R236, R50, R217, R8 ;  /* 0x000000d932ec7223 */ /* 0x000fe20000010008 */
[----:B------:R-:W-:Y:S01]  /*09e0*/  HADD2.F32 R8, -RZ, R205.H1_H1 ;  /* 0x300000cdff087230 */ /* 0x000fe20000004100 */
[----:B------:R-:W-:Y:S02]  /*09f0*/  FADD.FTZ R153, R153, R204 ;  /* 0x000000cc99997221 */ /* 0x000fe40000010000 */
[----:B------:R-:W-:Y:S01]  /*0a00*/  FFMA.FTZ R137, R238, R204, R137 ;  /* 0x000000ccee897223 */ /* 0x000fe20000010089 */
[----:B------:R-:W-:Y:S01]  /*0a10*/  HADD2.F32 R204, -RZ, R209.H1_H1 ;  /* 0x300000d1ffcc7230 */ /* 0x000fe20000004100 */
[----:B------:R-:W-:Y:S02]  /*0a20*/  FMUL.FTZ R205, R59, R8 ;  /* 0x000000083bcd7220 */ /* 0x000fe40000410000 */
[----:B------:R-:W-:Y:S02]  /*0a30*/  FMUL.FTZ R226, R2, R215 ;  /* 0x000000d702e27220 */ /* 0x000fe40000410000 */
[----:B------:R-:W-:Y:S01]  /*0a40*/  FFMA.FTZ R235, R51, R204, R205 ;  /* 0x000000cc33eb7223 */ /* 0x000fe200000100cd */
[----:B------:R-:W-:Y:S01]  /*0a50*/  HADD2.F32 R205, -RZ, R206.H0_H0 ;  /* 0x200000ceffcd7230 */ /* 0x000fe20000004100 */
[----:B------:R-:W-:Y:S01]  /*0a60*/  FADD.FTZ R116, R116, R225 ;  /* 0x000000e174747221 */ /* 0x000fe20000010000 */
[----:B------:R-:W-:Y:S01]  /*0a70*/  HADD2.F32 R209, -RZ, R210.H0_H0 ;  /* 0x200000d2ffd17230 */ /* 0x000fe20000004100 */
        /* <DEDUP_REMOVED lines=10> */
[----:B------:R-:W-:Y:S01]  /*0b20*/  FFMA.FTZ R99, R226, R204, R99 ;  /* 0x000000cce2637223 */ /* 0x000fe20000010063 */
[----:B------:R-:W-:Y:S01]  /*0b30*/  HADD2.F32 R204, -RZ, R207.H1_H1 ;  /* 0x300000cfffcc7230 */ /* 0x000fe20000004100 */
[----:B------:R-:W-:Y:S02]  /*0b40*/  FFMA.FTZ R234, R52, R209, R8 ;  /* 0x000000d134ea7223 */ /* 0x000fe40000010008 */
[----:B------:R-:W-:Y:S01]  /*0b50*/  FMUL.FTZ R8, R2, R218 ;  /* 0x000000da02087220 */ /* 0x000fe20000410000 */
[----:B------:R-:W-:Y:S01]  /*0b60*/  HADD2.F32 R246, -RZ, R211.H1_H1 ;  /* 0x300000d3fff67230 */ /* 0x000fe20000004100 */
[----:B------:R-:W-:-:S02]  /*0b70*/  FMUL.FTZ R248, R62, R205 ;  /* 0x000000cd3ef87220 */ /* 0x000fc40000410000 */
[----:B------:R-:W-:Y:S02]  /*0b80*/  FADD.FTZ R158, R158, R205 ;  /* 0x000000cd9e9e7221 */ /* 0x000fe40000010000 */
[----:B------:R-:W-:Y:S02]  /*0b90*/  FFMA.FTZ R142, R8, R205, R142 ;  /* 0x000000cd088e7223 */ /* 0x000fe4000001008e */
[----:B------:R-:W-:Y:S02]  /*0ba0*/  FMUL.FTZ R220, R2, R219 ;  /* 0x000000db02dc7220 */ /* 0x000fe40000410000 */
[----:B------:R-:W-:Y:S02]  /*0bb0*/  FMUL.FTZ R205, R63, R204 ;  /* 0x000000cc3fcd7220 */ /* 0x000fe40000410000 */
[----:B------:R-:W-:Y:S02]  /*0bc0*/  FADD.FTZ R123, R123, R246 ;  /* 0x000000f67b7b7221 */ /* 0x000fe40000010000 */
[----:B------:R-:W-:-:S02]  /*0bd0*/  FFMA.FTZ R103, R220, R246, R103 ;  /* 0x000000f6dc677223 */ /* 0x000fc40000010067 */
[----:B------:R-:W-:Y:S02]  /*0be0*/  FFMA.FTZ R246, R55, R246, R205 ;  /* 0x000000f637f67223 */ /* 0x000fe400000100cd */
[----:B------:R-:W-:Y:S02]  /*0bf0*/  FADD.FTZ R159, R159, R204 ;  /* 0x000000cc9f9f7221 */ /* 0x000fe40000010000 */
[----:B------:R-:W-:Y:S02]  /*0c00*/  FFMA.FTZ R143, R220, R204, R143 ;  /* 0x000000ccdc8f7223 */ /* 0x000fe4000001008f */
[----:B------:R-:W-:Y:S02]  /*0c10*/  FADD.FTZ R204, RZ, R242 ;  /* 0x000000f2ffcc7221 */ /* 0x000fe40000010000 */
[----:B------:R-:W-:Y:S02]  /*0c20*/  FFMA.FTZ R205, R227, R242, RZ ;  /* 0x000000f2e3cd7223 */ /* 0x000fe400000100ff */
[----:B------:R-:W-:-:S02]  /*0c30*/  FMUL.FTZ R232, R2, R214 ;  /* 0x000000d602e87220 */ /* 0x000fc40000410000 */
[----:B------:R-:W-:Y:S02]  /*0c40*/  FADD.FTZ R204, R204, R212 ;  /* 0x000000d4cccc7221 */ /* 0x000fe40000010000 */
[----:B------:R-:W-:Y:S01]  /*0c50*/  FFMA.FTZ R205, R238, R212, R205 ;  /* 0x000000d4eecd7223 */ /* 0x000fe200000100cd */
[----:B------:R-:W-:Y:S01]  /*0c60*/  HADD2.F32 R206, -RZ, R206.H1_H1 ;  /* 0x300000ceffce7230 */ /* 0x000fe20000004100 */
[----:B------:R-:W-:Y:S02]  /*0c70*/  FMUL.FTZ R9, R2, R9 ;  /* 0x0000000902097220 */ /* 0x000fe40000410000 */
[----:B------:R-:W-:Y:S02]  /*0c80*/  FADD.FTZ R204, R204, R236 ;  /* 0x000000eccccc7221 */ /* 0x000fe40000010000 */
[----:B------:R-:W-:Y:S01]  /*0c90*/  FFMA.FTZ R205, R232, R236, R205 ;  /* 0x000000ece8cd7223 */ /* 0x000fe200000100cd */
[----:B------:R-:W-:Y:S01]  /*0ca0*/  HADD2.F32 R210, -RZ, R210.H1_H1 ;  /* 0x300000d2ffd27230 */ /* 0x000fe20000004100 */
[----:B------:R-:W-:-:S02]  /*0cb0*/  FMUL.FTZ R249, R61, R206 ;  /* 0x000000ce3df97220 */ /* 0x000fc40000410000 */
[----:B------:R-:W-:Y:S02]  /*0cc0*/  FADD.FTZ R157, R157, R206 ;  /* 0x000000ce9d9d7221 */ /* 0x000fe40000010000 */
[----:B------:R-:W-:Y:S02]  /*0cd0*/  FFMA.FTZ R141, R9, R206, R141 ;  /* 0x000000ce098d7223 */ /* 0x000fe4000001008d */
[----:B------:R-:W-:Y:S02]  /*0ce0*/  FADD.FTZ R204, R204, R235 ;  /* 0x000000ebcccc7221 */ /* 0x000fe40000010000 */
[----:B------:R-:W-:Y:S02]  /*0cf0*/  FFMA.FTZ R206, R226, R235, R205 ;  /* 0x000000ebe2ce7223 */ /* 0x000fe400000100cd */
[----:B------:R-:W-:Y:S02]  /*0d00*/  FADD.FTZ R120, R120, R209 ;  /* 0x000000d178787221 */ /* 0x000fe40000010000 */
[----:B------:R-:W-:Y:S01]  /*0d10*/  FFMA.FTZ R100, R225, R209, R100 ;  /* 0x000000d1e1647223 */ /* 0x000fe20000010064 */
[----:B------:R-:W-:Y:S01]  /*0d20*/  HADD2.F32 R209, -RZ, R211.H0_H0 ;  /* 0x200000d3ffd17230 */ /* 0x000fe20000004100 */
[----:B------:R-:W-:-:S02]  /*0d30*/  FFMA.FTZ R249, R53, R210, R249 ;  /* 0x000000d235f97223 */ /* 0x000fc400000100f9 */
[----:B------:R-:W-:Y:S02]  /*0d40*/  FADD.FTZ R204, R204, R234 ;  /* 0x000000eacccc7221 */ /* 0x000fe40000010000 */
[----:B------:R-:W-:Y:S02]  /*0d50*/  FFMA.FTZ R206, R225, R234, R206 ;  /* 0x000000eae1ce7223 */ /* 0x000fe400000100ce */
[----:B------:R-:W-:Y:S02]  /*0d60*/  FFMA.FTZ R248, R54, R209, R248 ;  /* 0x000000d136f87223 */ /* 0x000fe400000100f8 */
[----:B------:R-:W-:Y:S02]  /*0d70*/  FADD.FTZ R205, R204, R249 ;  /* 0x000000f9cccd7221 */ /* 0x000fe40000010000 */
[----:B------:R-:W-:Y:S01]  /*0d80*/  FFMA.FTZ R207, R9, R249, R206 ;  /* 0x000000f909cf7223 */ /* 0x000fe200000100ce */
[----:B------:R-:W-:Y:S01]  /*0d90*/  STL [R1+0x20], R212 ;  /* 0x000020d401007387 */ /* 0x000fe20000100800 */
[----:B------:R-:W-:-:S02]  /*0da0*/  FADD.FTZ R205, R205, R248 ;  /* 0x000000f8cdcd7221 */ /* 0x000fc40000010000 */
[----:B------:R-:W-:Y:S01]  /*0db0*/  FFMA.FTZ R207, R8, R248, R207 ;  /* 0x000000f808cf7223 */ /* 0x000fe200000100cf */
[----:B------:R-:W-:Y:S01]  /*0dc0*/  STL [R1+0x1c], R236 ;  /* 0x00001cec01007387 */ /* 0x000fe20000100800 */
[----:B------:R-:W-:-:S03]  /*0dd0*/  FADD.FTZ R117, R117, R208 ;  /* 0x000000d075757221 */ /* 0x000fc60000010000 */
[----:B------:R-:W-:Y:S01]  /*0de0*/  STL [R1+0x8], R235 ;  /* 0x000008eb01007387 */ /* 0x000fe20000100800 */
[----:B------:R-:W-:Y:S02]  /*0df0*/  FFMA.FTZ R97, R238, R208, R97 ;  /* 0x000000d0ee617223 */ /* 0x000fe40000010061 */
[----:B------:R-:W-:Y:S01]  /*0e00*/  FADD.FTZ R118, R118, R217 ;  /* 0x000000d976767221 */ /* 0x000fe20000010000 */
[----:B------:R0:W-:Y:S01]  /*0e10*/  STL [R1+0x4], R234 ;  /* 0x000004ea01007387 */ /* 0x0001e20000100800 */
[----:B------:R-:W-:Y:S02]  /*0e20*/  FFMA.FTZ R98, R232, R217, R98 ;  /* 0x000000d9e8627223 */ /* 0x000fe40000010062 */
[----:B------:R-:W-:Y:S02]  /*0e30*/  FADD.FTZ R154, R154, R213 ;  /* 0x000000d59a9a7221 */ /* 0x000fe40000010000 */
[----:B------:R-:W-:Y:S02]  /*0e40*/  FFMA.FTZ R138, R232, R213, R138 ;  /* 0x000000d5e88a7223 */ /* 0x000fe4000001008a */
[----:B------:R-:W-:-:S02]  /*0e50*/  FADD.FTZ R121, R121, R210 ;  /* 0x000000d279797221 */ /* 0x000fc40000010000 */
[----:B------:R-:W-:Y:S01]  /*0e60*/  FFMA.FTZ R101, R9, R210, R101 ;  /* 0x000000d209657223 */ /* 0x000fe20000010065 */
[----:B0-----:R-:W-:Y:S01]  /*0e70*/  IADD3 R234, R3, 0x80, RZ ;  /* 0x0000008003ea7810 */ /* 0x001fe20007ffe0ff */
[----:B------:R-:W-:Y:S02]  /*0e80*/  FADD.FTZ R122, R122, R209 ;  /* 0x000000d17a7a7221 */ /* 0x000fe40000010000 */
[----:B------:R-:W-:Y:S02]  /*0e90*/  FFMA.FTZ R102, R8, R209, R102 ;  /* 0x000000d108667223 */ /* 0x000fe40000010066 */
[----:B------:R-:W-:Y:S02]  /*0ea0*/  FADD.FTZ R236, R205, R246 ;  /* 0x000000f6cdec7221 */ /* 0x000fe40000010000 */
[----:B------:R-:W-:Y:S02]  /*0eb0*/  FFMA.FTZ R235, R220, R246, R207 ;  /* 0x000000f6dceb7223 */ /* 0x000fe400000100cf */
.L_x_1372:
[----:B--2---:R-:W-:Y:S05]  /*0ec0*/  BSYNC B0 ;  /* 0x0000000000007941 */ /* 0x004fea0003800000 */
.L_x_1371:
        /* <DEDUP_REMOVED lines=40> */
[--C-:B----4-:R-:W-:Y:S02]  /*1150*/  HADD2.F32 R6, -RZ, R204.reuse.H0_H0 ;  /* 0x200000ccff067230 */ /* 0x110fe40000004100 */
[----:B------:R-:W-:Y:S02]  /*1160*/  HADD2.F32 R204, -RZ, R204.H1_H1 ;  /* 0x300000ccffcc7230 */ /* 0x000fe40000004100 */
[--C-:B------:R-:W-:Y:S01]  /*1170*/  HADD2.F32 R217, -RZ, R208.reuse.H0_H0 ;  /* 0x200000d0ffd97230 */ /* 0x100fe20000004100 */
[----:B------:R-:W-:Y:S01]  /*1180*/  FMUL.FTZ R212, R72, R6 ;  /* 0x0000000648d47220 */ /* 0x000fe20000410000 */
[----:B------:R-:W-:Y:S01]  /*1190*/  HADD2.F32 R208, -RZ, R208.H1_H1 ;  /* 0x300000d0ffd07230 */ /* 0x000fe20000004100 */
        /* <DEDUP_REMOVED lines=8> */
[--C-:B------:R-:W-:Y:S01]  /*1220*/  HADD2.F32 R6, -RZ, R205.reuse.H0_H0 ;  /* 0x200000cdff067230 */ /* 0x100fe20000004100 */
[----:B------:R-:W-:Y:S01]  /*1230*/  FMUL.FTZ R230, R2, R214 ;  /* 0x000000d602e67220 */ /* 0x000fe20000410000 */
[----:B------:R-:W-:Y:S01]  /*1240*/  HADD2.F32 R205, -RZ, R205.H1_H1 ;  /* 0x300000cdffcd7230 */ /* 0x000fe20000004100 */
[----:B------:R-:W-:Y:S02]  /*1250*/  FADD.FTZ R161, R161, R204 ;  /* 0x000000cca1a17221 */ /* 0x000fe40000010000 */
[----:B------:R-:W-:Y:S01]  /*1260*/  FFMA.FTZ R145, R231, R204, R145 ;  /* 0x000000cce7917223 */ /* 0x000fe20000010091 */
[--C-:B------:R-:W-:Y:S01]  /*1270*/  HADD2.F32 R204, -RZ, R209.reuse.H0_H0 ;  /* 0x200000d1ffcc7230 */ /* 0x100fe20000004100 */
[----:B------:R-:W-:Y:S01]  /*1280*/  FADD.FTZ R125, R125, R208 ;  /* 0x000000d07d7d7221 */ /* 0x000fe20000010000 */
[----:B------:R-:W-:Y:S01]  /*1290*/  HADD2.F32 R209, -RZ, R209.H1_H1 ;  /* 0x300000d1ffd17230 */ /* 0x000fe20000004100 */
[----:B------:R-:W-:-:S02]  /*12a0*/  FFMA.FTZ R105, R231, R208, R105 ;  /* 0x000000d0e7697223 */ /* 0x000fc40000010069 */
[-C--:B------:R-:W-:Y:S02]  /*12b0*/  FMUL.FTZ R208, R74, R6.reuse ;  /* 0x000000064ad07220 */ /* 0x080fe40000410000 */
[----:B------:R-:W-:Y:S02]  /*12c0*/  FADD.FTZ R162, R162, R6 ;  /* 0x00000006a2a27221 */ /* 0x000fe40000010000 */
[----:B------:R-:W-:Y:S02]  /*12d0*/  FFMA.FTZ R146, R230, R6, R146 ;  /* 0x00000006e6927223 */ /* 0x000fe40000010092 */
[----:B------:R-:W-:-:S04]  /*12e0*/  FMUL.FTZ R6, R75, R205 ;  /* 0x000000cd4b067220 */ /* 0x000fc80000410000 */
[----:B------:R-:W-:Y:S01]  /*12f0*/  FFMA.FTZ R219, R67, R209, R6 ;  /* 0x000000d143db7223 */ /* 0x000fe20000010006 */
[----:B------:R-:W-:Y:S01]  /*1300*/  HADD2.F32 R6, -RZ, R206.H0_H0 ;  /* 0x200000ceff067230 */ /* 0x000fe20000004100 */
[----:B------:R0:W-:Y:S01]  /*1310*/  STL [R1+0x28], R223 ;  /* 0x000028df01007387 */ /* 0x0001e20000100800 */
[----:B------:R-:W-:Y:S01]  /*1320*/  MOV R213, R223 ;  /* 0x000000df00d57202 */ /* 0x000fe20000000f00 */
[----:B------:R-:W-:Y:S01]  /*1330*/  HADD2.F32 R252, -RZ, R210.H0_H0 ;  /* 0x200000d2fffc7230 */ /* 0x000fe20000004100 */
[----:B------:R-:W-:Y:S02]  /*1340*/  FADD.FTZ R126, R126, R204 ;  /* 0x000000cc7e7e7221 */ /* 0x000fe40000010000 */
[-C--:B------:R-:W-:Y:S02]  /*1350*/  FFMA.FTZ R106, R230, R204.reuse, R106 ;  /* 0x000000cce66a7223 */ /* 0x080fe4000001006a */
[----:B------:R-:W-:Y:S02]  /*1360*/  FFMA.FTZ R212, R66, R204, R208 ;  /* 0x000000cc42d47223 */ /* 0x000fe400000100d0 */
[----:B------:R-:W-:-:S02]  /*1370*/  FMUL.FTZ R204, R76, R6 ;  /* 0x000000064ccc7220 */ /* 0x000fc40000410000 */
[----:B0-----:R-:W-:Y:S02]  /*1380*/  FMUL.FTZ R223, R2, R216 ;  /* 0x000000d802df7220 */ /* 0x001fe40000410000 */
[----:B------:R-:W-:Y:S02]  /*1390*/  FADD.FTZ R128, R128, R252 ;  /* 0x000000fc80807221 */ /* 0x000fe40000010000 */
[-C--:B------:R-:W-:Y:S02]  /*13a0*/  FFMA.FTZ R108, R223, R252.reuse, R108 ;  /* 0x000000fcdf6c7223 */ /* 0x080fe4000001006c */
[----:B------:R-:W-:Y:S01]  /*13b0*/  FFMA.FTZ R252, R68, R252, R204 ;  /* 0x000000fc44fc7223 */ /* 0x000fe200000100cc */
[----:B------:R-:W-:Y:S01]  /*13c0*/  HADD2.F32 R204, -RZ, R207.H0_H0 ;  /* 0x200000cfffcc7230 */ /* 0x000fe20000004100 */
[----:B------:R-:W-:Y:S02]  /*13d0*/  FMUL.FTZ R224, R2, R215 ;  /* 0x000000d702e07220 */ /* 0x000fe40000410000 */
[----:B------:R-:W-:-:S02]  /*13e0*/  FADD.FTZ R164, R164, R6 ;  /* 0x00000006a4a47221 */ /* 0x000fc40000010000 */
[----:B------:R-:W-:Y:S02]  /*13f0*/  FFMA.FTZ R148, R223, R6, R148 ;  /* 0x00000006df947223 */ /* 0x000fe40000010094 */
[----:B------:R-:W-:Y:S01]  /*1400*/  FMUL.FTZ R6, R2, R218 ;  /* 0x000000da02067220 */ /* 0x000fe20000410000 */
[----:B------:R-:W-:Y:S01]  /*1410*/  HADD2.F32 R245, -RZ, R211.H0_H0 ;  /* 0x200000d3fff57230 */ /* 0x000fe20000004100 */
[----:B------:R-:W-:Y:S02]  /*1420*/  FADD.FTZ R163, R163, R205 ;  /* 0x000000cda3a37221 */ /* 0x000fe40000010000 */
[----:B------:R-:W-:Y:S02]  /*1430*/  FFMA.FTZ R147, R224, R205, R147 ;  /* 0x000000cde0937223 */ /* 0x000fe40000010093 */
[----:B------:R-:W-:Y:S02]  /*1440*/  FMUL.FTZ R205, R78, R204 ;  /* 0x000000cc4ecd7220 */ /* 0x000fe40000410000 */
[----:B------:R-:W-:-:S02]  /*1450*/  FADD.FTZ R166, R166, R204 ;  /* 0x000000cca6a67221 */ /* 0x000fc40000010000 */
[----:B------:R-:W-:Y:S02]  /*1460*/  FFMA.FTZ R150, R6, R204, R150 ;  /* 0x000000cc06967223 */ /* 0x000fe40000010096 */
[----:B------:R-:W-:Y:S02]  /*1470*/  FADD.FTZ R236, R236, R213 ;  /* 0x000000d5ecec7221 */ /* 0x000fe40000010000 */
[----:B------:R-:W-:Y:S02]  /*1480*/  FFMA.FTZ R204, R237, R213, R235 ;  /* 0x000000d5edcc7223 */ /* 0x000fe400000100eb */
[----:B------:R-:W-:Y:S02]  /*1490*/  FADD.FTZ R130, R130, R245 ;  /* 0x000000f582827221 */ /* 0x000fe40000010000 */
[-C--:B------:R-:W-:Y:S02]  /*14a0*/  FFMA.FTZ R110, R6, R245.reuse, R110 ;  /* 0x000000f5066e7223 */ /* 0x080fe4000001006e */
[----:B------:R-:W-:-:S02]  /*14b0*/  FFMA.FTZ R245, R70, R245, R205 ;  /* 0x000000f546f57223 */ /* 0x000fc400000100cd */
[----:B------:R-:W-:Y:S02]  /*14c0*/  FADD.FTZ R236, R236, R217 ;  /* 0x000000d9ecec7221 */ /* 0x000fe40000010000 */
[----:B------:R-:W-:Y:S01]  /*14d0*/  FFMA.FTZ R205, R231, R217, R204 ;  /* 0x000000d9e7cd7223 */ /* 0x000fe200000100cc */
[----:B------:R0:W-:Y:S01]  /*14e0*/  STL [R1+0x18], R217 ;  /* 0x000018d901007387 */ /* 0x0001e20000100800 */
[----:B------:R-:W-:Y:S01]  /*14f0*/  HADD2.F32 R207, -RZ, R207.H1_H1 ;  /* 0x300000cfffcf7230 */ /* 0x000fe20000004100 */
[----:B------:R-:W-:Y:S01]  /*1500*/  FMUL.FTZ R10, R2, R10 ;  /* 0x0000000a020a7220 */ /* 0x000fe20000410000 */
[----:B------:R-:W-:Y:S01]  /*1510*/  HADD2.F32 R206, -RZ, R206.H1_H1 ;  /* 0x300000ceffce7230 */ /* 0x000fe20000004100 */
[----:B------:R0:W-:Y:S01]  /*1520*/  STL [R1+0x14], R212 ;  /* 0x000014d401007387 */ /* 0x0001e20000100800 */
[----:B------:R-:W-:Y:S02]  /*1530*/  FADD.FTZ R236, R236, R212 ;  /* 0x000000d4ecec7221 */ /* 0x000fe40000010000 */
[----:B------:R-:W-:Y:S01]  /*1540*/  FFMA.FTZ R205, R230, R212, R205 ;  /* 0x000000d4e6cd7223 */ /* 0x000fe200000100cd */
[----:B------:R0:W-:Y:S01]  /*1550*/  STL [R1], R219 ;  /* 0x000000db01007387 */ /* 0x0001e20000100800 */
[----:B------:R-:W-:Y:S01]  /*1560*/  HADD2.F32 R210, -RZ, R210.H1_H1 ;  /* 0x300000d2ffd27230 */ /* 0x000fe20000004100 */
[----:B------:R-:W-:-:S02]  /*1570*/  FMUL.FTZ R7, R2, R7 ;  /* 0x0000000702077220 */ /* 0x000fc40000410000 */
[-C--:B------:R-:W-:Y:S02]  /*1580*/  FMUL.FTZ R241, R79, R207.reuse ;  /* 0x000000cf4ff17220 */ /* 0x080fe40000410000 */
[----:B------:R-:W-:Y:S02]  /*1590*/  FADD.FTZ R167, R167, R207 ;  /* 0x000000cfa7a77221 */ /* 0x000fe40000010000 */
[----:B------:R-:W-:Y:S02]  /*15a0*/  FFMA.FTZ R151, R10, R207, R151 ;  /* 0x000000cf0a977223 */ /* 0x000fe40000010097 */
[----:B------:R-:W-:Y:S02]  /*15b0*/  FMUL.FTZ R247, R77, R206 ;  /* 0x000000ce4df77220 */ /* 0x000fe40000410000 */
[----:B------:R-:W-:Y:S02]  /*15c0*/  FADD.FTZ R207, R236, R219 ;  /* 0x000000dbeccf7221 */ /* 0x000fe40000010000 */
[----:B------:R-:W-:-:S02]  /*15d0*/  FFMA.FTZ R205, R224, R219, R205 ;  /* 0x000000dbe0cd7223 */ /* 0x000fc400000100cd */
[----:B------:R-:W-:Y:S02]  /*15e0*/  FADD.FTZ R165, R165, R206 ;  /* 0x000000cea5a57221 */ /* 0x000fe40000010000 */
[----:B------:R-:W-:Y:S02]  /*15f0*/  FFMA.FTZ R149, R7, R206, R149 ;  /* 0x000000ce07957223 */ /* 0x000fe40000010095 */
[----:B------:R-:W-:Y:S02]  /*1600*/  FFMA.FTZ R247, R69, R210, R247 ;  /* 0x000000d245f77223 */ /* 0x000fe400000100f7 */
[----:B------:R-:W-:Y:S02]  /*1610*/  FADD.FTZ R204, R207, R252 ;  /* 0x000000fccfcc7221 */ /* 0x000fe40000010000 */
[----:B------:R-:W-:Y:S01]  /*1620*/  FFMA.FTZ R206, R223, R252, R205 ;  /* 0x000000fcdfce7223 */ /* 0x000fe200000100cd */
[----:B------:R-:W-:Y:S01]  /*1630*/  HADD2.F32 R211, -RZ, R211.H1_H1 ;  /* 0x300000d3ffd37230 */ /* 0x000fe20000004100 */
        /* <DEDUP_REMOVED lines=13> */
.L_x_1374:
[----:B0-----:R-:W-:Y:S05]  /*1710*/  BSYNC B0 ;  /* 0x0000000000007941 */ /* 0x001fea0003800000 */
.L_x_1373:
[----:B------:R-:W0:Y:S01]  /*1720*/  S2R R204, SR_TID.X ;  /* 0x0000000000cc7919 */ /* 0x000e220000002100 */
[----:B------:R-:W-:Y:S01]  /*1730*/  BSSY B0, `(.L_x_1375) ;  /* 0x0000087000007945 */ /* 0x000fe20003800000 */
[----:B0-----:R-:W-:-:S02]  /*1740*/  LOP3.LUT R205, R204, 0x7f, RZ, 0xc, !PT ;  /* 0x0000007fcccd7812 */ /* 0x001fc400078e0cff */
[----:B------:R-:W-:-:S04]  /*1750*/  MOV R204, c[0x0][0x168] ;  /* 0x00005a0000cc7a02 */ /* 0x000fc80000000f00 */
[----:B------:R-:W-:-:S04]  /*1760*/  SHF.R.S32.HI R204, RZ, 0x1f, R204 ;  /* 0x0000001fffcc7819 */ /* 0x000fc800000114cc */
[----:B------:R-:W-:-:S04]  /*1770*/  LEA.HI R204, R204, c[0x0][0x168], RZ, 0x3 ;  /* 0x00005a00cccc7a11 */ /* 0x000fc800078f18ff */
[----:B------:R-:W-:-:S04]  /*1780*/  LEA.HI.SX32 R204, R204, R205, 0x1d ;  /* 0x000000cdcccc7211 */ /* 0x000fc800078feaff */
[----:B------:R-:W-:-:S13]  /*1790*/  ISETP.GE.U32.AND P2, PT, R204, 0x180, PT ;  /* 0x00000180cc00780c */ /* 0x000fda0003f46070 */
        /* <DEDUP_REMOVED lines=34> */
[----:B----4-:R-:W-:Y:S01]  /*19c0*/  HADD2.F32 R217, -RZ, R204.H0_H0 ;  /* 0x200000ccffd97230 */ /* 0x010fe20000004100 */
[----:B------:R-:W-:Y:S01]  /*19d0*/  FADD.FTZ R11, -R239, R219 ;  /* 0x000000dbef0b7221 */ /* 0x000fe20000010100 */
[----:B------:R-:W-:-:S02]  /*19e0*/  HADD2.F32 R219, -RZ, R208.H0_H0 ;  /* 0x200000d0ffdb7230 */ /* 0x000fc40000004100 */
[----:B------:R-:W-:Y:S01]  /*19f0*/  HADD2.F32 R204, -RZ, R204.H1_H1 ;  /* 0x300000ccffcc7230 */ /* 0x000fe20000004100 */
[----:B------:R-:W-:Y:S01]  /*1a00*/  FMUL.FTZ R212, R88, R217 ;  /* 0x000000d958d47220 */ /* 0x000fe20000410000 */
[----:B------:R-:W-:Y:S01]  /*1a10*/  HADD2.F32 R213, -RZ, R205.H0_H0 ;  /* 0x200000cdffd57230 */ /* 0x000fe20000004100 */
[C---:B------:R-:W-:Y:S02]  /*1a20*/  FADD.FTZ R214, -R239.reuse, R214 ;  /* 0x000000d6efd67221 */ /* 0x040fe40000010100 */
[C---:B------:R-:W-:Y:S02]  /*1a30*/  FADD.FTZ R215, -R239.reuse, R215 ;  /* 0x000000d7efd77221 */ /* 0x040fe40000010100 */
[C---:B------:R-:W-:Y:S02]  /*1a40*/  FADD.FTZ R216, -R239.reuse, R216 ;  /* 0x000000d8efd87221 */ /* 0x040fe40000010100 */
[----:B------:R-:W-:Y:S02]  /*1a50*/  FADD.FTZ R4, -R239, R218 ;  /* 0x000000daef047221 */ /* 0x000fe40000010100 */
[----:B------:R-:W-:-:S02]  /*1a60*/  FFMA.FTZ R239, R80, R219, R212 ;  /* 0x000000db50ef7223 */ /* 0x000fc400000100d4 */
[----:B------:R-:W-:Y:S02]  /*1a70*/  FADD.FTZ R28, R28, R217 ;  /* 0x000000d91c1c7221 */ /* 0x000fe40000010000 */
[----:B------:R-:W-:Y:S01]  /*1a80*/  FFMA.FTZ R24, R233, R217, R24 ;  /* 0x000000d9e9187223 */ /* 0x000fe20000010018 */
[----:B------:R-:W-:Y:S01]  /*1a90*/  HADD2.F32 R217, -RZ, R209.H0_H0 ;  /* 0x200000d1ffd97230 */ /* 0x000fe20000004100 */
[-C--:B------:R-:W-:Y:S02]  /*1aa0*/  FMUL.FTZ R212, R89, R204.reuse ;  /* 0x000000cc59d47220 */ /* 0x080fe40000410000 */
[----:B------:R-:W-:Y:S02]  /*1ab0*/  FADD.FTZ R29, R29, R204 ;  /* 0x000000cc1d1d7221 */ /* 0x000fe40000010000 */
[----:B------:R-:W-:Y:S02]  /*1ac0*/  FFMA.FTZ R25, R229, R204, R25 ;  /* 0x000000cce5197223 */ /* 0x000fe40000010019 */
[----:B------:R-:W-:-:S04]  /*1ad0*/  FMUL.FTZ R204, R90, R213 ;  /* 0x000000d55acc7220 */ /* 0x000fc80000410000 */
[----:B------:R-:W-:Y:S01]  /*1ae0*/  FFMA.FTZ R234, R82, R217, R204 ;  /* 0x000000d952ea7223 */ /* 0x000fe200000100cc */
[----:B------:R-:W-:Y:S01]  /*1af0*/  HADD2.F32 R204, -RZ, R205.H1_H1 ;  /* 0x300000cdffcc7230 */ /* 0x000fe20000004100 */
[C---:B------:R-:W-:Y:S01]  /*1b00*/  FMUL.FTZ R221, R2.reuse, R216 ;  /* 0x000000d802dd7220 */ /* 0x040fe20000410000 */
[----:B------:R-:W-:Y:S01]  /*1b10*/  HADD2.F32 R205, -RZ, R206.H0_H0 ;  /* 0x200000ceffcd7230 */ /* 0x000fe20000004100 */
[----:B------:R-:W-:-:S04]  /*1b20*/  FMUL.FTZ R222, R2, R215 ;  /* 0x000000d702de7220 */ /* 0x000fc80000410000 */
[-C--:B------:R-:W-:Y:S02]  /*1b30*/  FMUL.FTZ R250, R92, R205.reuse ;  /* 0x000000cd5cfa7220 */ /* 0x080fe40000410000 */
[----:B------:R-:W-:Y:S02]  /*1b40*/  FADD.FTZ R188, R188, R205 ;  /* 0x000000cdbcbc7221 */ /* 0x000fe40000010000 */
[----:B------:R-:W-:Y:S01]  /*1b50*/  FFMA.FTZ R168, R221, R205, R168 ;  /* 0x000000cddda87223 */ /* 0x000fe200000100a8 */
[----:B------:R-:W-:Y:S01]  /*1b60*/  HADD2.F32 R205, -RZ, R207.H0_H0 ;  /* 0x200000cfffcd7230 */ /* 0x000fe20000004100 */
[-C--:B------:R-:W-:Y:S01]  /*1b70*/  FMUL.FTZ R251, R91, R204.reuse ;  /* 0x000000cc5bfb7220 */ /* 0x080fe20000410000 */
[----:B------:R-:W-:Y:S01]  /*1b80*/  HADD2.F32 R243, -RZ, R211.H0_H0 ;  /* 0x200000d3fff37230 */ /* 0x000fe20000004100 */
[----:B------:R-:W-:Y:S02]  /*1b90*/  FADD.FTZ R31, R31, R204 ;  /* 0x000000cc1f1f7221 */ /* 0x000fe40000010000 */
[----:B------:R-:W-:-:S02]  /*1ba0*/  FFMA.FTZ R27, R222, R204, R27 ;  /* 0x000000ccde1b7223 */ /* 0x000fc4000001001b */
[----:B------:R-:W-:Y:S02]  /*1bb0*/  FMUL.FTZ R4, R2, R4 ;  /* 0x0000000402047220 */ /* 0x000fe40000410000 */
[----:B------:R-:W-:Y:S02]  /*1bc0*/  FMUL.FTZ R204, R94, R205 ;  /* 0x000000cd5ecc7220 */ /* 0x000fe40000410000 */
        /* <DEDUP_REMOVED lines=17> */
[----:B------:R-:W-:Y:S01]  /*1ce0*/  HADD2.F32 R208, -RZ, R209.H1_H1 ;  /* 0x300000d1ffd07230 */ /* 0x000fe20000004100 */
[----:B------:R-:W-:Y:S02]  /*1cf0*/  FADD.FTZ R115, R115, R240 ;  /* 0x000000f073737221 */ /* 0x000fe40000010000 */
[-C--:B------:R-:W-:Y:S02]  /*1d00*/  FFMA.FTZ R135, R11, R240.reuse, R135 ;  /* 0x000000f00b877223 */ /* 0x080fe40000010087 */
[----:B------:R-:W-:Y:S02]  /*1d10*/  FFMA.FTZ R240, R87, R240, R205 ;  /* 0x000000f057f07223 */ /* 0x000fe400000100cd */
[----:B------:R-:W-:-:S02]  /*1d20*/  FMUL.FTZ R228, R2, R214 ;  /* 0x000000d602e47220 */ /* 0x000fc40000410000 */
[----:B------:R-:W-:Y:S02]  /*1d30*/  FADD.FTZ R236, R236, R218 ;  /* 0x000000daecec7221 */ /* 0x000fe40000010000 */
[----:B------:R-:W-:Y:S01]  /*1d40*/  FFMA.FTZ R205, R229, R218, R204 ;  /* 0x000000dae5cd7223 */ /* 0x000fe200000100cc */
[----:B------:R0:W-:Y:S01]  /*1d50*/  STL [R1+0x24], R239 ;  /* 0x000024ef01007387 */ /* 0x0001e20000100800 */
[----:B------:R-:W-:Y:S01]  /*1d60*/  HADD2.F32 R209, -RZ, R210.H0_H0 ;  /* 0x200000d2ffd17230 */ /* 0x000fe20000004100 */
[----:B------:R-:W-:Y:S01]  /*1d70*/  FFMA.FTZ R251, R83, R208, R251 ;  /* 0x000000d053fb7223 */ /* 0x000fe200000100fb */
[----:B------:R-:W-:Y:S01]  /*1d80*/  HADD2.F32 R206, -RZ, R206.H1_H1 ;  /* 0x300000ceffce7230 */ /* 0x000fe20000004100 */
[----:B------:R0:W-:Y:S01]  /*1d90*/  STL [R1+0x10], R218 ;  /* 0x000010da01007387 */ /* 0x0001e20000100800 */
[----:B------:R-:W-:Y:S02]  /*1da0*/  FADD.FTZ R236, R236, R234 ;  /* 0x000000eaecec7221 */ /* 0x000fe40000010000 */
[----:B------:R-:W-:Y:S01]  /*1db0*/  FFMA.FTZ R205, R228, R234, R205 ;  /* 0x000000eae4cd7223 */ /* 0x000fe200000100cd */
[----:B------:R0:W-:Y:S01]  /*1dc0*/  STL [R1+0xc], R234 ;  /* 0x00000cea01007387 */ /* 0x0001e20000100800 */
[----:B------:R-:W-:Y:S01]  /*1dd0*/  HADD2.F32 R210, -RZ, R210.H1_H1 ;  /* 0x300000d2ffd27230 */ /* 0x000fe20000004100 */
[----:B------:R-:W-:-:S02]  /*1de0*/  FFMA.FTZ R250, R84, R209, R250 ;  /* 0x000000d154fa7223 */ /* 0x000fc400000100fa */
        /* <DEDUP_REMOVED lines=27> */
.L_x_1376:
[----:B0-----:R-:W-:Y:S05]  /*1fa0*/  BSYNC B0 ;  /* 0x0000000000007941 */ /* 0x001fea0003800000 */
.L_x_1375:
        /* <DEDUP_REMOVED lines=9> */
.L_x_1390:
        /* <DEDUP_REMOVED lines=18> */
.L_x_1391:
        /* <DEDUP_REMOVED lines=75> */
[----:B------:R-:W-:-:S03]  /*2610*/  @P5 FADD.FTZ R206, R176, R206 ;  /* 0x000000ceb0ce5221 */ /* 0x000fc60000010000 */
[----:B------:R-:W-:Y:S02]  /*2620*/  @P2 F2FP.PACK_AB R205, RZ, R205 ;  /* 0x000000cdffcd223e */ /* 0x000fe400000000ff */
[C---:B------:R-:W-:Y:S01]  /*2630*/  SEL R200, R206.reuse, R200, P4 ;  /* 0x000000c8cec87207 */ /* 0x040fe20002000000 */
[----:B------:R-:W-:Y:S01]  /*2640*/  FMUL.FTZ R206, R206, c[0x0][0x1e8] ;  /* 0x00007a00cece7a20 */ /* 0x000fe20000410000 */
[----:B------:R-:W-:Y:S02]  /*2650*/  @P2 PRMT R197, R197, 0x5410, R205 ;  /* 0x00005410c5c52816 */ /* 0x000fe400000000cd */
[----:B------:R-:W-:-:S04]  /*2660*/  MOV R205, R18 ;  /* 0x0000001200cd7202 */ /* 0x000fc80000000f00 */
[----:B------:R-:W-:Y:S02]  /*2670*/  LOP3.LUT P3, RZ, R205, 0xff, RZ, 0xc0, !PT ;  /* 0x000000ffcdff7812 */ /* 0x000fe4000786c0ff */
[----:B------:R-:W-:-:S04]  /*2680*/  @P2 FSEL R205, R206, RZ, P6 ;  /* 0x000000ffcecd2208 */ /* 0x000fc80003000000 */
[----:B------:R-:W-:-:S04]  /*2690*/  @P2 F2FP.PACK_AB R205, RZ, R205 ;  /* 0x000000cdffcd223e */ /* 0x000fc800000000ff */
[----:B------:R-:W-:Y:S01]  /*26a0*/  @P2 PRMT R198, R205, 0x7610, R198 ;  /* 0x00007610cdc62816 */ /* 0x000fe200000000c6 */
[----:B------:R-:W-:Y:S01]  /*26b0*/  FFMA.FTZ R205, R9, R211, R204 ;  /* 0x000000d309cd7223 */ /* 0x000fe200000100cc */
[----:B------:R-:W-:-:S03]  /*26c0*/  @P2 F2FP.PACK_AB R207, RZ, R207 ;  /* 0x000000cfffcf223e */ /* 0x000fc600000000ff */
        /* <DEDUP_REMOVED lines=15> */
[----:B------:R-:W-:Y:S01]  /*27c0*/  @P2 F2FP.PACK_AB R205, RZ, R205 ;  /* 0x000000cdffcd223e */ /* 0x000fe200000000ff */
[----:B------:R-:W-:Y:S01]  /*27d0*/  FADD.FTZ R208, R246, -R208 ;  /* 0x800000d0f6d07221 */ /* 0x000fe20000010000 */
[----:B------:R-:W-:Y:S02]  /*27e0*/  @P2 LOP3.LUT P6, RZ, R17, 0xff0000, RZ, 0xc0, !PT ;  /* 0x00ff000011ff2812 */ /* 0x000fe400078cc0ff */
[----:B------:R-:W-:Y:S01]  /*27f0*/  @P2 PRMT R198, R198, 0x5410, R205 ;  /* 0x00005410c6c62816 */ /* 0x000fe200000000cd */
[----:B------:R-:W-:Y:S01]  /*2800*/  FMUL.FTZ R208, R2, R208 ;  /* 0x000000d002d07220 */ /* 0x000fe20000410000 */
[----:B------:R-:W-:-:S02]  /*2810*/  @P2 FSEL R205, R207, RZ, P6 ;  /* 0x000000ffcfcd2208 */ /* 0x000fc40003000000 */
[----:B------:R-:W-:Y:S01]  /*2820*/  @P4 MOV R204, 0x20 ;  /* 0x0000002000cc4802 */ /* 0x000fe20000000f00 */
[----:B------:R-:W-:Y:S01]  /*2830*/  @P5 FADD.FTZ R208, R179, R208 ;  /* 0x000000d0b3d05221 */ /* 0x000fe20000010000 */
[----:B------:R-:W-:-:S04]  /*2840*/  @P2 F2FP.PACK_AB R205, RZ, R205 ;  /* 0x000000cdffcd223e */ /* 0x000fc800000000ff */
        /* <DEDUP_REMOVED lines=12> */
[----:B------:R-:W-:Y:S02]  /*2910*/  F2FP.PACK_AB R206, R206, R204 ;  /* 0x000000cccece723e */ /* 0x000fe400000000ff */
[----:B------:R-:W-:Y:S01]  /*2920*/  FSEL R204, R209, RZ, P3 ;  /* 0x000000ffd1cc7208 */ /* 0x000fe20001800000 */
[----:B------:R-:W-:Y:S01]  /*2930*/  HFMA2.MMA R209, -RZ, RZ, 0, 9.5367431640625e-07 ;  /* 0x00000010ffd17435 */ /* 0x000fe200000001ff */
[----:B------:R-:W-:Y:S02]  /*2940*/  FSEL R205, R213, RZ, P4 ;  /* 0x000000ffd5cd7208 */ /* 0x000fe40002000000 */
[----:B------:R-:W-:Y:S01]  /*2950*/  F2FP.PACK_AB R204, R204, R212 ;  /* 0x000000d4cccc723e */ /* 0x000fe200000000ff */
[----:B------:R-:W-:Y:S01]  /*2960*/  FMUL.FTZ R212, R208, c[0x0][0x1e8] ;  /* 0x00007a00d0d47a20 */ /* 0x000fe20000410000 */
[----:B------:R-:W-:-:S02]  /*2970*/  LOP3.LUT P3, RZ, R19, 0xff0000, RZ, 0xc0, !PT ;  /* 0x00ff000013ff7812 */ /* 0x000fc4000786c0ff */
[----:B------:R-:W-:Y:S02]  /*2980*/  LOP3.LUT P4, RZ, R19, 0xff000000, RZ, 0xc0, !PT ;  /* 0xff00000013ff7812 */ /* 0x000fe4000788c0ff */
[----:B------:R-:W-:Y:S02]  /*2990*/  LOP3.LUT P5, RZ, R18, 0xff000000, RZ, 0xc0, !PT ;  /* 0xff00000012ff7812 */ /* 0x000fe400078ac0ff */
[----:B------:R-:W-:Y:S02]  /*29a0*/  FSEL R207, R207, RZ, P3 ;  /* 0x000000ffcfcf7208 */ /* 0x000fe40001800000 */
[----:B------:R-:W-:Y:S02]  /*29b0*/  FSEL R208, R212, RZ, P4 ;  /* 0x000000ffd4d07208 */ /* 0x000fe40002000000 */
[----:B------:R-:W-:Y:S02]  /*29c0*/  FSEL R214, R214, RZ, P5 ;  /* 0x000000ffd6d67208 */ /* 0x000fe40002800000 */
[----:B------:R-:W-:-:S02]  /*29d0*/  @P2 LOP3.LUT P3, RZ, R17, 0xff000000, RZ, 0xc0, !PT ;  /* 0xff00000011ff2812 */ /* 0x000fc4000786c0ff */
        /* <DEDUP_REMOVED lines=9> */
[----:B------:R1:W-:Y:S01]  /*2a70*/  @P2 STG.E.128 [R204.64], R196 ;  /* 0x000000c4cc002986 */ /* 0x0003e2000c101d04 */
[----:B------:R-:W-:-:S03]  /*2a80*/  IADD3 R3, R3, 0x80, RZ ;  /* 0x0000008003037810 */ /* 0x000fc60007ffe0ff */
.L_x_1380:
[----:B--2---:R-:W-:Y:S05]  /*2a90*/  BSYNC B0 ;  /* 0x0000000000007941 */ /* 0x004fea0003800000 */
.L_x_1379:
        /* <DEDUP_REMOVED lines=38> */
[----:B------:R-:W-:Y:S01]  /*2d00*/  @P2 F2FP.PACK_AB R206, RZ, R206 ;  /* 0x000000ceffce223e */ /* 0x000fe200000000ff */
        /* <DEDUP_REMOVED lines=11> */
[----:B------:R-:W-:Y:S01]  /*2dc0*/  @P2 F2FP.PACK_AB R205, RZ, R205 ;  /* 0x000000cdffcd223e */ /* 0x000fe200000000ff */
        /* <DEDUP_REMOVED lines=21> */
[----:B------:R-:W-:Y:S01]  /*2f20*/  @P2 F2FP.PACK_AB R205, RZ, R205 ;  /* 0x000000cdffcd223e */ /* 0x000fe200000000ff */
        /* <DEDUP_REMOVED lines=19> */
[----:B------:R-:W-:-:S04]  /*3060*/  @P2 F2FP.PACK_AB R205, RZ, R205 ;  /* 0x000000cdffcd223e */ /* 0x000fc800000000ff */
[----:B------:R-:W-:Y:S02]  /*3070*/  @P2 PRMT R198, R198, 0x5410, R205 ;  /* 0x00005410c6c62816 */ /* 0x000fe400000000cd */
[----:B------:R-:W-:-:S04]  /*3080*/  @P2 FSEL R205, R207, RZ, P6 ;  /* 0x000000ffcfcd2208 */ /* 0x000fc80003000000 */
[----:B------:R-:W-:-:S04]  /*3090*/  @P2 F2FP.PACK_AB R205, RZ, R205 ;  /* 0x000000cdffcd223e */ /* 0x000fc800000000ff */
        /* <DEDUP_REMOVED lines=17> */
[----:B------:R-:W-:Y:S02]  /*31b0*/  FSEL R207, R207, RZ, P3 ;  /* 0x000000ffcfcf7208 */ /* 0x000fe40001800000 */
[----:B------:R-:W-:Y:S02]  /*31c0*/  FSEL R208, R212, RZ, P4 ;  /* 0x000000ffd4d07208 */ /* 0x000fe40002000000 */
[----:B------:R-:W-:Y:S02]  /*31d0*/  @P2 LOP3.LUT P3, RZ, R15, 0xff000000, RZ, 0xc0, !PT ;  /* 0xff0000000fff2812 */ /* 0x000fe4000786c0ff */
[----:B------:R-:W-:Y:S01]  /*31e0*/  F2FP.PACK_AB R207, R208, R207 ;  /* 0x000000cfd0cf723e */ /* 0x000fe200000000ff */
[----:B------:R-:W-:Y:S01]  /*31f0*/  IMAD.WIDE.U32 R208, R3, R209, c[0x0][0x248] ;  /* 0x0000920003d07625 */ /* 0x000fe200078e00d1 */
[----:B------:R-:W-:-:S02]  /*3200*/  F2FP.PACK_AB R205, R214, R205 ;  /* 0x000000cdd6cd723e */ /* 0x000fc400000000ff */
        /* <DEDUP_REMOVED lines=8> */
.L_x_1382:
[----:B------:R-:W-:Y:S05]  /*3290*/  BSYNC B0 ;  /* 0x0000000000007941 */ /* 0x000fea0003800000 */
.L_x_1381:
        /* <DEDUP_REMOVED lines=21> */
[----:B------:R-:W-:-:S02]  /*33f0*/  ISETP.NE.AND.EX P4, PT, RZ, c[0x0][0x25c], PT, P4 ;  /* 0x00009700ff007a0c */ /* 0x000fc40003f85340 */
[----:B------:R-:W-:Y:S02]  /*3400*/  @P2 MOV R205, R20 ;  /* 0x0000001400cd2202 */ /* 0x000fe40000000f00 */
[----:B------:R-:W-:Y:S02]  /*3410*/  @P2 LOP3.LUT P6, RZ, R20, 0xff000000, RZ, 0xc0, !PT ;  /* 0xff00000014ff2812 */ /* 0x000fe400078cc0ff */
        /* <DEDUP_REMOVED lines=20> */
[----:B------:R-:W-:Y:S01]  /*3560*/  @P2 F2FP.PACK_AB R205, RZ, R205 ;  /* 0x000000cdffcd223e */ /* 0x000fe200000000ff */
[----:B------:R-:W-:Y:S01]  /*3570*/  FADD.FTZ R207, R251, -R207 ;  /* 0x800000cffbcf7221 */ /* 0x000fe20000010000 */
[----:B------:R-:W-:-:S02]  /*3580*/  @P2 FSEL R206, R208, RZ, P3 ;  /* 0x000000ffd0ce2208 */ /* 0x000fc40001800000 */
[----:B------:R-:W-:Y:S01]  /*3590*/  @P2 LOP3.LUT P3, RZ, R20, 0xff0000, RZ, 0xc0, !PT ;  /* 0x00ff000014ff2812 */ /* 0x000fe2000786c0ff */
[----:B------:R-:W-:Y:S01]  /*35a0*/  FMUL.FTZ R207, R2, R207 ;  /* 0x000000cf02cf7220 */ /* 0x000fe20000410000 */
[----:B------:R-:W-:Y:S02]  /*35b0*/  @P2 PRMT R196, R205, 0x7610, R196 ;  /* 0x00007610cdc42816 */ /* 0x000fe400000000c4 */
[----:B------:R-:W-:Y:S01]  /*35c0*/  @P2 FSEL R205, R210, RZ, P3 ;  /* 0x000000ffd2cd2208 */ /* 0x000fe20001800000 */
[----:B------:R-:W-:Y:S01]  /*35d0*/  @P5 FADD.FTZ R207, R47, R207 ;  /* 0x000000cf2fcf5221 */ /* 0x000fe20000010000 */
[----:B------:R-:W-:Y:S02]  /*35e0*/  @P2 F2FP.PACK_AB R206, RZ, R206 ;  /* 0x000000ceffce223e */ /* 0x000fe400000000ff */
[----:B------:R-:W-:Y:S01]  /*35f0*/  @P2 F2FP.PACK_AB R205, RZ, R205 ;  /* 0x000000cdffcd223e */ /* 0x000fe200000000ff */
        /* <DEDUP_REMOVED lines=46> */
[----:B------:R-:W-:-:S04]  /*38e0*/  @P2 F2FP.PACK_AB R205, RZ, R205 ;  /* 0x000000cdffcd223e */ /* 0x000fc800000000ff */
        /* <DEDUP_REMOVED lines=19> */
[----:B------:R-:W-:-:S02]  /*3a20*/  F2FP.PACK_AB R204, R208, R204 ;  /* 0x000000ccd0cc723e */ /* 0x000fc400000000ff */
[C---:B------:R-:W-:Y:S02]  /*3a30*/  @P2 FSEL R210, R2.reuse, RZ, P3 ;  /* 0x000000ff02d22208 */ /* 0x040fe40001800000 */
[----:B------:R-:W-:Y:S02]  /*3a40*/  FSEL R208, R2, RZ, P4 ;  /* 0x000000ff02d07208 */ /* 0x000fe40002000000 */
[C---:B------:R-:W-:Y:S02]  /*3a50*/  @P2 LEA R2, P3, R3.reuse, c[0x0][0x250], 0x4 ;  /* 0x0000940003022a11 */ /* 0x040fe400078620ff */
[----:B------:R-:W-:Y:S02]  /*3a60*/  @P2 F2FP.PACK_AB R210, RZ, R210 ;  /* 0x000000d2ffd2223e */ /* 0x000fe400000000ff */
[----:B------:R-:W-:Y:S01]  /*3a70*/  F2FP.PACK_AB R207, R208, R207 ;  /* 0x000000cfd0cf723e */ /* 0x000fe200000000ff */
[----:B------:R-:W-:Y:S01]  /*3a80*/  IMAD.WIDE.U32 R208, R3, R209, c[0x0][0x248] ;  /* 0x0000920003d07625 */ /* 0x000fe200078e00d1 */
[----:B------:R-:W-:-:S02]  /*3a90*/  F2FP.PACK_AB R205, R212, R205 ;  /* 0x000000cdd4cd723e */ /* 0x000fc400000000ff */
[----:B------:R-:W-:Y:S02]  /*3aa0*/  @P2 LEA.HI.X R3, R3, c[0x0][0x254], RZ, 0x4, P3 ;  /* 0x0000950003032a11 */ /* 0x000fe400018f24ff */
[----:B------:R-:W-:Y:S01]  /*3ab0*/  @P2 PRMT R199, R199, 0x5410, R210 ;  /* 0x00005410c7c72816 */ /* 0x000fe200000000d2 */
[----:B------:R1:W-:Y:S04]  /*3ac0*/  STG.E.128 [R208.64], R204 ;  /* 0x000000ccd0007986 */ /* 0x0003e8000c101d04 */
[----:B------:R1:W-:Y:S02]  /*3ad0*/  @P2 STG.E.128 [R2.64], R196 ;  /* 0x000000c402002986 */ /* 0x0003e4000c101d04 */
.L_x_1384:
[----:B------:R-:W-:Y:S05]  /*3ae0*/  BSYNC B0 ;  /* 0x0000000000007941 */ /* 0x000fea0003800000 */
.L_x_1383:
        /* <DEDUP_REMOVED lines=8> */
.L_x_1370:
        /* <DEDUP_REMOVED lines=22> */
.L_x_1387:
[----:B------:R-:W-:Y:S05]  /*3cd0*/  BSYNC B0 ;  /* 0x0000000000007941 */ /* 0x000fea0003800000 */
.L_x_1386:
        /* <DEDUP_REMOVED lines=16> */
.L_x_1389:
[----:B------:R-:W-:Y:S05]  /*3de0*/  BSYNC B0 ;  /* 0x0000000000007941 */ /* 0x000fea0003800000 */
.L_x_1388:
[----:B0-----:R-:W0:Y:S02]  /*3df0*/  S2R R2, SR_TID.X ;  /* 0x0000000000027919 */ /* 0x001e240000002100 */
[----:B0-----:R-:W-:-:S02]  /*3e00*/  LOP3.LUT R3, R2, 0x7f, RZ, 0xc, !PT ;  /* 0x0000007f02037812 */ /* 0x001fc400078e0cff */
[----:B------:R-:W-:-:S04]  /*3e10*/  MOV R2, c[0x0][0x168] ;  /* 0x00005a0000027a02 */ /* 0x000fc80000000f00 */
[----:B------:R-:W-:-:S04]  /*3e20*/  SHF.R.S32.HI R2, RZ, 0x1f, R2 ;  /* 0x0000001fff027819 */ /* 0x000fc80000011402 */
[----:B------:R-:W-:-:S04]  /*3e30*/  LEA.HI R2, R2, c[0x0][0x168], RZ, 0x3 ;  /* 0x00005a0002027a11 */ /* 0x000fc800078f18ff */
[----:B------:R-:W-:-:S04]  /*3e40*/  LEA.HI.SX32 R2, R2, R3, 0x1d ;  /* 0x0000000302027211 */ /* 0x000fc800078feaff */
[----:B------:R-:W-:-:S13]  /*3e50*/  ISETP.GE.U32.AND P0, PT, R2, 0x180, PT ;  /* 0x000001800200780c */ /* 0x000fda0003f06070 */
[----:B------:R-:W-:Y:S05]  /*3e60*/  @!P0 EXIT ;  /* 0x000000000000894d */ /* 0x000fea0003800000 */
[----:B------:R-:W-:-:S10]  /*3e70*/  HFMA2.MMA R9, -RZ, RZ, 0, 1.9073486328125e-06 ;  /* 0x00000020ff097435 */ /* 0x000fd400000001ff */
        /* <DEDUP_REMOVED lines=13> */
.L_x_1377:
[----:B------:R-:W-:Y:S01]  /*3f50*/  HFMA2.MMA R206, -RZ, RZ, 0, 9.5367431640625e-07 ;  /* 0x00000010ffce7435 */ /* 0x000fe200000001ff */
[----:B------:R-:W-:-:S02]  /*3f60*/  MOV R205, R236 ;  /* 0x000000ec00cd7202 */ /* 0x000fc40000000f00 */
[----:B------:R-:W-:Y:S02]  /*3f70*/  MOV R213, 0x1f ;  /* 0x0000001f00d57802 */ /* 0x000fe40000000f00 */
[----:B------:R-:W-:Y:S02]  /*3f80*/  MOV R212, 0xffffffff ;  /* 0xffffffff00d47802 */ /* 0x000fe40000000f00 */
[----:B------:R-:W-:Y:S02]  /*3f90*/  MOV R204, 0x3fb0 ;  /* 0x00003fb000cc7802 */ /* 0x000fe40000000f00 */
[----:B-----5:R-:W-:Y:S05]  /*3fa0*/  CALL.REL.NOINC `($__internal_88_$__cuda_sm70_shflsync_down_p) ;  /* 0x0000046000007944 */ /* 0x020fea0003c00000 */
[----:B-1----:R-:W-:Y:S01]  /*3fb0*/  MOV R207, R206 ;  /* 0x000000ce00cf7202 */ /* 0x002fe20000000f00 */
[----:B------:R-:W-:Y:S05]  /*3fc0*/  BRA `(.L_x_1390) ;  /* 0xffffe07000007947 */ /* 0x000fea000383ffff */
.L_x_1378:
[----:B------:R-:W-:Y:S01]  /*3fd0*/  HFMA2.MMA R206, -RZ, RZ, 0, 9.5367431640625e-07 ;  /* 0x00000010ffce7435 */ /* 0x000fe200000001ff */
[----:B------:R-:W-:Y:S02]  /*3fe0*/  MOV R205, R235 ;  /* 0x000000eb00cd7202 */ /* 0x000fe40000000f00 */
[----:B------:R-:W-:Y:S02]  /*3ff0*/  MOV R213, 0x1f ;  /* 0x0000001f00d57802 */ /* 0x000fe40000000f00 */
[----:B------:R-:W-:-:S02]  /*4000*/  MOV R212, 0xffffffff ;  /* 0xffffffff00d47802 */ /* 0x000fc40000000f00 */
[----:B------:R-:W-:Y:S02]  /*4010*/  MOV R204, 0x4030 ;  /* 0x0000403000cc7802 */ /* 0x000fe40000000f00 */
[----:B01---5:R-:W-:Y:S05]  /*4020*/  CALL.REL.NOINC `($__internal_88_$__cuda_sm70_shflsync_down_p) ;  /* 0x000003e000007944 */ /* 0x023fea0003c00000 */
[----:B------:R-:W-:Y:S01]  /*4030*/  FADD.FTZ R236, R207, R236 ;  /* 0x000000eccfec7221 */ /* 0x000fe20000010000 */
[----:B------:R-:W-:Y:S01]  /*4040*/  MOV R213, 0x1f ;  /* 0x0000001f00d57802 */ /* 0x000fe20000000f00 */
[----:B-1----:R-:W-:Y:S01]  /*4050*/  FADD.FTZ R235, R235, R206 ;  /* 0x000000ceebeb7221 */ /* 0x002fe20000010000 */
[----:B------:R-:W-:Y:S01]  /*4060*/  HFMA2.MMA R206, -RZ, RZ, 0, 4.76837158203125e-07 ;  /* 0x00000008ffce7435 */ /* 0x000fe200000001ff */
[----:B------:R-:W-:Y:S02]  /*4070*/  MOV R212, 0xffffffff ;  /* 0xffffffff00d47802 */ /* 0x000fe40000000f00 */
[----:B------:R-:W-:Y:S02]  /*4080*/  MOV R205, R236 ;  /* 0x000000ec00cd7202 */ /* 0x000fe40000000f00 */
[----:B------:R-:W-:Y:S02]  /*4090*/  MOV R204, 0x40b0 ;  /* 0x000040b000cc7802 */ /* 0x000fe40000000f00 */
[----:B------:R-:W-:Y:S05]  /*40a0*/  CALL.REL.NOINC `($__internal_88_$__cuda_sm70_shflsync_down_p) ;  /* 0x0000036000007944 */ /* 0x000fea0003c00000 */
[----:B-1----:R-:W-:Y:S01]  /*40b0*/  MOV R207, R206 ;  /* 0x000000ce00cf7202 */ /* 0x002fe20000000f00 */
[----:B------:R-:W-:Y:S01]  /*40c0*/  HFMA2.MMA R206, -RZ, RZ, 0, 4.76837158203125e-07 ;  /* 0x00000008ffce7435 */ /* 0x000fe200000001ff */
[----:B------:R-:W-:-:S02]  /*40d0*/  MOV R205, R235 ;  /* 0x000000eb00cd7202 */ /* 0x000fc40000000f00 */
[----:B------:R-:W-:Y:S02]  /*40e0*/  MOV R213, 0x1f ;  /* 0x0000001f00d57802 */ /* 0x000fe40000000f00 */
[----:B------:R-:W-:Y:S02]  /*40f0*/  MOV R212, 0xffffffff ;  /* 0xffffffff00d47802 */ /* 0x000fe40000000f00 */
[----:B------:R-:W-:Y:S02]  /*4100*/  MOV R204, 0x4120 ;  /* 0x0000412000cc7802 */ /* 0x000fe40000000f00 */
[----:B------:R-:W-:Y:S05]  /*4110*/  CALL.REL.NOINC `($__internal_88_$__cuda_sm70_shflsync_down_p) ;  /* 0x000002f000007944 */ /* 0x000fea0003c00000 */
[----:B------:R-:W-:Y:S01]  /*4120*/  FADD.FTZ R236, R207, R236 ;  /* 0x000000eccfec7221 */ /* 0x000fe20000010000 */
[----:B------:R-:W-:Y:S01]  /*4130*/  MOV R213, 0x1f ;  /* 0x0000001f00d57802 */ /* 0x000fe20000000f00 */
[----:B-1----:R-:W-:Y:S01]  /*4140*/  FADD.FTZ R235, R235, R206 ;  /* 0x000000ceebeb7221 */ /* 0x002fe20000010000 */
[----:B------:R-:W-:Y:S01]  /*4150*/  HFMA2.MMA R206, -RZ, RZ, 0, 2.384185791015625e-07 ;  /* 0x00000004ffce7435 */ /* 0x000fe200000001ff */
[----:B------:R-:W-:Y:S02]  /*4160*/  MOV R212, 0xffffffff ;  /* 0xffffffff00d47802 */ /* 0x000fe40000000f00 */
[----:B------:R-:W-:-:S02]  /*4170*/  MOV R205, R236 ;  /* 0x000000ec00cd7202 */ /* 0x000fc40000000f00 */
[----:B------:R-:W-:Y:S02]  /*4180*/  MOV R204, 0x41a0 ;  /* 0x000041a000cc7802 */ /* 0x000fe40000000f00 */
[----:B------:R-:W-:Y:S05]  /*4190*/  CALL.REL.NOINC `($__internal_88_$__cuda_sm70_shflsync_down_p) ;  /* 0x0000027000007944 */ /* 0x000fea0003c00000 */
[----:B-1----:R-:W-:Y:S01]  /*41a0*/  MOV R207, R206 ;  /* 0x000000ce00cf7202 */ /* 0x002fe20000000f00 */
[----:B------:R-:W-:Y:S01]  /*41b0*/  HFMA2.MMA R206, -RZ, RZ, 0, 2.384185791015625e-07 ;  /* 0x00000004ffce7435 */ /* 0x000fe200000001ff */
[----:B------:R-:W-:Y:S02]  /*41c0*/  MOV R205, R235 ;  /* 0x000000eb00cd7202 */ /* 0x000fe40000000f00 */
[----:B------:R-:W-:Y:S02]  /*41d0*/  MOV R213, 0x1f ;  /* 0x0000001f00d57802 */ /* 0x000fe40000000f00 */
[----:B------:R-:W-:Y:S02]  /*41e0*/  MOV R212, 0xffffffff ;  /* 0xffffffff00d47802 */ /* 0x000fe40000000f00 */
[----:B------:R-:W-:Y:S02]  /*41f0*/  MOV R204, 0x4210 ;  /* 0x0000421000cc7802 */ /* 0x000fe40000000f00 */
[----:B------:R-:W-:Y:S05]  /*4200*/  CALL.REL.NOINC `($__internal_88_$__cuda_sm70_shflsync_down_p) ;  /* 0x0000020000007944 */ /* 0x000fea0003c00000 */
[----:B------:R-:W-:Y:S01]  /*4210*/  FADD.FTZ R209, R207, R236 ;  /* 0x000000eccfd17221 */ /* 0x000fe20000010000 */
[----:B------:R-:W-:Y:S01]  /*4220*/  MOV R213, 0x1f ;  /* 0x0000001f00d57802 */ /* 0x000fe20000000f00 */
[----:B-1----:R-:W-:Y:S01]  /*4230*/  FADD.FTZ R207, R235, R206 ;  /* 0x000000ceebcf7221 */ /* 0x002fe20000010000 */
[----:B------:R-:W-:Y:S01]  /*4240*/  HFMA2.MMA R206, -RZ, RZ, 0, 1.1920928955078125e-07 ;  /* 0x00000002ffce7435 */ /* 0x000fe200000001ff */
[----:B------:R-:W-:-:S02]  /*4250*/  MOV R212, 0xffffffff ;  /* 0xffffffff00d47802 */ /* 0x000fc40000000f00 */
[----:B------:R-:W-:Y:S02]  /*4260*/  MOV R205, R209 ;  /* 0x000000d100cd7202 */ /* 0x000fe40000000f00 */
[----:B------:R-:W-:Y:S02]  /*4270*/  MOV R204, 0x4290 ;  /* 0x0000429000cc7802 */ /* 0x000fe40000000f00 */
[----:B------:R-:W-:Y:S05]  /*4280*/  CALL.REL.NOINC `($__internal_88_$__cuda_sm70_shflsync_down_p) ;  /* 0x0000018000007944 */ /* 0x000fea0003c00000 */
[----:B-1----:R-:W-:Y:S01]  /*4290*/  MOV R210, R206 ;  /* 0x000000ce00d27202 */ /* 0x002fe20000000f00 */
[----:B------:R-:W-:Y:S01]  /*42a0*/  HFMA2.MMA R206, -RZ, RZ, 0, 1.1920928955078125e-07 ;  /* 0x00000002ffce7435 */ /* 0x000fe200000001ff */
[----:B------:R-:W-:Y:S02]  /*42b0*/  MOV R205, R207 ;  /* 0x000000cf00cd7202 */ /* 0x000fe40000000f00 */
[----:B------:R-:W-:Y:S02]  /*42c0*/  MOV R213, 0x1f ;  /* 0x0000001f00d57802 */ /* 0x000fe40000000f00 */
[----:B------:R-:W-:Y:S02]  /*42d0*/  MOV R212, 0xffffffff ;  /* 0xffffffff00d47802 */ /* 0x000fe40000000f00 */
[----:B------:R-:W-:-:S02]  /*42e0*/  MOV R204, 0x4300 ;  /* 0x0000430000cc7802 */ /* 0x000fc40000000f00 */
[----:B------:R-:W-:Y:S05]  /*42f0*/  CALL.REL.NOINC `($__internal_88_$__cuda_sm70_shflsync_down_p) ;  /* 0x0000011000007944 */ /* 0x000fea0003c00000 */
[----:B------:R-:W-:Y:S01]  /*4300*/  FADD.FTZ R209, R210, R209 ;  /* 0x000000d1d2d17221 */ /* 0x000fe20000010000 */
[----:B------:R-:W-:Y:S01]  /*4310*/  MOV R213, 0x1f ;  /* 0x0000001f00d57802 */ /* 0x000fe20000000f00 */
[----:B-1----:R-:W-:Y:S01]  /*4320*/  FADD.FTZ R207, R207, R206 ;  /* 0x000000cecfcf7221 */ /* 0x002fe20000010000 */
[----:B------:R-:W-:Y:S01]  /*4330*/  HFMA2.MMA R206, -RZ, RZ, 0, 5.9604644775390625e-08 ;  /* 0x00000001ffce7435 */ /* 0x000fe200000001ff */
[----:B------:R-:W-:-:S02]  /*4340*/  MOV R212, 0xffffffff ;  /* 0xffffffff00d47802 */ /* 0x000fc40000000f00 */
[----:B------:R-:W-:Y:S02]  /*4350*/  MOV R205, R209 ;  /* 0x000000d100cd7202 */ /* 0x000fe40000000f00 */
[----:B------:R-:W-:Y:S02]  /*4360*/  MOV R204, 0x4380 ;  /* 0x0000438000cc7802 */ /* 0x000fe40000000f00 */
[----:B------:R-:W-:Y:S05]  /*4370*/  CALL.REL.NOINC `($__internal_88_$__cuda_sm70_shflsync_down_p) ;  /* 0x0000009000007944 */ /* 0x000fea0003c00000 */
[----:B-1----:R-:W-:Y:S01]  /*4380*/  MOV R210, R206 ;  /* 0x000000ce00d27202 */ /* 0x002fe20000000f00 */
[----:B------:R-:W-:Y:S01]  /*4390*/  HFMA2.MMA R206, -RZ, RZ, 0, 5.9604644775390625e-08 ;  /* 0x00000001ffce7435 */ /* 0x000fe200000001ff */
[----:B------:R-:W-:Y:S02]  /*43a0*/  MOV R205, R207 ;  /* 0x000000cf00cd7202 */ /* 0x000fe40000000f00 */
[----:B------:R-:W-:Y:S02]  /*43b0*/  MOV R213, 0x1f ;  /* 0x0000001f00d57802 */ /* 0x000fe40000000f00 */
[----:B------:R-:W-:Y:S02]  /*43c0*/  MOV R212, 0xffffffff ;  /* 0xffffffff00d47802 */ /* 0x000fe40000000f00 */
[----:B------:R-:W-:-:S02]  /*43d0*/  MOV R204, 0x43f0 ;  /* 0x000043f000cc7802 */ /* 0x000fc40000000f00 */
[----:B------:R-:W-:Y:S05]  /*43e0*/  CALL.REL.NOINC `($__internal_88_$__cuda_sm70_shflsync_down_p) ;  /* 0x0000002000007944 */ /* 0x000fea0003c00000 */
[----:B-1----:R-:W-:Y:S01]  /*43f0*/  MOV R205, R206 ;  /* 0x000000ce00cd7202 */ /* 0x002fe20000000f00 */
[----:B------:R-:W-:Y:S05]  /*4400*/  BRA `(.L_x_1391) ;  /* 0xffffdd5000007947 */ /* 0x000fea000383ffff */
        .weak           $__internal_88_$__cuda_sm70_shflsync_down_p
        .type           $__internal_88_$__cuda_sm70_shflsync_down_p,@function
        .size           $__internal_88_$__cuda_sm70_shflsync_down_p,(.L_x_2106 - $__internal_88_$__cuda_sm70_shflsync_down_p)
$__internal_88_$__cuda_sm70_shflsync_down_p:
[----:B------:R-:W-:Y:S04]  /*4410*/  WARPSYNC R212 ;  /* 0x000000d400007348 */ /* 0x000fe80003800000 */
[----:B------:R0:W1:Y:S02]  /*4420*/  SHFL.DOWN PT, R206, R205, R206, R213 ;  /* 0x080000cecdce7389 */ /* 0x00006400000e00d5 */
[----:B0-----:R-:W-:-:S06]  /*4430*/  HFMA2.MMA R205, -RZ, RZ, 0, 0 ;  /* 0x00000000ffcd7435 */ /* 0x001fcc00000001ff */
[----:B------:R-:W-:Y:S05]  /*4440*/  RET.REL.NODEC R204 `(_ZN10layer_norm31ln_parallel_residual_bwd_kernelINS_13Kernel_traitsIf6__halffS2_fjLj3072ELj1ELj1ELj4ELj16ENS_18Kernel_traits_baseILj3072EfS2_fS2_fjLj128EEEEELb1ELb0ELb0EEEvNS_9BwdParamsE) ;  /* 0xffffbbb0cc007950 */ /* 0x000fea0003c3ffff */
.L_x_1392:
        /* <DEDUP_REMOVED lines=11> */
.L_x_2106:


//--------------------- .text._ZN10layer_norm31ln_parallel_residual_bwd_kernelINS_13Kernel_traitsIf6__halffS2_fjLj3072ELj1ELj1ELj4ELj16ENS_18Kernel_traits_baseILj3072EfS2_fS2_fjLj128EEEEELb1ELb0ELb1EEEvNS_9BwdParamsE --------------------------
	.section	.text._ZN10layer_norm31ln_parallel_residual_bwd_kernelINS_13Kernel_traitsIf6__halffS2_fjLj3072ELj1ELj1ELj4ELj16ENS_18Kernel_traits_baseILj3072EfS2_fS2_fjLj128EEEEELb1ELb0ELb1EEEvNS_9BwdParamsE,"ax",@progbits
	.sectioninfo	@"SHI_REGISTERS=255"
	.align	128
        .global         _ZN10layer_norm31ln_parallel_residual_bwd_kernelINS_13Kernel_traitsIf6__halffS2_fjLj3072ELj1ELj1ELj4ELj16ENS_18Kernel_traits_baseILj3072EfS2_fS2_fjLj128EEEEELb1ELb0ELb1EEEvNS_9BwdParamsE
        .type           _ZN10layer_norm31ln_parallel_residual_bwd_kernelINS_13Kernel_traitsIf6__halffS2_fjLj3072ELj1ELj1ELj4ELj16ENS_18Kernel_traits_baseILj3072EfS2_fS2_fjLj128EEEEELb1ELb0ELb1EEEvNS_9BwdParamsE,@function
        .size           _ZN10layer_norm31ln_parallel_residual_bwd_kernelINS_13Kernel_traitsIf6__halffS2_fjLj3072ELj1ELj1ELj4ELj16ENS_18Kernel_traits_baseILj3072EfS2_fS2_fjLj128EEEEELb1ELb0ELb1EEEvNS_9BwdParamsE,(.L_x_2107 - _ZN10layer_norm31ln_parallel_residual_bwd_kernelINS_13Kernel_traitsIf6__halffS2_fjLj3072ELj1ELj1ELj4ELj16ENS_18Kernel_traits_baseILj3072EfS2_fS2_fjLj128EEEEELb1ELb0ELb1EEEvNS_9BwdParamsE)
        .other          _ZN10layer_norm31ln_parallel_residual_bwd_kernelINS_13Kernel_traitsIf6__halffS2_fjLj3072ELj1ELj1ELj4ELj16ENS_18Kernel_traits_baseILj3072EfS2_fS2_fjLj128EEEEELb1ELb0ELb1EEEvNS_9BwdParamsE,@"STO_CUDA_ENTRY STV_DEFAULT"
_ZN10layer_norm31ln_parallel_residual_bwd_kernelINS_13Kernel_traitsIf6__halffS2_fjLj3072ELj1ELj1ELj4ELj16ENS_18Kernel_traits_baseILj3072EfS2_fS2_fjLj128EEEEELb1ELb0ELb1EEEvNS_9BwdParamsE:
.text._ZN10layer_norm31ln_parallel_residual_bwd_kernelINS_13Kernel_traitsIf6__halffS2_fjLj3072ELj1ELj1ELj4ELj16ENS_18Kernel_traits_baseILj3072EfS2_fS2_fjLj128EEEEELb1ELb0ELb1EEEvNS_9BwdParamsE:
        /* <DEDUP_REMOVED lines=57> */
.L_x_1393:
        /* <DEDUP_REMOVED lines=42> */
[----:B------:R-:W-:Y:S01]  /*0630*/  MOV R0, RZ ;  /* 0x000000ff00007202 */ /* 0x000fe20000000f00 */
[----:B-1----:R-:W-:Y:S01]  /*0640*/  CS2R R2, SRZ ;  /* 0x0000000000027805 */ /* 0x002fe2000001ff00 */
        /* <DEDUP_REMOVED lines=28> */
.L_x_1398:
[----:B------:R-:W0:Y:S01]  /*0810*/  S2R R118, SR_TID.X ;  /* 0x0000000000767919 */ /* 0x000e220000002100 */
[----:B------:R-:W-:Y:S01]  /*0820*/  IMAD R116, R198, c[0x0][0x168], RZ ;  /* 0x00005a00c6747a24 */ /* 0x000fe200078e02ff */
[----:B------:R-:W-:-:S02]  /*0830*/  MOV R127, 0x4 ;  /* 0x00000004007f7802 */ /* 0x000fc40000000f00 */
[----:B------:R-:W-:Y:S02]  /*0840*/  MOV R194, 0x20 ;  /* 0x0000002000c27802 */ /* 0x000fe40000000f00 */
[----:B------:R-:W-:Y:S02]  /*0850*/  SHF.R.S32.HI R117, RZ, 0x1f, R116 ;  /* 0x0000001fff757819 */ /* 0x000fe40000011474 */
[----:B------:R-:W-:Y:S02]  /*0860*/  MOV R156, 0x10 ;  /* 0x00000010009c7802 */ /* 0x000fe40000000f00 */
[----:B------:R-:W-:Y:S01]  /*0870*/  LEA.HI R196, R117, R116, RZ, 0x3 ;  /* 0x0000007475c47211 */ /* 0x000fe200078f18ff */
[----:B------:R-:W-:-:S05]  /*0880*/  IMAD.WIDE R116, R198, R127, c[0x0][0x1a0] ;  /* 0x00006800c6747625 */ /* 0x000fca00078e027f */
        /* <DEDUP_REMOVED lines=9> */
[----:B------:R-:W3:Y:S04]  /*0920*/  LDG.E.128 R120, [R120.64] ;  /* 0x0000000478787981 */ /* 0x000ee8000c1e1d00 */
[----:B0-----:R-:W3:Y:S04]  /*0930*/  LDG.E.128 R124, [R124.64] ;  /* 0x000000047c7c7981 */ /* 0x001ee8000c1e1d00 */
[----:B-1----:R-:W3:Y:S01]  /*0940*/  LDG.E.128 R128, [R128.64+0x10] ;  /* 0x0000100480807981 */ /* 0x002ee2000c1e1d00 */
[----:B------:R-:W-:-:S05]  /*0950*/  IADD3 R200, R196, 0x80, RZ ;  /* 0x00000080c4c87810 */ /* 0x000fca0007ffe0ff */
[----:B------:R-:W-:-:S04]  /*0960*/  IMAD.WIDE.U32 R144, R200, R194, c[0x0][0x188] ;  /* 0x00006200c8907625 */ /* 0x000fc800078e00c2 */
[CC--:B------:R-:W-:Y:S01]  /*0970*/  IMAD.WIDE.U32 R136, R200.reuse, R156.reuse, c[0x0][0x210] ;  /* 0x00008400c8887625 */ /* 0x0c0fe200078e009c */
[----:B------:R0:W3:Y:S03]  /*0980*/  LDG.E.128 R132, [R144.64] ;  /* 0x0000000490847981 */ /* 0x0000e6000c1e1d00 */
[----:B------:R-:W-:Y:S02]  /*0990*/  IMAD.WIDE.U32 R140, R200, R156, c[0x0][0x208] ;  /* 0x00008200c88c7625 */ /* 0x000fe400078e009c */
[----:B------:R-:W3:Y:S04]  /*09a0*/  LDG.E.128 R136, [R136.64] ;  /* 0x0000000488887981 */ /* 0x000ee8000c1e1d00 */
[----:B------:R-:W3:Y:S01]  /*09b0*/  LDG.E.128 R140, [R140.64] ;  /* 0x000000048c8c7981 */ /* 0x000ee2000c1e1d00 */
[----:B------:R-:W-:-:S03]  /*09c0*/  ISETP.NE.U32.AND P1, PT, RZ, c[0x0][0x218], PT ;  /* 0x00008600ff007a0c */ /* 0x000fc60003f25070 */
[----:B0-----:R-:W3:Y:S01]  /*09d0*/  LDG.E.128 R144, [R144.64+0x10] ;  /* 0x0000100490907981 */ /* 0x001ee2000c1e1d00 */
[----:B------:R-:W-:Y:S02]  /*09e0*/  ISETP.NE.AND.EX P1, PT, RZ, c[0x0][0x21c], PT, P1 ;  /* 0x00008700ff007a0c */ /* 0x000fe40003f25310 */
[----:B------:R-:W-:Y:S02]  /*09f0*/  ISETP.NE.U32.AND P0, PT, RZ, c[0x0][0x250], PT ;  /* 0x00009400ff007a0c */ /* 0x000fe40003f05070 */
[----:B------:R-:W-:Y:S02]  /*0a00*/  IADD3 R197, R196, 0x100, RZ ;  /* 0x00000100c4c57810 */ /* 0x000fe40007ffe0ff */
        /* <DEDUP_REMOVED lines=8> */
[----:B------:R-:W-:-:S04]  /*0a90*/  IMAD.WIDE.U32 R160, R197, R194, c[0x0][0x188] ;  /* 0x00006200c5a07625 */ /* 0x000fc800078e00c2 */
[C---:B------:R-:W-:Y:S01]  /*0aa0*/  IMAD.WIDE.U32 R152, R197.reuse, R156, c[0x0][0x210] ;  /* 0x00008400c5987625 */ /* 0x040fe200078e009c */
[----:B------:R1:W3:Y:S03]  /*0ab0*/  LDG.E.128 R148, [R160.64] ;  /* 0x00000004a0947981 */ /* 0x0002e6000c1e1d00 */
[C---:B0-----:R-:W-:Y:S02]  /*0ac0*/  @P1 IMAD.WIDE.U32 R162, R197.reuse, R194, c[0x0][0x218] ;  /* 0x00008600c5a21625 */ /* 0x041fe400078e00c2 */
[----:B------:R-:W3:Y:S04]  /*0ad0*/  LDG.E.128 R152, [R152.64] ;  /* 0x0000000498987981 */ /* 0x000ee8000c1e1d00 */
[----:B------:R0:W5:Y:S04]  /*0ae0*/  @P1 LDG.E.128 R96, [R162.64] ;  /* 0x00000004a2601981 */ /* 0x000168000c1e1d00 */
[----:B------:R0:W5:Y:S01]  /*0af0*/  @P1 LDG.E.128 R100, [R162.64+0x10] ;  /* 0x00001004a2641981 */ /* 0x000162000c1e1d00 */
[----:B------:R-:W-:-:S06]  /*0b00*/  IMAD.WIDE.U32 R156, R197, R156, c[0x0][0x208] ;  /* 0x00008200c59c7625 */ /* 0x000fcc00078e009c */
[----:B------:R-:W3:Y:S01]  /*0b10*/  LDG.E.128 R156, [R156.64] ;  /* 0x000000049c9c7981 */ /* 0x000ee2000c1e1d00 */
[----:B0-----:R-:W-:-:S05]  /*0b20*/  @P0 IMAD.WIDE.U32 R162, R196, R195, c[0x0][0x198] ;  /* 0x00006600c4a20625 */ /* 0x001fca00078e00c3 */
[----:B------:R0:W5:Y:S02]  /*0b30*/  @P0 LDG.E.64 R172, [R162.64] ;  /* 0x00000004a2ac0981 */ /* 0x000164000c1e1b00 */
[----:B0-----:R-:W-:-:S05]  /*0b40*/  @P0 IMAD.WIDE.U32 R162, R200, R195, c[0x0][0x198] ;  /* 0x00006600c8a20625 */ /* 0x001fca00078e00c3 */
[----:B------:R1:W5:Y:S04]  /*0b50*/  @P0 LDG.E.64 R174, [R162.64] ;  /* 0x00000004a2ae0981 */ /* 0x000368000c1e1b00 */
[----:B-1----:R-:W3:Y:S01]  /*0b60*/  LDG.E.128 R160, [R160.64+0x10] ;  /* 0x00001004a0a07981 */ /* 0x002ee2000c1e1d00 */
[----:B------:R-:W-:Y:S02]  /*0b70*/  ULDC.U8 UR6, c[0x0][0x1f0] ;  /* 0x00007c0000067ab9 */ /* 0x000fe40000000000 */
[----:B------:R-:W-:Y:S01]  /*0b80*/  ISETP.NE.AND P1, PT, RZ, UR6, PT ;  /* 0x00000006ff007c0c */ /* 0x000fe2000bf25270 */
[----:B------:R-:W-:-:S05]  /*0b90*/  @P0 IMAD.WIDE.U32 R194, R197, R195, c[0x0][0x198] ;  /* 0x00006600c5c20625 */ /* 0x000fca00078e00c3 */
[----:B------:R3:W5:Y:S01]  /*0ba0*/  @P0 LDG.E.64 R176, [R194.64] ;  /* 0x00000004c2b00981 */ /* 0x000762000c1e1b00 */
[----:B--2---:R-:W-:-:S05]  /*0bb0*/  FSEL R231, R231, RZ, !P1 ;  /* 0x000000ffe7e77208 */ /* 0x004fca0004800000 */
[--C-:B----4-:R-:W-:Y:S02]  /*0bc0*/  FADD.FTZ R223, R116, -R231.reuse ;  /* 0x800000e774df7221 */ /* 0x110fe40000010000 */
[----:B------:R-:W-:Y:S02]  /*0bd0*/  FADD.FTZ R117, R117, -R231 ;  /* 0x800000e775757221 */ /* 0x000fe40000010000 */
[----:B---3--:R-:W-:Y:S01]  /*0be0*/  FMUL.FTZ R195, R204, R223 ;  /* 0x000000dfccc37220 */ /* 0x008fe20000410000 */
[----:B------:R-:W-:-:S05]  /*0bf0*/  HADD2.F32 R224, -RZ, R120.H0_H0 ;  /* 0x20000078ffe07230 */ /* 0x000fca0000004100 */
[----:B------:R-:W-:Y:S02]  /*0c00*/  FADD.FTZ R220, R224, R220 ;  /* 0x000000dce0dc7221 */ /* 0x000fe40000010000 */
[-C--:B------:R-:W-:Y:S02]  /*0c10*/  FFMA.FTZ R5, R195, R224.reuse, R5 ;  /* 0x000000e0c3057223 */ /* 0x080fe40000010005 */
[----:B------:R-:W-:Y:S01]  /*0c20*/  FMUL.FTZ R223, R52, R224 ;  /* 0x000000e034df7220 */ /* 0x000fe20000410000 */
[----:B------:R-:W-:Y:S01]  /*0c30*/  HADD2.F32 R116, -RZ, R124.H0_H0 ;  /* 0x2000007cff747230 */ /* 0x000fe20000004100 */
[----:B------:R-:W-:Y:S02]  /*0c40*/  FMUL.FTZ R224, R204, R117 ;  /* 0x00000075cce07220 */ /* 0x000fe40000410000 */
[----:B------:R-:W-:Y:S01]  /*0c50*/  FADD.FTZ R117, R118, -R231 ;  /* 0x800000e776757221 */ /* 0x000fe20000010000 */
[----:B------:R-:W-:Y:S02]  /*0c60*/  HADD2.F32 R120, -RZ, R120.H1_H1 ;  /* 0x30000078ff787230 */ /* 0x000fe40000004100 */
[----:B------:R-:W-:Y:S01]  /*0c70*/  HADD2.F32 R227, -RZ, R121.H0_H0 ;  /* 0x20000079ffe37230 */ /* 0x000fe20000004100 */
[----:B------:R-:W-:-:S02]  /*0c80*/  FMUL.FTZ R226, R204, R117 ;  /* 0x00000075cce27220 */ /* 0x000fc40000410000 */
[-C--:B------:R-:W-:Y:S01]  /*0c90*/  FFMA.FTZ R194, R76, R116.reuse, R223 ;  /* 0x000000744cc27223 */ /* 0x080fe200000100df */
[----:B------:R-:W-:Y:S01]  /*0ca0*/  HADD2.F32 R223, -RZ, R124.H1_H1 ;  /* 0x3000007cffdf7230 */ /* 0x000fe20000004100 */
[----:B------:R-:W-:Y:S01]  /*0cb0*/  FADD.FTZ R191, R116, R191 ;  /* 0x000000bf74bf7221 */ /* 0x000fe20000010000 */
[----:B------:R-:W-:Y:S01]  /*0cc0*/  HADD2.F32 R225, -RZ, R125.H0_H0 ;  /* 0x2000007dffe17230 */ /* 0x000fe20000004100 */
[----:B------:R-:W-:Y:S02]  /*0cd0*/  FFMA.FTZ R29, R195, R116, R29 ;  /* 0x00000074c31d7223 */ /* 0x000fe4000001001d */
[----:B------:R-:W-:Y:S02]  /*0ce0*/  FMUL.FTZ R116, R53, R120 ;  /* 0x0000007835747220 */ /* 0x000fe40000410000 */
[----:B------:R-:W-:Y:S02]  /*0cf0*/  FADD.FTZ R222, R227, R222 ;  /* 0x000000dee3de7221 */ /* 0x000fe40000010000 */
[----:B------:R-:W-:-:S02]  /*0d00*/  FFMA.FTZ R3, R226, R227, R3 ;  /* 0x000000e3e2037223 */ /* 0x000fc40000010003 */
[----:B------:R-:W-:Y:S02]  /*0d10*/  FMUL.FTZ R227, R54, R227 ;  /* 0x000000e336e37220 */ /* 0x000fe40000410000 */
[--C-:B------:R-:W-:Y:S02]  /*0d20*/  FADD.FTZ R229, R128, -R231.reuse ;  /* 0x800000e780e57221 */ /* 0x100fe40000010000 */
[----:B------:R-:W-:Y:S01]  /*0d30*/  FADD.FTZ R119, R119, -R231 ;  /* 0x800000e777777221 */ /* 0x000fe20000010000 */
[----:B------:R-:W-:Y:S01]  /*0d40*/  HADD2.F32 R117, -RZ, R122.H0_H0 ;  /* 0x2000007aff757230 */ /* 0x000fe20000004100 */
[----:B------:R-:W-:Y:S02]  /*0d50*/  FADD.FTZ R192, R223, R192 ;  /* 0x000000c0dfc07221 */ /* 0x000fe40000010000 */
[-C--:B------:R-:W-:Y:S02]  /*0d60*/  FFMA.FTZ R30, R224, R223.reuse, R30 ;  /* 0x000000dfe01e7223 */ /* 0x080fe4000001001e */
[----:B------:R-:W-:Y:S01]  /*0d70*/  FFMA.FTZ R223, R77, R223, R116 ;  /* 0x000000df4ddf7223 */ /* 0x000fe20000010074 */
[----:B------:R-:W-:Y:S01]  /*0d80*/  HADD2.F32 R116, -RZ, R121.H1_H1 ;  /* 0x30000079ff747230 */ /* 0x000fe20000004100 */
[----:B------:R-:W-:-:S02]  /*0d90*/  FADD.FTZ R189, R225, R189 ;  /* 0x000000bde1bd7221 */ /* 0x000fc40000010000 */
[-C--:B------:R-:W-:Y:S01]  /*0da0*/  FFMA.FTZ R27, R226, R225.reuse, R27 ;  /* 0x000000e1e21b7223 */ /* 0x080fe2000001001b */
[----:B------:R-:W-:Y:S01]  /*0db0*/  HADD2.F32 R122, -RZ, R122.H1_H1 ;  /* 0x3000007aff7a7230 */ /* 0x000fe20000004100 */
[----:B------:R-:W-:Y:S02]  /*0dc0*/  FFMA.FTZ R225, R78, R225, R227 ;  /* 0x000000e14ee17223 */ /* 0x000fe400000100e3 */
[C---:B------:R-:W-:Y:S02]  /*0dd0*/  FMUL.FTZ R229, R204.reuse, R229 ;  /* 0x000000e5cce57220 */ /* 0x040fe40000410000 */
[----:B------:R-:W-:Y:S02]  /*0de0*/  FMUL.FTZ R227, R204, R119 ;  /* 0x00000077cce37220 */ /* 0x000fe40000410000 */
[----:B------:R-:W-:Y:S01]  /*0df0*/  FADD.FTZ R129, R129, -R231 ;  /* 0x800000e781817221 */ /* 0x000fe20000010000 */
[----:B------:R-:W-:Y:S01]  /*0e00*/  HADD2.F32 R128, -RZ, R126.H0_H0 ;  /* 0x2000007eff807230 */ /* 0x000fe20000004100 */
[----:B------:R-:W-:-:S02]  /*0e10*/  FMUL.FTZ R119, R48, R117 ;  /* 0x0000007530777220 */ /* 0x000fc40000410000 */
[----:B------:R-:W-:Y:S02]  /*0e20*/  FADD.FTZ R236, R117, R236 ;  /* 0x000000ec75ec7221 */ /* 0x000fe40000010000 */
[----:B------:R-:W-:Y:S01]  /*0e30*/  FFMA.FTZ R0, R229, R117, R0 ;  /* 0x00000075e5007223 */ /* 0x000fe20000010000 */
[----:B------:R-:W-:Y:S01]  /*0e40*/  HADD2.F32 R117, -RZ, R126.H1_H1 ;  /* 0x3000007eff757230 */ /* 0x000fe20000004100 */
[----:B------:R-:W-:Y:S02]  /*0e50*/  FADD.FTZ R221, R116, R221 ;  /* 0x000000dd74dd7221 */ /* 0x000fe40000010000 */
[-C--:B------:R-:W-:Y:S02]  /*0e60*/  FFMA.FTZ R4, R227, R116.reuse, R4 ;  /* 0x00000074e3047223 */ /* 0x080fe40000010004 */
[----:B------:R-:W-:Y:S02]  /*0e70*/  FMUL.FTZ R228, R55, R116 ;  /* 0x0000007437e47220 */ /* 0x000fe40000410000 */
[----:B------:R-:W-:-:S02]  /*0e80*/  FMUL.FTZ R230, R204, R129 ;  /* 0x00000081cce67220 */ /* 0x000fc40000410000 */
[----:B------:R-:W-:Y:S02]  /*0e90*/  FMUL.FTZ R116, R49, R122 ;  /* 0x0000007a31747220 */ /* 0x000fe40000410000 */
[----:B------:R-:W-:Y:S02]  /*0ea0*/  FADD.FTZ R187, R128, R187 ;  /* 0x000000bb80bb7221 */ /* 0x000fe40000010000 */
[-C--:B------:R-:W-:Y:S02]  /*0eb0*/  FFMA.FTZ R25, R229, R128.reuse, R25 ;  /* 0x00000080e5197223 */ /* 0x080fe40000010019 */
[----:B------:R-:W-:Y:S01]  /*0ec0*/  FFMA.FTZ R128, R72, R128, R119 ;  /* 0x0000008048807223 */ /* 0x000fe20000010077 */
[----:B------:R-:W-:Y:S01]  /*0ed0*/  HADD2.F32 R119, -RZ, R123.H0_H0 ;  /* 0x2000007bff777230 */ /* 0x000fe20000004100 */
[----:B------:R-:W-:Y:S02]  /*0ee0*/  FADD.FTZ R188, R117, R188 ;  /* 0x000000bc75bc7221 */ /* 0x000fe40000010000 */
[----:B------:R-:W-:-:S02]  /*0ef0*/  FFMA.FTZ R26, R230, R117, R26 ;  /* 0x00000075e61a7223 */ /* 0x000fc4000001001a */
[----:B------:R-:W-:Y:S02]  /*0f00*/  FFMA.FTZ R129, R73, R117, R116 ;  /* 0x0000007549817223 */ /* 0x000fe40000010074 */
[----:B------:R-:W-:Y:S01]  /*0f10*/  FADD.FTZ R117, R130, -R231 ;  /* 0x800000e782757221 */ /* 0x000fe20000010000 */
[----:B------:R-:W-:-:S03]  /*0f20*/  HADD2.F32 R130, -RZ, R127.H0_H0 ;  /* 0x2000007fff827230 */ /* 0x000fc60000004100 */
[----:B------:R-:W-:Y:S02]  /*0f30*/  FMUL.FTZ R232, R204, R117 ;  /* 0x00000075cce87220 */ /* 0x000fe40000410000 */
[----:B------:R-:W-:Y:S01]  /*0f40*/  FMUL.FTZ R117, R50, R119 ;  /* 0x0000007732757220 */ /* 0x000fe20000410000 */
[----:B------:R-:W-:Y:S01]  /*0f50*/  HADD2.F32 R116, -RZ, R123.H1_H1 ;  /* 0x3000007bff747230 */ /* 0x000fe20000004100 */
[----:B------:R-:W-:Y:S02]  /*0f60*/  FADD.FTZ R185, R130, R185 ;  /* 0x000000b982b97221 */ /* 0x000fe40000010000 */
[-C--:B------:R-:W-:Y:S02]  /*0f70*/  FFMA.FTZ R23, R232, R130.reuse, R23 ;  /* 0x00000082e8177223 */ /* 0x080fe40000010017 */
[----:B------:R-:W-:Y:S02]  /*0f80*/  FADD.FTZ R131, R131, -R231 ;  /* 0x800000e783837221 */ /* 0x000fe40000010000 */
[----:B------:R-:W-:Y:S01]  /*0f90*/  FFMA.FTZ R130, R74, R130, R117 ;  /* 0x000000824a827223 */ /* 0x000fe20000010075 */
[----:B------:R-:W-:Y:S01]  /*0fa0*/  HADD2.F32 R127, -RZ, R127.H1_H1 ;  /* 0x3000007fff7f7230 */ /* 0x000fe20000004100 */
        /* <DEDUP_REMOVED lines=10> */
[----:B------:R-:W-:Y:S01]  /*1050*/  HADD2.F32 R127, -RZ, R140.H0_H0 ;  /* 0x2000008cff7f7230 */ /* 0x000fe20000004100 */
[----:B------:R-:W-:Y:S01]  /*1060*/  FADD.FTZ R240, R119, R240 ;  /* 0x000000f077f07221 */ /* 0x000fe20000010000 */
[----:B------:R-:W-:Y:S01]  /*1070*/  HADD2.F32 R136, -RZ, R136.H1_H1 ;  /* 0x30000088ff887230 */ /* 0x000fe20000004100 */
[-C--:B------:R-:W-:Y:S02]  /*1080*/  FFMA.FTZ R203, R126, R119.reuse, R203 ;  /* 0x000000777ecb7223 */ /* 0x080fe400000100cb */
[----:B------:R-:W-:Y:S02]  /*1090*/  FMUL.FTZ R119, R44, R119 ;  /* 0x000000772c777220 */ /* 0x000fe40000410000 */
[C---:B------:R-:W-:Y:S01]  /*10a0*/  FADD.FTZ R132, -R231.reuse, R133 ;  /* 0x00000085e7847221 */ /* 0x040fe20000010100 */
[----:B------:R-:W-:Y:S01]  /*10b0*/  HADD2.F32 R131, -RZ, R140.H1_H1 ;  /* 0x3000008cff837230 */ /* 0x000fe20000004100 */
[----:B------:R-:W-:-:S02]  /*10c0*/  FADD.FTZ R117, -R231, R134 ;  /* 0x00000086e7757221 */ /* 0x000fc40000010100 */
[----:B------:R-:W-:Y:S02]  /*10d0*/  FADD.FTZ R183, R127, R183 ;  /* 0x000000b77fb77221 */ /* 0x000fe40000010000 */
[-C--:B------:R-:W-:Y:S02]  /*10e0*/  FFMA.FTZ R21, R126, R127.reuse, R21 ;  /* 0x0000007f7e157223 */ /* 0x080fe40000010015 */
[----:B------:R-:W-:Y:S02]  /*10f0*/  FADD.FTZ R237, R116, R237 ;  /* 0x000000ed74ed7221 */ /* 0x000fe40000010000 */
[----:B------:R-:W-:Y:S02]  /*1100*/  FFMA.FTZ R199, R234, R116, R199 ;  /* 0x00000074eac77223 */ /* 0x000fe400000100c7 */
[----:B------:R-:W-:Y:S01]  /*1110*/  FFMA.FTZ R127, R68, R127, R119 ;  /* 0x0000007f447f7223 */ /* 0x000fe20000010077 */
[----:B------:R-:W-:Y:S01]  /*1120*/  HADD2.F32 R119, -RZ, R137.H0_H0 ;  /* 0x20000089ff777230 */ /* 0x000fe20000004100 */
[----:B------:R-:W-:-:S02]  /*1130*/  FMUL.FTZ R132, R204, R132 ;  /* 0x00000084cc847220 */ /* 0x000fc40000410000 */
[----:B------:R-:W-:Y:S02]  /*1140*/  FMUL.FTZ R116, R45, R136 ;  /* 0x000000882d747220 */ /* 0x000fe40000410000 */
[----:B------:R-:W-:Y:S02]  /*1150*/  FMUL.FTZ R134, R204, R117 ;  /* 0x00000075cc867220 */ /* 0x000fe40000410000 */
[----:B------:R-:W-:Y:S01]  /*1160*/  FADD.FTZ R135, -R231, R135 ;  /* 0x00000087e7877221 */ /* 0x000fe20000010100 */
[----:B------:R-:W-:Y:S01]  /*1170*/  HADD2.F32 R133, -RZ, R141.H0_H0 ;  /* 0x2000008dff857230 */ /* 0x000fe20000004100 */
[----:B------:R-:W-:Y:S02]  /*1180*/  FADD.FTZ R184, R131, R184 ;  /* 0x000000b883b87221 */ /* 0x000fe40000010000 */
[-C--:B------:R-:W-:Y:S02]  /*1190*/  FFMA.FTZ R22, R132, R131.reuse, R22 ;  /* 0x0000008384167223 */ /* 0x080fe40000010016 */
[----:B------:R-:W-:Y:S01]  /*11a0*/  FFMA.FTZ R131, R69, R131, R116 ;  /* 0x0000008345837223 */ /* 0x000fe20000010074 */
[----:B------:R-:W-:Y:S01]  /*11b0*/  HADD2.F32 R116, -RZ, R137.H1_H1 ;  /* 0x30000089ff747230 */ /* 0x000fe20000004100 */
[----:B------:R-:W-:-:S02]  /*11c0*/  FADD.FTZ R242, R119, R242 ;  /* 0x000000f277f27221 */ /* 0x000fc40000010000 */
[-C--:B------:R-:W-:Y:S02]  /*11d0*/  FFMA.FTZ R206, R134, R119.reuse, R206 ;  /* 0x0000007786ce7223 */ /* 0x080fe400000100ce */
[----:B------:R-:W-:Y:S02]  /*11e0*/  FMUL.FTZ R119, R46, R119 ;  /* 0x000000772e777220 */ /* 0x000fe40000410000 */
[----:B------:R-:W-:Y:S02]  /*11f0*/  FMUL.FTZ R135, R204, R135 ;  /* 0x00000087cc877220 */ /* 0x000fe40000410000 */
[----:B------:R-:W-:Y:S02]  /*1200*/  FADD.FTZ R239, R136, R239 ;  /* 0x000000ef88ef7221 */ /* 0x000fe40000010000 */
[----:B------:R-:W-:Y:S01]  /*1210*/  FFMA.FTZ R202, R132, R136, R202 ;  /* 0x0000008884ca7223 */ /* 0x000fe200000100ca */
[----:B------:R-:W-:Y:S01]  /*1220*/  HADD2.F32 R136, -RZ, R141.H1_H1 ;  /* 0x3000008dff887230 */ /* 0x000fe20000004100 */
[----:B------:R-:W-:-:S02]  /*1230*/  FADD.FTZ R181, R133, R181 ;  /* 0x000000b585b57221 */ /* 0x000fc40000010000 */
[-C--:B------:R-:W-:Y:S01]  /*1240*/  FFMA.FTZ R19, R134, R133.reuse, R19 ;  /* 0x0000008586137223 */ /* 0x080fe20000010013 */
[----:B------:R-:W-:Y:S01]  /*1250*/  HADD2.F32 R117, -RZ, R138.H0_H0 ;  /* 0x2000008aff757230 */ /* 0x000fe20000004100 */
[----:B------:R-:W-:Y:S02]  /*1260*/  FFMA.FTZ R133, R70, R133, R119 ;  /* 0x0000008546857223 */ /* 0x000fe40000010077 */
[----:B------:R-:W-:Y:S02]  /*1270*/  FADD.FTZ R241, R116, R241 ;  /* 0x000000f174f17221 */ /* 0x000fe40000010000 */
[-C--:B------:R-:W-:Y:S02]  /*1280*/  FFMA.FTZ R205, R135, R116.reuse, R205 ;  /* 0x0000007487cd7223 */ /* 0x080fe400000100cd */
[----:B------:R-:W-:Y:S02]  /*1290*/  FMUL.FTZ R116, R47, R116 ;  /* 0x000000742f747220 */ /* 0x000fe40000410000 */
[----:B------:R-:W-:Y:S01]  /*12a0*/  FADD.FTZ R119, -R231, R144 ;  /* 0x00000090e7777221 */ /* 0x000fe20000010100 */
        /* <DEDUP_REMOVED lines=16> */
[----:B------:R-:W-:Y:S02]  /*13b0*/  FADD.FTZ R180, R138, R180 ;  /* 0x000000b48ab47221 */ /* 0x000fe40000010000 */
[-C--:B------:R-:W-:Y:S02]  /*13c0*/  FFMA.FTZ R18, R141, R138.reuse, R18 ;  /* 0x0000008a8d127223 */ /* 0x080fe40000010012 */
[----:B------:R-:W-:Y:S01]  /*13d0*/  FFMA.FTZ R138, R65, R138, R117 ;  /* 0x0000008a418a7223 */ /* 0x000fe20000010075 */
[--C-:B------:R-:W-:Y:S01]  /*13e0*/  HADD2.F32 R117, -RZ, R139.reuse.H0_H0 ;  /* 0x2000008bff757230 */ /* 0x100fe20000004100 */
[----:B------:R-:W-:Y:S02]  /*13f0*/  FADD.FTZ R119, -R231, R146 ;  /* 0x00000092e7777221 */ /* 0x000fe40000010100 */
[----:B------:R-:W-:Y:S02]  /*1400*/  FADD.FTZ R243, R116, R243 ;  /* 0x000000f374f37221 */ /* 0x000fe40000010000 */
[----:B------:R-:W-:Y:S01]  /*1410*/  FFMA.FTZ R207, R141, R116, R207 ;  /* 0x000000748dcf7223 */ /* 0x000fe200000100cf */
        /* <DEDUP_REMOVED lines=10> */
[----:B------:R-:W-:Y:S02]  /*14c0*/  FADD.FTZ R149, -R231, R149 ;  /* 0x00000095e7957221 */ /* 0x000fe40000010100 */
[----:B------:R-:W-:Y:S01]  /*14d0*/  FFMA.FTZ R142, R66, R142, R119 ;  /* 0x0000008e428e7223 */ /* 0x000fe20000010077 */
[--C-:B------:R-:W-:Y:S01]  /*14e0*/  HADD2.F32 R119, -RZ, R152.reuse.H0_H0 ;  /* 0x20000098ff777230 */ /* 0x100fe20000004100 */
[----:B------:R-:W-:Y:S01]  /*14f0*/  FADD.FTZ R246, R117, R246 ;  /* 0x000000f675f67221 */ /* 0x000fe20000010000 */
[----:B------:R-:W-:Y:S01]  /*1500*/  HADD2.F32 R152, -RZ, R152.H1_H1 ;  /* 0x30000098ff987230 */ /* 0x000fe20000004100 */
[----:B------:R-:W-:-:S02]  /*1510*/  FFMA.FTZ R210, R144, R117, R210 ;  /* 0x0000007590d27223 */ /* 0x000fc400000100d2 */
[----:B------:R-:W-:Y:S02]  /*1520*/  FADD.FTZ R178, R139, R178 ;  /* 0x000000b28bb27221 */ /* 0x000fe40000010000 */
[-C--:B------:R-:W-:Y:S02]  /*1530*/  FFMA.FTZ R16, R143, R139.reuse, R16 ;  /* 0x0000008b8f107223 */ /* 0x080fe40000010010 */
[----:B------:R-:W-:Y:S02]  /*1540*/  FADD.FTZ R117, -R231, R148 ;  /* 0x00000094e7757221 */ /* 0x000fe40000010100 */
[----:B------:R-:W-:Y:S02]  /*1550*/  FFMA.FTZ R139, R67, R139, R118 ;  /* 0x0000008b438b7223 */ /* 0x000fe40000010076 */
[----:B------:R-:W-:Y:S01]  /*1560*/  FMUL.FTZ R148, R204, R149 ;  /* 0x00000095cc947220 */ /* 0x000fe20000410000 */
[----:B------:R-:W2:Y:S01]  /*1570*/  LDL.LU R118, [R1+0x4] ;  /* 0x0000040001767983 */ /* 0x000ea20000300800 */
[----:B------:R-:W-:-:S02]  /*1580*/  FADD.FTZ R245, R116, R245 ;  /* 0x000000f574f57221 */ /* 0x000fc40000010000 */
[----:B------:R-:W-:Y:S02]  /*1590*/  FFMA.FTZ R209, R143, R116, R209 ;  /* 0x000000748fd17223 */ /* 0x000fe400000100d1 */
[-C--:B------:R-:W-:Y:S02]  /*15a0*/  FMUL.FTZ R116, R37, R152.reuse ;  /* 0x0000009825747220 */ /* 0x080fe40000410000 */
[----:B------:R-:W-:Y:S02]  /*15b0*/  FADD.FTZ R247, R152, R247 ;  /* 0x000000f798f77221 */ /* 0x000fe40000010000 */
[----:B------:R-:W-:Y:S01]  /*15c0*/  FFMA.FTZ R211, R148, R152, R211 ;  /* 0x0000009894d37223 */ /* 0x000fe200000100d3 */
[--C-:B------:R-:W-:Y:S01]  /*15d0*/  HADD2.F32 R152, -RZ, R157.reuse.H1_H1 ;  /* 0x3000009dff987230 */ /* 0x100fe20000004100 */
[C---:B------:R-:W-:Y:S01]  /*15e0*/  FADD.FTZ R149, -R231.reuse, R150 ;  /* 0x00000096e7957221 */ /* 0x040fe20000010100 */
[----:B------:R-:W-:Y:S01]  /*15f0*/  HADD2.F32 R150, -RZ, R157.H0_H0 ;  /* 0x2000009dff967230 */ /* 0x000fe20000004100 */
[----:B------:R-:W-:-:S02]  /*1600*/  FADD.FTZ R157, -R231, R162 ;  /* 0x000000a2e79d7221 */ /* 0x000fc40000010100 */
[----:B------:R-:W3:Y:S01]  /*1610*/  LDL.LU R162, [R1] ;  /* 0x0000000001a27983 */ /* 0x000ee20000300800 */
[----:B------:R-:W-:Y:S01]  /*1620*/  FADD.FTZ R219, R120, R219 ;  /* 0x000000db78db7221 */ /* 0x000fe20000010000 */
[----:B------:R-:W-:Y:S01]  /*1630*/  HADD2.F32 R125, -RZ, R125.H1_H1 ;  /* 0x3000007dff7d7230 */ /* 0x000fe20000004100 */
[----:B------:R-:W-:Y:S01]  /*1640*/  FFMA.FTZ R6, R224, R120, R6 ;  /* 0x00000078e0067223 */ /* 0x000fe20000010006 */
[----:B------:R-:W-:Y:S01]  /*1650*/  MOV R120, 0x8 ;  /* 0x0000000800787802 */ /* 0x000fe20000000f00 */
[----:B------:R-:W-:Y:S02]  /*1660*/  FADD.FTZ R235, R122, R235 ;  /* 0x000000eb7aeb7221 */ /* 0x000fe40000010000 */
[----:B------:R-:W-:Y:S02]  /*1670*/  FADD.FTZ R190, R125, R190 ;  /* 0x000000be7dbe7221 */ /* 0x000fe40000010000 */
[-C--:B------:R-:W-:Y:S02]  /*1680*/  FFMA.FTZ R28, R227, R125.reuse, R28 ;  /* 0x0000007de31c7223 */ /* 0x080fe4000001001c */
[----:B------:R-:W-:-:S02]  /*1690*/  FFMA.FTZ R228, R79, R125, R228 ;  /* 0x0000007d4fe47223 */ /* 0x000fc400000100e4 */
[----:B------:R-:W-:Y:S02]  /*16a0*/  FFMA.FTZ R2, R230, R122, R2 ;  /* 0x0000007ae6027223 */ /* 0x000fe40000010002 */
[----:B------:R-:W-:-:S04]  /*16b0*/  IMAD.WIDE.U32 R124, R196, R120, c[0x0][0x190] ;  /* 0x00006400c47c7625 */ /* 0x000fc800078e0078 */
[-C--:B------:R-:W-:Y:S02]  /*16c0*/  IMAD.WIDE.U32 R122, R200, R120.reuse, c[0x0][0x190] ;  /* 0x00006400c87a7625 */ /* 0x080fe400078e0078 */
[----:B------:R-:W5:Y:S02]  /*16d0*/  LDG.E.64 R124, [R124.64] ;  /* 0x000000047c7c7981 */ /* 0x000f64000c1e1b00 */
[----:B------:R-:W-:Y:S02]  /*16e0*/  IMAD.WIDE.U32 R120, R197, R120, c[0x0][0x190] ;  /* 0x00006400c5787625 */ /* 0x000fe400078e0078 */
[----:B------:R-:W5:Y:S04]  /*16f0*/  LDG.E.64 R122, [R122.64] ;  /* 0x000000047a7a7981 */ /* 0x000f68000c1e1b00 */
[----:B------:R-:W5:Y:S01]  /*1700*/  LDG.E.64 R120, [R120.64] ;  /* 0x0000000478787981 */ /* 0x000f62000c1e1b00 */
[C---:B------:R-:W-:Y:S01]  /*1710*/  FMUL.FTZ R146, R204.reuse, R117 ;  /* 0x00000075cc927220 */ /* 0x040fe20000410000 */
[----:B------:R-:W-:Y:S01]  /*1720*/  HADD2.F32 R117, -RZ, R153.H0_H0 ;  /* 0x20000099ff757230 */ /* 0x000fe20000004100 */
[----:B------:R-:W-:Y:S01]  /*1730*/  FMUL.FTZ R149, R204, R149 ;  /* 0x00000095cc957220 */ /* 0x000fe20000410000 */
[--C-:B------:R-:W-:Y:S01]  /*1740*/  HADD2.F32 R145, -RZ, R156.reuse.H0_H0 ;  /* 0x2000009cff917230 */ /* 0x100fe20000004100 */
[----:B------:R-:W-:Y:S01]  /*1750*/  FADD.FTZ R248, R119, R248 ;  /* 0x000000f877f87221 */ /* 0x000fe20000010000 */
[----:B------:R-:W-:Y:S01]  /*1760*/  HADD2.F32 R147, -RZ, R156.H1_H1 ;  /* 0x3000009cff937230 */ /* 0x000fe20000004100 */
        /* <DEDUP_REMOVED lines=9> */
[----:B------:R-:W-:Y:S02]  /*1800*/  FADD.FTZ R151, -R231, R151 ;  /* 0x00000097e7977221 */ /* 0x000fe40000010100 */
[----:B------:R-:W-:Y:S01]  /*1810*/  FFMA.FTZ R145, R60, R145, R119 ;  /* 0x000000913c917223 */ /* 0x000fe20000010077 */
[----:B------:R-:W-:Y:S01]  /*1820*/  HADD2.F32 R119, -RZ, R154.H0_H0 ;  /* 0x2000009aff777230 */ /* 0x000fe20000004100 */
[----:B------:R-:W-:Y:S02]  /*1830*/  FADD.FTZ R170, R147, R170 ;  /* 0x000000aa93aa7221 */ /* 0x000fe40000010000 */
[----:B------:R-:W-:-:S02]  /*1840*/  FFMA.FTZ R14, R148, R147, R14 ;  /* 0x00000093940e7223 */ /* 0x000fc4000001000e */
[----:B------:R-:W-:Y:S01]  /*1850*/  FFMA.FTZ R150, R62, R150, R117 ;  /* 0x000000963e967223 */ /* 0x000fe20000010075 */
[----:B------:R-:W-:Y:S01]  /*1860*/  HADD2.F32 R154, -RZ, R154.H1_H1 ;  /* 0x3000009aff9a7230 */ /* 0x000fe20000004100 */
[----:B------:R-:W-:Y:S01]  /*1870*/  FFMA.FTZ R147, R61, R147, R116 ;  /* 0x000000933d937223 */ /* 0x000fe20000010074 */
[----:B------:R-:W-:Y:S01]  /*1880*/  HADD2.F32 R116, -RZ, R153.H1_H1 ;  /* 0x30000099ff747230 */ /* 0x000fe20000004100 */
[C---:B------:R-:W-:Y:S02]  /*1890*/  FADD.FTZ R117, -R231.reuse, R160 ;  /* 0x000000a0e7757221 */ /* 0x040fe40000010100 */
[C---:B------:R-:W-:Y:S02]  /*18a0*/  FMUL.FTZ R151, R204.reuse, R151 ;  /* 0x00000097cc977220 */ /* 0x040fe40000410000 */
[----:B------:R-:W-:Y:S01]  /*18b0*/  FADD.FTZ R161, -R231, R161 ;  /* 0x000000a1e7a17221 */ /* 0x000fe20000010100 */
[--C-:B------:R-:W-:Y:S01]  /*18c0*/  HADD2.F32 R153, -RZ, R158.reuse.H0_H0 ;  /* 0x2000009eff997230 */ /* 0x100fe20000004100 */
[----:B------:R-:W-:Y:S01]  /*18d0*/  FMUL.FTZ R156, R204, R117 ;  /* 0x00000075cc9c7220 */ /* 0x000fe20000410000 */
[----:B------:R-:W-:Y:S01]  /*18e0*/  HADD2.F32 R117, -RZ, R158.H1_H1 ;  /* 0x3000009eff757230 */ /* 0x000fe20000004100 */
[----:B------:R-:W-:-:S02]  /*18f0*/  FADD.FTZ R249, R116, R249 ;  /* 0x000000f974f97221 */ /* 0x000fc40000010000 */
[----:B------:R-:W-:Y:S02]  /*1900*/  FFMA.FTZ R213, R151, R116, R213 ;  /* 0x0000007497d57223 */ /* 0x000fe400000100d5 */
[----:B------:R-:W-:Y:S02]  /*1910*/  FMUL.FTZ R160, R204, R161 ;  /* 0x000000a1cca07220 */ /* 0x000fe40000410000 */
[----:B------:R-:W-:Y:S02]  /*1920*/  FMUL.FTZ R158, R33, R154 ;  /* 0x0000009a219e7220 */ /* 0x000fe40000410000 */
[----:B------:R-:W-:Y:S02]  /*1930*/  FMUL.FTZ R116, R39, R116 ;  /* 0x0000007427747220 */ /* 0x000fe40000410000 */
[----:B------:R-:W-:Y:S02]  /*1940*/  FADD.FTZ R168, R152, R168 ;  /* 0x000000a898a87221 */ /* 0x000fe40000010000 */
[----:B------:R-:W-:-:S02]  /*1950*/  FFMA.FTZ R12, R151, R152, R12 ;  /* 0x00000098970c7223 */ /* 0x000fc4000001000c */
[----:B------:R-:W-:Y:S02]  /*1960*/  FADD.FTZ R166, R117, R166 ;  /* 0x000000a675a67221 */ /* 0x000fe40000010000 */
[-C--:B------:R-:W-:Y:S02]  /*1970*/  FFMA.FTZ R10, R160, R117.reuse, R10 ;  /* 0x00000075a00a7223 */ /* 0x080fe4000001000a */
[----:B------:R-:W-:Y:S01]  /*1980*/  FFMA.FTZ R158, R57, R117, R158 ;  /* 0x00000075399e7223 */ /* 0x000fe2000001009e */
[----:B------:R-:W-:Y:S01]  /*1990*/  HADD2.F32 R117, -RZ, R155.H0_H0 ;  /* 0x2000009bff757230 */ /* 0x000fe20000004100 */
[----:B------:R-:W-:Y:S02]  /*19a0*/  FFMA.FTZ R152, R63, R152, R116 ;  /* 0x000000983f987223 */ /* 0x000fe40000010074 */
[----:B------:R-:W-:Y:S02]  /*19b0*/  FMUL.FTZ R116, R32, R119 ;  /* 0x0000007720747220 */ /* 0x000fe40000410000 */
[----:B------:R-:W-:-:S02]  /*19c0*/  FADD.FTZ R163, -R231, R163 ;  /* 0x000000a3e7a37221 */ /* 0x000fc40000010100 */
[----:B------:R-:W-:Y:S02]  /*19d0*/  FADD.FTZ R165, R153, R165 ;  /* 0x000000a599a57221 */ /* 0x000fe40000010000 */
[-C--:B------:R-:W-:Y:S02]  /*19e0*/  FFMA.FTZ R9, R156, R153.reuse, R9 ;  /* 0x000000999c097223 */ /* 0x080fe40000010009 */
[----:B------:R-:W-:Y:S01]  /*19f0*/  FFMA.FTZ R153, R56, R153, R116 ;  /* 0x0000009938997223 */ /* 0x000fe20000010074 */
[----:B------:R-:W-:Y:S01]  /*1a00*/  HADD2.F32 R116, -RZ, R155.H1_H1 ;  /* 0x3000009bff747230 */ /* 0x000fe20000004100 */
[----:B------:R-:W-:Y:S02]  /*1a10*/  FADD.FTZ R251, R154, R251 ;  /* 0x000000fb9afb7221 */ /* 0x000fe40000010000 */
[----:B------:R-:W-:Y:S01]  /*1a20*/  FFMA.FTZ R215, R160, R154, R215 ;  /* 0x0000009aa0d77223 */ /* 0x000fe200000100d7 */
[--C-:B------:R-:W-:Y:S01]  /*1a30*/  HADD2.F32 R154, -RZ, R159.reuse.H0_H0 ;  /* 0x2000009fff9a7230 */ /* 0x100fe20000004100 */
[----:B------:R-:W-:Y:S01]  /*1a40*/  FMUL.FTZ R155, R204, R163 ;  /* 0x000000a3cc9b7220 */ /* 0x000fe20000410000 */
[----:B------:R-:W-:-:S03]  /*1a50*/  HADD2.F32 R159, -RZ, R159.H1_H1 ;  /* 0x3000009fff9f7230 */ /* 0x000fc60000004100 */
[----:B------:R-:W-:Y:S02]  /*1a60*/  FFMA.FTZ R217, R155, R116, R217 ;  /* 0x000000749bd97223 */ /* 0x000fe400000100d9 */
[----:B------:R-:W-:Y:S02]  /*1a70*/  FADD.FTZ R164, R159, R164 ;  /* 0x000000a49fa47221 */ /* 0x000fe40000010000 */
[----:B------:R-:W-:Y:S02]  /*1a80*/  FFMA.FTZ R8, R155, R159, R8 ;  /* 0x0000009f9b087223 */ /* 0x000fe40000010008 */
[----:B------:R-:W-:Y:S02]  /*1a90*/  FMUL.FTZ R157, R204, R157 ;  /* 0x0000009dcc9d7220 */ /* 0x000fe40000410000 */
[----:B------:R-:W-:Y:S02]  /*1aa0*/  FADD.FTZ R252, R119, R252 ;  /* 0x000000fc77fc7221 */ /* 0x000fe40000010000 */
[----:B------:R-:W-:-:S02]  /*1ab0*/  FFMA.FTZ R216, R156, R119, R216 ;  /* 0x000000779cd87223 */ /* 0x000fc400000100d8 */
[-C--:B------:R-:W-:Y:S02]  /*1ac0*/  FMUL.FTZ R119, R34, R117.reuse ;  /* 0x0000007522777220 */ /* 0x080fe40000410000 */
[C---:B------:R-:W-:Y:S02]  /*1ad0*/  FFMA.FTZ R218, R157.reuse, R117, R218 ;  /* 0x000000759dda7223 */ /* 0x040fe400000100da */
        /* <DEDUP_REMOVED lines=8> */
[----:B0-----:R-:W-:Y:S02]  /*1b60*/  FMUL.FTZ R118, R35, R116 ;  /* 0x0000007423767220 */ /* 0x001fe40000410000 */
[----:B---3--:R-:W-:Y:S02]  /*1b70*/  FADD.FTZ R162, R116, R162 ;  /* 0x000000a274a27221 */ /* 0x008fe40000010000 */
[----:B------:R-:W-:Y:S02]  /*1b80*/  FADD.FTZ R116, RZ, R194 ;  /* 0x000000c2ff747221 */ /* 0x000fe40000010000 */
[----:B------:R-:W-:Y:S02]  /*1b90*/  FFMA.FTZ R159, R59, R159, R118 ;  /* 0x0000009f3b9f7223 */ /* 0x000fe40000010076 */
[----:B------:R-:W-:-:S02]  /*1ba0*/  FADD.FTZ R118, R223, R116 ;  /* 0x00000074df767221 */ /* 0x000fc40000010000 */
        /* <DEDUP_REMOVED lines=54> */
.L_x_1399:
        /* <DEDUP_REMOVED lines=18> */
.L_x_1400:
        /* <DEDUP_REMOVED lines=365> */
.L_x_1397:
        /* <DEDUP_REMOVED lines=95> */
.L_x_1394:
        /* <DEDUP_REMOVED lines=36> */
.L_x_1395:
[----:B------:R-:W-:Y:S01]  /*3f30*/  HFMA2.MMA R162, -RZ, RZ, 0, 9.5367431640625e-07 ;  /* 0x00000010ffa27435 */ /* 0x000fe200000001ff */
[----:B------:R-:W-:-:S02]  /*3f40*/  MOV R117, R118 ;  /* 0x0000007600757202 */ /* 0x000fc40000000f00 */
[----:B------:R-:W-:-:S03]  /*3f50*/  MOV R116, 0x3f70 ;  /* 0x00003f7000747802 */ /* 0x000fc60000000f00 */
[----:B-----5:R-:W-:Y:S05]  /*3f60*/  CALL.REL.NOINC `($__internal_89_$__cuda_sm70_shflsync_down_p) ;  /* 0x0000034000007944 */ /* 0x020fea0003c00000 */
[----:B------:R-:W-:Y:S01]  /*3f70*/  MOV R163, R162 ;  /* 0x000000a200a37202 */ /* 0x000fe20000000f00 */
[----:B-----5:R-:W-:Y:S05]  /*3f80*/  BRA `(.L_x_1399) ;  /* 0xffffdf8000007947 */ /* 0x020fea000383ffff */
.L_x_1396:
[----:B------:R-:W-:Y:S01]  /*3f90*/  HFMA2.MMA R162, -RZ, RZ, 0, 9.5367431640625e-07 ;  /* 0x00000010ffa27435 */ /* 0x000fe200000001ff */
[----:B------:R-:W-:Y:S02]  /*3fa0*/  MOV R117, R119 ;  /* 0x0000007700757202 */ /* 0x000fe40000000f00 */
[----:B------:R-:W-:-:S03]  /*3fb0*/  MOV R116, 0x3fd0 ;  /* 0x00003fd000747802 */ /* 0x000fc60000000f00 */
[----:B01---5:R-:W-:Y:S05]  /*3fc0*/  CALL.REL.NOINC `($__internal_89_$__cuda_sm70_shflsync_down_p) ;  /* 0x000002e000007944 */ /* 0x023fea0003c00000 */
[----:B------:R-:W-:Y:S01]  /*3fd0*/  FADD.FTZ R118, R118, R163 ;  /* 0x000000a376767221 */ /* 0x000fe20000010000 */
[----:B------:R-:W-:Y:S01]  /*3fe0*/  MOV R116, 0x4030 ;  /* 0x0000403000747802 */ /* 0x000fe20000000f00 */
[----:B------:R-:W-:Y:S01]  /*3ff0*/  FADD.FTZ R119, R119, R162 ;  /* 0x000000a277777221 */ /* 0x000fe20000010000 */
[----:B------:R-:W-:Y:S02]  /*4000*/  MOV R162, 0x8 ;  /* 0x0000000800a27802 */ /* 0x000fe40000000f00 */
[----:B------:R-:W-:Y:S02]  /*4010*/  MOV R117, R118 ;  /* 0x0000007600757202 */ /* 0x000fe40000000f00 */
[----:B-----5:R-:W-:Y:S05]  /*4020*/  CALL.REL.NOINC `($__internal_89_$__cuda_sm70_shflsync_down_p) ;  /* 0x0000028000007944 */ /* 0x020fea0003c00000 */
[----:B------:R-:W-:Y:S01]  /*4030*/  MOV R163, R162 ;  /* 0x000000a200a37202 */ /* 0x000fe20000000f00 */
[----:B------:R-:W-:Y:S01]  /*4040*/  HFMA2.MMA R162, -RZ, RZ, 0, 4.76837158203125e-07 ;  /* 0x00000008ffa27435 */ /* 0x000fe200000001ff */
[----:B------:R-:W-:-:S02]  /*4050*/  MOV R117, R119 ;  /* 0x0000007700757202 */ /* 0x000fc40000000f00 */
[----:B------:R-:W-:-:S03]  /*4060*/  MOV R116, 0x4080 ;  /* 0x0000408000747802 */ /* 0x000fc60000000f00 */
[----:B-----5:R-:W-:Y:S05]  /*4070*/  CALL.REL.NOINC `($__internal_89_$__cuda_sm70_shflsync_down_p) ;  /* 0x0000023000007944 */ /* 0x020fea0003c00000 */
[----:B------:R-:W-:Y:S01]  /*4080*/  FADD.FTZ R118, R163, R118 ;  /* 0x00000076a3767221 */ /* 0x000fe20000010000 */
[----:B------:R-:W-:Y:S01]  /*4090*/  MOV R116, 0x40e0 ;  /* 0x000040e000747802 */ /* 0x000fe20000000f00 */
[----:B------:R-:W-:Y:S01]  /*40a0*/  FADD.FTZ R119, R119, R162 ;  /* 0x000000a277777221 */ /* 0x000fe20000010000 */
[----:B------:R-:W-:Y:S02]  /*40b0*/  MOV R162, 0x4 ;  /* 0x0000000400a27802 */ /* 0x000fe40000000f00 */
[----:B------:R-:W-:Y:S02]  /*40c0*/  MOV R117, R118 ;  /* 0x0000007600757202 */ /* 0x000fe40000000f00 */
[----:B-----5:R-:W-:Y:S05]  /*40d0*/  CALL.REL.NOINC `($__internal_89_$__cuda_sm70_shflsync_down_p) ;  /* 0x000001d000007944 */ /* 0x020fea0003c00000 */
[----:B------:R-:W-:Y:S01]  /*40e0*/  MOV R163, R162 ;  /* 0x000000a200a37202 */ /* 0x000fe20000000f00 */
[----:B------:R-:W-:Y:S01]  /*40f0*/  HFMA2.MMA R162, -RZ, RZ, 0, 2.384185791015625e-07 ;  /* 0x00000004ffa27435 */ /* 0x000fe200000001ff */
[----:B------:R-:W-:Y:S02]  /*4100*/  MOV R117, R119 ;  /* 0x0000007700757202 */ /* 0x000fe40000000f00 */
[----:B------:R-:W-:-:S03]  /*4110*/  MOV R116, 0x4130 ;  /* 0x0000413000747802 */ /* 0x000fc60000000f00 */
[----:B-----5:R-:W-:Y:S05]  /*4120*/  CALL.REL.NOINC `($__internal_89_$__cuda_sm70_shflsync_down_p) ;  /* 0x0000018000007944 */ /* 0x020fea0003c00000 */
[----:B------:R-:W-:Y:S01]  /*4130*/  FADD.FTZ R118, R163, R118 ;  /* 0x00000076a3767221 */ /* 0x000fe20000010000 */
[----:B------:R-:W-:Y:S01]  /*4140*/  MOV R116, 0x4190 ;  /* 0x0000419000747802 */ /* 0x000fe20000000f00 */
[----:B------:R-:W-:Y:S01]  /*4150*/  FADD.FTZ R119, R119, R162 ;  /* 0x000000a277777221 */ /* 0x000fe20000010000 */
[----:B------:R-:W-:-:S02]  /*4160*/  MOV R162, 0x2 ;  /* 0x0000000200a27802 */ /* 0x000fc40000000f00 */
[----:B------:R-:W-:Y:S02]  /*4170*/  MOV R117, R118 ;  /* 0x0000007600757202 */ /* 0x000fe40000000f00 */
[----:B-----5:R-:W-:Y:S05]  /*4180*/  CALL.REL.NOINC `($__internal_89_$__cuda_sm70_shflsync_down_p) ;  /* 0x0000012000007944 */ /* 0x020fea0003c00000 */
[----:B------:R-:W-:Y:S01]  /*4190*/  MOV R163, R162 ;  /* 0x000000a200a37202 */ /* 0x000fe20000000f00 */
[----:B------:R-:W-:Y:S01]  /*41a0*/  HFMA2.MMA R162, -RZ, RZ, 0, 1.1920928955078125e-07 ;  /* 0x00000002ffa27435 */ /* 0x000fe200000001ff */
[----:B------:R-:W-:Y:S02]  /*41b0*/  MOV R117, R119 ;  /* 0x0000007700757202 */ /* 0x000fe40000000f00 */
        /* <DEDUP_REMOVED lines=9> */
[----:B------:R-:W-:Y:S01]  /*4250*/  HFMA2.MMA R162, -RZ, RZ, 0, 5.9604644775390625e-08 ;  /* 0x00000001ffa27435 */ /* 0x000fe200000001ff */
[----:B------:R-:W-:-:S02]  /*4260*/  MOV R117, R163 ;  /* 0x000000a300757202 */ /* 0x000fc40000000f00 */
[----:B------:R-:W-:-:S03]  /*4270*/  MOV R116, 0x4290 ;  /* 0x0000429000747802 */ /* 0x000fc60000000f00 */
[----:B-----5:R-:W-:Y:S05]  /*4280*/  CALL.REL.NOINC `($__internal_89_$__cuda_sm70_shflsync_down_p) ;  /* 0x0000002000007944 */ /* 0x020fea0003c00000 */
[----:B------:R-:W-:Y:S01]  /*4290*/  MOV R117, R162 ;  /* 0x000000a200757202 */ /* 0x000fe20000000f00 */
[----:B-----5:R-:W-:Y:S05]  /*42a0*/  BRA `(.L_x_1400) ;  /* 0xffffdd8000007947 */ /* 0x020fea000383ffff */
        .weak           $__internal_89_$__cuda_sm70_shflsync_down_p
        .type           $__internal_89_$__cuda_sm70_shflsync_down_p,@function
        .size           $__internal_89_$__cuda_sm70_shflsync_down_p,(.L_x_2107 - $__internal_89_$__cuda_sm70_shflsync_down_p)
$__internal_89_$__cuda_sm70_shflsync_down_p:
        /* <DEDUP_REMOVED lines=9> */
[----:B01----:R-:W-:Y:S06]  /*4340*/  RET.REL.NODEC R116 `(_ZN10layer_norm31ln_parallel_residual_bwd_kernelINS_13Kernel_traitsIf6__halffS2_fjLj3072ELj1ELj1ELj4ELj16ENS_18Kernel_traits_baseILj3072EfS2_fS2_fjLj128EEEEELb1ELb0ELb1EEEvNS_9BwdParamsE) ;  /* 0xffffbcb074007950 */ /* 0x003fec0003c3ffff */
.L_x_1401:
        /* <DEDUP_REMOVED lines=11> */
.L_x_2107:


//--------------------- .text._ZN10layer_norm22ln_bwd_finalize_kernelINS_22Kernel_traits_finalizeILj3072Ef6__halffS2_fjLb0ELj1024ELj4ENS_18Kernel_traits_baseILj3072EfS2_fS2_fjLj1024EEEEELb0ELb0EEEvNS_9BwdParamsE --------------------------
	.section	.text._ZN10layer_norm22ln_bwd_finalize_kernelINS_22Kernel_traits_finalizeILj3072Ef6__halffS2_fjLb0ELj1024ELj4ENS_18Kernel_traits_baseILj3072EfS2_fS2_fjLj1024EEEEELb0ELb0EEEvNS_9BwdParamsE,"ax",@progbits
	.sectioninfo	@"SHI_REGISTERS=30"
	.align	128
        .global         _ZN10layer_norm22ln_bwd_finalize_kernelINS_22Kernel_traits_finalizeILj3072Ef6__halffS2_fjLb0ELj1024ELj4ENS_18Kernel_traits_baseILj3072EfS2_fS2_fjLj1024EEEEELb0ELb0EEEvNS_9BwdParamsE
        .type           _ZN10layer_norm22ln_bwd_finalize_kernelINS_22Kernel_traits_finalizeILj3072Ef6__halffS2_fjLb0ELj1024ELj4ENS_18Kernel_traits_baseILj3072EfS2_fS2_fjLj1024EEEEELb0ELb0EEEvNS_9BwdParamsE,@function
        .size           _ZN10layer_norm22ln_bwd_finalize_kernelINS_22Kernel_traits_finalizeILj3072Ef6__halffS2_fjLb0ELj1024ELj4ENS_18Kernel_traits_baseILj3072EfS2_fS2_fjLj1024EEEEELb0ELb0EEEvNS_9BwdParamsE,(.L_x_2108 - _ZN10layer_norm22ln_bwd_finalize_kernelINS_22Kernel_traits_finalizeILj3072Ef6__halffS2_fjLb0ELj1024ELj4ENS_18Kernel_traits_baseILj3072EfS2_fS2_fjLj1024EEEEELb0ELb0EEEvNS_9BwdParamsE)
        .other          _ZN10layer_norm22ln_bwd_finalize_kernelINS_22Kernel_traits_finalizeILj3072Ef6__halffS2_fjLb0ELj1024ELj4ENS_18Kernel_traits_baseILj3072EfS2_fS2_fjLj1024EEEEELb0ELb0EEEvNS_9BwdParamsE,@"STO_CUDA_ENTRY STV_DEFAULT"
_ZN10layer_norm22ln_bwd_finalize_kernelINS_22Kernel_traits_finalizeILj3072Ef6__halffS2_fjLb0ELj1024ELj4ENS_18Kernel_traits_baseILj3072EfS2_fS2_fjLj1024EEEEELb0ELb0EEEvNS_9BwdParamsE:
.text._ZN10layer_norm22ln_bwd_finalize_kernelINS_22Kernel_traits_finalizeILj3072Ef6__halffS2_fjLb0ELj1024ELj4ENS_18Kernel_traits_baseILj3072EfS2_fS2_fjLj1024EEEEELb0ELb0EEEvNS_9BwdParamsE:
        /* <DEDUP_REMOVED lines=19> */
.L_x_1415:
        /* <DEDUP_REMOVED lines=28> */
.L_x_1406:
        /* <DEDUP_REMOVED lines=35> */
.L_x_1405:
[----:B------:R-:W-:Y:S05]  /*0520*/  BSYNC B1 ;  /* 0x0000000000017941 */ /* 0x000fea0003800000 */
.L_x_1404:
        /* <DEDUP_REMOVED lines=23> */
.L_x_1408:
[----:B------:R-:W-:Y:S05]  /*06a0*/  BSYNC B1 ;  /* 0x0000000000017941 */ /* 0x000fea0003800000 */
.L_x_1407:
        /* <DEDUP_REMOVED lines=11> */
.L_x_1409:
[----:B------:R-:W-:Y:S05]  /*0760*/  BSYNC B1 ;  /* 0x0000000000017941 */ /* 0x000fea0003800000 */
.L_x_1403:
[----:B------:R-:W-:Y:S05]  /*0770*/  BSYNC B0 ;  /* 0x0000000000007941 */ /* 0x000fea0003800000 */
.L_x_1402:
        /* <DEDUP_REMOVED lines=11> */
.L_x_1416:
        /* <DEDUP_REMOVED lines=18> */
.L_x_1417:
[----:B---3--:R-:W-:Y:S02]  /*0950*/  FADD.FTZ R4, R4, R9 ;  /* 0x0000000904047221 */ /* 0x008fe40000010000 */
[----:B-12---:R-:W-:-:S03]  /*0960*/  FADD.FTZ R6, R5, R6 ;  /* 0x0000000605067221 */ /* 0x006fc60000010000 */
[----:B------:R1:W-:Y:S04]  /*0970*/  @!P1 STS [R17.X4+0x2000], R4 ;  /* 0x0020000411009388 */ /* 0x0003e80000004800 */
[----:B------:R1:W-:Y:S02]  /*0980*/  @!P1 STS [R17.X4+0x2080], R6 ;  /* 0x0020800611009388 */ /* 0x0003e40000004800 */
.L_x_1410:
        /* <DEDUP_REMOVED lines=15> */
.L_x_1414:
[----:B------:R-:W-:Y:S05]  /*0a80*/  BSYNC B0 ;  /* 0x0000000000007941 */ /* 0x000fea0003800000 */
.L_x_1413:
[C---:B------:R-:W-:Y:S02]  /*0a90*/  ISETP.GT.U32.AND P1, PT, R18.reuse, -0xc01, PT ;  /* 0xfffff3ff1200780c */ /* 0x040fe40003f24070 */
[----:B------:R-:W-:Y:S02]  /*0aa0*/  IADD3 R18, R18, 0xc00, RZ ;  /* 0x00000c0012127810 */ /* 0x000fe40007ffe0ff */
[----:B------:R-:W-:-:S09]  /*0ab0*/  IADD3 R19, R19, 0x600, RZ ;  /* 0x0000060013137810 */ /* 0x000fd20007ffe0ff */
[----:B01----:R-:W-:Y:S05]  /*0ac0*/  @P1 BRA `(.L_x_1415) ;  /* 0xfffff66000001947 */ /* 0x003fea000383ffff */
[----:B------:R-:W-:Y:S05]  /*0ad0*/  EXIT ;  /* 0x000000000000794d */ /* 0x000fea0003800000 */
.L_x_1411:
[----:B--2---:R-:W-:Y:S01]  /*0ae0*/  IMAD.MOV.U32 R9, RZ, RZ, R5 ;  /* 0x000000ffff097224 */ /* 0x004fe200078e0005 */
[----:B------:R-:W-:Y:S01]  /*0af0*/  MOV R8, 0x1 ;  /* 0x0000000100087802 */ /* 0x000fe20000000f00 */
[----:B------:R-:W-:Y:S01]  /*0b00*/  IMAD.MOV.U32 R7, RZ, RZ, 0x1f ;  /* 0x0000001fff077424 */ /* 0x000fe200078e00ff */
[----:B------:R-:W-:Y:S02]  /*0b10*/  MOV R10, 0xffffffff ;  /* 0xffffffff000a7802 */ /* 0x000fe40000000f00 */
[----:B------:R-:W-:Y:S02]  /*0b20*/  MOV R2, 0xb40 ;  /* 0x00000b4000027802 */ /* 0x000fe40000000f00 */
[----:B01----:R-:W-:Y:S05]  /*0b30*/  CALL.REL.NOINC `($__internal_90_$__cuda_sm70_shflsync_bfly_p) ;  /* 0x000003b000007944 */ /* 0x003fea0003c00000 */
[----:B-1----:R-:W-:Y:S01]  /*0b40*/  IMAD.MOV.U32 R2, RZ, RZ, R7 ;  /* 0x000000ffff027224 */ /* 0x002fe200078e0007 */
[----:B0-----:R-:W-:Y:S05]  /*0b50*/  BRA `(.L_x_1416) ;  /* 0xfffffcd000007947 */ /* 0x001fea000383ffff */
.L_x_1412:
[----:B------:R-:W-:Y:S01]  /*0b60*/  HFMA2.MMA R8, -RZ, RZ, 0, 1.1920928955078125e-07 ;  /* 0x00000002ff087435 */ /* 0x000fe200000001ff */
[----:B------:R-:W-:Y:S01]  /*0b70*/  MOV R7, 0x1f ;  /* 0x0000001f00077802 */ /* 0x000fe20000000f00 */
[----:B------:R-:W-:Y:S01]  /*0b80*/  IMAD.MOV.U32 R10, RZ, RZ, -0x1 ;  /* 0xffffffffff0a7424 */ /* 0x000fe200078e00ff */
[----:B------:R-:W-:-:S03]  /*0b90*/  MOV R2, 0xbb0 ;  /* 0x00000bb000027802 */ /* 0x000fc60000000f00 */
[----:B012---:R-:W-:Y:S05]  /*0ba0*/  CALL.REL.NOINC `($__internal_90_$__cuda_sm70_shflsync_bfly_p) ;  /* 0x0000034000007944 */ /* 0x007fea0003c00000 */
[----:B0-----:R-:W-:Y:S01]  /*0bb0*/  HFMA2.MMA R8, -RZ, RZ, 0, 2.384185791015625e-07 ;  /* 0x00000004ff087435 */ /* 0x001fe200000001ff */
[----:B-1----:R-:W-:Y:S01]  /*0bc0*/  FADD.FTZ R9, R9, R7 ;  /* 0x0000000709097221 */ /* 0x002fe20000010000 */
[----:B------:R-:W-:Y:S01]  /*0bd0*/  MOV R7, 0x1f ;  /* 0x0000001f00077802 */ /* 0x000fe20000000f00 */
[----:B------:R-:W-:Y:S01]  /*0be0*/  IMAD.MOV.U32 R10, RZ, RZ, -0x1 ;  /* 0xffffffffff0a7424 */ /* 0x000fe200078e00ff */
[----:B------:R-:W-:-:S02]  /*0bf0*/  MOV R2, 0xc10 ;  /* 0x00000c1000027802 */ /* 0x000fc40000000f00 */
[----:B------:R-:W-:Y:S05]  /*0c00*/  CALL.REL.NOINC `($__internal_90_$__cuda_sm70_shflsync_bfly_p) ;  /* 0x000002e000007944 */ /* 0x000fea0003c00000 */
[----:B0-----:R-:W-:Y:S01]  /*0c10*/  HFMA2.MMA R8, -RZ, RZ, 0, 4.76837158203125e-07 ;  /* 0x00000008ff087435 */ /* 0x001fe200000001ff */
[----:B-1----:R-:W-:Y:S01]  /*0c20*/  FADD.FTZ R9, R9, R7 ;  /* 0x0000000709097221 */ /* 0x002fe20000010000 */
[----:B------:R-:W-:Y:S01]  /*0c30*/  MOV R7, 0x1f ;  /* 0x0000001f00077802 */ /* 0x000fe20000000f00 */
[----:B------:R-:W-:Y:S01]  /*0c40*/  IMAD.MOV.U32 R10, RZ, RZ, -0x1 ;  /* 0xffffffffff0a7424 */ /* 0x000fe200078e00ff */
[----:B------:R-:W-:-:S02]  /*0c50*/  MOV R2, 0xc70 ;  /* 0x00000c7000027802 */ /* 0x000fc40000000f00 */
[----:B------:R-:W-:Y:S05]  /*0c60*/  CALL.REL.NOINC `($__internal_90_$__cuda_sm70_shflsync_bfly_p) ;  /* 0x0000028000007944 */ /* 0x000fea0003c00000 */
[----:B-1----:R-:W-:Y:S01]  /*0c70*/  FADD.FTZ R6, R9, R7 ;  /* 0x0000000709067221 */ /* 0x002fe20000010000 */
[----:B0-----:R-:W-:Y:S01]  /*0c80*/  HFMA2.MMA R8, -RZ, RZ, 0, 9.5367431640625e-07 ;  /* 0x00000010ff087435 */ /* 0x001fe200000001ff */
[----:B------:R-:W-:Y:S01]  /*0c90*/  MOV R7, 0x1f ;  /* 0x0000001f00077802 */ /* 0x000fe20000000f00 */
[----:B------:R-:W-:Y:S01]  /*0ca0*/  IMAD.MOV.U32 R10, RZ, RZ, -0x1 ;  /* 0xffffffffff0a7424 */ /* 0x000fe200078e00ff */
[----:B------:R-:W-:-:S02]  /*0cb0*/  MOV R2, 0xce0 ;  /* 0x00000ce000027802 */ /* 0x000fc40000000f00 */
[----:B------:R-:W-:Y:S02]  /*0cc0*/  MOV R9, R6 ;  /* 0x0000000600097202 */ /* 0x000fe40000000f00 */
[----:B------:R-:W-:Y:S05]  /*0cd0*/  CALL.REL.NOINC `($__internal_90_$__cuda_sm70_shflsync_bfly_p) ;  /* 0x0000021000007944 */ /* 0x000fea0003c00000 */
[----:B0-----:R-:W-:Y:S01]  /*0ce0*/  HFMA2.MMA R8, -RZ, RZ, 0, 5.9604644775390625e-08 ;  /* 0x00000001ff087435 */ /* 0x001fe200000001ff */
[----:B-1----:R-:W-:Y:S01]  /*0cf0*/  MOV R5, R7 ;  /* 0x0000000700057202 */ /* 0x002fe20000000f00 */
[----:B------:R-:W-:Y:S01]  /*0d00*/  IMAD.MOV.U32 R9, RZ, RZ, R4 ;  /* 0x000000ffff097224 */ /* 0x000fe200078e0004 */
[----:B------:R-:W-:Y:S01]  /*0d10*/  MOV R7, 0x1f ;  /* 0x0000001f00077802 */ /* 0x000fe20000000f00 */
[----:B------:R-:W-:Y:S01]  /*0d20*/  IMAD.MOV.U32 R10, RZ, RZ, -0x1 ;  /* 0xffffffffff0a7424 */ /* 0x000fe200078e00ff */
[----:B------:R-:W-:Y:S02]  /*0d30*/  MOV R2, 0xd50 ;  /* 0x00000d5000027802 */ /* 0x000fe40000000f00 */
[----:B------:R-:W-:Y:S05]  /*0d40*/  CALL.REL.NOINC `($__internal_90_$__cuda_sm70_shflsync_bfly_p) ;  /* 0x000001a000007944 */ /* 0x000fea0003c00000 */
[----:B0-----:R-:W-:Y:S01]  /*0d50*/  HFMA2.MMA R8, -RZ, RZ, 0, 1.1920928955078125e-07 ;  /* 0x00000002ff087435 */ /* 0x001fe200000001ff */
[----:B-1----:R-:W-:Y:S01]  /*0d60*/  FADD.FTZ R9, R4, R7 ;  /* 0x0000000704097221 */ /* 0x002fe20000010000 */
[----:B------:R-:W-:Y:S01]  /*0d70*/  MOV R7, 0x1f ;  /* 0x0000001f00077802 */ /* 0x000fe20000000f00 */
[----:B------:R-:W-:Y:S01]  /*0d80*/  IMAD.MOV.U32 R10, RZ, RZ, -0x1 ;  /* 0xffffffffff0a7424 */ /* 0x000fe200078e00ff */
[----:B------:R-:W-:Y:S02]  /*0d90*/  MOV R2, 0xdb0 ;  /* 0x00000db000027802 */ /* 0x000fe40000000f00 */
[----:B------:R-:W-:Y:S05]  /*0da0*/  CALL.REL.NOINC `($__internal_90_$__cuda_sm70_shflsync_bfly_p) ;  /* 0x0000014000007944 */ /* 0x000fea0003c00000 */
        /* <DEDUP_REMOVED lines=12> */
[----:B0-----:R-:W-:Y:S01]  /*0e70*/  HFMA2.MMA R8, -RZ, RZ, 0, 9.5367431640625e-07 ;  /* 0x00000010ff087435 */ /* 0x001fe200000001ff */
[----:B-1----:R-:W-:Y:S01]  /*0e80*/  FADD.FTZ R9, R9, R7 ;  /* 0x0000000709097221 */ /* 0x002fe20000010000 */
[----:B------:R-:W-:Y:S01]  /*0e90*/  MOV R7, 0x1f ;  /* 0x0000001f00077802 */ /* 0x000fe20000000f00 */
[----:B------:R-:W-:Y:S01]  /*0ea0*/  IMAD.MOV.U32 R10, RZ, RZ, -0x1 ;  /* 0xffffffffff0a7424 */ /* 0x000fe200078e00ff */
[----:B------:R-:W-:-:S02]  /*0eb0*/  MOV R2, 0xed0 ;  /* 0x00000ed000027802 */ /* 0x000fc40000000f00 */
[----:B------:R-:W-:Y:S05]  /*0ec0*/  CALL.REL.NOINC `($__internal_90_$__cuda_sm70_shflsync_bfly_p) ;  /* 0x0000002000007944 */ /* 0x000fea0003c00000 */
[----:B-1----:R-:W-:Y:S01]  /*0ed0*/  MOV R4, R7 ;  /* 0x0000000700047202 */ /* 0x002fe20000000f00 */
[----:B0-----:R-:W-:Y:S05]  /*0ee0*/  BRA `(.L_x_1417) ;  /* 0xfffffa6000007947 */ /* 0x001fea000383ffff */
        .weak           $__internal_90_$__cuda_sm70_shflsync_bfly_p
        .type           $__internal_90_$__cuda_sm70_shflsync_bfly_p,@function
        .size           $__internal_90_$__cuda_sm70_shflsync_bfly_p,(.L_x_2108 - $__internal_90_$__cuda_sm70_shflsync_bfly_p)
$__internal_90_$__cuda_sm70_shflsync_bfly_p:
[----:B------:R-:W-:Y:S01]  /*0ef0*/  HFMA2.MMA R3, -RZ, RZ, 0, 0 ;  /* 0x00000000ff037435 */ /* 0x000fe200000001ff */
[----:B------:R-:W-:Y:S04]  /*0f00*/  WARPSYNC R10 ;  /* 0x0000000a00007348 */ /* 0x000fe80003800000 */
[----:B------:R0:W1:Y:S01]  /*0f10*/  SHFL.BFLY PT, R7, R9, R8, R7 ;  /* 0x0c00000809077389 */ /* 0x00006200000e0007 */
[----:B------:R-:W-:Y:S05]  /*0f20*/  RET.REL.NODEC R2 `(_ZN10layer_norm22ln_bwd_finalize_kernelINS_22Kernel_traits_finalizeILj3072Ef6__halffS2_fjLb0ELj1024ELj4ENS_18Kernel_traits_baseILj3072EfS2_fS2_fjLj1024EEEEELb0ELb0EEEvNS_9BwdParamsE) ;  /* 0xfffff0d002007950 */ /* 0x000fea0003c3ffff */
.L_x_1418:
        /* <DEDUP_REMOVED lines=13> */
.L_x_2108:


//--------------------- .text._ZN10layer_norm40ln_parallel_residual_bwd_finalize_kernelINS_22Kernel_traits_finalizeILj3072Ef6__halffS2_fjLb0ELj1024ELj4ENS_18Kernel_traits_baseILj3072EfS2_fS2_fjLj1024EEEEELb0EEEvNS_9BwdParamsE --------------------------
	.section	.text._ZN10layer_norm40ln_parallel_residual_bwd_finalize_kernelINS_22Kernel_traits_finalizeILj3072Ef6__halffS2_fjLb0ELj1024ELj4ENS_18Kernel_traits_baseILj3072EfS2_fS2_fjLj1024EEEEELb0EEEvNS_9BwdParamsE,"ax",@progbits
	.sectioninfo	@"SHI_REGISTERS=32"
	.align	128
        .global         _ZN10layer_norm40ln_parallel_residual_bwd_finalize_kernelINS_22Kernel_traits_finalizeILj3072Ef6__halffS2_fjLb0ELj1024ELj4ENS_18Kernel_traits_baseILj3072EfS2_fS2_fjLj1024EEEEELb0EEEvNS_9BwdParamsE
        .type           _ZN10layer_norm40ln_parallel_residual_bwd_finalize_kernelINS_22Kernel_traits_finalizeILj3072Ef6__halffS2_fjLb0ELj1024ELj4ENS_18Kernel_traits_baseILj3072EfS2_fS2_fjLj1024EEEEELb0EEEvNS_9BwdParamsE,@function
        .size           _ZN10layer_norm40ln_parallel_residual_bwd_finalize_kernelINS_22Kernel_traits_finalizeILj3072Ef6__halffS2_fjLb0ELj1024ELj4ENS_18Kernel_traits_baseILj3072EfS2_fS2_fjLj1024EEEEELb0EEEvNS_9BwdParamsE,(.L_x_2109 - _ZN10layer_norm40ln_parallel_residual_bwd_finalize_kernelINS_22Kernel_traits_finalizeILj3072Ef6__halffS2_fjLb0ELj1024ELj4ENS_18Kernel_traits_baseILj3072EfS2_fS2_fjLj1024EEEEELb0EEEvNS_9BwdParamsE)
        .other          _ZN10layer_norm40ln_parallel_residual_bwd_finalize_kernelINS_22Kernel_traits_finalizeILj3072Ef6__halffS2_fjLb0ELj1024ELj4ENS_18Kernel_traits_baseILj3072EfS2_fS2_fjLj1024EEEEELb0EEEvNS_9BwdParamsE,@"STO_CUDA_ENTRY STV_DEFAULT"
_ZN10layer_norm40ln_parallel_residual_bwd_finalize_kernelINS_22Kernel_traits_finalizeILj3072Ef6__halffS2_fjLb0ELj1024ELj4ENS_18Kernel_traits_baseILj3072EfS2_fS2_fjLj1024EEEEELb0EEEvNS_9BwdParamsE:
.text._ZN10layer_norm40ln_parallel_residual_bwd_finalize_kernelINS_22Kernel_traits_finalizeILj3072Ef6__halffS2_fjLb0ELj1024ELj4ENS_18Kernel_traits_baseILj3072EfS2_fS2_fjLj1024EEEEELb0EEEvNS_9BwdParamsE:
        /* <DEDUP_REMOVED lines=19> */
.L_x_1433:
        /* <DEDUP_REMOVED lines=36> */
.L_x_1423:
        /* <DEDUP_REMOVED lines=59> */
.L_x_1422:
[----:B------:R-:W-:Y:S05]  /*0720*/  BSYNC B1 ;  /* 0x0000000000017941 */ /* 0x000fea0003800000 */
.L_x_1421:
        /* <DEDUP_REMOVED lines=35> */
.L_x_1425:
[----:B------:R-:W-:Y:S05]  /*0960*/  BSYNC B1 ;  /* 0x0000000000017941 */ /* 0x000fea0003800000 */
.L_x_1424:
        /* <DEDUP_REMOVED lines=17> */
.L_x_1426:
[----:B------:R-:W-:Y:S05]  /*0a80*/  BSYNC B1 ;  /* 0x0000000000017941 */ /* 0x000fea0003800000 */
.L_x_1420:
[----:B------:R-:W-:Y:S05]  /*0a90*/  BSYNC B0 ;  /* 0x0000000000007941 */ /* 0x000fea0003800000 */
.L_x_1419:
        /* <DEDUP_REMOVED lines=14> */
.L_x_1434:
        /* <DEDUP_REMOVED lines=36> */
.L_x_1435:
        /* <DEDUP_REMOVED lines=11> */
.L_x_1427:
        /* <DEDUP_REMOVED lines=21> */
.L_x_1431:
[----:B------:R-:W-:Y:S05]  /*0fc0*/  BSYNC B0 ;  /* 0x0000000000007941 */ /* 0x000fea0003800000 */
.L_x_1430:
[C---:B------:R-:W-:Y:S02]  /*0fd0*/  ISETP.GT.U32.AND P1, PT, R4.reuse, -0xc01, PT ;  /* 0xfffff3ff0400780c */ /* 0x040fe40003f24070 */
[----:B------:R-:W-:-:S02]  /*0fe0*/  IADD3 R4, R4, 0xc00, RZ ;  /* 0x00000c0004047810 */ /* 0x000fc40007ffe0ff */
[----:B------:R-:W-:-:S09]  /*0ff0*/  IADD3 R5, R5, 0x600, RZ ;  /* 0x0000060005057810 */ /* 0x000fd20007ffe0ff */
[----:B0-----:R-:W-:Y:S01]  /*1000*/  @!P1 CALL.REL.NOINC `(.L_x_1432) ;  /* 0x0000001000009944 */ /* 0x001fe20003c00000 */
[----:B------:R-:W-:Y:S05]  /*1010*/  BRA `(.L_x_1433) ;  /* 0xfffff11000007947 */ /* 0x000fea000383ffff */
.L_x_1432:
[----:B------:R-:W-:Y:S05]  /*1020*/  EXIT ;  /* 0x000000000000794d */ /* 0x000fea0003800000 */
.L_x_1428:
[----:B------:R-:W-:Y:S01]  /*1030*/  HFMA2.MMA R17, -RZ, RZ, 0, 1.847743988037109375e-06 ;  /* 0x0000001fff117435 */ /* 0x000fe200000001ff */
[----:B----4-:R-:W-:Y:S01]  /*1040*/  IMAD.MOV.U32 R19, RZ, RZ, R12 ;  /* 0x000000ffff137224 */ /* 0x010fe200078e000c */
[----:B------:R-:W-:Y:S02]  /*1050*/  MOV R16, 0x1 ;  /* 0x0000000100107802 */ /* 0x000fe40000000f00 */
[----:B------:R-:W-:Y:S02]  /*1060*/  MOV R14, 0xffffffff ;  /* 0xffffffff000e7802 */ /* 0x000fe40000000f00 */
[----:B------:R-:W-:Y:S02]  /*1070*/  MOV R8, 0x1090 ;  /* 0x0000109000087802 */ /* 0x000fe40000000f00 */
[----:B0123--:R-:W-:Y:S05]  /*1080*/  CALL.REL.NOINC `($__internal_91_$__cuda_sm70_shflsync_bfly_p) ;  /* 0x000007b000007944 */ /* 0x00ffea0003c00000 */
[----:B01----:R-:W-:Y:S05]  /*1090*/  BRA `(.L_x_1434) ;  /* 0xfffffae000007947 */ /* 0x003fea000383ffff */
.L_x_1429:
[----:B------:R-:W-:Y:S01]  /*10a0*/  HFMA2.MMA R16, -RZ, RZ, 0, 1.1920928955078125e-07 ;  /* 0x00000002ff107435 */ /* 0x000fe200000001ff */
[----:B------:R-:W-:Y:S01]  /*10b0*/  IMAD.MOV.U32 R19, RZ, RZ, R12 ;  /* 0x000000ffff137224 */ /* 0x000fe200078e000c */
[----:B------:R-:W-:Y:S02]  /*10c0*/  MOV R17, 0x1f ;  /* 0x0000001f00117802 */ /* 0x000fe40000000f00 */
[----:B------:R-:W-:-:S02]  /*10d0*/  MOV R14, 0xffffffff ;  /* 0xffffffff000e7802 */ /* 0x000fc40000000f00 */
[----:B------:R-:W-:Y:S02]  /*10e0*/  MOV R8, 0x1100 ;  /* 0x0000110000087802 */ /* 0x000fe40000000f00 */
[----:B-123--:R-:W-:Y:S05]  /*10f0*/  CALL.REL.NOINC `($__internal_91_$__cuda_sm70_shflsync_bfly_p) ;  /* 0x0000074000007944 */ /* 0x00efea0003c00000 */
[----:B0-----:R-:W-:Y:S01]  /*1100*/  HFMA2.MMA R17, -RZ, RZ, 0, 1.847743988037109375e-06 ;  /* 0x0000001fff117435 */ /* 0x001fe200000001ff */
[----:B-1----:R-:W-:Y:S01]  /*1110*/  FADD.FTZ R19, R12, R14 ;  /* 0x0000000e0c137221 */ /* 0x002fe20000010000 */
[----:B------:R-:W-:Y:S01]  /*1120*/  MOV R14, 0xffffffff ;  /* 0xffffffff000e7802 */ /* 0x000fe20000000f00 */
[----:B------:R-:W-:Y:S01]  /*1130*/  IMAD.MOV.U32 R16, RZ, RZ, 0x4 ;  /* 0x00000004ff107424 */ /* 0x000fe200078e00ff */
[----:B------:R-:W-:Y:S02]  /*1140*/  MOV R8, 0x1160 ;  /* 0x0000116000087802 */ /* 0x000fe40000000f00 */
[----:B------:R-:W-:Y:S05]  /*1150*/  CALL.REL.NOINC `($__internal_91_$__cuda_sm70_shflsync_bfly_p) ;  /* 0x000006e000007944 */ /* 0x000fea0003c00000 */
[----:B0-----:R-:W-:Y:S01]  /*1160*/  HFMA2.MMA R16, -RZ, RZ, 0, 4.76837158203125e-07 ;  /* 0x00000008ff107435 */ /* 0x001fe200000001ff */
[----:B-1----:R-:W-:Y:S01]  /*1170*/  FADD.FTZ R19, R19, R14 ;  /* 0x0000000e13137221 */ /* 0x002fe20000010000 */
[----:B------:R-:W-:Y:S01]  /*1180*/  MOV R14, 0xffffffff ;  /* 0xffffffff000e7802 */ /* 0x000fe20000000f00 */
[----:B------:R-:W-:Y:S01]  /*1190*/  IMAD.MOV.U32 R17, RZ, RZ, 0x1f ;  /* 0x0000001fff117424 */ /* 0x000fe200078e00ff */
[----:B------:R-:W-:Y:S02]  /*11a0*/  MOV R8, 0x11c0 ;  /* 0x000011c000087802 */ /* 0x000fe40000000f00 */
[----:B------:R-:W-:Y:S05]  /*11b0*/  CALL.REL.NOINC `($__internal_91_$__cuda_sm70_shflsync_bfly_p) ;  /* 0x0000068000007944 */ /* 0x000fea0003c00000 */
[----:B-1----:R-:W-:Y:S01]  /*11c0*/  FADD.FTZ R12, R19, R14 ;  /* 0x0000000e130c7221 */ /* 0x002fe20000010000 */
[----:B0-----:R-:W-:Y:S01]  /*11d0*/  HFMA2.MMA R16, -RZ, RZ, 0, 9.5367431640625e-07 ;  /* 0x00000010ff107435 */ /* 0x001fe200000001ff */
[----:B------:R-:W-:Y:S01]  /*11e0*/  MOV R17, 0x1f ;  /* 0x0000001f00117802 */ /* 0x000fe20000000f00 */
[----:B------:R-:W-:Y:S01]  /*11f0*/  IMAD.MOV.U32 R14, RZ, RZ, -0x1 ;  /* 0xffffffffff0e7424 */ /* 0x000fe200078e00ff */
[----:B------:R-:W-:-:S02]  /*1200*/  MOV R8, 0x1230 ;  /* 0x0000123000087802 */ /* 0x000fc40000000f00 */
[----:B------:R-:W-:Y:S02]  /*1210*/  MOV R19, R12 ;  /* 0x0000000c00137202 */ /* 0x000fe40000000f00 */
[----:B------:R-:W-:Y:S05]  /*1220*/  CALL.REL.NOINC `($__internal_91_$__cuda_sm70_shflsync_bfly_p) ;  /* 0x0000061000007944 */ /* 0x000fea0003c00000 */
[----:B0-----:R-:W-:Y:S01]  /*1230*/  HFMA2.MMA R17, -RZ, RZ, 0, 1.847743988037109375e-06 ;  /* 0x0000001fff117435 */ /* 0x001fe200000001ff */
[----:B-1----:R-:W-:Y:S01]  /*1240*/  MOV R15, R14 ;  /* 0x0000000e000f7202 */ /* 0x002fe20000000f00 */
[----:B------:R-:W-:Y:S01]  /*1250*/  IMAD.MOV.U32 R16, RZ, RZ, 0x1 ;  /* 0x00000001ff107424 */ /* 0x000fe200078e00ff */
[----:B------:R-:W-:Y:S02]  /*1260*/  MOV R19, R13 ;  /* 0x0000000d00137202 */ /* 0x000fe40000000f00 */
[----:B------:R-:W-:Y:S02]  /*1270*/  MOV R14, 0xffffffff ;  /* 0xffffffff000e7802 */ /* 0x000fe40000000f00 */
[----:B------:R-:W-:Y:S02]  /*1280*/  MOV R8, 0x12a0 ;  /* 0x000012a000087802 */ /* 0x000fe40000000f00 */
[----:B------:R-:W-:Y:S05]  /*1290*/  CALL.REL.NOINC `($__internal_91_$__cuda_sm70_shflsync_bfly_p) ;  /* 0x000005a000007944 */ /* 0x000fea0003c00000 */
[----:B0-----:R-:W-:Y:S01]  /*12a0*/  HFMA2.MMA R16, -RZ, RZ, 0, 1.1920928955078125e-07 ;  /* 0x00000002ff107435 */ /* 0x001fe200000001ff */
[----:B-1----:R-:W-:Y:S01]  /*12b0*/  FADD.FTZ R19, R13, R14 ;  /* 0x0000000e0d137221 */ /* 0x002fe20000010000 */
[----:B------:R-:W-:Y:S01]  /*12c0*/  MOV R14, 0xffffffff ;  /* 0xffffffff000e7802 */ /* 0x000fe20000000f00 */
[----:B------:R-:W-:Y:S01]  /*12d0*/  IMAD.MOV.U32 R17, RZ, RZ, 0x1f ;  /* 0x0000001fff117424 */ /* 0x000fe200078e00ff */
[----:B------:R-:W-:-:S02]  /*12e0*/  MOV R8, 0x1300 ;  /* 0x0000130000087802 */ /* 0x000fc40000000f00 */
[----:B------:R-:W-:Y:S05]  /*12f0*/  CALL.REL.NOINC `($__internal_91_$__cuda_sm70_shflsync_bfly_p) ;  /* 0x0000054000007944 */ /* 0x000fea0003c00000 */
[----:B0-----:R-:W-:Y:S01]  /*1300*/  HFMA2.MMA R16, -RZ, RZ, 0, 2.384185791015625e-07 ;  /* 0x00000004ff107435 */ /* 0x001fe200000001ff */
[----:B-1----:R-:W-:Y:S01]  /*1310*/  FADD.FTZ R19, R19, R14 ;  /* 0x0000000e13137221 */ /* 0x002fe20000010000 */
[----:B------:R-:W-:Y:S01]  /*1320*/  MOV R17, 0x1f ;  /* 0x0000001f00117802 */ /* 0x000fe20000000f00 */
[----:B------:R-:W-:Y:S01]  /*1330*/  IMAD.MOV.U32 R14, RZ, RZ, -0x1 ;  /* 0xffffffffff0e7424 */ /* 0x000fe200078e00ff */
[----:B------:R-:W-:-:S02]  /*1340*/  MOV R8, 0x1360 ;  /* 0x0000136000087802 */ /* 0x000fc40000000f00 */
[----:B------:R-:W-:Y:S05]  /*1350*/  CALL.REL.NOINC `($__internal_91_$__cuda_sm70_shflsync_bfly_p) ;  /* 0x000004e000007944 */ /* 0x000fea0003c00000 */
[----:B0-----:R-:W-:Y:S01]  /*1360*/  HFMA2.MMA R16, -RZ, RZ, 0, 4.76837158203125e-07 ;  /* 0x00000008ff107435 */ /* 0x001fe200000001ff */
[----:B-1----:R-:W-:Y:S01]  /*1370*/  FADD.FTZ R19, R19, R14 ;  /* 0x0000000e13137221 */ /* 0x002fe20000010000 */
[----:B------:R-:W-:-:S02]  /*1380*/  MOV R17, 0x1f ;  /* 0x0000001f00117802 */ /* 0x000fc40000000f00 */
[----:B------:R-:W-:Y:S02]  /*1390*/  MOV R14, 0xffffffff ;  /* 0xffffffff000e7802 */ /* 0x000fe40000000f00 */
[----:B------:R-:W-:Y:S02]  /*13a0*/  MOV R8, 0x13c0 ;  /* 0x000013c000087802 */ /* 0x000fe40000000f00 */
[----:B------:R-:W-:Y:S05]  /*13b0*/  CALL.REL.NOINC `($__internal_91_$__cuda_sm70_shflsync_bfly_p) ;  /* 0x0000048000007944 */ /* 0x000fea0003c00000 */
[----:B-1----:R-:W-:Y:S01]  /*13c0*/  FADD.FTZ R13, R19, R14 ;  /* 0x0000000e130d7221 */ /* 0x002fe20000010000 */
[----:B0-----:R-:W-:Y:S01]  /*13d0*/  HFMA2.MMA R16, -RZ, RZ, 0, 9.5367431640625e-07 ;  /* 0x00000010ff107435 */ /* 0x001fe200000001ff */
[----:B------:R-:W-:Y:S01]  /*13e0*/  IMAD.MOV.U32 R17, RZ, RZ, 0x1f ;  /* 0x0000001fff117424 */ /* 0x000fe200078e00ff */
[----:B------:R-:W-:Y:S02]  /*13f0*/  MOV R14, 0xffffffff ;  /* 0xffffffff000e7802 */ /* 0x000fe40000000f00 */
[----:B------:R-:W-:Y:S02]  /*1400*/  MOV R19, R13 ;  /* 0x0000000d00137202 */ /* 0x000fe40000000f00 */
[----:B------:R-:W-:Y:S02]  /*1410*/  MOV R8, 0x1430 ;  /* 0x0000143000087802 */ /* 0x000fe40000000f00 */
[----:B------:R-:W-:Y:S05]  /*1420*/  CALL.REL.NOINC `($__internal_91_$__cuda_sm70_shflsync_bfly_p) ;  /* 0x0000041000007944 */ /* 0x000fea0003c00000 */
[----:B0-----:R-:W-:Y:S01]  /*1430*/  HFMA2.MMA R17, -RZ, RZ, 0, 1.847743988037109375e-06 ;  /* 0x0000001fff117435 */ /* 0x001fe200000001ff */
[----:B-1----:R-:W-:Y:S01]  /*1440*/  MOV R18, R14 ;  /* 0x0000000e00127202 */ /* 0x002fe20000000f00 */
[----:B------:R-:W-:Y:S01]  /*1450*/  IMAD.MOV.U32 R16, RZ, RZ, 0x1 ;  /* 0x00000001ff107424 */ /* 0x000fe200078e00ff */
[----:B------:R-:W-:-:S02]  /*1460*/  MOV R19, R11 ;  /* 0x0000000b00137202 */ /* 0x000fc40000000f00 */
[----:B------:R-:W-:Y:S02]  /*1470*/  MOV R14, 0xffffffff ;  /* 0xffffffff000e7802 */ /* 0x000fe40000000f00 */
[----:B------:R-:W-:Y:S02]  /*1480*/  MOV R8, 0x14a0 ;  /* 0x000014a000087802 */ /* 0x000fe40000000f00 */
[----:B------:R-:W-:Y:S05]  /*1490*/  CALL.REL.NOINC `($__internal_91_$__cuda_sm70_shflsync_bfly_p) ;  /* 0x000003a000007944 */ /* 0x000fea0003c00000 */
[----:B0-----:R-:W-:Y:S01]  /*14a0*/  HFMA2.MMA R16, -RZ, RZ, 0, 1.1920928955078125e-07 ;  /* 0x00000002ff107435 */ /* 0x001fe200000001ff */
[----:B-1----:R-:W-:Y:S01]  /*14b0*/  FADD.FTZ R19, R11, R14 ;  /* 0x0000000e0b137221 */ /* 0x002fe20000010000 */
[----:B------:R-:W-:Y:S01]  /*14c0*/  MOV R17, 0x1f ;  /* 0x0000001f00117802 */ /* 0x000fe20000000f00 */
[----:B------:R-:W-:Y:S01]  /*14d0*/  IMAD.MOV.U32 R14, RZ, RZ, -0x1 ;  /* 0xffffffffff0e7424 */ /* 0x000fe200078e00ff */
[----:B------:R-:W-:Y:S02]  /*14e0*/  MOV R8, 0x1500 ;  /* 0x0000150000087802 */ /* 0x000fe40000000f00 */
[----:B------:R-:W-:Y:S05]  /*14f0*/  CALL.REL.NOINC `($__internal_91_$__cuda_sm70_shflsync_bfly_p) ;  /* 0x0000034000007944 */ /* 0x000fea0003c00000 */
[----:B0-----:R-:W-:Y:S01]  /*1500*/  HFMA2.MMA R16, -RZ, RZ, 0, 2.384185791015625e-07 ;  /* 0x00000004ff107435 */ /* 0x001fe200000001ff */
[----:B-1----:R-:W-:Y:S01]  /*1510*/  FADD.FTZ R19, R19, R14 ;  /* 0x0000000e13137221 */ /* 0x002fe20000010000 */
[----:B------:R-:W-:Y:S02]  /*1520*/  MOV R17, 0x1f ;  /* 0x0000001f00117802 */ /* 0x000fe40000000f00 */
[----:B------:R-:W-:-:S02]  /*1530*/  MOV R14, 0xffffffff ;  /* 0xffffffff000e7802 */ /* 0x000fc40000000f00 */
        /* <DEDUP_REMOVED lines=10> */
[----:B------:R-:W-:Y:S02]  /*15e0*/  MOV R17, 0x1f ;  /* 0x0000001f00117802 */ /* 0x000fe40000000f00 */
[----:B------:R-:W-:Y:S01]  /*15f0*/  MOV R14, 0xffffffff ;  /* 0xffffffff000e7802 */ /* 0x000fe20000000f00 */
[----:B------:R-:W-:Y:S01]  /*1600*/  IMAD.MOV.U32 R19, RZ, RZ, R11 ;  /* 0x000000ffff137224 */ /* 0x000fe200078e000b */
[----:B------:R-:W-:-:S02]  /*1610*/  MOV R8, 0x1630 ;  /* 0x0000163000087802 */ /* 0x000fc40000000f00 */
[----:B------:R-:W-:Y:S05]  /*1620*/  CALL.REL.NOINC `($__internal_91_$__cuda_sm70_shflsync_bfly_p) ;  /* 0x0000021000007944 */ /* 0x000fea0003c00000 */
[----:B0-----:R-:W-:Y:S01]  /*1630*/  HFMA2.MMA R16, -RZ, RZ, 0, 5.9604644775390625e-08 ;  /* 0x00000001ff107435 */ /* 0x001fe200000001ff */
[----:B-1----:R-:W-:Y:S01]  /*1640*/  MOV R20, R14 ;  /* 0x0000000e00147202 */ /* 0x002fe20000000f00 */
[----:B------:R-:W-:Y:S01]  /*1650*/  IMAD.MOV.U32 R14, RZ, RZ, -0x1 ;  /* 0xffffffffff0e7424 */ /* 0x000fe200078e00ff */
[----:B------:R-:W-:-:S02]  /*1660*/  MOV R19, R10 ;  /* 0x0000000a00137202 */ /* 0x000fc40000000f00 */
[----:B------:R-:W-:Y:S02]  /*1670*/  MOV R17, 0x1f ;  /* 0x0000001f00117802 */ /* 0x000fe40000000f00 */
[----:B------:R-:W-:Y:S02]  /*1680*/  MOV R8, 0x16a0 ;  /* 0x000016a000087802 */ /* 0x000fe40000000f00 */
[----:B------:R-:W-:Y:S05]  /*1690*/  CALL.REL.NOINC `($__internal_91_$__cuda_sm70_shflsync_bfly_p) ;  /* 0x000001a000007944 */ /* 0x000fea0003c00000 */
[----:B0-----:R-:W-:Y:S01]  /*16a0*/  HFMA2.MMA R16, -RZ, RZ, 0, 1.1920928955078125e-07 ;  /* 0x00000002ff107435 */ /* 0x001fe200000001ff */
[----:B-1----:R-:W-:Y:S01]  /*16b0*/  FADD.FTZ R19, R10, R14 ;  /* 0x0000000e0a137221 */ /* 0x002fe20000010000 */
[----:B------:R-:W-:Y:S02]  /*16c0*/  MOV R17, 0x1f ;  /* 0x0000001f00117802 */ /* 0x000fe40000000f00 */
[----:B------:R-:W-:Y:S02]  /*16d0*/  MOV R14, 0xffffffff ;  /* 0xffffffff000e7802 */ /* 0x000fe40000000f00 */
[----:B------:R-:W-:Y:S02]  /*16e0*/  MOV R8, 0x1700 ;  /* 0x0000170000087802 */ /* 0x000fe40000000f00 */
[----:B------:R-:W-:Y:S05]  /*16f0*/  CALL.REL.NOINC `($__internal_91_$__cuda_sm70_shflsync_bfly_p) ;  /* 0x0000014000007944 */ /* 0x000fea0003c00000 */
[----:B0-----:R-:W-:Y:S01]  /*1700*/  HFMA2.MMA R16, -RZ, RZ, 0, 2.384185791015625e-07 ;  /* 0x00000004ff107435 */ /* 0x001fe200000001ff */
[----:B-1----:R-:W-:Y:S01]  /*1710*/  FADD.FTZ R19, R19, R14 ;  /* 0x0000000e13137221 */ /* 0x002fe20000010000 */
[----:B------:R-:W-:Y:S01]  /*1720*/  MOV R14, 0xffffffff ;  /* 0xffffffff000e7802 */ /* 0x000fe20000000f00 */
[----:B------:R-:W-:Y:S01]  /*1730*/  IMAD.MOV.U32 R17, RZ, RZ, 0x1f ;  /* 0x0000001fff117424 */ /* 0x000fe200078e00ff */
        /* <DEDUP_REMOVED lines=8> */
[----:B0-----:R-:W-:Y:S01]  /*17c0*/  HFMA2.MMA R17, -RZ, RZ, 0, 1.847743988037109375e-06 ;  /* 0x0000001fff117435 */ /* 0x001fe200000001ff */
[----:B-1----:R-:W-:Y:S01]  /*17d0*/  FADD.FTZ R19, R19, R14 ;  /* 0x0000000e13137221 */ /* 0x002fe20000010000 */
[----:B------:R-:W-:Y:S01]  /*17e0*/  MOV R14, 0xffffffff ;  /* 0xffffffff000e7802 */ /* 0x000fe20000000f00 */
[----:B------:R-:W-:Y:S01]  /*17f0*/  IMAD.MOV.U32 R16, RZ, RZ, 0x10 ;  /* 0x00000010ff107424 */ /* 0x000fe200078e00ff */
[----:B------:R-:W-:Y:S02]  /*1800*/  MOV R8, 0x1820 ;  /* 0x0000182000087802 */ /* 0x000fe40000000f00 */
[----:B------:R-:W-:Y:S05]  /*1810*/  CALL.REL.NOINC `($__internal_91_$__cuda_sm70_shflsync_bfly_p) ;  /* 0x0000002000007944 */ /* 0x000fea0003c00000 */
[----:B-1----:R-:W-:Y:S01]  /*1820*/  MOV R8, R14 ;  /* 0x0000000e00087202 */ /* 0x002fe20000000f00 */
[----:B0-----:R-:W-:Y:S05]  /*1830*/  BRA `(.L_x_1435) ;  /* 0xfffff58000007947 */ /* 0x001fea000383ffff */
        .weak           $__internal_91_$__cuda_sm70_shflsync_bfly_p
        .type           $__internal_91_$__cuda_sm70_shflsync_bfly_p,@function
        .size           $__internal_91_$__cuda_sm70_shflsync_bfly_p,(.L_x_2109 - $__internal_91_$__cuda_sm70_shflsync_bfly_p)
$__internal_91_$__cuda_sm70_shflsync_bfly_p:
[----:B------:R-:W-:Y:S01]  /*1840*/  HFMA2.MMA R9, -RZ, RZ, 0, 0 ;  /* 0x00000000ff097435 */ /* 0x000fe200000001ff */
[----:B------:R-:W-:Y:S04]  /*1850*/  WARPSYNC R14 ;  /* 0x0000000e00007348 */ /* 0x000fe80003800000 */
[----:B------:R0:W1:Y:S01]  /*1860*/  SHFL.BFLY PT, R14, R19, R16, R17 ;  /* 0x0c000010130e7389 */ /* 0x00006200000e0011 */
[----:B------:R-:W-:Y:S05]  /*1870*/  RET.REL.NODEC R8 `(_ZN10layer_norm40ln_parallel_residual_bwd_finalize_kernelINS_22Kernel_traits_finalizeILj3072Ef6__halffS2_fjLb0ELj1024ELj4ENS_18Kernel_traits_baseILj3072EfS2_fS2_fjLj1024EEEEELb0EEEvNS_9BwdParamsE) ;  /* 0xffffe78008007950 */ /* 0x000fea0003c3ffff */
.L_x_1436:
        /* <DEDUP_REMOVED lines=16> */
.L_x_2109:


//--------------------- .text._ZN10layer_norm31ln_parallel_residual_bwd_kernelINS_13Kernel_traitsIf6__halffS2_fjLj3072ELj1ELj1ELj4ELj16ENS_18Kernel_traits_baseILj3072EfS2_fS2_fjLj128EEEEELb1ELb1ELb0EEEvNS_9BwdParamsE --------------------------
	.section	.text._ZN10layer_norm31ln_parallel_residual_bwd_kernelINS_13Kernel_traitsIf6__halffS2_fjLj3072ELj1ELj1ELj4ELj16ENS_18Kernel_traits_baseILj3072EfS2_fS2_fjLj128EEEEELb1ELb1ELb0EEEvNS_9BwdParamsE,"ax",@progbits
	.sectioninfo	@"SHI_REGISTERS=205"
	.align	128
        .global         _ZN10layer_norm31ln_parallel_residual_bwd_kernelINS_13Kernel_traitsIf6__halffS2_fjLj3072ELj1ELj1ELj4ELj16ENS_18Kernel_traits_baseILj3072EfS2_fS2_fjLj128EEEEELb1ELb1ELb0EEEvNS_9BwdParamsE
        .type           _ZN10layer_norm31ln_parallel_residual_bwd_kernelINS_13Kernel_traitsIf6__halffS2_fjLj3072ELj1ELj1ELj4ELj16ENS_18Kernel_traits_baseILj3072EfS2_fS2_fjLj128EEEEELb1ELb1ELb0EEEvNS_9BwdParamsE,@function
        .size           _ZN10layer_norm31ln_parallel_residual_bwd_kernelINS_13Kernel_traitsIf6__halffS2_fjLj3072ELj1ELj1ELj4ELj16ENS_18Kernel_traits_baseILj3072EfS2_fS2_fjLj128EEEEELb1ELb1ELb0EEEvNS_9BwdParamsE,(.L_x_2110 - _ZN10layer_norm31ln_parallel_residual_bwd_kernelINS_13Kernel_traitsIf6__halffS2_fjLj3072ELj1ELj1ELj4ELj16ENS_18Kernel_traits_baseILj3072EfS2_fS2_fjLj128EEEEELb1ELb1ELb0EEEvNS_9BwdParamsE)
        .other          _ZN10layer_norm31ln_parallel_residual_bwd_kernelINS_13Kernel_traitsIf6__halffS2_fjLj3072ELj1ELj1ELj4ELj16ENS_18Kernel_traits_baseILj3072EfS2_fS2_fjLj128EEEEELb1ELb1ELb0EEEvNS_9BwdParamsE,@"STO_CUDA_ENTRY STV_DEFAULT"
_ZN10layer_norm31ln_parallel_residual_bwd_kernelINS_13Kernel_traitsIf6__halffS2_fjLj3072ELj1ELj1ELj4ELj16ENS_18Kernel_traits_baseILj3072EfS2_fS2_fjLj128EEEEELb1ELb1ELb0EEEvNS_9BwdParamsE:
.text._ZN10layer_norm31ln_parallel_residual_bwd_kernelINS_13Kernel_traitsIf6__halffS2_fjLj3072ELj1ELj1ELj4ELj16ENS_18Kernel_traits_baseILj3072EfS2_fS2_fjLj128EEEEELb1ELb1ELb0EEEvNS_9BwdParamsE:
        /* <DEDUP_REMOVED lines=57> */
.L_x_1452:
        /* <DEDUP_REMOVED lines=8> */
[----:B------:R-:W-:-:S02]  /*0410*/  LOP3.LUT P2, RZ, R134, 0xff, RZ, 0xc0, !PT ;  /* 0x000000ff86ff7812 */ /* 0x000fc4000784c0ff */
[----:B------:R-:W-:Y:S02]  /*0420*/  SHF.R.S32.HI R117, RZ, 0x1f, R116 ;  /* 0x0000001fff757819 */ /* 0x000fe40000011474 */
[----:B------:R-:W-:Y:S02]  /*0430*/  MOV R187, RZ ;  /* 0x000000ff00bb7202 */ /* 0x000fe40000000f00 */
[----:B------:R-:W-:Y:S02]  /*0440*/  LEA.HI R117, R117, R116, RZ, 0x3 ;  /* 0x0000007475757211 */ /* 0x000fe400078f18ff */
[----:B------:R-:W-:Y:S02]  /*0450*/  LOP3.LUT R116, R189, 0x7f, RZ, 0xc0, !PT ;  /* 0x0000007fbd747812 */ /* 0x000fe400078ec0ff */
[----:B------:R-:W-:Y:S02]  /*0460*/  MOV R188, RZ ;  /* 0x000000ff00bc7202 */ /* 0x000fe40000000f00 */
[----:B------:R-:W-:-:S02]  /*0470*/  LEA.HI.SX32 R135, R117, R116, 0x1d ;  /* 0x0000007475877211 */ /* 0x000fc400078feaff */
[----:B------:R-:W-:Y:S02]  /*0480*/  SHF.R.U32.HI R185, RZ, 0x5, R189 ;  /* 0x00000005ffb97819 */ /* 0x000fe400000116bd */
[----:B-1----:R-:W-:Y:S02]  /*0490*/  P2R R113, PR, RZ, 0x1 ;  /* 0x00000001ff717803 */ /* 0x002fe40000000000 */
        /* <DEDUP_REMOVED lines=30> */
[----:B------:R-:W-:Y:S01]  /*0680*/  FADD.FTZ R162, -R186, R119 ;  /* 0x00000077baa27221 */ /* 0x000fe20000010100 */
[----:B------:R-:W-:Y:S01]  /*0690*/  HADD2.F32 R120, -RZ, R120.H1_H1 ;  /* 0x30000078ff787230 */ /* 0x000fe20000004100 */
[----:B-----5:R-:W-:-:S02]  /*06a0*/  FMUL.FTZ R153, R139, R116 ;  /* 0x000000748b997220 */ /* 0x020fc40000410000 */
[----:B----4-:R-:W-:Y:S01]  /*06b0*/  FADD.FTZ R112, -R186, R112 ;  /* 0x00000070ba707221 */ /* 0x010fe20000010100 */
[--C-:B------:R-:W-:Y:S01]  /*06c0*/  HADD2.F32 R119, -RZ, R121.reuse.H0_H0 ;  /* 0x20000079ff777230 */ /* 0x100fe20000004100 */
[----:B0-----:R-:W-:Y:S01]  /*06d0*/  FMUL.FTZ R156, R96, R117 ;  /* 0x00000075609c7220 */ /* 0x001fe20000410000 */
[----:B------:R-:W-:Y:S01]  /*06e0*/  HADD2.F32 R164, -RZ, R121.H1_H1 ;  /* 0x30000079ffa47230 */ /* 0x000fe20000004100 */
[----:B------:R-:W-:Y:S01]  /*06f0*/  FMUL.FTZ R163, R139, R112 ;  /* 0x000000708ba37220 */ /* 0x000fe20000410000 */
[--C-:B------:R-:W-:Y:S02]  /*0700*/  HADD2.F32 R121, -RZ, R122.reuse.H0_H0 ;  /* 0x2000007aff797230 */ /* 0x100fe40000004100 */
[----:B------:R-:W-:Y:S01]  /*0710*/  HADD2.F32 R166, -RZ, R122.H1_H1 ;  /* 0x3000007affa67230 */ /* 0x000fe20000004100 */
        /* <DEDUP_REMOVED lines=18> */
[----:B------:R-:W-:Y:S01]  /*0840*/  HADD2.F32 R169, -RZ, R123.H0_H0 ;  /* 0x2000007bffa97230 */ /* 0x000fe20000004100 */
[----:B------:R-:W-:Y:S02]  /*0850*/  FADD.FTZ R114, -R186, R114 ;  /* 0x00000072ba727221 */ /* 0x000fe40000010100 */
[----:B------:R-:W-:-:S02]  /*0860*/  FADD.FTZ R51, R51, R164 ;  /* 0x000000a433337221 */ /* 0x000fc40000010000 */
[----:B------:R-:W-:Y:S02]  /*0870*/  FFMA.FTZ R75, R158, R164, R75 ;  /* 0x000000a49e4b7223 */ /* 0x000fe4000001004b */
[----:B------:R-:W-:Y:S02]  /*0880*/  FMUL.FTZ R164, R139, R122 ;  /* 0x0000007a8ba47220 */ /* 0x000fe40000410000 */
[----:B------:R-:W-:Y:S02]  /*0890*/  FMUL.FTZ R165, R93, R166 ;  /* 0x000000a65da57220 */ /* 0x000fe40000410000 */
[----:B------:R-:W-:Y:S02]  /*08a0*/  FADD.FTZ R112, R115, R162 ;  /* 0x000000a273707221 */ /* 0x000fe40000010000 */
[----:B------:R-:W-:Y:S01]  /*08b0*/  FFMA.FTZ R113, R163, R162, R113 ;  /* 0x000000a2a3717223 */ /* 0x000fe20000010071 */
[----:B------:R-:W-:Y:S01]  /*08c0*/  HADD2.F32 R188, -RZ, R123.H1_H1 ;  /* 0x3000007bffbc7230 */ /* 0x000fe20000004100 */
        /* <DEDUP_REMOVED lines=24> */
.L_x_1439:
[----:B---3--:R-:W-:Y:S05]  /*0a50*/  BSYNC B0 ;  /* 0x0000000000007941 */ /* 0x008fea0003800000 */
.L_x_1438:
        /* <DEDUP_REMOVED lines=34> */
[--C-:B------:R-:W-:Y:S01]  /*0c80*/  HADD2.F32 R119, -RZ, R121.reuse.H0_H0 ;  /* 0x20000079ff777230 */ /* 0x100fe20000004100 */
[C---:B------:R-:W-:Y:S01]  /*0c90*/  FMUL.FTZ R177, R139.reuse, R112 ;  /* 0x000000708bb17220 */ /* 0x040fe20000410000 */
[----:B------:R-:W-:Y:S01]  /*0ca0*/  HADD2.F32 R180, -RZ, R121.H1_H1 ;  /* 0x30000079ffb47230 */ /* 0x000fe20000004100 */
[----:B------:R-:W-:Y:S02]  /*0cb0*/  FADD.FTZ R118, -R186, R118 ;  /* 0x00000076ba767221 */ /* 0x000fe40000010100 */
[----:B------:R-:W-:Y:S02]  /*0cc0*/  FMUL.FTZ R170, R139, R176 ;  /* 0x000000b08baa7220 */ /* 0x000fe40000410000 */
[----:B------:R-:W-:Y:S02]  /*0cd0*/  FMUL.FTZ R173, R89, R120 ;  /* 0x0000007859ad7220 */ /* 0x000fe40000410000 */
[----:B------:R-:W-:-:S02]  /*0ce0*/  FADD.FTZ R112, R187, R172 ;  /* 0x000000acbb707221 */ /* 0x000fc40000010000 */
[----:B------:R-:W-:Y:S01]  /*0cf0*/  FFMA.FTZ R188, R155, R172, R188 ;  /* 0x000000ac9bbc7223 */ /* 0x000fe200000100bc */
[--C-:B------:R-:W-:Y:S02]  /*0d00*/  HADD2.F32 R121, -RZ, R122.reuse.H0_H0 ;  /* 0x2000007aff797230 */ /* 0x100fe40000004100 */
[----:B------:R-:W-:Y:S01]  /*0d10*/  HADD2.F32 R182, -RZ, R122.H1_H1 ;  /* 0x3000007affb67230 */ /* 0x000fe20000004100 */
[----:B------:R-:W-:Y:S02]  /*0d20*/  FADD.FTZ R122, -R186, R113 ;  /* 0x00000071ba7a7221 */ /* 0x000fe40000010100 */
[----:B------:R-:W-:Y:S02]  /*0d30*/  FMUL.FTZ R171, R139, R118 ;  /* 0x000000768bab7220 */ /* 0x000fe40000410000 */
[----:B------:R-:W-:Y:S02]  /*0d40*/  FMUL.FTZ R176, R90, R119 ;  /* 0x000000775ab07220 */ /* 0x000fe40000410000 */
[----:B------:R-:W-:-:S02]  /*0d50*/  FADD.FTZ R113, R112, R173 ;  /* 0x000000ad70717221 */ /* 0x000fc40000010000 */
[----:B------:R-:W-:Y:S02]  /*0d60*/  FFMA.FTZ R188, R170, R173, R188 ;  /* 0x000000adaabc7223 */ /* 0x000fe400000100bc */
[----:B-1----:R-:W-:Y:S02]  /*0d70*/  FMUL.FTZ R174, R139, R178 ;  /* 0x000000b28bae7220 */ /* 0x002fe40000410000 */
[----:B------:R-:W-:Y:S02]  /*0d80*/  FMUL.FTZ R175, R91, R180 ;  /* 0x000000b45baf7220 */ /* 0x000fe40000410000 */
[----:B------:R-:W-:Y:S02]  /*0d90*/  FADD.FTZ R112, R113, R176 ;  /* 0x000000b071707221 */ /* 0x000fe40000010000 */
[----:B------:R-:W-:Y:S02]  /*0da0*/  FFMA.FTZ R188, R171, R176, R188 ;  /* 0x000000b0abbc7223 */ /* 0x000fe400000100bc */
[----:B------:R-:W-:-:S02]  /*0db0*/  FMUL.FTZ R178, R84, R121 ;  /* 0x0000007954b27220 */ /* 0x000fc40000410000 */
[----:B------:R-:W-:Y:S02]  /*0dc0*/  FADD.FTZ R113, R112, R175 ;  /* 0x000000af70717221 */ /* 0x000fe40000010000 */
[C---:B------:R-:W-:Y:S01]  /*0dd0*/  FFMA.FTZ R188, R174.reuse, R175, R188 ;  /* 0x000000afaebc7223 */ /* 0x040fe200000100bc */
[----:B------:R-:W-:Y:S01]  /*0de0*/  HADD2.F32 R183, -RZ, R123.H0_H0 ;  /* 0x2000007bffb77230 */ /* 0x000fe20000004100 */
[----:B------:R-:W-:Y:S02]  /*0df0*/  FADD.FTZ R43, R43, R180 ;  /* 0x000000b42b2b7221 */ /* 0x000fe40000010000 */
[----:B------:R-:W-:Y:S02]  /*0e00*/  FFMA.FTZ R67, R174, R180, R67 ;  /* 0x000000b4ae437223 */ /* 0x000fe40000010043 */
[----:B------:R-:W-:Y:S02]  /*0e10*/  FADD.FTZ R114, -R186, R114 ;  /* 0x00000072ba727221 */ /* 0x000fe40000010100 */
[----:B------:R-:W-:-:S02]  /*0e20*/  FMUL.FTZ R180, R139, R122 ;  /* 0x0000007a8bb47220 */ /* 0x000fc40000410000 */
[----:B------:R-:W-:Y:S02]  /*0e30*/  FMUL.FTZ R179, R85, R182 ;  /* 0x000000b655b37220 */ /* 0x000fe40000410000 */
[----:B------:R-:W-:Y:S02]  /*0e40*/  FADD.FTZ R112, R113, R178 ;  /* 0x000000b271707221 */ /* 0x000fe40000010000 */
[----:B------:R-:W-:Y:S01]  /*0e50*/  FFMA.FTZ R188, R177, R178, R188 ;  /* 0x000000b2b1bc7223 */ /* 0x000fe200000100bc */
[----:B------:R-:W-:Y:S01]  /*0e60*/  HADD2.F32 R192, -RZ, R123.H1_H1 ;  /* 0x3000007bffc07230 */ /* 0x000fe20000004100 */
[----:B------:R-:W-:Y:S02]  /*0e70*/  FADD.FTZ R37, R37, R182 ;  /* 0x000000b625257221 */ /* 0x000fe40000010000 */
[----:B------:R-:W-:Y:S02]  /*0e80*/  FFMA.FTZ R61, R180, R182, R61 ;  /* 0x000000b6b43d7223 */ /* 0x000fe4000001003d */
[----:B------:R-:W-:-:S02]  /*0e90*/  FMUL.FTZ R181, R139, R114 ;  /* 0x000000728bb57220 */ /* 0x000fc40000410000 */
[----:B------:R-:W-:Y:S02]  /*0ea0*/  FADD.FTZ R184, -R186, R115 ;  /* 0x00000073bab87221 */ /* 0x000fe40000010100 */
        /* <DEDUP_REMOVED lines=21> */
.L_x_1441:
[----:B------:R-:W-:Y:S05]  /*1000*/  BSYNC B0 ;  /* 0x0000000000007941 */ /* 0x000fea0003800000 */
.L_x_1440:
[----:B------:R-:W-:Y:S01]  /*1010*/  BSSY B0, `(.L_x_1442) ;  /* 0x0000059000007945 */ /* 0x000fe20003800000 */
[----:B------:R-:W-:Y:S05]  /*1020*/  @!P3 BRA `(.L_x_1443) ;  /* 0x000005700000b947 */ /* 0x000fea0003800000 */
[----:B------:R-:W-:Y:S01]  /*1030*/  ISETP.NE.U32.AND P0, PT, RZ, c[0x0][0x250], PT ;  /* 0x00009400ff007a0c */ /* 0x000fe20003f05070 */
[C---:B------:R-:W-:Y:S01]  /*1040*/  IMAD.SHL.U32 R142, R191.reuse, 0x8, RZ ;  /* 0x00000008bf8e7824 */ /* 0x040fe200078e00ff */
[----:B------:R-:W-:Y:S02]  /*1050*/  LEA R140, P1, R191, c[0x0][0x188], 0x5 ;  /* 0x00006200bf8c7a11 */ /* 0x000fe400078228ff */
[----:B------:R-:W-:-:S02]  /*1060*/  ISETP.NE.AND.EX P0, PT, RZ, c[0x0][0x254], PT, P0 ;  /* 0x00009500ff007a0c */ /* 0x000fc40003f05300 */
        /* <DEDUP_REMOVED lines=27> */
[--C-:B----4-:R-:W-:Y:S02]  /*1220*/  HADD2.F32 R117, -RZ, R112.reuse.H0_H0 ;  /* 0x20000070ff757230 */ /* 0x110fe40000004100 */
[----:B------:R-:W-:Y:S02]  /*1230*/  HADD2.F32 R112, -RZ, R112.H1_H1 ;  /* 0x30000070ff707230 */ /* 0x000fe40000004100 */
[--C-:B------:R-:W-:Y:S01]  /*1240*/  HADD2.F32 R119, -RZ, R113.reuse.H0_H0 ;  /* 0x20000071ff777230 */ /* 0x100fe20000004100 */
[----:B------:R-:W-:Y:S01]  /*1250*/  FMUL.FTZ R144, R80, R117 ;  /* 0x0000007550907220 */ /* 0x000fe20000410000 */
[----:B------:R-:W-:Y:S01]  /*1260*/  HADD2.F32 R120, -RZ, R113.H1_H1 ;  /* 0x30000071ff787230 */ /* 0x000fe20000004100 */
[----:B------:R-:W-:Y:S01]  /*1270*/  FADD.FTZ R33, R33, R112 ;  /* 0x0000007021217221 */ /* 0x000fe20000010000 */
[----:B------:R-:W-:Y:S01]  /*1280*/  HADD2.F32 R113, -RZ, R114.H0_H0 ;  /* 0x20000072ff717230 */ /* 0x000fe20000004100 */
        /* <DEDUP_REMOVED lines=15> */
[----:B------:R-:W-:Y:S01]  /*1380*/  HADD2.F32 R114, -RZ, R114.H1_H1 ;  /* 0x30000072ff727230 */ /* 0x000fe20000004100 */
[----:B------:R-:W-:Y:S02]  /*1390*/  FADD.FTZ R152, -R186, R121 ;  /* 0x00000079ba987221 */ /* 0x000fe40000010100 */
[----:B------:R-:W-:Y:S02]  /*13a0*/  FADD.FTZ R113, R112, R147 ;  /* 0x0000009370717221 */ /* 0x000fe40000010000 */
[----:B------:R-:W-:Y:S01]  /*13b0*/  FFMA.FTZ R188, R146, R147, R188 ;  /* 0x0000009392bc7223 */ /* 0x000fe200000100bc */
[----:B------:R-:W-:Y:S01]  /*13c0*/  HADD2.F32 R121, -RZ, R115.H0_H0 ;  /* 0x20000073ff797230 */ /* 0x000fe20000004100 */
[----:B------:R-:W-:-:S02]  /*13d0*/  FADD.FTZ R122, -R186, R122 ;  /* 0x0000007aba7a7221 */ /* 0x000fc40000010100 */
[----:B------:R-:W-:Y:S02]  /*13e0*/  FMUL.FTZ R152, R139, R152 ;  /* 0x000000988b987220 */ /* 0x000fe40000410000 */
[----:B------:R-:W-:Y:S02]  /*13f0*/  FMUL.FTZ R151, R77, R114 ;  /* 0x000000724d977220 */ /* 0x000fe40000410000 */
[----:B------:R-:W-:Y:S02]  /*1400*/  FADD.FTZ R112, R113, R150 ;  /* 0x0000009671707221 */ /* 0x000fe40000010000 */
[----:B------:R-:W-:Y:S01]  /*1410*/  FFMA.FTZ R188, R149, R150, R188 ;  /* 0x0000009695bc7223 */ /* 0x000fe200000100bc */
[----:B------:R-:W-:Y:S01]  /*1420*/  HADD2.F32 R116, -RZ, R115.H1_H1 ;  /* 0x30000073ff747230 */ /* 0x000fe20000004100 */
        /* <DEDUP_REMOVED lines=23> */
.L_x_1443:
[----:B------:R-:W-:Y:S05]  /*15a0*/  BSYNC B0 ;  /* 0x0000000000007941 */ /* 0x000fea0003800000 */
.L_x_1442:
[----:B------:R-:W-:Y:S02]  /*15b0*/  LOP3.LUT R120, R185, 0x7fffffc, RZ, 0xc0, !PT ;  /* 0x07fffffcb9787812 */ /* 0x000fe400078ec0ff */
[----:B------:R-:W-:Y:S02]  /*15c0*/  LOP3.LUT P0, RZ, R189, 0x1f, RZ, 0xc0, !PT ;  /* 0x0000001fbdff7812 */ /* 0x000fe4000780c0ff */
[----:B------:R-:W-:Y:S01]  /*15d0*/  @!P2 IADD3 R120, R120, 0x4, RZ ;  /* 0x000000047878a810 */ /* 0x000fe20007ffe0ff */
[----:B------:R-:W-:Y:S08]  /*15e0*/  BRA.DIV ~URZ, `(.L_x_1444) ;  /* 0x00001bc27f007947 */ /* 0x000ff0000b800000 */
[----:B------:R0:W1:Y:S02]  /*15f0*/  SHFL.DOWN PT, R114, R187, 0x10, 0x1f ;  /* 0x0a001f00bb727f89 */ /* 0x00006400000e0000 */
.L_x_1453:
        /* <DEDUP_REMOVED lines=18> */
.L_x_1454:
        /* <DEDUP_REMOVED lines=90> */
[----:B------:R-:W-:Y:S01]  /*1cc0*/  F2FP.PACK_AB R114, R198, R121 ;  /* 0x00000079c672723e */ /* 0x000fe200000000ff */
        /* <DEDUP_REMOVED lines=18> */
[----:B------:R-:W-:Y:S01]  /*1df0*/  F2FP.PACK_AB R112, R188, R123 ;  /* 0x0000007bbc70723e */ /* 0x000fe200000000ff */
[----:B------:R-:W-:Y:S01]  /*1e00*/  IMAD.WIDE.U32 R122, R135, R122, c[0x0][0x248] ;  /* 0x00009200877a7625 */ /* 0x000fe200078e007a */
[----:B------:R-:W-:-:S02]  /*1e10*/  F2FP.PACK_AB R113, R195, R192 ;  /* 0x000000c0c371723e */ /* 0x000fc400000000ff */
[----:B------:R-:W-:Y:S02]  /*1e20*/  F2FP.PACK_AB R115, R202, R199 ;  /* 0x000000c7ca73723e */ /* 0x000fe400000000ff */
[----:B------:R-:W-:Y:S02]  /*1e30*/  @P0 FSEL R186, R193, RZ, P2 ;  /* 0x000000ffc1ba0208 */ /* 0x000fe40001000000 */
[C---:B------:R-:W-:Y:S01]  /*1e40*/  @P0 LOP3.LUT P2, RZ, R129.reuse, 0xff00, RZ, 0xc0, !PT ;  /* 0x0000ff0081ff0812 */ /* 0x040fe2000784c0ff */
[----:B------:R1:W-:Y:S01]  /*1e50*/  STG.E.128 [R122.64], R112 ;  /* 0x000000707a007986 */ /* 0x0003e2000c101d04 */
[----:B0-----:R-:W-:Y:S02]  /*1e60*/  @P0 FSEL R120, R194, RZ, P1 ;  /* 0x000000ffc2780208 */ /* 0x001fe40000800000 */
[----:B------:R-:W-:Y:S02]  /*1e70*/  @P0 LOP3.LUT P1, RZ, R129, 0xff0000, RZ, 0xc0, !PT ;  /* 0x00ff000081ff0812 */ /* 0x000fe4000782c0ff */
[----:B------:R-:W-:-:S02]  /*1e80*/  @P0 F2FP.PACK_AB R117, RZ, R117 ;  /* 0x00000075ff75023e */ /* 0x000fc400000000ff */
[----:B------:R-:W-:Y:S02]  /*1e90*/  @P0 F2FP.PACK_AB R185, RZ, R185 ;  /* 0x000000b9ffb9023e */ /* 0x000fe400000000ff */
[----:B------:R-:W-:Y:S02]  /*1ea0*/  @P0 F2FP.PACK_AB R120, RZ, R120 ;  /* 0x00000078ff78023e */ /* 0x000fe400000000ff */
[----:B------:R-:W-:Y:S02]  /*1eb0*/  @P0 F2FP.PACK_AB R119, RZ, R119 ;  /* 0x00000077ff77023e */ /* 0x000fe400000000ff */
[----:B------:R-:W-:Y:S02]  /*1ec0*/  @P0 F2FP.PACK_AB R186, RZ, R186 ;  /* 0x000000baffba023e */ /* 0x000fe400000000ff */
[----:B------:R-:W-:Y:S02]  /*1ed0*/  @P0 PRMT R108, R117, 0x7610, R108 ;  /* 0x00007610756c0816 */ /* 0x000fe4000000006c */
[----:B------:R-:W-:-:S02]  /*1ee0*/  @P0 PRMT R109, R185, 0x7610, R109 ;  /* 0x00007610b96d0816 */ /* 0x000fc4000000006d */
[----:B-1----:R-:W-:Y:S02]  /*1ef0*/  @P0 FSEL R112, R196, RZ, P2 ;  /* 0x000000ffc4700208 */ /* 0x002fe40001000000 */
[----:B------:R-:W-:Y:S02]  /*1f00*/  @P0 LOP3.LUT P2, RZ, R129, 0xff000000, RZ, 0xc0, !PT ;  /* 0xff00000081ff0812 */ /* 0x000fe4000784c0ff */
[----:B------:R-:W-:Y:S02]  /*1f10*/  @P0 FSEL R113, R197, RZ, P1 ;  /* 0x000000ffc5710208 */ /* 0x000fe40000800000 */
[----:B------:R-:W-:Y:S02]  /*1f20*/  @P0 FSEL R115, R200, RZ, P2 ;  /* 0x000000ffc8730208 */ /* 0x000fe40001000000 */
[----:B------:R-:W-:Y:S02]  /*1f30*/  @P0 F2FP.PACK_AB R113, RZ, R113 ;  /* 0x00000071ff71023e */ /* 0x000fe400000000ff */
[----:B------:R-:W-:-:S02]  /*1f40*/  @P0 F2FP.PACK_AB R114, RZ, R112 ;  /* 0x00000070ff72023e */ /* 0x000fc400000000ff */
[----:B------:R-:W-:Y:S02]  /*1f50*/  @P0 F2FP.PACK_AB R115, RZ, R115 ;  /* 0x00000073ff73023e */ /* 0x000fe400000000ff */
        /* <DEDUP_REMOVED lines=10> */
.L_x_1447:
[----:B------:R-:W-:Y:S05]  /*2000*/  BSYNC B0 ;  /* 0x0000000000007941 */ /* 0x000fea0003800000 */
.L_x_1446:
        /* <DEDUP_REMOVED lines=71> */
[----:B------:R-:W-:Y:S01]  /*2480*/  F2FP.PACK_AB R112, R188, R121 ;  /* 0x00000079bc70723e */ /* 0x000fe200000000ff */
        /* <DEDUP_REMOVED lines=22> */
[----:B------:R-:W-:Y:S01]  /*25f0*/  @P0 LOP3.LUT P2, RZ, R125, 0xff00, RZ, 0xc0, !PT ;  /* 0x0000ff007dff0812 */ /* 0x000fe2000784c0ff */
        /* <DEDUP_REMOVED lines=27> */
.L_x_1449:
[----:B------:R-:W-:Y:S05]  /*27b0*/  BSYNC B0 ;  /* 0x0000000000007941 */ /* 0x000fea0003800000 */
.L_x_1448:
[----:B------:R-:W-:Y:S01]  /*27c0*/  BSSY B0, `(.L_x_1450) ;  /* 0x0000079000007945 */ /* 0x000fe20003800000 */
[----:B------:R-:W-:Y:S05]  /*27d0*/  @!P3 BRA `(.L_x_1451) ;  /* 0x000007700000b947 */ /* 0x000fea0003800000 */
[----:B------:R-:W-:Y:S02]  /*27e0*/  FSEL R121, R116, RZ, !P6 ;  /* 0x000000ff74797208 */ /* 0x000fe40007000000 */
[----:B------:R-:W-:Y:S02]  /*27f0*/  ISETP.NE.U32.AND P1, PT, RZ, c[0x0][0x218], PT ;  /* 0x00008600ff007a0c */ /* 0x000fe40003f25070 */
[----:B0-----:R-:W-:Y:S01]  /*2800*/  MOV R112, R132 ;  /* 0x0000008400707202 */ /* 0x001fe20000000f00 */
[-CC-:B------:R-:W-:Y:S01]  /*2810*/  FFMA.FTZ R114, R142, R118.reuse, R121.reuse ;  /* 0x000000768e727223 */ /* 0x180fe20000010079 */
[----:B------:R-:W-:Y:S01]  /*2820*/  ISETP.NE.AND.EX P1, PT, RZ, c[0x0][0x21c], PT, P1 ;  /* 0x00008700ff007a0c */ /* 0x000fe20003f25310 */
[-CC-:B------:R-:W-:Y:S01]  /*2830*/  FFMA.FTZ R116, R146, R118.reuse, R121.reuse ;  /* 0x0000007692747223 */ /* 0x180fe20000010079 */
[----:B------:R-:W-:Y:S01]  /*2840*/  LOP3.LUT P6, RZ, R112, 0xff, RZ, 0xc0, !PT ;  /* 0x000000ff70ff7812 */ /* 0x000fe200078cc0ff */
[----:B------:R-:W-:Y:S01]  /*2850*/  FADD.FTZ R114, R145, -R114 ;  /* 0x8000007291727221 */ /* 0x000fe20000010000 */
[----:B------:R-:W-:Y:S01]  /*2860*/  LOP3.LUT P2, RZ, R132, 0xff00, RZ, 0xc0, !PT ;  /* 0x0000ff0084ff7812 */ /* 0x000fe2000784c0ff */
[----:B------:R-:W-:Y:S01]  /*2870*/  FFMA.FTZ R113, R137, R118, R121 ;  /* 0x0000007689717223 */ /* 0x000fe20000010079 */
[----:B------:R-:W-:Y:S01]  /*2880*/  ISETP.NE.U32.AND P0, PT, RZ, c[0x0][0x250], PT ;  /* 0x00009400ff007a0c */ /* 0x000fe20003f05070 */
[----:B-----5:R-:W-:-:S02]  /*2890*/  FMUL.FTZ R114, R139, R114 ;  /* 0x000000728b727220 */ /* 0x020fc40000410000 */
[----:B------:R-:W-:Y:S01]  /*28a0*/  FADD.FTZ R116, R147, -R116 ;  /* 0x8000007493747221 */ /* 0x000fe20000010000 */
[----:B------:R-:W-:Y:S01]  /*28b0*/  ISETP.NE.AND.EX P0, PT, RZ, c[0x0][0x254], PT, P0 ;  /* 0x00009500ff007a0c */ /* 0x000fe20003f05300 */
[----:B------:R-:W-:Y:S02]  /*28c0*/  FADD.FTZ R112, R144, -R113 ;  /* 0x8000007190707221 */ /* 0x000fe40000010000 */
[-CC-:B------:R-:W-:Y:S02]  /*28d0*/  FFMA.FTZ R117, R149, R118.reuse, R121.reuse ;  /* 0x0000007695757223 */ /* 0x180fe40000010079 */
[-CC-:B------:R-:W-:Y:S02]  /*28e0*/  FFMA.FTZ R115, R143, R118.reuse, R121.reuse ;  /* 0x000000768f737223 */ /* 0x180fe40000010079 */
[-CC-:B------:R-:W-:Y:S02]  /*28f0*/  FFMA.FTZ R120, R152, R118.reuse, R121.reuse ;  /* 0x0000007698787223 */ /* 0x180fe40000010079 */
[----:B------:R-:W-:-:S02]  /*2900*/  FFMA.FTZ R119, R141, R118, R121 ;  /* 0x000000768d777223 */ /* 0x000fc40000010079 */
[----:B------:R-:W-:Y:S02]  /*2910*/  @P1 FADD.FTZ R114, R9, R114 ;  /* 0x0000007209721221 */ /* 0x000fe40000010000 */
[----:B------:R-:W-:Y:S02]  /*2920*/  FFMA.FTZ R121, R140, R118, R121 ;  /* 0x000000768c797223 */ /* 0x000fe40000010079 */
[C---:B------:R-:W-:Y:S02]  /*2930*/  FMUL.FTZ R116, R139.reuse, R116 ;  /* 0x000000748b747220 */ /* 0x040fe40000410000 */
[----:B------:R-:W-:Y:S02]  /*2940*/  FMUL.FTZ R113, R139, R112 ;  /* 0x000000708b717220 */ /* 0x000fe40000410000 */
[----:B------:R-:W-:Y:S02]  /*2950*/  FADD.FTZ R118, R150, -R117 ;  /* 0x8000007596767221 */ /* 0x000fe40000010000 */
[----:B------:R-:W-:-:S02]  /*2960*/  FADD.FTZ R112, R148, -R115 ;  /* 0x8000007394707221 */ /* 0x000fc40000010000 */
[----:B------:R-:W-:Y:S02]  /*2970*/  FMUL.FTZ R186, R114, c[0x0][0x1e8] ;  /* 0x00007a0072ba7a20 */ /* 0x000fe40000410000 */
[----:B------:R-:W-:Y:S02]  /*2980*/  @P1 FADD.FTZ R116, R11, R116 ;  /* 0x000000740b741221 */ /* 0x000fe40000010000 */
[----:B------:R-:W-:Y:S01]  /*2990*/  @P1 FADD.FTZ R113, R8, R113 ;  /* 0x0000007108711221 */ /* 0x000fe20000010000 */
[----:B------:R-:W-:Y:S01]  /*29a0*/  FSEL R188, R186, RZ, P2 ;  /* 0x000000ffbabc7208 */ /* 0x000fe20001000000 */
[C---:B------:R-:W-:Y:S01]  /*29b0*/  FMUL.FTZ R117, R139.reuse, R118 ;  /* 0x000000768b757220 */ /* 0x040fe20000410000 */
[----:B------:R-:W-:Y:S01]  /*29c0*/  LOP3.LUT P2, RZ, R132, 0xff000000, RZ, 0xc0, !PT ;  /* 0xff00000084ff7812 */ /* 0x000fe2000784c0ff */
[----:B------:R-:W-:Y:S02]  /*29d0*/  FMUL.FTZ R115, R139, R112 ;  /* 0x000000708b737220 */ /* 0x000fe40000410000 */
[----:B------:R-:W-:-:S02]  /*29e0*/  FADD.FTZ R118, R136, -R119 ;  /* 0x8000007788767221 */ /* 0x000fc40000010000 */
[----:B------:R-:W-:Y:S02]  /*29f0*/  FMUL.FTZ R192, R116, c[0x0][0x1e8] ;  /* 0x00007a0074c07a20 */ /* 0x000fe40000410000 */
[----:B------:R-:W-:Y:S02]  /*2a00*/  FMUL.FTZ R123, R113, c[0x0][0x1e8] ;  /* 0x00007a00717b7a20 */ /* 0x000fe40000410000 */
[----:B------:R-:W-:Y:S01]  /*2a10*/  FADD.FTZ R120, R151, -R120 ;  /* 0x8000007897787221 */ /* 0x000fe20000010000 */
[----:B------:R-:W-:Y:S01]  /*2a20*/  FSEL R194, R192, RZ, P2 ;  /* 0x000000ffc0c27208 */ /* 0x000fe20001000000 */
[----:B------:R-:W-:Y:S01]  /*2a30*/  @P1 FADD.FTZ R115, R10, R115 ;  /* 0x000000730a731221 */ /* 0x000fe20000010000 */
[----:B------:R-:W-:Y:S01]  /*2a40*/  FSEL R185, R123, RZ, P6 ;  /* 0x000000ff7bb97208 */ /* 0x000fe20003000000 */
[----:B------:R-:W-:Y:S01]  /*2a50*/  FADD.FTZ R122, R138, -R121 ;  /* 0x800000798a7a7221 */ /* 0x000fe20000010000 */
[----:B------:R-:W-:Y:S01]  /*2a60*/  ISETP.NE.U32.AND P2, PT, RZ, c[0x0][0x258], PT ;  /* 0x00009600ff007a0c */ /* 0x000fe20003f45070 */
[C---:B------:R-:W-:Y:S01]  /*2a70*/  FMUL.FTZ R119, R139.reuse, R118 ;  /* 0x000000768b777220 */ /* 0x040fe20000410000 */
[----:B------:R-:W-:Y:S01]  /*2a80*/  LOP3.LUT P6, RZ, R132, 0xff0000, RZ, 0xc0, !PT ;  /* 0x00ff000084ff7812 */ /* 0x000fe200078cc0ff */
[----:B------:R-:W-:Y:S01]  /*2a90*/  FMUL.FTZ R120, R139, R120 ;  /* 0x000000788b787220 */ /* 0x000fe20000410000 */
[----:B------:R-:W-:Y:S01]  /*2aa0*/  ISETP.NE.AND.EX P2, PT, RZ, c[0x0][0x25c], PT, P2 ;  /* 0x00009700ff007a0c */ /* 0x000fe20003f45320 */
[----:B------:R-:W-:-:S02]  /*2ab0*/  FMUL.FTZ R187, R115, c[0x0][0x1e8] ;  /* 0x00007a0073bb7a20 */ /* 0x000fc40000410000 */
[----:B------:R-:W-:Y:S01]  /*2ac0*/  FMUL.FTZ R122, R139, R122 ;  /* 0x0000007a8b7a7220 */ /* 0x000fe20000410000 */
[----:B------:R-:W-:Y:S01]  /*2ad0*/  SEL R102, R115, R102, P2 ;  /* 0x0000006673667207 */ /* 0x000fe20001000000 */
[----:B------:R-:W-:Y:S01]  /*2ae0*/  @P1 FADD.FTZ R119, R6, R119 ;  /* 0x0000007706771221 */ /* 0x000fe20000010000 */
[----:B------:R-:W-:Y:S01]  /*2af0*/  FSEL R191, R187, RZ, P6 ;  /* 0x000000ffbbbf7208 */ /* 0x000fe20003000000 */
[----:B------:R-:W-:Y:S01]  /*2b00*/  @P1 FADD.FTZ R117, R4, R117 ;  /* 0x0000007504751221 */ /* 0x000fe20000010000 */
[----:B------:R-:W-:Y:S01]  /*2b10*/  LOP3.LUT P6, RZ, R133, 0xff, RZ, 0xc0, !PT ;  /* 0x000000ff85ff7812 */ /* 0x000fe200078cc0ff */
[----:B------:R-:W-:Y:S01]  /*2b20*/  @P1 FADD.FTZ R120, R5, R120 ;  /* 0x0000007805781221 */ /* 0x000fe20000010000 */
[----:B------:R-:W-:Y:S01]  /*2b30*/  SEL R103, R116, R103, P2 ;  /* 0x0000006774677207 */ /* 0x000fe20001000000 */
[----:B------:R-:W-:Y:S01]  /*2b40*/  @P1 FADD.FTZ R122, R7, R122 ;  /* 0x0000007a077a1221 */ /* 0x000fe20000010000 */
[----:B------:R-:W-:Y:S01]  /*2b50*/  LOP3.LUT P1, RZ, R133, 0xff0000, RZ, 0xc0, !PT ;  /* 0x00ff000085ff7812 */ /* 0x000fe2000782c0ff */
[----:B------:R-:W-:Y:S01]  /*2b60*/  FMUL.FTZ R139, R119, c[0x0][0x1e8] ;  /* 0x00007a00778b7a20 */ /* 0x000fe20000410000 */
[C---:B------:R-:W-:Y:S01]  /*2b70*/  SEL R105, R120.reuse, R105, P2 ;  /* 0x0000006978697207 */ /* 0x040fe20001000000 */
[C---:B------:R-:W-:Y:S01]  /*2b80*/  FMUL.FTZ R193, R117.reuse, c[0x0][0x1e8] ;  /* 0x00007a0075c17a20 */ /* 0x040fe20000410000 */
[----:B------:R-:W-:Y:S01]  /*2b90*/  SEL R104, R117, R104, P2 ;  /* 0x0000006875687207 */ /* 0x000fe20001000000 */
[----:B------:R-:W-:Y:S01]  /*2ba0*/  FMUL.FTZ R196, R120, c[0x0][0x1e8] ;  /* 0x00007a0078c47a20 */ /* 0x000fe20000410000 */
[----:B------:R-:W-:Y:S01]  /*2bb0*/  FSEL R115, R139, RZ, P1 ;  /* 0x000000ff8b737208 */ /* 0x000fe20000800000 */
[----:B------:R-:W-:Y:S01]  /*2bc0*/  FMUL.FTZ R197, R122, c[0x0][0x1e8] ;  /* 0x00007a007ac57a20 */ /* 0x000fe20000410000 */
[----:B------:R-:W-:Y:S01]  /*2bd0*/  HFMA2.MMA R120, -RZ, RZ, 0, 9.5367431640625e-07 ;  /* 0x00000010ff787435 */ /* 0x000fe200000001ff */
[----:B------:R-:W-:Y:S01]  /*2be0*/  FSEL R195, R193, RZ, P6 ;  /* 0x000000ffc1c37208 */ /* 0x000fe20003000000 */
[----:B------:R-:W-:Y:S01]  /*2bf0*/  @P0 IMAD.MOV.U32 R112, RZ, RZ, R130 ;  /* 0x000000ffff700224 */ /* 0x000fe200078e0082 */
[----:B------:R-:W-:-:S02]  /*2c00*/  LOP3.LUT P1, RZ, R133, 0xff000000, RZ, 0xc0, !PT ;  /* 0xff00000085ff7812 */ /* 0x000fc4000782c0ff */
[----:B------:R-:W-:Y:S02]  /*2c10*/  LOP3.LUT P6, RZ, R133, 0xff00, RZ, 0xc0, !PT ;  /* 0x0000ff0085ff7812 */ /* 0x000fe400078cc0ff */
[----:B------:R-:W-:Y:S02]  /*2c20*/  FSEL R116, R197, RZ, P1 ;  /* 0x000000ffc5747208 */ /* 0x000fe40000800000 */
[----:B------:R-:W-:Y:S02]  /*2c30*/  FSEL R198, R196, RZ, P6 ;  /* 0x000000ffc4c67208 */ /* 0x000fe40003000000 */
[----:B------:R-:W-:Y:S02]  /*2c40*/  @P0 LOP3.LUT P6, RZ, R112, 0xff, RZ, 0xc0, !PT ;  /* 0x000000ff70ff0812 */ /* 0x000fe400078cc0ff */
[----:B------:R-:W-:Y:S01]  /*2c50*/  F2FP.PACK_AB R115, R116, R115 ;  /* 0x000000737473723e */ /* 0x000fe200000000ff */
        /* <DEDUP_REMOVED lines=12> */
[----:B------:R-:W-:Y:S01]  /*2d20*/  F2FP.PACK_AB R114, R198, R195 ;  /* 0x000000c3c672723e */ /* 0x000fe200000000ff */
[----:B------:R-:W-:Y:S01]  /*2d30*/  @P2 STG.E.128 [R118.64+0x10], R104 ;  /* 0x0000106876002986 */ /* 0x000fe2000c101d04 */
[----:B------:R-:W-:Y:S02]  /*2d40*/  F2FP.PACK_AB R113, R194, R191 ;  /* 0x000000bfc271723e */ /* 0x000fe400000000ff */
[----:B------:R-:W-:Y:S01]  /*2d50*/  F2FP.PACK_AB R112, R188, R185 ;  /* 0x000000b9bc70723e */ /* 0x000fe200000000ff */
[----:B------:R0:W-:Y:S01]  /*2d60*/  @P2 STG.E.128 [R118.64], R100 ;  /* 0x0000006476002986 */ /* 0x0001e2000c101d04 */
[----:B------:R-:W-:-:S02]  /*2d70*/  @P0 FSEL R121, R186, RZ, P1 ;  /* 0x000000ffba790208 */ /* 0x000fc40000800000 */
[C---:B------:R-:W-:Y:S01]  /*2d80*/  @P0 LOP3.LUT P1, RZ, R131.reuse, 0xff, RZ, 0xc0, !PT ;  /* 0x000000ff83ff0812 */ /* 0x040fe2000782c0ff */
[----:B------:R1:W-:Y:S01]  /*2d90*/  STG.E.128 [R116.64], R112 ;  /* 0x0000007074007986 */ /* 0x0003e2000c101d04 */
[----:B------:R-:W-:Y:S02]  /*2da0*/  @P0 FSEL R123, R192, RZ, P6 ;  /* 0x000000ffc07b0208 */ /* 0x000fe40003000000 */
[C---:B------:R-:W-:Y:S02]  /*2db0*/  @P0 LOP3.LUT P6, RZ, R131.reuse, 0xff0000, RZ, 0xc0, !PT ;  /* 0x00ff000083ff0812 */ /* 0x040fe400078cc0ff */
[----:B------:R-:W-:Y:S02]  /*2dc0*/  @P0 LOP3.LUT P2, RZ, R131, 0xff00, RZ, 0xc0, !PT ;  /* 0x0000ff0083ff0812 */ /* 0x000fe4000784c0ff */
[----:B------:R-:W-:Y:S02]  /*2dd0*/  @P0 F2FP.PACK_AB R120, RZ, R120 ;  /* 0x00000078ff78023e */ /* 0x000fe400000000ff */
[----:B------:R-:W-:-:S02]  /*2de0*/  @P0 F2FP.PACK_AB R122, RZ, R122 ;  /* 0x0000007aff7a023e */ /* 0x000fc400000000ff */
[----:B------:R-:W-:Y:S02]  /*2df0*/  @P0 F2FP.PACK_AB R121, RZ, R121 ;  /* 0x00000079ff79023e */ /* 0x000fe400000000ff */
[----:B------:R-:W-:Y:S02]  /*2e00*/  @P0 F2FP.PACK_AB R123, RZ, R123 ;  /* 0x0000007bff7b023e */ /* 0x000fe400000000ff */
[----:B0-----:R-:W-:Y:S02]  /*2e10*/  @P0 FSEL R118, R193, RZ, P1 ;  /* 0x000000ffc1760208 */ /* 0x001fe40000800000 */
[----:B------:R-:W-:Y:S02]  /*2e20*/  @P0 LOP3.LUT P1, RZ, R131, 0xff000000, RZ, 0xc0, !PT ;  /* 0xff00000083ff0812 */ /* 0x000fe4000782c0ff */
[----:B-1----:R-:W-:Y:S02]  /*2e30*/  @P0 FSEL R113, R139, RZ, P6 ;  /* 0x000000ff8b710208 */ /* 0x002fe40003000000 */
[----:B------:R-:W-:-:S02]  /*2e40*/  @P0 FSEL R112, R196, RZ, P2 ;  /* 0x000000ffc4700208 */ /* 0x000fc40001000000 */
[----:B------:R-:W-:Y:S02]  /*2e50*/  @P0 FSEL R115, R197, RZ, P1 ;  /* 0x000000ffc5730208 */ /* 0x000fe40000800000 */
[----:B------:R-:W-:Y:S02]  /*2e60*/  @P0 F2FP.PACK_AB R118, RZ, R118 ;  /* 0x00000076ff76023e */ /* 0x000fe400000000ff */
[----:B------:R-:W-:Y:S02]  /*2e70*/  @P0 F2FP.PACK_AB R113, RZ, R113 ;  /* 0x00000071ff71023e */ /* 0x000fe400000000ff */
[----:B------:R-:W-:Y:S02]  /*2e80*/  @P0 F2FP.PACK_AB R114, RZ, R112 ;  /* 0x00000070ff72023e */ /* 0x000fe400000000ff */
[----:B------:R-:W-:Y:S02]  /*2e90*/  @P0 F2FP.PACK_AB R115, RZ, R115 ;  /* 0x00000073ff73023e */ /* 0x000fe400000000ff */
        /* <DEDUP_REMOVED lines=11> */
.L_x_1451:
[----:B------:R-:W-:Y:S05]  /*2f50*/  BSYNC B0 ;  /* 0x0000000000007941 */ /* 0x000fea0003800000 */
.L_x_1450:
[----:B------:R-:W-:Y:S02]  /*2f60*/  IADD3 R0, R0, c[0x0][0x160], RZ ;  /* 0x0000580000007a10 */ /* 0x000fe40007ffe0ff */
[----:B------:R-:W-:Y:S02]  /*2f70*/  LOP3.LUT P1, RZ, R134, 0xff, RZ, 0xc0, !PT ;  /* 0x000000ff86ff7812 */ /* 0x000fe4000782c0ff */
[----:B------:R-:W-:Y:S02]  /*2f80*/  ISETP.GE.AND P0, PT, R0, c[0x0][0x164], PT ;  /* 0x0000590000007a0c */ /* 0x000fe40003f06270 */
[----:B------:R-:W-:-:S11]  /*2f90*/  SEL R134, RZ, 0x1, P1 ;  /* 0x00000001ff867807 */ /* 0x000fd60000800000 */
[----:B0----5:R-:W-:Y:S01]  /*2fa0*/  @P0 CALL.REL.NOINC `(.L_x_1437) ;  /* 0x0000001000000944 */ /* 0x021fe20003c00000 */
[----:B------:R-:W-:Y:S05]  /*2fb0*/  BRA `(.L_x_1452) ;  /* 0xffffd3d000007947 */ /* 0x000fea000383ffff */
.L_x_1437:
[----:B0-----:R-:W0:Y:S01]  /*2fc0*/  S2UR UR6, SR_CTAID.X ;  /* 0x00000000000679c3 */ /* 0x001e220000002500 */
        /* <DEDUP_REMOVED lines=30> */
.L_x_1444:
[----:B------:R-:W-:Y:S01]  /*31b0*/  HFMA2.MMA R122, -RZ, RZ, 0, 9.5367431640625e-07 ;  /* 0x00000010ff7a7435 */ /* 0x000fe200000001ff */
[----:B------:R-:W-:Y:S01]  /*31c0*/  MOV R115, R187 ;  /* 0x000000bb00737202 */ /* 0x000fe20000000f00 */
[----:B------:R-:W-:Y:S01]  /*31d0*/  IMAD.MOV.U32 R117, RZ, RZ, 0x1f ;  /* 0x0000001fff757424 */ /* 0x000fe200078e00ff */
[----:B------:R-:W-:-:S02]  /*31e0*/  MOV R186, 0xffffffff ;  /* 0xffffffff00ba7802 */ /* 0x000fc40000000f00 */
[----:B------:R-:W-:Y:S02]  /*31f0*/  MOV R112, 0x3210 ;  /* 0x0000321000707802 */ /* 0x000fe40000000f00 */
[----:B-----5:R-:W-:Y:S05]  /*3200*/  CALL.REL.NOINC `($__internal_92_$__cuda_sm70_shflsync_down_p) ;  /* 0x0000046000007944 */ /* 0x020fea0003c00000 */
[----:B-1----:R-:W-:Y:S01]  /*3210*/  MOV R114, R115 ;  /* 0x0000007300727202 */ /* 0x002fe20000000f00 */
[----:B0-----:R-:W-:Y:S05]  /*3220*/  BRA `(.L_x_1453) ;  /* 0xffffe3d000007947 */ /* 0x001fea000383ffff */
.L_x_1445:
[----:B------:R-:W-:Y:S01]  /*3230*/  HFMA2.MMA R117, -RZ, RZ, 0, 1.847743988037109375e-06 ;  /* 0x0000001fff757435 */ /* 0x000fe200000001ff */
[----:B------:R-:W-:Y:S01]  /*3240*/  MOV R115, R188 ;  /* 0x000000bc00737202 */ /* 0x000fe20000000f00 */
[----:B------:R-:W-:Y:S01]  /*3250*/  IMAD.MOV.U32 R122, RZ, RZ, 0x10 ;  /* 0x00000010ff7a7424 */ /* 0x000fe200078e00ff */
[----:B------:R-:W-:Y:S02]  /*3260*/  MOV R186, 0xffffffff ;  /* 0xffffffff00ba7802 */ /* 0x000fe40000000f00 */
[----:B------:R-:W-:Y:S02]  /*3270*/  MOV R112, 0x3290 ;  /* 0x0000329000707802 */ /* 0x000fe40000000f00 */
[----:B01---5:R-:W-:Y:S05]  /*3280*/  CALL.REL.NOINC `($__internal_92_$__cuda_sm70_shflsync_down_p) ;  /* 0x000003e000007944 */ /* 0x023fea0003c00000 */
[----:B------:R-:W-:Y:S01]  /*3290*/  FADD.FTZ R187, R114, R187 ;  /* 0x000000bb72bb7221 */ /* 0x000fe20000010000 */
[----:B0-----:R-:W-:Y:S01]  /*32a0*/  HFMA2.MMA R122, -RZ, RZ, 0, 4.76837158203125e-07 ;  /* 0x00000008ff7a7435 */ /* 0x001fe200000001ff */
[----:B-1----:R-:W-:Y:S01]  /*32b0*/  FADD.FTZ R188, R188, R115 ;  /* 0x00000073bcbc7221 */ /* 0x002fe20000010000 */
[----:B------:R-:W-:Y:S01]  /*32c0*/  MOV R186, 0xffffffff ;  /* 0xffffffff00ba7802 */ /* 0x000fe20000000f00 */
[----:B------:R-:W-:Y:S01]  /*32d0*/  IMAD.MOV.U32 R117, RZ, RZ, 0x1f ;  /* 0x0000001fff757424 */ /* 0x000fe200078e00ff */
[----:B------:R-:W-:-:S02]  /*32e0*/  MOV R115, R187 ;  /* 0x000000bb00737202 */ /* 0x000fc40000000f00 */
[----:B------:R-:W-:Y:S02]  /*32f0*/  MOV R112, 0x3310 ;  /* 0x0000331000707802 */ /* 0x000fe40000000f00 */
[----:B------:R-:W-:Y:S05]  /*3300*/  CALL.REL.NOINC `($__internal_92_$__cuda_sm70_shflsync_down_p) ;  /* 0x0000036000007944 */ /* 0x000fea0003c00000 */
[----:B0-----:R-:W-:Y:S01]  /*3310*/  HFMA2.MMA R122, -RZ, RZ, 0, 4.76837158203125e-07 ;  /* 0x00000008ff7a7435 */ /* 0x001fe200000001ff */
[----:B-1----:R-:W-:Y:S01]  /*3320*/  MOV R114, R115 ;  /* 0x0000007300727202 */ /* 0x002fe20000000f00 */
[----:B------:R-:W-:Y:S01]  /*3330*/  IMAD.MOV.U32 R115, RZ, RZ, R188 ;  /* 0x000000ffff737224 */ /* 0x000fe200078e00bc */
[----:B------:R-:W-:Y:S02]  /*3340*/  MOV R117, 0x1f ;  /* 0x0000001f00757802 */ /* 0x000fe40000000f00 */
[----:B------:R-:W-:Y:S02]  /*3350*/  MOV R186, 0xffffffff ;  /* 0xffffffff00ba7802 */ /* 0x000fe40000000f00 */
[----:B------:R-:W-:Y:S02]  /*3360*/  MOV R112, 0x3380 ;  /* 0x0000338000707802 */ /* 0x000fe40000000f00 */
[----:B------:R-:W-:Y:S05]  /*3370*/  CALL.REL.NOINC `($__internal_92_$__cuda_sm70_shflsync_down_p) ;  /* 0x000002f000007944 */ /* 0x000fea0003c00000 */
[----:B------:R-:W-:Y:S01]  /*3380*/  FADD.FTZ R187, R114, R187 ;  /* 0x000000bb72bb7221 */ /* 0x000fe20000010000 */
[----:B0-----:R-:W-:Y:S01]  /*3390*/  HFMA2.MMA R117, -RZ, RZ, 0, 1.847743988037109375e-06 ;  /* 0x0000001fff757435 */ /* 0x001fe200000001ff */
[----:B-1----:R-:W-:Y:S01]  /*33a0*/  FADD.FTZ R188, R188, R115 ;  /* 0x00000073bcbc7221 */ /* 0x002fe20000010000 */
[----:B------:R-:W-:Y:S01]  /*33b0*/  MOV R186, 0xffffffff ;  /* 0xffffffff00ba7802 */ /* 0x000fe20000000f00 */
[----:B------:R-:W-:Y:S01]  /*33c0*/  IMAD.MOV.U32 R122, RZ, RZ, 0x4 ;  /* 0x00000004ff7a7424 */ /* 0x000fe200078e00ff */
[----:B------:R-:W-:-:S02]  /*33d0*/  MOV R115, R187 ;  /* 0x000000bb00737202 */ /* 0x000fc40000000f00 */
[----:B------:R-:W-:Y:S02]  /*33e0*/  MOV R112, 0x3400 ;  /* 0x0000340000707802 */ /* 0x000fe40000000f00 */
[----:B------:R-:W-:Y:S05]  /*33f0*/  CALL.REL.NOINC `($__internal_92_$__cuda_sm70_shflsync_down_p) ;  /* 0x0000027000007944 */ /* 0x000fea0003c00000 */
[----:B0-----:R-:W-:Y:S01]  /*3400*/  HFMA2.MMA R122, -RZ, RZ, 0, 2.384185791015625e-07 ;  /* 0x00000004ff7a7435 */ /* 0x001fe200000001ff */
[----:B-1----:R-:W-:Y:S01]  /*3410*/  IMAD.MOV.U32 R114, RZ, RZ, R115 ;  /* 0x000000ffff727224 */ /* 0x002fe200078e0073 */
[----:B------:R-:W-:Y:S02]  /*3420*/  MOV R115, R188 ;  /* 0x000000bc00737202 */ /* 0x000fe40000000f00 */
        /* <DEDUP_REMOVED lines=12> */
[----:B0-----:R-:W-:Y:S01]  /*34f0*/  HFMA2.MMA R122, -RZ, RZ, 0, 1.1920928955078125e-07 ;  /* 0x00000002ff7a7435 */ /* 0x001fe200000001ff */
[----:B-1----:R-:W-:Y:S01]  /*3500*/  MOV R114, R115 ;  /* 0x0000007300727202 */ /* 0x002fe20000000f00 */
[----:B------:R-:W-:Y:S01]  /*3510*/  IMAD.MOV.U32 R115, RZ, RZ, R118 ;  /* 0x000000ffff737224 */ /* 0x000fe200078e0076 */
[----:B------:R-:W-:Y:S02]  /*3520*/  MOV R117, 0x1f ;  /* 0x0000001f00757802 */ /* 0x000fe40000000f00 */
[----:B------:R-:W-:Y:S02]  /*3530*/  MOV R186, 0xffffffff ;  /* 0xffffffff00ba7802 */ /* 0x000fe40000000f00 */
[----:B------:R-:W-:Y:S02]  /*3540*/  MOV R112, 0x3560 ;  /* 0x0000356000707802 */ /* 0x000fe40000000f00 */
[----:B------:R-:W-:Y:S05]  /*3550*/  CALL.REL.NOINC `($__internal_92_$__cuda_sm70_shflsync_down_p) ;  /* 0x0000011000007944 */ /* 0x000fea0003c00000 */
[----:B------:R-:W-:Y:S01]  /*3560*/  FADD.FTZ R116, R114, R187 ;  /* 0x000000bb72747221 */ /* 0x000fe20000010000 */
[----:B0-----:R-:W-:Y:S01]  /*3570*/  HFMA2.MMA R122, -RZ, RZ, 0, 5.9604644775390625e-08 ;  /* 0x00000001ff7a7435 */ /* 0x001fe200000001ff */
[----:B-1----:R-:W-:Y:S01]  /*3580*/  FADD.FTZ R118, R118, R115 ;  /* 0x0000007376767221 */ /* 0x002fe20000010000 */
[----:B------:R-:W-:Y:S01]  /*3590*/  MOV R186, 0xffffffff ;  /* 0xffffffff00ba7802 */ /* 0x000fe20000000f00 */
[----:B------:R-:W-:Y:S01]  /*35a0*/  IMAD.MOV.U32 R117, RZ, RZ, 0x1f ;  /* 0x0000001fff757424 */ /* 0x000fe200078e00ff */
[----:B------:R-:W-:-:S02]  /*35b0*/  MOV R115, R116 ;  /* 0x0000007400737202 */ /* 0x000fc40000000f00 */
[----:B------:R-:W-:Y:S02]  /*35c0*/  MOV R112, 0x35e0 ;  /* 0x000035e000707802 */ /* 0x000fe40000000f00 */
[----:B------:R-:W-:Y:S05]  /*35d0*/  CALL.REL.NOINC `($__internal_92_$__cuda_sm70_shflsync_down_p) ;  /* 0x0000009000007944 */ /* 0x000fea0003c00000 */
[----:B0-----:R-:W-:Y:S01]  /*35e0*/  HFMA2.MMA R117, -RZ, RZ, 0, 1.847743988037109375e-06 ;  /* 0x0000001fff757435 */ /* 0x001fe200000001ff */
[----:B-1----:R-:W-:Y:S01]  /*35f0*/  MOV R119, R115 ;  /* 0x0000007300777202 */ /* 0x002fe20000000f00 */
[----:B------:R-:W-:Y:S01]  /*3600*/  IMAD.MOV.U32 R122, RZ, RZ, 0x1 ;  /* 0x00000001ff7a7424 */ /* 0x000fe200078e00ff */
[----:B------:R-:W-:Y:S02]  /*3610*/  MOV R115, R118 ;  /* 0x0000007600737202 */ /* 0x000fe40000000f00 */
[----:B------:R-:W-:Y:S02]  /*3620*/  MOV R186, 0xffffffff ;  /* 0xffffffff00ba7802 */ /* 0x000fe40000000f00 */
[----:B------:R-:W-:Y:S02]  /*3630*/  MOV R112, 0x3650 ;  /* 0x0000365000707802 */ /* 0x000fe40000000f00 */
[----:B------:R-:W-:Y:S05]  /*3640*/  CALL.REL.NOINC `($__internal_92_$__cuda_sm70_shflsync_down_p) ;  /* 0x0000002000007944 */ /* 0x000fea0003c00000 */
[----:B-1----:R-:W-:Y:S01]  /*3650*/  MOV R113, R115 ;  /* 0x0000007300717202 */ /* 0x002fe20000000f00 */
[----:B0-----:R-:W-:Y:S05]  /*3660*/  BRA `(.L_x_1454) ;  /* 0xffffe0b000007947 */ /* 0x001fea000383ffff */
        .weak           $__internal_92_$__cuda_sm70_shflsync_down_p
        .type           $__internal_92_$__cuda_sm70_shflsync_down_p,@function
        .size           $__internal_92_$__cuda_sm70_shflsync_down_p,(.L_x_2110 - $__internal_92_$__cuda_sm70_shflsync_down_p)
$__internal_92_$__cuda_sm70_shflsync_down_p:
[----:B------:R-:W-:Y:S01]  /*3670*/  HFMA2.MMA R113, -RZ, RZ, 0, 0 ;  /* 0x00000000ff717435 */ /* 0x000fe200000001ff */
[----:B------:R-:W-:Y:S04]  /*3680*/  WARPSYNC R186 ;  /* 0x000000ba00007348 */ /* 0x000fe80003800000 */
[----:B------:R0:W1:Y:S01]  /*3690*/  SHFL.DOWN PT, R115, R115, R122, R117 ;  /* 0x0800007a73737389 */ /* 0x00006200000e0075 */
[----:B------:R-:W-:Y:S05]  /*36a0*/  RET.REL.NODEC R112 `(_ZN10layer_norm31ln_parallel_residual_bwd_kernelINS_13Kernel_traitsIf6__halffS2_fjLj3072ELj1ELj1ELj4ELj16ENS_18Kernel_traits_baseILj3072EfS2_fS2_fjLj128EEEEELb1ELb1ELb0EEEvNS_9BwdParamsE) ;  /* 0xffffc95070007950 */ /* 0x000fea0003c3ffff */
.L_x_1455:
        /* <DEDUP_REMOVED lines=13> */
.L_x_2110:


//--------------------- .text._ZN10layer_norm22ln_bwd_finalize_kernelINS_22Kernel_traits_finalizeILj3072Ef6__halffS2_fjLb0ELj1024ELj4ENS_18Kernel_traits_baseILj3072EfS2_fS2_fjLj1024EEEEELb0ELb1EEEvNS_9BwdParamsE --------------------------
	.section	.text._ZN10layer_norm22ln_bwd_finalize_kernelINS_22Kernel_traits_finalizeILj3072Ef6__halffS2_fjLb0ELj1024ELj4ENS_18Kernel_traits_baseILj3072EfS2_fS2_fjLj1024EEEEELb0ELb1EEEvNS_9BwdParamsE,"ax",@progbits
	.sectioninfo	@"SHI_REGISTERS=32"
	.align	128
        .global         _ZN10layer_norm22ln_bwd_finalize_kernelINS_22Kernel_traits_finalizeILj3072Ef6__halffS2_fjLb0ELj1024ELj4ENS_18Kernel_traits_baseILj3072EfS2_fS2_fjLj1024EEEEELb0ELb1EEEvNS_9BwdParamsE
        .type           _ZN10layer_norm22ln_bwd_finalize_kernelINS_22Kernel_traits_finalizeILj3072Ef6__halffS2_fjLb0ELj1024ELj4ENS_18Kernel_traits_baseILj3072EfS2_fS2_fjLj1024EEEEELb0ELb1EEEvNS_9BwdParamsE,@function
        .size           _ZN10layer_norm22ln_bwd_finalize_kernelINS_22Kernel_traits_finalizeILj3072Ef6__halffS2_fjLb0ELj1024ELj4ENS_18Kernel_traits_baseILj3072EfS2_fS2_fjLj1024EEEEELb0ELb1EEEvNS_9BwdParamsE,(.L_x_2111 - _ZN10layer_norm22ln_bwd_finalize_kernelINS_22Kernel_traits_finalizeILj3072Ef6__halffS2_fjLb0ELj1024ELj4ENS_18Kernel_traits_baseILj3072EfS2_fS2_fjLj1024EEEEELb0ELb1EEEvNS_9BwdParamsE)
        .other          _ZN10layer_norm22ln_bwd_finalize_kernelINS_22Kernel_traits_finalizeILj3072Ef6__halffS2_fjLb0ELj1024ELj4ENS_18Kernel_traits_baseILj3072EfS2_fS2_fjLj1024EEEEELb0ELb1EEEvNS_9BwdParamsE,@"STO_CUDA_ENTRY STV_DEFAULT"
_ZN10layer_norm22ln_bwd_finalize_kernelINS_22Kernel_traits_finalizeILj3072Ef6__halffS2_fjLb0ELj1024ELj4ENS_18Kernel_traits_baseILj3072EfS2_fS2_fjLj1024EEEEELb0ELb1EEEvNS_9BwdParamsE:
.text._ZN10layer_norm22ln_bwd_finalize_kernelINS_22Kernel_traits_finalizeILj3072Ef6__halffS2_fjLb0ELj1024ELj4ENS_18Kernel_traits_baseILj3072EfS2_fS2_fjLj1024EEEEELb0ELb1EEEvNS_9BwdParamsE:
        /* <DEDUP_REMOVED lines=19> */
.L_x_1466:
        /* <DEDUP_REMOVED lines=27> */
.L_x_1460:
        /* <DEDUP_REMOVED lines=35> */
.L_x_1459:
[----:B------:R-:W-:Y:S05]  /*0510*/  BSYNC B1 ;  /* 0x0000000000017941 */ /* 0x000fea0003800000 */
.L_x_1458:
        /* <DEDUP_REMOVED lines=23> */
.L_x_1462:
[----:B------:R-:W-:Y:S05]  /*0690*/  BSYNC B1 ;  /* 0x0000000000017941 */ /* 0x000fea0003800000 */
.L_x_1461:
        /* <DEDUP_REMOVED lines=10> */
.L_x_1457:
[----:B------:R-:W-:Y:S05]  /*0740*/  BSYNC B0 ;  /* 0x0000000000007941 */ /* 0x000fea0003800000 */
.L_x_1456:
        /* <DEDUP_REMOVED lines=11> */
.L_x_1467:
        /* <DEDUP_REMOVED lines=18> */
.L_x_1468:
[----:B------:R-:W-:Y:S01]  /*0920*/  @!P1 SHF.R.U32.HI R2, RZ, 0x3, R0 ;  /* 0x00000003ff029819 */ /* 0x000fe20000011600 */
[----:B---3--:R-:W-:Y:S02]  /*0930*/  FADD.FTZ R5, R5, R10 ;  /* 0x0000000a05057221 */ /* 0x008fe40000010000 */
[----:B--2---:R-:W-:Y:S01]  /*0940*/  FADD.FTZ R7, R7, R4 ;  /* 0x0000000407077221 */ /* 0x004fe20000010000 */
[----:B------:R-:W-:-:S05]  /*0950*/  @!P1 LOP3.LUT R2, R2, 0x1ffffffc, RZ, 0xc0, !PT ;  /* 0x1ffffffc02029812 */ /* 0x000fca00078ec0ff */
[----:B------:R2:W-:Y:S04]  /*0960*/  @!P1 STS [R2+0x2000], R5 ;  /* 0x0020000502009388 */ /* 0x0005e80000000800 */
[----:B------:R2:W-:Y:S02]  /*0970*/  @!P1 STS [R2+0x2080], R7 ;  /* 0x0020800702009388 */ /* 0x0005e40000000800 */
.L_x_1463:
        /* <DEDUP_REMOVED lines=14> */
.L_x_1464:
[----:B------:R-:W-:Y:S01]  /*0a60*/  HFMA2.MMA R9, -RZ, RZ, 0, 5.9604644775390625e-08 ;  /* 0x00000001ff097435 */ /* 0x000fe200000001ff */
[----:B--2---:R-:W-:Y:S01]  /*0a70*/  IMAD.MOV.U32 R10, RZ, RZ, R4 ;  /* 0x000000ffff0a7224 */ /* 0x004fe200078e0004 */
[----:B------:R-:W-:Y:S01]  /*0a80*/  MOV R11, 0xffffffff ;  /* 0xffffffff000b7802 */ /* 0x000fe20000000f00 */
[----:B------:R-:W-:Y:S01]  /*0a90*/  IMAD.MOV.U32 R6, RZ, RZ, 0x1f ;  /* 0x0000001fff067424 */ /* 0x000fe200078e00ff */
[----:B------:R-:W-:-:S02]  /*0aa0*/  MOV R2, 0xac0 ;  /* 0x00000ac000027802 */ /* 0x000fc40000000f00 */
[----:B01----:R-:W-:Y:S05]  /*0ab0*/  CALL.REL.NOINC `($__internal_93_$__cuda_sm70_shflsync_bfly_p) ;  /* 0x000003c000007944 */ /* 0x003fea0003c00000 */
[----:B-1----:R-:W-:Y:S01]  /*0ac0*/  MOV R3, R6 ;  /* 0x0000000600037202 */ /* 0x002fe20000000f00 */
[----:B0-----:R-:W-:Y:S05]  /*0ad0*/  BRA `(.L_x_1467) ;  /* 0xfffffd2000007947 */ /* 0x001fea000383ffff */
.L_x_1465:
[----:B------:R-:W-:Y:S01]  /*0ae0*/  HFMA2.MMA R9, -RZ, RZ, 0, 1.1920928955078125e-07 ;  /* 0x00000002ff097435 */ /* 0x000fe200000001ff */
[----:B------:R-:W-:Y:S01]  /*0af0*/  IMAD.MOV.U32 R10, RZ, RZ, R13 ;  /* 0x000000ffff0a7224 */ /* 0x000fe200078e000d */
[----:B------:R-:W-:Y:S01]  /*0b00*/  MOV R6, 0x1f ;  /* 0x0000001f00067802 */ /* 0x000fe20000000f00 */
[----:B------:R-:W-:Y:S01]  /*0b10*/  IMAD.MOV.U32 R11, RZ, RZ, -0x1 ;  /* 0xffffffffff0b7424 */ /* 0x000fe200078e00ff */
[----:B------:R-:W-:-:S02]  /*0b20*/  MOV R2, 0xb40 ;  /* 0x00000b4000027802 */ /* 0x000fc40000000f00 */
[----:B012---:R-:W-:Y:S05]  /*0b30*/  CALL.REL.NOINC `($__internal_93_$__cuda_sm70_shflsync_bfly_p) ;  /* 0x0000034000007944 */ /* 0x007fea0003c00000 */
[----:B0-----:R-:W-:Y:S01]  /*0b40*/  HFMA2.MMA R9, -RZ, RZ, 0, 2.384185791015625e-07 ;  /* 0x00000004ff097435 */ /* 0x001fe200000001ff */
[----:B-1----:R-:W-:Y:S01]  /*0b50*/  FADD.FTZ R10, R13, R6 ;  /* 0x000000060d0a7221 */ /* 0x002fe20000010000 */
[----:B------:R-:W-:Y:S01]  /*0b60*/  MOV R6, 0x1f ;  /* 0x0000001f00067802 */ /* 0x000fe20000000f00 */
[----:B------:R-:W-:Y:S01]  /*0b70*/  IMAD.MOV.U32 R11, RZ, RZ, -0x1 ;  /* 0xffffffffff0b7424 */ /* 0x000fe200078e00ff */
[----:B------:R-:W-:-:S02]  /*0b80*/  MOV R2, 0xba0 ;  /* 0x00000ba000027802 */ /* 0x000fc40000000f00 */
[----:B------:R-:W-:Y:S05]  /*0b90*/  CALL.REL.NOINC `($__internal_93_$__cuda_sm70_shflsync_bfly_p) ;  /* 0x000002e000007944 */ /* 0x000fea0003c00000 */
[----:B0-----:R-:W-:Y:S01]  /*0ba0*/  HFMA2.MMA R9, -RZ, RZ, 0, 4.76837158203125e-07 ;  /* 0x00000008ff097435 */ /* 0x001fe200000001ff */
[----:B-1----:R-:W-:Y:S01]  /*0bb0*/  FADD.FTZ R10, R10, R6 ;  /* 0x000000060a0a7221 */ /* 0x002fe20000010000 */
[----:B------:R-:W-:Y:S01]  /*0bc0*/  MOV R6, 0x1f ;  /* 0x0000001f00067802 */ /* 0x000fe20000000f00 */
[----:B------:R-:W-:Y:S01]  /*0bd0*/  IMAD.MOV.U32 R11, RZ, RZ, -0x1 ;  /* 0xffffffffff0b7424 */ /* 0x000fe200078e00ff */
[----:B------:R-:W-:-:S02]  /*0be0*/  MOV R2, 0xc00 ;  /* 0x00000c0000027802 */ /* 0x000fc40000000f00 */
[----:B------:R-:W-:Y:S05]  /*0bf0*/  CALL.REL.NOINC `($__internal_93_$__cuda_sm70_shflsync_bfly_p) ;  /* 0x0000028000007944 */ /* 0x000fea0003c00000 */
[----:B-1----:R-:W-:Y:S01]  /*0c00*/  FADD.FTZ R4, R10, R6 ;  /* 0x000000060a047221 */ /* 0x002fe20000010000 */
[----:B0-----:R-:W-:Y:S01]  /*0c10*/  HFMA2.MMA R9, -RZ, RZ, 0, 9.5367431640625e-07 ;  /* 0x00000010ff097435 */ /* 0x001fe200000001ff */
[----:B------:R-:W-:Y:S01]  /*0c20*/  MOV R6, 0x1f ;  /* 0x0000001f00067802 */ /* 0x000fe20000000f00 */
[----:B------:R-:W-:Y:S01]  /*0c30*/  IMAD.MOV.U32 R11, RZ, RZ, -0x1 ;  /* 0xffffffffff0b7424 */ /* 0x000fe200078e00ff */
[----:B------:R-:W-:-:S02]  /*0c40*/  MOV R2, 0xc70 ;  /* 0x00000c7000027802 */ /* 0x000fc40000000f00 */
[----:B------:R-:W-:Y:S02]  /*0c50*/  MOV R10, R4 ;  /* 0x00000004000a7202 */ /* 0x000fe40000000f00 */
[----:B------:R-:W-:Y:S05]  /*0c60*/  CALL.REL.NOINC `($__internal_93_$__cuda_sm70_shflsync_bfly_p) ;  /* 0x0000021000007944 */ /* 0x000fea0003c00000 */
[----:B0-----:R-:W-:Y:S01]  /*0c70*/  HFMA2.MMA R9, -RZ, RZ, 0, 5.9604644775390625e-08 ;  /* 0x00000001ff097435 */ /* 0x001fe200000001ff */
[----:B-1----:R-:W-:Y:S01]  /*0c80*/  MOV R7, R6 ;  /* 0x0000000600077202 */ /* 0x002fe20000000f00 */
[----:B------:R-:W-:Y:S01]  /*0c90*/  IMAD.MOV.U32 R10, RZ, RZ, R5 ;  /* 0x000000ffff0a7224 */ /* 0x000fe200078e0005 */
[----:B------:R-:W-:Y:S01]  /*0ca0*/  MOV R6, 0x1f ;  /* 0x0000001f00067802 */ /* 0x000fe20000000f00 */
[----:B------:R-:W-:Y:S01]  /*0cb0*/  IMAD.MOV.U32 R11, RZ, RZ, -0x1 ;  /* 0xffffffffff0b7424 */ /* 0x000fe200078e00ff */
[----:B------:R-:W-:Y:S02]  /*0cc0*/  MOV R2, 0xce0 ;  /* 0x00000ce000027802 */ /* 0x000fe40000000f00 */
[----:B------:R-:W-:Y:S05]  /*0cd0*/  CALL.REL.NOINC `($__internal_93_$__cuda_sm70_shflsync_bfly_p) ;  /* 0x000001a000007944 */ /* 0x000fea0003c00000 */
[----:B0-----:R-:W-:Y:S01]  /*0ce0*/  HFMA2.MMA R9, -RZ, RZ, 0, 1.1920928955078125e-07 ;  /* 0x00000002ff097435 */ /* 0x001fe200000001ff */
[----:B-1----:R-:W-:Y:S01]  /*0cf0*/  FADD.FTZ R10, R5, R6 ;  /* 0x00000006050a7221 */ /* 0x002fe20000010000 */
[----:B------:R-:W-:Y:S01]  /*0d00*/  MOV R6, 0x1f ;  /* 0x0000001f00067802 */ /* 0x000fe20000000f00 */
[----:B------:R-:W-:Y:S01]  /*0d10*/  IMAD.MOV.U32 R11, RZ, RZ, -0x1 ;  /* 0xffffffffff0b7424 */ /* 0x000fe200078e00ff */
[----:B------:R-:W-:Y:S02]  /*0d20*/  MOV R2, 0xd40 ;  /* 0x00000d4000027802 */ /* 0x000fe40000000f00 */
[----:B------:R-:W-:Y:S05]  /*0d30*/  CALL.REL.NOINC `($__internal_93_$__cuda_sm70_shflsync_bfly_p) ;  /* 0x0000014000007944 */ /* 0x000fea0003c00000 */
        /* <DEDUP_REMOVED lines=12> */
[----:B0-----:R-:W-:Y:S01]  /*0e00*/  HFMA2.MMA R9, -RZ, RZ, 0, 9.5367431640625e-07 ;  /* 0x00000010ff097435 */ /* 0x001fe200000001ff */
[----:B-1----:R-:W-:Y:S01]  /*0e10*/  FADD.FTZ R10, R10, R6 ;  /* 0x000000060a0a7221 */ /* 0x002fe20000010000 */
[----:B------:R-:W-:Y:S01]  /*0e20*/  MOV R6, 0x1f ;  /* 0x0000001f00067802 */ /* 0x000fe20000000f00 */
[----:B------:R-:W-:Y:S01]  /*0e30*/  IMAD.MOV.U32 R11, RZ, RZ, -0x1 ;  /* 0xffffffffff0b7424 */ /* 0x000fe200078e00ff */
[----:B------:R-:W-:-:S02]  /*0e40*/  MOV R2, 0xe60 ;  /* 0x00000e6000027802 */ /* 0x000fc40000000f00 */
[----:B------:R-:W-:Y:S05]  /*0e50*/  CALL.REL.NOINC `($__internal_93_$__cuda_sm70_shflsync_bfly_p) ;  /* 0x0000002000007944 */ /* 0x000fea0003c00000 */
[----:B-1----:R-:W-:Y:S01]  /*0e60*/  MOV R5, R6 ;  /* 0x0000000600057202 */ /* 0x002fe20000000f00 */
[----:B0-----:R-:W-:Y:S05]  /*0e70*/  BRA `(.L_x_1468) ;  /* 0xfffffaa000007947 */ /* 0x001fea000383ffff */
        .weak           $__internal_93_$__cuda_sm70_shflsync_bfly_p
        .type           $__internal_93_$__cuda_sm70_shflsync_bfly_p,@function
        .size           $__internal_93_$__cuda_sm70_shflsync_bfly_p,(.L_x_2111 - $__internal_93_$__cuda_sm70_shflsync_bfly_p)
$__internal_93_$__cuda_sm70_shflsync_bfly_p:
[----:B------:R-:W-:Y:S01]  /*0e80*/  HFMA2.MMA R3, -RZ, RZ, 0, 0 ;  /* 0x00000000ff037435 */ /* 0x000fe200000001ff */
[----:B------:R-:W-:Y:S04]  /*0e90*/  WARPSYNC R11 ;  /* 0x0000000b00007348 */ /* 0x000fe80003800000 */
[----:B------:R0:W1:Y:S01]  /*0ea0*/  SHFL.BFLY PT, R6, R10, R9, R6 ;  /* 0x0c0000090a067389 */ /* 0x00006200000e0006 */
[----:B------:R-:W-:Y:S05]  /*0eb0*/  RET.REL.NODEC R2 `(_ZN10layer_norm22ln_bwd_finalize_kernelINS_22Kernel_traits_finalizeILj3072Ef6__halffS2_fjLb0ELj1024ELj4ENS_18Kernel_traits_baseILj3072EfS2_fS2_fjLj1024EEEEELb0ELb1EEEvNS_9BwdParamsE) ;  /* 0xfffff14002007950 */ /* 0x000fea0003c3ffff */
.L_x_1469:
        /* <DEDUP_REMOVED lines=12> */
.L_x_2111:


//--------------------- .text._ZN10layer_norm40ln_parallel_residual_bwd_finalize_kernelINS_22Kernel_traits_finalizeILj3072Ef6__halffS2_fjLb0ELj1024ELj4ENS_18Kernel_traits_baseILj3072EfS2_fS2_fjLj1024EEEEELb1EEEvNS_9BwdParamsE --------------------------
	.section	.text._ZN10layer_norm40ln_parallel_residual_bwd_finalize_kernelINS_22Kernel_traits_finalizeILj3072Ef6__halffS2_fjLb0ELj1024ELj4ENS_18Kernel_traits_baseILj3072EfS2_fS2_fjLj1024EEEEELb1EEEvNS_9BwdParamsE,"ax",@progbits
	.sectioninfo	@"SHI_REGISTERS=32"
	.align	128
        .global         _ZN10layer_norm40ln_parallel_residual_bwd_finalize_kernelINS_22Kernel_traits_finalizeILj3072Ef6__halffS2_fjLb0ELj1024ELj4ENS_18Kernel_traits_baseILj3072EfS2_fS2_fjLj1024EEEEELb1EEEvNS_9BwdParamsE
        .type           _ZN10layer_norm40ln_parallel_residual_bwd_finalize_kernelINS_22Kernel_traits_finalizeILj3072Ef6__halffS2_fjLb0ELj1024ELj4ENS_18Kernel_traits_baseILj3072EfS2_fS2_fjLj1024EEEEELb1EEEvNS_9BwdParamsE,@function
        .size           _ZN10layer_norm40ln_parallel_residual_bwd_finalize_kernelINS_22Kernel_traits_finalizeILj3072Ef6__halffS2_fjLb0ELj1024ELj4ENS_18Kernel_traits_baseILj3072EfS2_fS2_fjLj1024EEEEELb1EEEvNS_9BwdParamsE,(.L_x_2112 - _ZN10layer_norm40ln_parallel_residual_bwd_finalize_kernelINS_22Kernel_traits_finalizeILj3072Ef6__halffS2_fjLb0ELj1024ELj4ENS_18Kernel_traits_baseILj3072EfS2_fS2_fjLj1024EEEEELb1EEEvNS_9BwdParamsE)
        .other          _ZN10layer_norm40ln_parallel_residual_bwd_finalize_kernelINS_22Kernel_traits_finalizeILj3072Ef6__halffS2_fjLb0ELj1024ELj4ENS_18Kernel_traits_baseILj3072EfS2_fS2_fjLj1024EEEEELb1EEEvNS_9BwdParamsE,@"STO_CUDA_ENTRY STV_DEFAULT"
_ZN10layer_norm40ln_parallel_residual_bwd_finalize_kernelINS_22Kernel_traits_finalizeILj3072Ef6__halffS2_fjLb0ELj1024ELj4ENS_18Kernel_traits_baseILj3072EfS2_fS2_fjLj1024EEEEELb1EEEvNS_9BwdParamsE:
.text._ZN10layer_norm40ln_parallel_residual_bwd_finalize_kernelINS_22Kernel_traits_finalizeILj3072Ef6__halffS2_fjLb0ELj1024ELj4ENS_18Kernel_traits_baseILj3072EfS2_fS2_fjLj1024EEEEELb1EEEvNS_9BwdParamsE:
        /* <DEDUP_REMOVED lines=19> */
.L_x_1483:
        /* <DEDUP_REMOVED lines=37> */
.L_x_1474:
        /* <DEDUP_REMOVED lines=59> */
.L_x_1473:
[----:B------:R-:W-:Y:S05]  /*0730*/  BSYNC B1 ;  /* 0x0000000000017941 */ /* 0x000fea0003800000 */
.L_x_1472:
        /* <DEDUP_REMOVED lines=35> */
.L_x_1476:
[----:B------:R-:W-:Y:S05]  /*0970*/  BSYNC B1 ;  /* 0x0000000000017941 */ /* 0x000fea0003800000 */
.L_x_1475:
        /* <DEDUP_REMOVED lines=16> */
.L_x_1471:
[----:B------:R-:W-:Y:S05]  /*0a80*/  BSYNC B0 ;  /* 0x0000000000007941 */ /* 0x000fea0003800000 */
.L_x_1470:
        /* <DEDUP_REMOVED lines=14> */
.L_x_1484:
        /* <DEDUP_REMOVED lines=36> */
.L_x_1485:
        /* <DEDUP_REMOVED lines=11> */
.L_x_1477:
        /* <DEDUP_REMOVED lines=19> */
.L_x_1481:
[----:B------:R-:W-:Y:S05]  /*0f90*/  BSYNC B0 ;  /* 0x0000000000007941 */ /* 0x000fea0003800000 */
.L_x_1480:
[C---:B------:R-:W-:Y:S02]  /*0fa0*/  ISETP.GT.U32.AND P1, PT, R4.reuse, -0xc01, PT ;  /* 0xfffff3ff0400780c */ /* 0x040fe40003f24070 */
[----:B------:R-:W-:-:S02]  /*0fb0*/  IADD3 R4, R4, 0xc00, RZ ;  /* 0x00000c0004047810 */ /* 0x000fc40007ffe0ff */
[----:B------:R-:W-:-:S09]  /*0fc0*/  IADD3 R5, R5, 0x600, RZ ;  /* 0x0000060005057810 */ /* 0x000fd20007ffe0ff */
[----:B0-----:R-:W-:Y:S01]  /*0fd0*/  @!P1 CALL.REL.NOINC `(.L_x_1482) ;  /* 0x0000001000009944 */ /* 0x001fe20003c00000 */
[----:B------:R-:W-:Y:S05]  /*0fe0*/  BRA `(.L_x_1483) ;  /* 0xfffff14000007947 */ /* 0x000fea000383ffff */
.L_x_1482:
[----:B------:R-:W-:Y:S05]  /*0ff0*/  EXIT ;  /* 0x000000000000794d */ /* 0x000fea0003800000 */
.L_x_1478:
[----:B------:R-:W-:Y:S01]  /*1000*/  HFMA2.MMA R17, -RZ, RZ, 0, 1.847743988037109375e-06 ;  /* 0x0000001fff117435 */ /* 0x000fe200000001ff */
[----:B----4-:R-:W-:Y:S01]  /*1010*/  MOV R19, R12 ;  /* 0x0000000c00137202 */ /* 0x010fe20000000f00 */
[----:B------:R-:W-:Y:S01]  /*1020*/  IMAD.MOV.U32 R16, RZ, RZ, 0x1 ;  /* 0x00000001ff107424 */ /* 0x000fe200078e00ff */
[----:B------:R-:W-:Y:S02]  /*1030*/  MOV R14, 0xffffffff ;  /* 0xffffffff000e7802 */ /* 0x000fe40000000f00 */
[----:B------:R-:W-:Y:S02]  /*1040*/  MOV R8, 0x1060 ;  /* 0x0000106000087802 */ /* 0x000fe40000000f00 */
[----:B0123--:R-:W-:Y:S05]  /*1050*/  CALL.REL.NOINC `($__internal_94_$__cuda_sm70_shflsync_bfly_p) ;  /* 0x000007b000007944 */ /* 0x00ffea0003c00000 */
[----:B01----:R-:W-:Y:S05]  /*1060*/  BRA `(.L_x_1484) ;  /* 0xfffffb0000007947 */ /* 0x003fea000383ffff */
.L_x_1479:
[----:B------:R-:W-:Y:S01]  /*1070*/  HFMA2.MMA R17, -RZ, RZ, 0, 1.847743988037109375e-06 ;  /* 0x0000001fff117435 */ /* 0x000fe200000001ff */
[----:B------:R-:W-:Y:S01]  /*1080*/  MOV R19, R12 ;  /* 0x0000000c00137202 */ /* 0x000fe20000000f00 */
[----:B------:R-:W-:Y:S01]  /*1090*/  IMAD.MOV.U32 R16, RZ, RZ, 0x2 ;  /* 0x00000002ff107424 */ /* 0x000fe200078e00ff */
[----:B------:R-:W-:Y:S02]  /*10a0*/  MOV R14, 0xffffffff ;  /* 0xffffffff000e7802 */ /* 0x000fe40000000f00 */
[----:B------:R-:W-:-:S02]  /*10b0*/  MOV R8, 0x10d0 ;  /* 0x000010d000087802 */ /* 0x000fc40000000f00 */
[----:B-123--:R-:W-:Y:S05]  /*10c0*/  CALL.REL.NOINC `($__internal_94_$__cuda_sm70_shflsync_bfly_p) ;  /* 0x0000074000007944 */ /* 0x00efea0003c00000 */
[----:B0-----:R-:W-:Y:S01]  /*10d0*/  HFMA2.MMA R16, -RZ, RZ, 0, 2.384185791015625e-07 ;  /* 0x00000004ff107435 */ /* 0x001fe200000001ff */
[----:B-1----:R-:W-:Y:S01]  /*10e0*/  FADD.FTZ R19, R12, R14 ;  /* 0x0000000e0c137221 */ /* 0x002fe20000010000 */
[----:B------:R-:W-:Y:S01]  /*10f0*/  MOV R14, 0xffffffff ;  /* 0xffffffff000e7802 */ /* 0x000fe20000000f00 */
[----:B------:R-:W-:Y:S01]  /*1100*/  IMAD.MOV.U32 R17, RZ, RZ, 0x1f ;  /* 0x0000001fff117424 */ /* 0x000fe200078e00ff */
[----:B------:R-:W-:-:S02]  /*1110*/  MOV R8, 0x1130 ;  /* 0x0000113000087802 */ /* 0x000fc40000000f00 */
[----:B------:R-:W-:Y:S05]  /*1120*/  CALL.REL.NOINC `($__internal_94_$__cuda_sm70_shflsync_bfly_p) ;  /* 0x000006e000007944 */ /* 0x000fea0003c00000 */
[----:B0-----:R-:W-:Y:S01]  /*1130*/  HFMA2.MMA R16, -RZ, RZ, 0, 4.76837158203125e-07 ;  /* 0x00000008ff107435 */ /* 0x001fe200000001ff */
[----:B-1----:R-:W-:Y:S01]  /*1140*/  FADD.FTZ R19, R19, R14 ;  /* 0x0000000e13137221 */ /* 0x002fe20000010000 */
[----:B------:R-:W-:Y:S01]  /*1150*/  MOV R17, 0x1f ;  /* 0x0000001f00117802 */ /* 0x000fe20000000f00 */
[----:B------:R-:W-:Y:S01]  /*1160*/  IMAD.MOV.U32 R14, RZ, RZ, -0x1 ;  /* 0xffffffffff0e7424 */ /* 0x000fe200078e00ff */
[----:B------:R-:W-:-:S02]  /*1170*/  MOV R8, 0x1190 ;  /* 0x0000119000087802 */ /* 0x000fc40000000f00 */
[----:B------:R-:W-:Y:S05]  /*1180*/  CALL.REL.NOINC `($__internal_94_$__cuda_sm70_shflsync_bfly_p) ;  /* 0x0000068000007944 */ /* 0x000fea0003c00000 */
[----:B-1----:R-:W-:Y:S01]  /*1190*/  FADD.FTZ R12, R19, R14 ;  /* 0x0000000e130c7221 */ /* 0x002fe20000010000 */
[----:B0-----:R-:W-:Y:S01]  /*11a0*/  HFMA2.MMA R16, -RZ, RZ, 0, 9.5367431640625e-07 ;  /* 0x00000010ff107435 */ /* 0x001fe200000001ff */
[----:B------:R-:W-:-:S02]  /*11b0*/  MOV R17, 0x1f ;  /* 0x0000001f00117802 */ /* 0x000fc40000000f00 */
[----:B------:R-:W-:Y:S01]  /*11c0*/  MOV R14, 0xffffffff ;  /* 0xffffffff000e7802 */ /* 0x000fe20000000f00 */
[----:B------:R-:W-:Y:S01]  /*11d0*/  IMAD.MOV.U32 R19, RZ, RZ, R12 ;  /* 0x000000ffff137224 */ /* 0x000fe200078e000c */
[----:B------:R-:W-:Y:S02]  /*11e0*/  MOV R8, 0x1200 ;  /* 0x0000120000087802 */ /* 0x000fe40000000f00 */
[----:B------:R-:W-:Y:S05]  /*11f0*/  CALL.REL.NOINC `($__internal_94_$__cuda_sm70_shflsync_bfly_p) ;  /* 0x0000061000007944 */ /* 0x000fea0003c00000 */
[----:B0-----:R-:W-:Y:S01]  /*1200*/  HFMA2.MMA R16, -RZ, RZ, 0, 5.9604644775390625e-08 ;  /* 0x00000001ff107435 */ /* 0x001fe200000001ff */
[----:B-1----:R-:W-:Y:S01]  /*1210*/  MOV R15, R14 ;  /* 0x0000000e000f7202 */ /* 0x002fe20000000f00 */
[----:B------:R-:W-:Y:S01]  /*1220*/  IMAD.MOV.U32 R17, RZ, RZ, 0x1f ;  /* 0x0000001fff117424 */ /* 0x000fe200078e00ff */
[----:B------:R-:W-:Y:S02]  /*1230*/  MOV R19, R13 ;  /* 0x0000000d00137202 */ /* 0x000fe40000000f00 */
[----:B------:R-:W-:Y:S02]  /*1240*/  MOV R14, 0xffffffff ;  /* 0xffffffff000e7802 */ /* 0x000fe40000000f00 */
[----:B------:R-:W-:Y:S02]  /*1250*/  MOV R8, 0x1270 ;  /* 0x0000127000087802 */ /* 0x000fe40000000f00 */
[----:B------:R-:W-:Y:S05]  /*1260*/  CALL.REL.NOINC `($__internal_94_$__cuda_sm70_shflsync_bfly_p) ;  /* 0x000005a000007944 */ /* 0x000fea0003c00000 */
[----:B0-----:R-:W-:Y:S01]  /*1270*/  HFMA2.MMA R16, -RZ, RZ, 0, 1.1920928955078125e-07 ;  /* 0x00000002ff107435 */ /* 0x001fe200000001ff */
[----:B-1----:R-:W-:Y:S01]  /*1280*/  FADD.FTZ R19, R13, R14 ;  /* 0x0000000e0d137221 */ /* 0x002fe20000010000 */
[----:B------:R-:W-:Y:S01]  /*1290*/  MOV R17, 0x1f ;  /* 0x0000001f00117802 */ /* 0x000fe20000000f00 */
[----:B------:R-:W-:Y:S01]  /*12a0*/  IMAD.MOV.U32 R14, RZ, RZ, -0x1 ;  /* 0xffffffffff0e7424 */ /* 0x000fe200078e00ff */
[----:B------:R-:W-:-:S02]  /*12b0*/  MOV R8, 0x12d0 ;  /* 0x000012d000087802 */ /* 0x000fc40000000f00 */
[----:B------:R-:W-:Y:S05]  /*12c0*/  CALL.REL.NOINC `($__internal_94_$__cuda_sm70_shflsync_bfly_p) ;  /* 0x0000054000007944 */ /* 0x000fea0003c00000 */
[----:B0-----:R-:W-:Y:S01]  /*12d0*/  HFMA2.MMA R16, -RZ, RZ, 0, 2.384185791015625e-07 ;  /* 0x00000004ff107435 */ /* 0x001fe200000001ff */
[----:B-1----:R-:W-:Y:S01]  /*12e0*/  FADD.FTZ R19, R19, R14 ;  /* 0x0000000e13137221 */ /* 0x002fe20000010000 */
[----:B------:R-:W-:-:S02]  /*12f0*/  MOV R17, 0x1f ;  /* 0x0000001f00117802 */ /* 0x000fc40000000f00 */
[----:B------:R-:W-:Y:S02]  /*1300*/  MOV R14, 0xffffffff ;  /* 0xffffffff000e7802 */ /* 0x000fe40000000f00 */
[----:B------:R-:W-:Y:S02]  /*1310*/  MOV R8, 0x1330 ;  /* 0x0000133000087802 */ /* 0x000fe40000000f00 */
[----:B------:R-:W-:Y:S05]  /*1320*/  CALL.REL.NOINC `($__internal_94_$__cuda_sm70_shflsync_bfly_p) ;  /* 0x000004e000007944 */ /* 0x000fea0003c00000 */
[----:B0-----:R-:W-:Y:S01]  /*1330*/  HFMA2.MMA R17, -RZ, RZ, 0, 1.847743988037109375e-06 ;  /* 0x0000001fff117435 */ /* 0x001fe200000001ff */
[----:B-1----:R-:W-:Y:S01]  /*1340*/  FADD.FTZ R19, R19, R14 ;  /* 0x0000000e13137221 */ /* 0x002fe20000010000 */
[----:B------:R-:W-:Y:S01]  /*1350*/  MOV R14, 0xffffffff ;  /* 0xffffffff000e7802 */ /* 0x000fe20000000f00 */
[----:B------:R-:W-:Y:S01]  /*1360*/  IMAD.MOV.U32 R16, RZ, RZ, 0x8 ;  /* 0x00000008ff107424 */ /* 0x000fe200078e00ff */
[----:B------:R-:W-:Y:S02]  /*1370*/  MOV R8, 0x1390 ;  /* 0x0000139000087802 */ /* 0x000fe40000000f00 */
[----:B------:R-:W-:Y:S05]  /*1380*/  CALL.REL.NOINC `($__internal_94_$__cuda_sm70_shflsync_bfly_p) ;  /* 0x0000048000007944 */ /* 0x000fea0003c00000 */
[----:B-1----:R-:W-:Y:S01]  /*1390*/  FADD.FTZ R13, R19, R14 ;  /* 0x0000000e130d7221 */ /* 0x002fe20000010000 */
[----:B0-----:R-:W-:Y:S01]  /*13a0*/  HFMA2.MMA R16, -RZ, RZ, 0, 9.5367431640625e-07 ;  /* 0x00000010ff107435 */ /* 0x001fe200000001ff */
[----:B------:R-:W-:Y:S01]  /*13b0*/  IMAD.MOV.U32 R17, RZ, RZ, 0x1f ;  /* 0x0000001fff117424 */ /* 0x000fe200078e00ff */
[----:B------:R-:W-:Y:S02]  /*13c0*/  MOV R14, 0xffffffff ;  /* 0xffffffff000e7802 */ /* 0x000fe40000000f00 */
[----:B------:R-:W-:-:S02]  /*13d0*/  MOV R19, R13 ;  /* 0x0000000d00137202 */ /* 0x000fc40000000f00 */
[----:B------:R-:W-:Y:S02]  /*13e0*/  MOV R8, 0x1400 ;  /* 0x0000140000087802 */ /* 0x000fe40000000f00 */
[----:B------:R-:W-:Y:S05]  /*13f0*/  CALL.REL.NOINC `($__internal_94_$__cuda_sm70_shflsync_bfly_p) ;  /* 0x0000041000007944 */ /* 0x000fea0003c00000 */
[----:B0-----:R-:W-:Y:S01]  /*1400*/  HFMA2.MMA R17, -RZ, RZ, 0, 1.847743988037109375e-06 ;  /* 0x0000001fff117435 */ /* 0x001fe200000001ff */
        /* <DEDUP_REMOVED lines=18> */
[----:B0-----:R-:W-:Y:S01]  /*1530*/  HFMA2.MMA R16, -RZ, RZ, 0, 4.76837158203125e-07 ;  /* 0x00000008ff107435 */ /* 0x001fe200000001ff */
[----:B-1----:R-:W-:Y:S01]  /*1540*/  FADD.FTZ R19, R19, R14 ;  /* 0x0000000e13137221 */ /* 0x002fe20000010000 */
[----:B------:R-:W-:Y:S01]  /*1550*/  MOV R14, 0xffffffff ;  /* 0xffffffff000e7802 */ /* 0x000fe20000000f00 */
[----:B------:R-:W-:Y:S01]  /*1560*/  IMAD.MOV.U32 R17, RZ, RZ, 0x1f ;  /* 0x0000001fff117424 */ /* 0x000fe200078e00ff */
[----:B------:R-:W-:Y:S02]  /*1570*/  MOV R8, 0x1590 ;  /* 0x0000159000087802 */ /* 0x000fe40000000f00 */
[----:B------:R-:W-:Y:S05]  /*1580*/  CALL.REL.NOINC `($__internal_94_$__cuda_sm70_shflsync_bfly_p) ;  /* 0x0000028000007944 */ /* 0x000fea0003c00000 */
[----:B-1----:R-:W-:Y:S01]  /*1590*/  FADD.FTZ R11, R19, R14 ;  /* 0x0000000e130b7221 */ /* 0x002fe20000010000 */
[----:B0-----:R-:W-:Y:S01]  /*15a0*/  HFMA2.MMA R16, -RZ, RZ, 0, 9.5367431640625e-07 ;  /* 0x00000010ff107435 */ /* 0x001fe200000001ff */
[----:B------:R-:W-:Y:S02]  /*15b0*/  MOV R17, 0x1f ;  /* 0x0000001f00117802 */ /* 0x000fe40000000f00 */
[----:B------:R-:W-:Y:S01]  /*15c0*/  MOV R14, 0xffffffff ;  /* 0xffffffff000e7802 */ /* 0x000fe20000000f00 */
[----:B------:R-:W-:Y:S01]  /*15d0*/  IMAD.MOV.U32 R19, RZ, RZ, R11 ;  /* 0x000000ffff137224 */ /* 0x000fe200078e000b */
[----:B------:R-:W-:-:S02]  /*15e0*/  MOV R8, 0x1600 ;  /* 0x0000160000087802 */ /* 0x000fc40000000f00 */
[----:B------:R-:W-:Y:S05]  /*15f0*/  CALL.REL.NOINC `($__internal_94_$__cuda_sm70_shflsync_bfly_p) ;  /* 0x0000021000007944 */ /* 0x000fea0003c00000 */
[----:B0-----:R-:W-:Y:S01]  /*1600*/  HFMA2.MMA R16, -RZ, RZ, 0, 5.9604644775390625e-08 ;  /* 0x00000001ff107435 */ /* 0x001fe200000001ff */
[----:B-1----:R-:W-:Y:S01]  /*1610*/  MOV R20, R14 ;  /* 0x0000000e00147202 */ /* 0x002fe20000000f00 */
[----:B------:R-:W-:Y:S01]  /*1620*/  IMAD.MOV.U32 R14, RZ, RZ, -0x1 ;  /* 0xffffffffff0e7424 */ /* 0x000fe200078e00ff */
[----:B------:R-:W-:-:S02]  /*1630*/  MOV R19, R10 ;  /* 0x0000000a00137202 */ /* 0x000fc40000000f00 */
[----:B------:R-:W-:Y:S02]  /*1640*/  MOV R17, 0x1f ;  /* 0x0000001f00117802 */ /* 0x000fe40000000f00 */
[----:B------:R-:W-:Y:S02]  /*1650*/  MOV R8, 0x1670 ;  /* 0x0000167000087802 */ /* 0x000fe40000000f00 */
[----:B------:R-:W-:Y:S05]  /*1660*/  CALL.REL.NOINC `($__internal_94_$__cuda_sm70_shflsync_bfly_p) ;  /* 0x000001a000007944 */ /* 0x000fea0003c00000 */
[----:B0-----:R-:W-:Y:S01]  /*1670*/  HFMA2.MMA R16, -RZ, RZ, 0, 1.1920928955078125e-07 ;  /* 0x00000002ff107435 */ /* 0x001fe200000001ff */
[----:B-1----:R-:W-:Y:S01]  /*1680*/  FADD.FTZ R19, R10, R14 ;  /* 0x0000000e0a137221 */ /* 0x002fe20000010000 */
[----:B------:R-:W-:Y:S02]  /*1690*/  MOV R17, 0x1f ;  /* 0x0000001f00117802 */ /* 0x000fe40000000f00 */
[----:B------:R-:W-:Y:S02]  /*16a0*/  MOV R14, 0xffffffff ;  /* 0xffffffff000e7802 */ /* 0x000fe40000000f00 */
[----:B------:R-:W-:Y:S02]  /*16b0*/  MOV R8, 0x16d0 ;  /* 0x000016d000087802 */ /* 0x000fe40000000f00 */
[----:B------:R-:W-:Y:S05]  /*16c0*/  CALL.REL.NOINC `($__internal_94_$__cuda_sm70_shflsync_bfly_p) ;  /* 0x0000014000007944 */ /* 0x000fea0003c00000 */
        /* <DEDUP_REMOVED lines=18> */
[----:B-1----:R-:W-:Y:S01]  /*17f0*/  MOV R8, R14 ;  /* 0x0000000e00087202 */ /* 0x002fe20000000f00 */
[----:B0-----:R-:W-:Y:S05]  /*1800*/  BRA `(.L_x_1485) ;  /* 0xfffff5a000007947 */ /* 0x001fea000383ffff */
        .weak           $__internal_94_$__cuda_sm70_shflsync_bfly_p
        .type           $__internal_94_$__cuda_sm70_shflsync_bfly_p,@function
        .size           $__internal_94_$__cuda_sm70_shflsync_bfly_p,(.L_x_2112 - $__internal_94_$__cuda_sm70_shflsync_bfly_p)
$__internal_94_$__cuda_sm70_shflsync_bfly_p:
[----:B------:R-:W-:Y:S01]  /*1810*/  HFMA2.MMA R9, -RZ, RZ, 0, 0 ;  /* 0x00000000ff097435 */ /* 0x000fe200000001ff */
[----:B------:R-:W-:Y:S04]  /*1820*/  WARPSYNC R14 ;  /* 0x0000000e00007348 */ /* 0x000fe80003800000 */
[----:B------:R0:W1:Y:S01]  /*1830*/  SHFL.BFLY PT, R14, R19, R16, R17 ;  /* 0x0c000010130e7389 */ /* 0x00006200000e0011 */
[----:B------:R-:W-:Y:S05]  /*1840*/  RET.REL.NODEC R8 `(_ZN10layer_norm40ln_parallel_residual_bwd_finalize_kernelINS_22Kernel_traits_finalizeILj3072Ef6__halffS2_fjLb0ELj1024ELj4ENS_18Kernel_traits_baseILj3072EfS2_fS2_fjLj1024EEEEELb1EEEvNS_9BwdParamsE) ;  /* 0xffffe7b008007950 */ /* 0x000fea0003c3ffff */
.L_x_1486:
        /* <DEDUP_REMOVED lines=11> */
.L_x_2112:


//--------------------- .text._ZN10layer_norm31ln_parallel_residual_bwd_kernelINS_13Kernel_traitsIf6__halffS2_fjLj3072ELj1ELj1ELj4ELj16ENS_18Kernel_traits_baseILj3072EfS2_fS2_fjLj128EEEEELb1ELb1ELb1EEEvNS_9BwdParamsE --------------------------
	.section	.text._ZN10layer_norm31ln_parallel_residual_bwd_kernelINS_13Kernel_traitsIf6__halffS2_fjLj3072ELj1ELj1ELj4ELj16ENS_18Kernel_traits_baseILj3072EfS2_fS2_fjLj128EEEEELb1ELb1ELb1EEEvNS_9BwdParamsE,"ax",@progbits
	.sectioninfo	@"SHI_REGISTERS=225"
	.align	128
        .global         _ZN10layer_norm31ln_parallel_residual_bwd_kernelINS_13Kernel_traitsIf6__halffS2_fjLj3072ELj1ELj1ELj4ELj16ENS_18Kernel_traits_baseILj3072EfS2_fS2_fjLj128EEEEELb1ELb1ELb1EEEvNS_9BwdParamsE
        .type           _ZN10layer_norm31ln_parallel_residual_bwd_kernelINS_13Kernel_traitsIf6__halffS2_fjLj3072ELj1ELj1ELj4ELj16ENS_18Kernel_traits_baseILj3072EfS2_fS2_fjLj128EEEEELb1ELb1ELb1EEEvNS_9BwdParamsE,@function
        .size           _ZN10layer_norm31ln_parallel_residual_bwd_kernelINS_13Kernel_traitsIf6__halffS2_fjLj3072ELj1ELj1ELj4ELj16ENS_18Kernel_traits_baseILj3072EfS2_fS2_fjLj128EEEEELb1ELb1ELb1EEEvNS_9BwdParamsE,(.L_x_2113 - _ZN10layer_norm31ln_parallel_residual_bwd_kernelINS_13Kernel_traitsIf6__halffS2_fjLj3072ELj1ELj1ELj4ELj16ENS_18Kernel_traits_baseILj3072EfS2_fS2_fjLj128EEEEELb1ELb1ELb1EEEvNS_9BwdParamsE)
        .other          _ZN10layer_norm31ln_parallel_residual_bwd_kernelINS_13Kernel_traitsIf6__halffS2_fjLj3072ELj1ELj1ELj4ELj16ENS_18Kernel_traits_baseILj3072EfS2_fS2_fjLj128EEEEELb1ELb1ELb1EEEvNS_9BwdParamsE,@"STO_CUDA_ENTRY STV_DEFAULT"
_ZN10layer_norm31ln_parallel_residual_bwd_kernelINS_13Kernel_traitsIf6__halffS2_fjLj3072ELj1ELj1ELj4ELj16ENS_18Kernel_traits_baseILj3072EfS2_fS2_fjLj128EEEEELb1ELb1ELb1EEEvNS_9BwdParamsE:
.text._ZN10layer_norm31ln_parallel_residual_bwd_kernelINS_13Kernel_traitsIf6__halffS2_fjLj3072ELj1ELj1ELj4ELj16ENS_18Kernel_traits_baseILj3072EfS2_fS2_fjLj128EEEEELb1ELb1ELb1EEEvNS_9BwdParamsE:
        /* <DEDUP_REMOVED lines=32> */
.L_x_1487:
        /* <DEDUP_REMOVED lines=36> */
.L_x_1492:
        /* <DEDUP_REMOVED lines=19> */
[-C--:B------:R-:W-:Y:S01]  /*0570*/  IMAD.WIDE.U32 R106, R162, R173.reuse, c[0x0][0x188] ;  /* 0x00006200a26a7625 */ /* 0x080fe200078e00ad */
[----:B0-----:R-:W4:Y:S03]  /*0580*/  LDG.E.128 R80, [R82.64] ;  /* 0x0000000452507981 */ /* 0x001f26000c1e1d00 */
[----:B------:R-:W-:Y:S01]  /*0590*/  IMAD.WIDE.U32 R108, R160, R173, c[0x0][0x188] ;  /* 0x00006200a06c7625 */ /* 0x000fe200078e00ad */
[----:B------:R-:W4:Y:S03]  /*05a0*/  LDG.E.128 R96, [R96.64] ;  /* 0x0000000460607981 */ /* 0x000f26000c1e1d00 */
[----:B-1----:R-:W-:Y:S01]  /*05b0*/  IMAD.WIDE R104, R156, R163, c[0x0][0x1a8] ;  /* 0x00006a009c687625 */ /* 0x002fe200078e02a3 */
[----:B------:R0:W4:Y:S04]  /*05c0*/  LDG.E.128 R76, [R106.64] ;  /* 0x000000046a4c7981 */ /* 0x000128000c1e1d00 */
[----:B------:R0:W4:Y:S04]  /*05d0*/  LDG.E.128 R84, [R106.64+0x10] ;  /* 0x000010046a547981 */ /* 0x000128000c1e1d00 */
[----:B------:R1:W4:Y:S04]  /*05e0*/  LDG.E.128 R88, [R108.64] ;  /* 0x000000046c587981 */ /* 0x000328000c1e1d00 */
[----:B------:R1:W4:Y:S04]  /*05f0*/  LDG.E.128 R92, [R108.64+0x10] ;  /* 0x000010046c5c7981 */ /* 0x000328000c1e1d00 */
[----:B------:R0:W4:Y:S01]  /*0600*/  LDG.E R163, [R104.64] ;  /* 0x0000000468a37981 */ /* 0x000122000c1e1900 */
[----:B------:R-:W-:-:S05]  /*0610*/  MOV R177, 0x8 ;  /* 0x0000000800b17802 */ /* 0x000fca0000000f00 */
[----:B-1----:R-:W-:-:S04]  /*0620*/  IMAD.WIDE.U32 R108, R159, R177, c[0x0][0x190] ;  /* 0x000064009f6c7625 */ /* 0x002fc800078e00b1 */
[----:B0-----:R-:W-:Y:S02]  /*0630*/  IMAD.WIDE.U32 R104, R160, R177, c[0x0][0x190] ;  /* 0x00006400a0687625 */ /* 0x001fe400078e00b1 */
        /* <DEDUP_REMOVED lines=31> */
[C---:B----4-:R-:W-:Y:S02]  /*0830*/  FADD.FTZ R72, -R176.reuse, R72 ;  /* 0x00000048b0487221 */ /* 0x050fe40000010100 */
[C---:B------:R-:W-:Y:S01]  /*0840*/  FADD.FTZ R182, -R176.reuse, R75 ;  /* 0x0000004bb0b67221 */ /* 0x040fe20000010100 */
[--C-:B-1----:R-:W-:Y:S02]  /*0850*/  HADD2.F32 R166, -RZ, R68.reuse.H0_H0 ;  /* 0x20000044ffa67230 */ /* 0x102fe40000004100 */
[--C-:B------:R-:W-:Y:S02]  /*0860*/  HADD2.F32 R167, -RZ, R69.reuse.H0_H0 ;  /* 0x20000045ffa77230 */ /* 0x100fe40000004100 */
[----:B0-----:R-:W-:Y:S01]  /*0870*/  HADD2.F32 R168, -RZ, R69.H1_H1 ;  /* 0x30000045ffa87230 */ /* 0x001fe20000004100 */
[C---:B------:R-:W-:Y:S01]  /*0880*/  FADD.FTZ R174, -R176.reuse, R66 ;  /* 0x00000042b0ae7221 */ /* 0x040fe20000010100 */
[----:B------:R-:W-:Y:S01]  /*0890*/  HADD2.F32 R172, -RZ, R68.H1_H1 ;  /* 0x30000044ffac7230 */ /* 0x000fe20000004100 */
        /* <DEDUP_REMOVED lines=25> */
[----:B------:R-:W-:Y:S01]  /*0a30*/  FADD.FTZ R222, -R176, R95 ;  /* 0x0000005fb0de7221 */ /* 0x000fe20000010100 */
[----:B------:R-:W-:Y:S01]  /*0a40*/  HADD2.F32 R176, -RZ, R97.H1_H1 ;  /* 0x30000061ffb07230 */ /* 0x000fe20000004100 */
[----:B------:R-:W-:-:S02]  /*0a50*/  FMUL.FTZ R99, R163, R170 ;  /* 0x000000aaa3637220 */ /* 0x000fc40000410000 */
[C---:B------:R-:W-:Y:S01]  /*0a60*/  FMUL.FTZ R171, R163.reuse, R72 ;  /* 0x00000048a3ab7220 */ /* 0x040fe20000410000 */
[--C-:B------:R-:W-:Y:S01]  /*0a70*/  HADD2.F32 R185, -RZ, R96.reuse.H0_H0 ;  /* 0x20000060ffb97230 */ /* 0x100fe20000004100 */
[----:B------:R-:W-:Y:S01]  /*0a80*/  FMUL.FTZ R97, R163, R164 ;  /* 0x000000a4a3617220 */ /* 0x000fe20000410000 */
[----:B------:R-:W-:Y:S01]  /*0a90*/  HADD2.F32 R210, -RZ, R96.H1_H1 ;  /* 0x30000060ffd27230 */ /* 0x000fe20000004100 */
        /* <DEDUP_REMOVED lines=23> */
[----:B------:R-:W-:Y:S01]  /*0c10*/  FFMA.FTZ R70, R169, R168, R70 ;  /* 0x000000a8a9467223 */ /* 0x000fe20000010046 */
[--C-:B------:R-:W-:Y:S01]  /*0c20*/  HADD2.F32 R173, -RZ, R71.reuse.H0_H0 ;  /* 0x20000047ffad7230 */ /* 0x100fe20000004100 */
[----:B------:R-:W-:Y:S02]  /*0c30*/  FMUL.FTZ R174, R21, R180 ;  /* 0x000000b415ae7220 */ /* 0x000fe40000410000 */
[----:B------:R-:W-:Y:S02]  /*0c40*/  FADD.FTZ R69, R69, R172 ;  /* 0x000000ac45457221 */ /* 0x000fe40000010000 */
[----:B------:R-:W-:Y:S01]  /*0c50*/  FFMA.FTZ R70, R171, R172, R70 ;  /* 0x000000acab467223 */ /* 0x000fe20000010046 */
[----:B------:R-:W-:Y:S01]  /*0c60*/  HADD2.F32 R184, -RZ, R71.H1_H1 ;  /* 0x30000047ffb87230 */ /* 0x000fe20000004100 */
[----:B------:R-:W-:Y:S01]  /*0c70*/  FMUL.FTZ R78, R22, R173 ;  /* 0x000000ad164e7220 */ /* 0x000fe20000410000 */
[--C-:B------:R-:W-:Y:S01]  /*0c80*/  HADD2.F32 R77, -RZ, R83.reuse.H0_H0 ;  /* 0x20000053ff4d7230 */ /* 0x100fe20000004100 */
[----:B------:R-:W-:Y:S01]  /*0c90*/  FADD.FTZ R69, R69, R174 ;  /* 0x000000ae45457221 */ /* 0x000fe20000010000 */
[----:B------:R-:W-:Y:S01]  /*0ca0*/  HADD2.F32 R204, -RZ, R83.H1_H1 ;  /* 0x30000053ffcc7230 */ /* 0x000fe20000004100 */
[----:B------:R-:W-:-:S02]  /*0cb0*/  FMUL.FTZ R83, R163, R74 ;  /* 0x0000004aa3537220 */ /* 0x000fc40000410000 */
[----:B------:R-:W-:Y:S01]  /*0cc0*/  FFMA.FTZ R70, R175, R174, R70 ;  /* 0x000000aeaf467223 */ /* 0x000fe20000010046 */
[--C-:B------:R-:W-:Y:S01]  /*0cd0*/  HADD2.F32 R71, -RZ, R80.reuse.H0_H0 ;  /* 0x20000050ff477230 */ /* 0x100fe20000004100 */
[----:B------:R-:W-:Y:S01]  /*0ce0*/  FMUL.FTZ R85, R163, R182 ;  /* 0x000000b6a3557220 */ /* 0x000fe20000410000 */
[----:B------:R-:W-:Y:S01]  /*0cf0*/  HADD2.F32 R188, -RZ, R80.H1_H1 ;  /* 0x30000050ffbc7230 */ /* 0x000fe20000004100 */
[----:B------:R-:W-:Y:S02]  /*0d00*/  FMUL.FTZ R80, R23, R184 ;  /* 0x000000b817507220 */ /* 0x000fe40000410000 */
[----:B------:R-:W-:Y:S02]  /*0d10*/  FADD.FTZ R69, R69, R78 ;  /* 0x0000004e45457221 */ /* 0x000fe40000010000 */
[----:B------:R-:W-:Y:S02]  /*0d20*/  FFMA.FTZ R70, R83, R78, R70 ;  /* 0x0000004e53467223 */ /* 0x000fe40000010046 */
[----:B------:R-:W-:-:S02]  /*0d30*/  FMUL.FTZ R87, R163, R76 ;  /* 0x0000004ca3577220 */ /* 0x000fc40000410000 */
        /* <DEDUP_REMOVED lines=20> */
[-C--:B------:R-:W-:Y:S02]  /*0e80*/  FMUL.FTZ R88, R12, R75.reuse ;  /* 0x0000004b0c587220 */ /* 0x080fe40000410000 */
        /* <DEDUP_REMOVED lines=30> */
[C---:B------:R-:W-:Y:S02]  /*1070*/  FMUL.FTZ R79, R163.reuse, R214 ;  /* 0x000000d6a34f7220 */ /* 0x040fe40000410000 */
[----:B------:R-:W-:Y:S02]  /*1080*/  FMUL.FTZ R179, R163, R212 ;  /* 0x000000d4a3b37220 */ /* 0x000fe40000410000 */
[----:B------:R-:W-:Y:S02]  /*1090*/  FMUL.FTZ R180, R10, R187 ;  /* 0x000000bb0ab47220 */ /* 0x000fe40000410000 */
[----:B------:R-:W-:Y:S02]  /*10a0*/  FADD.FTZ R69, R69, R170 ;  /* 0x000000aa45457221 */ /* 0x000fe40000010000 */
[----:B------:R-:W-:Y:S01]  /*10b0*/  FFMA.FTZ R70, R77, R170, R70 ;  /* 0x000000aa4d467223 */ /* 0x000fe20000010046 */
[----:B------:R-:W-:Y:S01]  /*10c0*/  HADD2.F32 R67, -RZ, R98.H0_H0 ;  /* 0x20000062ff437230 */ /* 0x000fe20000004100 */
[----:B------:R-:W-:-:S02]  /*10d0*/  FADD.FTZ R117, R176, R117 ;  /* 0x00000075b0757221 */ /* 0x000fc40000010000 */
[-C--:B------:R-:W-:Y:S02]  /*10e0*/  FFMA.FTZ R116, R79, R176.reuse, R116 ;  /* 0x000000b04f747223 */ /* 0x080fe40000010074 */
[----:B------:R-:W-:Y:S02]  /*10f0*/  FMUL.FTZ R176, R11, R176 ;  /* 0x000000b00bb07220 */ /* 0x000fe40000410000 */
[----:B------:R-:W-:Y:S02]  /*1100*/  FADD.FTZ R69, R69, R180 ;  /* 0x000000b445457221 */ /* 0x000fe40000010000 */
[----:B------:R-:W-:Y:S01]  /*1110*/  FFMA.FTZ R70, R179, R180, R70 ;  /* 0x000000b4b3467223 */ /* 0x000fe20000010046 */
[----:B------:R-:W-:Y:S01]  /*1120*/  HADD2.F32 R68, -RZ, R98.H1_H1 ;  /* 0x30000062ff447230 */ /* 0x000fe20000004100 */
        /* <DEDUP_REMOVED lines=52> */
.L_x_1493:
        /* <DEDUP_REMOVED lines=18> */
.L_x_1494:
        /* <DEDUP_REMOVED lines=106> */
[----:B------:R-:W-:Y:S01]  /*1c30*/  F2FP.PACK_AB R72, R67, R72 ;  /* 0x000000484348723e */ /* 0x000fe200000000ff */
[----:B------:R-:W-:Y:S01]  /*1c40*/  FADD.FTZ R86, R86, -R93 ;  /* 0x8000005d56567221 */ /* 0x000fe20000010000 */
[----:B------:R-:W-:Y:S01]  /*1c50*/  @P0 FSEL R167, R66, RZ, P4 ;  /* 0x000000ff42a70208 */ /* 0x000fe20002000000 */
[----:B------:R-:W-:Y:S01]  /*1c60*/  FFMA.FTZ R95, R95, R65, R64 ;  /* 0x000000415f5f7223 */ /* 0x000fe20000010040 */
[----:B------:R-:W-:Y:S01]  /*1c70*/  @P0 LOP3.LUT P4, RZ, R3, 0xff000000, RZ, 0xc0, !PT ;  /* 0xff00000003ff0812 */ /* 0x000fe2000788c0ff */
[----:B------:R-:W-:Y:S01]  /*1c80*/  FMUL.FTZ R91, R87, c[0x0][0x1e8] ;  /* 0x00007a00575b7a20 */ /* 0x000fe20000410000 */
[----:B------:R-:W-:Y:S01]  /*1c90*/  @P0 F2FP.PACK_AB R98, RZ, R98 ;  /* 0x00000062ff62023e */ /* 0x000fe200000000ff */
[----:B------:R-:W-:Y:S01]  /*1ca0*/  @P2 FADD.FTZ R192, R35, R192 ;  /* 0x000000c023c02221 */ /* 0x000fe20000010000 */
[----:B------:R-:W-:Y:S01]  /*1cb0*/  @P0 F2FP.PACK_AB R96, RZ, R96 ;  /* 0x00000060ff60023e */ /* 0x000fe200000000ff */
[----:B------:R-:W-:Y:S01]  /*1cc0*/  @P2 FADD.FTZ R187, R38, R187 ;  /* 0x000000bb26bb2221 */ /* 0x000fe20000010000 */
[----:B------:R-:W-:Y:S01]  /*1cd0*/  @P0 F2FP.PACK_AB R99, RZ, R99 ;  /* 0x00000063ff63023e */ /* 0x000fe200000000ff */
[C---:B------:R-:W-:Y:S01]  /*1ce0*/  FMUL.FTZ R189, R163.reuse, R88 ;  /* 0x00000058a3bd7220 */ /* 0x040fe20000410000 */
[----:B------:R-:W-:Y:S01]  /*1cf0*/  @P0 F2FP.PACK_AB R167, RZ, R167 ;  /* 0x000000a7ffa7023e */ /* 0x000fe200000000ff */
[----:B------:R-:W-:Y:S01]  /*1d00*/  FMUL.FTZ R194, R163, R86 ;  /* 0x00000056a3c27220 */ /* 0x000fe20000410000 */
[----:B------:R-:W-:Y:S01]  /*1d10*/  F2FP.PACK_AB R73, R172, R73 ;  /* 0x00000049ac49723e */ /* 0x000fe200000000ff */
        /* <DEDUP_REMOVED lines=43> */
[----:B------:R-:W-:Y:S01]  /*1fd0*/  @P0 F2FP.PACK_AB R94, RZ, R94 ;  /* 0x0000005eff5e023e */ /* 0x000fe200000000ff */
[--C-:B------:R-:W-:Y:S01]  /*1fe0*/  FFMA.FTZ R177, R177, R65, R64.reuse ;  /* 0x00000041b1b17223 */ /* 0x100fe20000010040 */
[----:B------:R-:W-:Y:S01]  /*1ff0*/  @P0 F2FP.PACK_AB R97, RZ, R97 ;  /* 0x00000061ff61023e */ /* 0x000fe200000000ff */
[----:B------:R-:W-:Y:S01]  /*2000*/  FADD.FTZ R66, R184, -R181 ;  /* 0x800000b5b8427221 */ /* 0x000fe20000010000 */
[----:B------:R-:W-:Y:S01]  /*2010*/  @P0 F2FP.PACK_AB R108, RZ, R108 ;  /* 0x0000006cff6c023e */ /* 0x000fe200000000ff */
[----:B------:R-:W-:Y:S01]  /*2020*/  FADD.FTZ R180, R180, -R179 ;  /* 0x800000b3b4b47221 */ /* 0x000fe20000010000 */
[----:B------:R-:W-:Y:S01]  /*2030*/  @P0 F2FP.PACK_AB R171, RZ, R171 ;  /* 0x000000abffab023e */ /* 0x000fe200000000ff */
        /* <DEDUP_REMOVED lines=55> */
[----:B------:R-:W-:Y:S01]  /*23b0*/  @P0 MOV R163, R102 ;  /* 0x0000006600a30202 */ /* 0x000fe20000000f00 */
[----:B------:R-:W-:Y:S01]  /*23c0*/  FMUL.FTZ R107, R183, c[0x0][0x1e8] ;  /* 0x00007a00b76b7a20 */ /* 0x000fe20000410000 */
[----:B------:R-:W-:Y:S01]  /*23d0*/  @P0 F2FP.PACK_AB R91, RZ, R91 ;  /* 0x0000005bff5b023e */ /* 0x000fe200000000ff */
[----:B------:R-:W-:Y:S01]  /*23e0*/  @P2 FADD.FTZ R82, R49, R82 ;  /* 0x0000005231522221 */ /* 0x000fe20000010000 */
[----:B------:R-:W-:Y:S01]  /*23f0*/  @P0 F2FP.PACK_AB R90, RZ, R90 ;  /* 0x0000005aff5a023e */ /* 0x000fe200000000ff */
        /* <DEDUP_REMOVED lines=11> */
[----:B------:R-:W-:Y:S01]  /*24b0*/  @P0 F2FP.PACK_AB R93, RZ, R93 ;  /* 0x0000005dff5d023e */ /* 0x000fe200000000ff */
[----:B------:R-:W-:Y:S01]  /*24c0*/  FMUL.FTZ R106, R193, c[0x0][0x1e8] ;  /* 0x00007a00c16a7a20 */ /* 0x000fe20000410000 */
[----:B------:R-:W-:-:S02]  /*24d0*/  ISETP.NE.AND.EX P2, PT, RZ, c[0x0][0x25c], PT, P2 ;  /* 0x00009700ff007a0c */ /* 0x000fc40003f45320 */
[----:B------:R-:W-:Y:S02]  /*24e0*/  FSEL R181, R104, RZ, P4 ;  /* 0x000000ff68b57208 */ /* 0x000fe40002000000 */
[----:B------:R-:W-:Y:S02]  /*24f0*/  LOP3.LUT P4, RZ, R105, 0xff000000, RZ, 0xc0, !PT ;  /* 0xff00000069ff7812 */ /* 0x000fe4000788c0ff */
[----:B------:R-:W-:Y:S02]  /*2500*/  FSEL R105, R106, RZ, P1 ;  /* 0x000000ff6a697208 */ /* 0x000fe40000800000 */
[----:B------:R-:W-:Y:S02]  /*2510*/  ISETP.NE.U32.AND P1, PT, RZ, c[0x0][0x258], PT ;  /* 0x00009600ff007a0c */ /* 0x000fe40003f25070 */
[----:B------:R-:W-:Y:S02]  /*2520*/  @P0 F2FP.PACK_AB R173, RZ, R173 ;  /* 0x000000adffad023e */ /* 0x000fe400000000ff */
[----:B------:R-:W-:-:S02]  /*2530*/  ISETP.NE.AND.EX P1, PT, RZ, c[0x0][0x25c], PT, P1 ;  /* 0x00009700ff007a0c */ /* 0x000fc40003f25310 */
[----:B------:R-:W-:Y:S02]  /*2540*/  @P2 MOV R86, 0x20 ;  /* 0x0000002000562802 */ /* 0x000fe40000000f00 */
[-C--:B------:R-:W-:Y:S02]  /*2550*/  SEL R76, R69, R52.reuse, P1 ;  /* 0x00000034454c7207 */ /* 0x080fe40000800000 */
[----:B------:R-:W-:Y:S01]  /*2560*/  SEL R64, R87, R52, P1 ;  /* 0x0000003457407207 */ /* 0x000fe20000800000 */
[----:B------:R-:W-:Y:S01]  /*2570*/  @P2 IMAD.WIDE.U32 R86, R159, R86, c[0x0][0x258] ;  /* 0x000096009f562625 */ /* 0x000fe200078e0056 */
[----:B------:R-:W-:Y:S02]  /*2580*/  SEL R52, R81, R52, P1 ;  /* 0x0000003451347207 */ /* 0x000fe40000800000 */
[-C--:B------:R-:W-:Y:S02]  /*2590*/  SEL R81, R70, R57.reuse, P1 ;  /* 0x0000003946517207 */ /* 0x080fe40000800000 */
[----:B------:R-:W-:-:S02]  /*25a0*/  SEL R69, R74, R57, P1 ;  /* 0x000000394a457207 */ /* 0x000fc40000800000 */
[----:B------:R-:W-:Y:S02]  /*25b0*/  SEL R57, R82, R57, P1 ;  /* 0x0000003952397207 */ /* 0x000fe40000800000 */
[-C--:B------:R-:W-:Y:S02]  /*25c0*/  SEL R82, R83, R58.reuse, P1 ;  /* 0x0000003a53527207 */ /* 0x080fe40000800000 */
[----:B------:R-:W-:Y:S02]  /*25d0*/  SEL R70, R75, R58, P1 ;  /* 0x0000003a4b467207 */ /* 0x000fe40000800000 */
[----:B------:R-:W-:Y:S02]  /*25e0*/  F2FP.PACK_AB R74, R174, R71 ;  /* 0x00000047ae4a723e */ /* 0x000fe400000000ff */
[-C--:B------:R-:W-:Y:S02]  /*25f0*/  SEL R78, R165, R54.reuse, P1 ;  /* 0x00000036a54e7207 */ /* 0x080fe40000800000 */
[----:B------:R-:W-:-:S02]  /*2600*/  SEL R66, R187, R54, P1 ;  /* 0x00000036bb427207 */ /* 0x000fc40000800000 */
[-C--:B------:R-:W-:Y:S02]  /*2610*/  SEL R80, R169, R56.reuse, P1 ;  /* 0x00000038a9507207 */ /* 0x080fe40000800000 */
[----:B------:R-:W-:Y:S02]  /*2620*/  SEL R68, R189, R56, P1 ;  /* 0x00000038bd447207 */ /* 0x000fe40000800000 */
[----:B------:R-:W-:Y:S01]  /*2630*/  F2FP.PACK_AB R75, R85, R84 ;  /* 0x00000054554b723e */ /* 0x000fe200000000ff */
[----:B------:R-:W-:Y:S01]  /*2640*/  IMAD.WIDE.U32 R84, R159, R170, c[0x0][0x248] ;  /* 0x000092009f547625 */ /* 0x000fe200078e00aa */
[----:B------:R-:W-:Y:S02]  /*2650*/  SEL R77, R166, R53, P1 ;  /* 0x00000035a64d7207 */ /* 0x000fe40000800000 */
[----:B------:R-:W-:Y:S02]  /*2660*/  SEL R79, R168, R55, P1 ;  /* 0x00000037a84f7207 */ /* 0x000fe40000800000 */
[----:B------:R-:W-:-:S02]  /*2670*/  SEL R83, R192, R59, P1 ;  /* 0x0000003bc0537207 */ /* 0x000fc40000800000 */
[----:B------:R-:W-:Y:S01]  /*2680*/  SEL R65, R194, R53, P1 ;  /* 0x00000035c2417207 */ /* 0x000fe20000800000 */
[----:B------:R-:W-:Y:S01]  /*2690*/  @P2 STG.E.128 [R86.64], R76 ;  /* 0x0000004c56002986 */ /* 0x000fe2000c101d04 */
[----:B------:R-:W-:Y:S02]  /*26a0*/  SEL R67, R196, R55, P1 ;  /* 0x00000037c4437207 */ /* 0x000fe40000800000 */
[----:B------:R-:W-:Y:S01]  /*26b0*/  SEL R71, R184, R59, P1 ;  /* 0x0000003bb8477207 */ /* 0x000fe20000800000 */
[----:B------:R0:W-:Y:S01]  /*26c0*/  @P2 STG.E.128 [R86.64+0x10], R80 ;  /* 0x0000105056002986 */ /* 0x0001e2000c101d04 */
[----:B------:R-:W-:Y:S02]  /*26d0*/  SEL R54, R183, R54, P1 ;  /* 0x00000036b7367207 */ /* 0x000fe40000800000 */
[----:B------:R-:W-:Y:S01]  /*26e0*/  SEL R56, R191, R56, P1 ;  /* 0x00000038bf387207 */ /* 0x000fe20000800000 */
[----:B------:R1:W-:Y:S01]  /*26f0*/  STG.E.128 [R84.64], R72 ;  /* 0x0000004854007986 */ /* 0x0003e2000c101d04 */
[----:B------:R-:W-:-:S02]  /*2700*/  SEL R58, R193, R58, P1 ;  /* 0x0000003ac13a7207 */ /* 0x000fc40000800000 */
[C---:B------:R-:W-:Y:S01]  /*2710*/  SEL R53, R176.reuse, R53, P1 ;  /* 0x00000035b0357207 */ /* 0x040fe20000800000 */
[----:B------:R-:W-:Y:S01]  /*2720*/  FMUL.FTZ R176, R176, c[0x0][0x1e8] ;  /* 0x00007a00b0b07a20 */ /* 0x000fe20000410000 */
[C---:B------:R-:W-:Y:S01]  /*2730*/  SEL R55, R186.reuse, R55, P1 ;  /* 0x00000037ba377207 */ /* 0x040fe20000800000 */
[----:B------:R-:W-:Y:S01]  /*2740*/  FMUL.FTZ R186, R186, c[0x0][0x1e8] ;  /* 0x00007a00baba7a20 */ /* 0x000fe20000410000 */
[C---:B------:R-:W-:Y:S01]  /*2750*/  SEL R59, R198.reuse, R59, P1 ;  /* 0x0000003bc63b7207 */ /* 0x040fe20000800000 */
[----:B------:R-:W-:Y:S01]  /*2760*/  FMUL.FTZ R198, R198, c[0x0][0x1e8] ;  /* 0x00007a00c6c67a20 */ /* 0x000fe20000410000 */
[----:B------:R-:W-:Y:S02]  /*2770*/  @P0 LOP3.LUT P1, RZ, R163, 0xff, RZ, 0xc0, !PT ;  /* 0x000000ffa3ff0812 */ /* 0x000fe4000782c0ff */
[----:B------:R-:W-:Y:S02]  /*2780*/  @P2 MOV R163, 0x20 ;  /* 0x0000002000a32802 */ /* 0x000fe40000000f00 */
[----:B------:R-:W-:-:S02]  /*2790*/  @P0 F2FP.PACK_AB R92, RZ, R92 ;  /* 0x0000005cff5c023e */ /* 0x000fc400000000ff */
[C---:B0-----:R-:W-:Y:S01]  /*27a0*/  IADD3 R81, R159.reuse, 0x80, RZ ;  /* 0x000000809f517810 */ /* 0x041fe20007ffe0ff */
[----:B------:R-:W-:Y:S01]  /*27b0*/  @P2 IMAD.WIDE.U32 R162, R162, R163, c[0x0][0x258] ;  /* 0x00009600a2a22625 */ /* 0x000fe200078e00a3 */
[----:B------:R-:W-:Y:S02]  /*27c0*/  @P0 F2FP.PACK_AB R88, RZ, R88 ;  /* 0x00000058ff58023e */ /* 0x000fe400000000ff */
[----:B------:R-:W-:Y:S01]  /*27d0*/  @P0 F2FP.PACK_AB R179, RZ, R179 ;  /* 0x000000b3ffb3023e */ /* 0x000fe200000000ff */
[----:B-1----:R-:W-:Y:S01]  /*27e0*/  @P0 IMAD.WIDE.U32 R72, R159, R170, c[0x0][0x250] ;  /* 0x000094009f480625 */ /* 0x002fe200078e00aa */
[----:B------:R-:W-:Y:S02]  /*27f0*/  @P0 F2FP.PACK_AB R177, RZ, R177 ;  /* 0x000000b1ffb1023e */ /* 0x000fe400000000ff */
[----:B------:R-:W-:Y:S01]  /*2800*/  F2FP.PACK_AB R79, R202, R195 ;  /* 0x000000c3ca4f723e */ /* 0x000fe200000000ff */
[----:B------:R-:W-:Y:S01]  /*2810*/  IMAD.WIDE.U32 R74, R170, R81, c[0x0][0x248] ;  /* 0x00009200aa4a7625 */ /* 0x000fe200078e0051 */
[----:B------:R0:W-:Y:S01]  /*2820*/  @P0 STG.E.128 [R72.64], R60 ;  /* 0x0000003c48000986 */ /* 0x0001e2000c101d04 */
[----:B------:R-:W-:-:S02]  /*2830*/  F2FP.PACK_AB R78, R200, R175 ;  /* 0x000000afc84e723e */ /* 0x000fc400000000ff */
[----:B------:R-:W-:Y:S01]  /*2840*/  F2FP.PACK_AB R77, R109, R190 ;  /* 0x000000be6d4d723e */ /* 0x000fe200000000ff */
[----:B------:R1:W-:Y:S01]  /*2850*/  @P2 STG.E.128 [R162.64], R64 ;  /* 0x00000040a2002986 */ /* 0x0003e2000c101d04 */
[----:B------:R-:W-:Y:S02]  /*2860*/  F2FP.PACK_AB R76, R188, R95 ;  /* 0x0000005fbc4c723e */ /* 0x000fe400000000ff */
[----:B------:R-:W-:Y:S01]  /*2870*/  IADD3 R159, R159, 0x100, RZ ;  /* 0x000001009f9f7810 */ /* 0x000fe20007ffe0ff */
[----:B------:R2:W-:Y:S01]  /*2880*/  @P2 STG.E.128 [R162.64+0x10], R68 ;  /* 0x00001044a2002986 */ /* 0x0005e2000c101d04 */
[----:B------:R-:W-:Y:S02]  /*2890*/  @P0 FSEL R164, R164, RZ, P1 ;  /* 0x000000ffa4a40208 */ /* 0x000fe40000800000 */
[----:B------:R-:W-:Y:S01]  /*28a0*/  @P0 LOP3.LUT P1, RZ, R103, 0xff, RZ, 0xc0, !PT ;  /* 0x000000ff67ff0812 */ /* 0x000fe2000782c0ff */
[----:B------:R3:W-:Y:S01]  /*28b0*/  STG.E.128 [R74.64], R76 ;  /* 0x0000004c4a007986 */ /* 0x0007e2000c101d04 */
[----:B------:R-:W-:-:S02]  /*28c0*/  @P0 F2FP.PACK_AB R164, RZ, R164 ;  /* 0x000000a4ffa4023e */ /* 0x000fc400000000ff */
[----:B------:R-:W-:Y:S02]  /*28d0*/  @P0 FSEL R89, R89, RZ, P1 ;  /* 0x000000ff59590208 */ /* 0x000fe40000800000 */
[----:B0-----:R-:W-:Y:S01]  /*28e0*/  @P0 PRMT R60, R91, 0x7610, R60 ;  /* 0x000076105b3c0816 */ /* 0x001fe2000000003c */
[----:B------:R-:W-:Y:S01]  /*28f0*/  IMAD.WIDE.U32 R72, R170, R159, c[0x0][0x248] ;  /* 0x00009200aa487625 */ /* 0x000fe200078e009f */
[----:B------:R-:W-:Y:S02]  /*2900*/  @P0 PRMT R61, R90, 0x7610, R61 ;  /* 0x000076105a3d0816 */ /* 0x000fe4000000003d */
[----:B-1----:R-:W-:Y:S02]  /*2910*/  FSEL R64, R198, RZ, P4 ;  /* 0x000000ffc6407208 */ /* 0x002fe40002000000 */
[----:B------:R-:W-:Y:S02]  /*2920*/  @P0 PRMT R62, R93, 0x7610, R62 ;  /* 0x000076105d3e0816 */ /* 0x000fe4000000003e */
[----:B--2---:R-:W-:-:S02]  /*2930*/  FSEL R69, R176, RZ, P5 ;  /* 0x000000ffb0457208 */ /* 0x004fc40002800000 */
[----:B------:R-:W-:Y:S02]  /*2940*/  @P0 PRMT R63, R173, 0x7610, R63 ;  /* 0x00007610ad3f0816 */ /* 0x000fe4000000003f */
[----:B------:R-:W-:Y:S02]  /*2950*/  @P2 MOV R71, 0x20 ;  /* 0x0000002000472802 */ /* 0x000fe40000000f00 */
[----:B------:R-:W-:Y:S02]  /*2960*/  F2FP.PACK_AB R67, R64, R105 ;  /* 0x000000694043723e */ /* 0x000fe400000000ff */
[----:B------:R-:W-:Y:S01]  /*2970*/  F2FP.PACK_AB R64, R69, R178 ;  /* 0x000000b24540723e */ /* 0x000fe200000000ff */
        /* <DEDUP_REMOVED lines=14> */
[----:B------:R-:W-:Y:S01]  /*2a60*/  F2FP.PACK_AB R66, R181, R182 ;  /* 0x000000b6b542723e */ /* 0x000fe200000000ff */
[----:B------:R-:W-:Y:S01]  /*2a70*/  @P2 STG.E.128 [R70.64+0x10], R56 ;  /* 0x0000103846002986 */ /* 0x000fe2000c101d04 */
[----:B------:R-:W-:Y:S02]  /*2a80*/  @P0 LOP3.LUT P2, RZ, R102, 0xff00, RZ, 0xc0, !PT ;  /* 0x0000ff0066ff0812 */ /* 0x000fe4000784c0ff */
[----:B------:R-:W-:Y:S02]  /*2a90*/  F2FP.PACK_AB R65, R65, R180 ;  /* 0x000000b44141723e */ /* 0x000fe400000000ff */
[----:B---3--:R-:W-:Y:S02]  /*2aa0*/  @P0 FSEL R74, R176, RZ, P2 ;  /* 0x000000ffb04a0208 */ /* 0x008fe40001000000 */
[----:B------:R-:W-:Y:S01]  /*2ab0*/  @P0 FSEL R75, R186, RZ, P5 ;  /* 0x000000ffba4b0208 */ /* 0x000fe20002800000 */
[----:B------:R0:W-:Y:S01]  /*2ac0*/  STG.E.128 [R72.64], R64 ;  /* 0x0000004048007986 */ /* 0x0001e2000c101d04 */
[----:B------:R-:W-:-:S02]  /*2ad0*/  @P0 LOP3.LUT P2, RZ, R103, 0xff00, RZ, 0xc0, !PT ;  /* 0x0000ff0067ff0812 */ /* 0x000fc4000784c0ff */
[----:B------:R-:W-:Y:S02]  /*2ae0*/  @P0 LOP3.LUT P5, RZ, R103, 0xff000000, RZ, 0xc0, !PT ;  /* 0xff00000067ff0812 */ /* 0x000fe400078ac0ff */
[----:B------:R-:W-:Y:S02]  /*2af0*/  @P0 FSEL R106, R106, RZ, P4 ;  /* 0x000000ff6a6a0208 */ /* 0x000fe40002000000 */
[----:B------:R-:W-:Y:S02]  /*2b00*/  @P0 F2FP.PACK_AB R107, RZ, R107 ;  /* 0x0000006bff6b023e */ /* 0x000fe400000000ff */
[----:B------:R-:W-:Y:S02]  /*2b10*/  @P0 FSEL R104, R104, RZ, P2 ;  /* 0x000000ff68680208 */ /* 0x000fe40001000000 */
[----:B------:R-:W-:Y:S02]  /*2b20*/  @P0 F2FP.PACK_AB R89, RZ, R89 ;  /* 0x00000059ff59023e */ /* 0x000fe400000000ff */
[----:B------:R-:W-:-:S02]  /*2b30*/  @P0 F2FP.PACK_AB R106, RZ, R106 ;  /* 0x0000006aff6a023e */ /* 0x000fc400000000ff */
[----:B------:R-:W-:Y:S02]  /*2b40*/  @P0 F2FP.PACK_AB R74, RZ, R74 ;  /* 0x0000004aff4a023e */ /* 0x000fe400000000ff */
[----:B------:R-:W-:Y:S02]  /*2b50*/  @P0 F2FP.PACK_AB R75, RZ, R75 ;  /* 0x0000004bff4b023e */ /* 0x000fe400000000ff */
[----:B0-----:R-:W-:Y:S02]  /*2b60*/  @P0 FSEL R64, R198, RZ, P5 ;  /* 0x000000ffc6400208 */ /* 0x001fe40002800000 */
[----:B------:R-:W-:Y:S02]  /*2b70*/  @P0 F2FP.PACK_AB R104, RZ, R104 ;  /* 0x00000068ff68023e */ /* 0x000fe400000000ff */
[----:B------:R-:W-:Y:S02]  /*2b80*/  @P0 F2FP.PACK_AB R64, RZ, R64 ;  /* 0x00000040ff40023e */ /* 0x000fe400000000ff */
        /* <DEDUP_REMOVED lines=13> */
.L_x_1491:
        /* <DEDUP_REMOVED lines=47> */
.L_x_1488:
        /* <DEDUP_REMOVED lines=21> */
.L_x_1489:
[----:B------:R-:W-:Y:S01]  /*30a0*/  HFMA2.MMA R73, -RZ, RZ, 0, 9.5367431640625e-07 ;  /* 0x00000010ff497435 */ /* 0x000fe200000001ff */
[----:B------:R-:W-:-:S02]  /*30b0*/  MOV R68, R72 ;  /* 0x0000004800447202 */ /* 0x000fc40000000f00 */
[----:B------:R-:W-:Y:S02]  /*30c0*/  MOV R70, 0x1f ;  /* 0x0000001f00467802 */ /* 0x000fe40000000f00 */
[----:B------:R-:W-:Y:S02]  /*30d0*/  MOV R187, 0xffffffff ;  /* 0xffffffff00bb7802 */ /* 0x000fe40000000f00 */
[----:B------:R-:W-:Y:S02]  /*30e0*/  MOV R64, 0x3100 ;  /* 0x0000310000407802 */ /* 0x000fe40000000f00 */
[----:B-----5:R-:W-:Y:S05]  /*30f0*/  CALL.REL.NOINC `($__internal_95_$__cuda_sm70_shflsync_down_p) ;  /* 0x0000046000007944 */ /* 0x020fea0003c00000 */
[----:B-1----:R-:W-:Y:S01]  /*3100*/  MOV R67, R68 ;  /* 0x0000004400437202 */ /* 0x002fe20000000f00 */
[----:B0-----:R-:W-:Y:S05]  /*3110*/  BRA `(.L_x_1493) ;  /* 0xffffe35000007947 */ /* 0x001fea000383ffff */
.L_x_1490:
[----:B------:R-:W-:Y:S01]  /*3120*/  HFMA2.MMA R73, -RZ, RZ, 0, 9.5367431640625e-07 ;  /* 0x00000010ff497435 */ /* 0x000fe200000001ff */
[----:B------:R-:W-:Y:S02]  /*3130*/  MOV R68, R69 ;  /* 0x0000004500447202 */ /* 0x000fe40000000f00 */
[----:B------:R-:W-:Y:S02]  /*3140*/  MOV R70, 0x1f ;  /* 0x0000001f00467802 */ /* 0x000fe40000000f00 */
[----:B------:R-:W-:-:S02]  /*3150*/  MOV R187, 0xffffffff ;  /* 0xffffffff00bb7802 */ /* 0x000fc40000000f00 */
[----:B------:R-:W-:Y:S02]  /*3160*/  MOV R64, 0x3180 ;  /* 0x0000318000407802 */ /* 0x000fe40000000f00 */
[----:B01---5:R-:W-:Y:S05]  /*3170*/  CALL.REL.NOINC `($__internal_95_$__cuda_sm70_shflsync_down_p) ;  /* 0x000003e000007944 */ /* 0x023fea0003c00000 */
[----:B------:R-:W-:Y:S01]  /*3180*/  FADD.FTZ R72, R72, R67 ;  /* 0x0000004348487221 */ /* 0x000fe20000010000 */
[----:B0-----:R-:W-:Y:S01]  /*3190*/  HFMA2.MMA R73, -RZ, RZ, 0, 4.76837158203125e-07 ;  /* 0x00000008ff497435 */ /* 0x001fe200000001ff */
[----:B-1----:R-:W-:Y:S01]  /*31a0*/  FADD.FTZ R69, R69, R68 ;  /* 0x0000004445457221 */ /* 0x002fe20000010000 */
[----:B------:R-:W-:Y:S02]  /*31b0*/  MOV R70, 0x1f ;  /* 0x0000001f00467802 */ /* 0x000fe40000000f00 */
[----:B------:R-:W-:Y:S02]  /*31c0*/  MOV R187, 0xffffffff ;  /* 0xffffffff00bb7802 */ /* 0x000fe40000000f00 */
[----:B------:R-:W-:Y:S02]  /*31d0*/  MOV R68, R72 ;  /* 0x0000004800447202 */ /* 0x000fe40000000f00 */
[----:B------:R-:W-:Y:S02]  /*31e0*/  MOV R64, 0x3200 ;  /* 0x0000320000407802 */ /* 0x000fe40000000f00 */
[----:B------:R-:W-:Y:S05]  /*31f0*/  CALL.REL.NOINC `($__internal_95_$__cuda_sm70_shflsync_down_p) ;  /* 0x0000036000007944 */ /* 0x000fea0003c00000 */
[----:B0-----:R-:W-:Y:S01]  /*3200*/  HFMA2.MMA R73, -RZ, RZ, 0, 4.76837158203125e-07 ;  /* 0x00000008ff497435 */ /* 0x001fe200000001ff */
[----:B-1----:R-:W-:-:S02]  /*3210*/  MOV R67, R68 ;  /* 0x0000004400437202 */ /* 0x002fc40000000f00 */
[----:B------:R-:W-:Y:S02]  /*3220*/  MOV R68, R69 ;  /* 0x0000004500447202 */ /* 0x000fe40000000f00 */
[----:B------:R-:W-:Y:S02]  /*3230*/  MOV R70, 0x1f ;  /* 0x0000001f00467802 */ /* 0x000fe40000000f00 */
[----:B------:R-:W-:Y:S02]  /*3240*/  MOV R187, 0xffffffff ;  /* 0xffffffff00bb7802 */ /* 0x000fe40000000f00 */
[----:B------:R-:W-:Y:S02]  /*3250*/  MOV R64, 0x3270 ;  /* 0x0000327000407802 */ /* 0x000fe40000000f00 */
[----:B------:R-:W-:Y:S05]  /*3260*/  CALL.REL.NOINC `($__internal_95_$__cuda_sm70_shflsync_down_p) ;  /* 0x000002f000007944 */ /* 0x000fea0003c00000 */
[----:B------:R-:W-:Y:S01]  /*3270*/  FADD.FTZ R72, R67, R72 ;  /* 0x0000004843487221 */ /* 0x000fe20000010000 */
[----:B0-----:R-:W-:Y:S01]  /*3280*/  HFMA2.MMA R73, -RZ, RZ, 0, 2.384185791015625e-07 ;  /* 0x00000004ff497435 */ /* 0x001fe200000001ff */
[----:B-1----:R-:W-:Y:S01]  /*3290*/  FADD.FTZ R69, R69, R68 ;  /* 0x0000004445457221 */ /* 0x002fe20000010000 */
[----:B------:R-:W-:Y:S02]  /*32a0*/  MOV R70, 0x1f ;  /* 0x0000001f00467802 */ /* 0x000fe40000000f00 */
[----:B------:R-:W-:-:S02]  /*32b0*/  MOV R187, 0xffffffff ;  /* 0xffffffff00bb7802 */ /* 0x000fc40000000f00 */
[----:B------:R-:W-:Y:S02]  /*32c0*/  MOV R68, R72 ;  /* 0x0000004800447202 */ /* 0x000fe40000000f00 */
[----:B------:R-:W-:Y:S02]  /*32d0*/  MOV R64, 0x32f0 ;  /* 0x000032f000407802 */ /* 0x000fe40000000f00 */
[----:B------:R-:W-:Y:S05]  /*32e0*/  CALL.REL.NOINC `($__internal_95_$__cuda_sm70_shflsync_down_p) ;  /* 0x0000027000007944 */ /* 0x000fea0003c00000 */
[----:B0-----:R-:W-:Y:S01]  /*32f0*/  HFMA2.MMA R73, -RZ, RZ, 0, 2.384185791015625e-07 ;  /* 0x00000004ff497435 */ /* 0x001fe200000001ff */
[----:B-1----:R-:W-:Y:S02]  /*3300*/  MOV R67, R68 ;  /* 0x0000004400437202 */ /* 0x002fe40000000f00 */
[----:B------:R-:W-:Y:S02]  /*3310*/  MOV R68, R69 ;  /* 0x0000004500447202 */ /* 0x000fe40000000f00 */
[----:B------:R-:W-:Y:S02]  /*3320*/  MOV R70, 0x1f ;  /* 0x0000001f00467802 */ /* 0x000fe40000000f00 */
[----:B------:R-:W-:Y:S02]  /*3330*/  MOV R187, 0xffffffff ;  /* 0xffffffff00bb7802 */ /* 0x000fe40000000f00 */
[----:B------:R-:W-:-:S02]  /*3340*/  MOV R64, 0x3360 ;  /* 0x0000336000407802 */ /* 0x000fc40000000f00 */
[----:B------:R-:W-:Y:S05]  /*3350*/  CALL.REL.NOINC `($__internal_95_$__cuda_sm70_shflsync_down_p) ;  /* 0x0000020000007944 */ /* 0x000fea0003c00000 */
[----:B------:R-:W-:Y:S01]  /*3360*/  FADD.FTZ R72, R67, R72 ;  /* 0x0000004843487221 */ /* 0x000fe20000010000 */
[----:B0-----:R-:W-:Y:S01]  /*3370*/  HFMA2.MMA R73, -RZ, RZ, 0, 1.1920928955078125e-07 ;  /* 0x00000002ff497435 */ /* 0x001fe200000001ff */
[----:B-1----:R-:W-:Y:S01]  /*3380*/  FADD.FTZ R71, R69, R68 ;  /* 0x0000004445477221 */ /* 0x002fe20000010000 */
[----:B------:R-:W-:-:S02]  /*3390*/  MOV R70, 0x1f ;  /* 0x0000001f00467802 */ /* 0x000fc40000000f00 */
[----:B------:R-:W-:Y:S02]  /*33a0*/  MOV R187, 0xffffffff ;  /* 0xffffffff00bb7802 */ /* 0x000fe40000000f00 */
[----:B------:R-:W-:Y:S02]  /*33b0*/  MOV R68, R72 ;  /* 0x0000004800447202 */ /* 0x000fe40000000f00 */
[----:B------:R-:W-:Y:S02]  /*33c0*/  MOV R64, 0x33e0 ;  /* 0x000033e000407802 */ /* 0x000fe40000000f00 */
[----:B------:R-:W-:Y:S05]  /*33d0*/  CALL.REL.NOINC `($__internal_95_$__cuda_sm70_shflsync_down_p) ;  /* 0x0000018000007944 */ /* 0x000fea0003c00000 */
[----:B0-----:R-:W-:Y:S01]  /*33e0*/  HFMA2.MMA R73, -RZ, RZ, 0, 1.1920928955078125e-07 ;  /* 0x00000002ff497435 */ /* 0x001fe200000001ff */
[----:B-1----:R-:W-:Y:S02]  /*33f0*/  MOV R67, R68 ;  /* 0x0000004400437202 */ /* 0x002fe40000000f00 */
[----:B------:R-:W-:Y:S02]  /*3400*/  MOV R68, R71 ;  /* 0x0000004700447202 */ /* 0x000fe40000000f00 */
[----:B------:R-:W-:Y:S02]  /*3410*/  MOV R70, 0x1f ;  /* 0x0000001f00467802 */ /* 0x000fe40000000f00 */
[----:B------:R-:W-:-:S02]  /*3420*/  MOV R187, 0xffffffff ;  /* 0xffffffff00bb7802 */ /* 0x000fc40000000f00 */
[----:B------:R-:W-:Y:S02]  /*3430*/  MOV R64, 0x3450 ;  /* 0x0000345000407802 */ /* 0x000fe40000000f00 */
[----:B------:R-:W-:Y:S05]  /*3440*/  CALL.REL.NOINC `($__internal_95_$__cuda_sm70_shflsync_down_p) ;  /* 0x0000011000007944 */ /* 0x000fea0003c00000 */
[----:B------:R-:W-:Y:S01]  /*3450*/  FADD.FTZ R69, R67, R72 ;  /* 0x0000004843457221 */ /* 0x000fe20000010000 */
[----:B0-----:R-:W-:Y:S01]  /*3460*/  HFMA2.MMA R73, -RZ, RZ, 0, 5.9604644775390625e-08 ;  /* 0x00000001ff497435 */ /* 0x001fe200000001ff */
[----:B-1----:R-:W-:Y:S01]  /*3470*/  FADD.FTZ R71, R71, R68 ;  /* 0x0000004447477221 */ /* 0x002fe20000010000 */
[----:B------:R-:W-:Y:S02]  /*3480*/  MOV R70, 0x1f ;  /* 0x0000001f00467802 */ /* 0x000fe40000000f00 */
[----:B------:R-:W-:Y:S02]  /*3490*/  MOV R187, 0xffffffff ;  /* 0xffffffff00bb7802 */ /* 0x000fe40000000f00 */
[----:B------:R-:W-:Y:S02]  /*34a0*/  MOV R68, R69 ;  /* 0x0000004500447202 */ /* 0x000fe40000000f00 */
[----:B------:R-:W-:Y:S02]  /*34b0*/  MOV R64, 0x34d0 ;  /* 0x000034d000407802 */ /* 0x000fe40000000f00 */
[----:B------:R-:W-:Y:S05]  /*34c0*/  CALL.REL.NOINC `($__internal_95_$__cuda_sm70_shflsync_down_p) ;  /* 0x0000009000007944 */ /* 0x000fea0003c00000 */
[----:B0-----:R-:W-:Y:S01]  /*34d0*/  HFMA2.MMA R73, -RZ, RZ, 0, 5.9604644775390625e-08 ;  /* 0x00000001ff497435 */ /* 0x001fe200000001ff */
[----:B-1----:R-:W-:-:S02]  /*34e0*/  MOV R72, R68 ;  /* 0x0000004400487202 */ /* 0x002fc40000000f00 */
[----:B------:R-:W-:Y:S02]  /*34f0*/  MOV R68, R71 ;  /* 0x0000004700447202 */ /* 0x000fe40000000f00 */
[----:B------:R-:W-:Y:S02]  /*3500*/  MOV R70, 0x1f ;  /* 0x0000001f00467802 */ /* 0x000fe40000000f00 */
[----:B------:R-:W-:Y:S02]  /*3510*/  MOV R187, 0xffffffff ;  /* 0xffffffff00bb7802 */ /* 0x000fe40000000f00 */
[----:B------:R-:W-:Y:S02]  /*3520*/  MOV R64, 0x3540 ;  /* 0x0000354000407802 */ /* 0x000fe40000000f00 */
[----:B------:R-:W-:Y:S05]  /*3530*/  CALL.REL.NOINC `($__internal_95_$__cuda_sm70_shflsync_down_p) ;  /* 0x0000002000007944 */ /* 0x000fea0003c00000 */
[----:B-1----:R-:W-:Y:S01]  /*3540*/  MOV R64, R68 ;  /* 0x0000004400407202 */ /* 0x002fe20000000f00 */
[----:B0-----:R-:W-:Y:S05]  /*3550*/  BRA `(.L_x_1494) ;  /* 0xffffe03000007947 */ /* 0x001fea000383ffff */
        .weak           $__internal_95_$__cuda_sm70_shflsync_down_p
        .type           $__internal_95_$__cuda_sm70_shflsync_down_p,@function
        .size           $__internal_95_$__cuda_sm70_shflsync_down_p,(.L_x_2113 - $__internal_95_$__cuda_sm70_shflsync_down_p)
$__internal_95_$__cuda_sm70_shflsync_down_p:
[----:B------:R-:W-:Y:S01]  /*3560*/  HFMA2.MMA R65, -RZ, RZ, 0, 0 ;  /* 0x00000000ff417435 */ /* 0x000fe200000001ff */
[----:B------:R-:W-:Y:S04]  /*3570*/  WARPSYNC R187 ;  /* 0x000000bb00007348 */ /* 0x000fe80003800000 */
[----:B------:R0:W1:Y:S01]  /*3580*/  SHFL.DOWN PT, R68, R68, R73, R70 ;  /* 0x0800004944447389 */ /* 0x00006200000e0046 */
[----:B------:R-:W-:Y:S05]  /*3590*/  RET.REL.NODEC R64 `(_ZN10layer_norm31ln_parallel_residual_bwd_kernelINS_13Kernel_traitsIf6__halffS2_fjLj3072ELj1ELj1ELj4ELj16ENS_18Kernel_traits_baseILj3072EfS2_fS2_fjLj128EEEEELb1ELb1ELb1EEEvNS_9BwdParamsE) ;  /* 0xffffca6040007950 */ /* 0x000fea0003c3ffff */
.L_x_1495:
        /* <DEDUP_REMOVED lines=14> */
.L_x_2113:


//--------------------- .text._ZN10layer_norm31ln_parallel_residual_bwd_kernelINS_13Kernel_traitsI6__halfffffjLj3072ELj1ELj1ELj4ELj16ENS_18Kernel_traits_baseILj3072ES2_ffffjLj128EEEEELb0ELb0ELb0EEEvNS_9BwdParamsE --------------------------
	.section	.text._ZN10layer_norm31ln_parallel_residual_bwd_kernelINS_13Kernel_traitsI6__halfffffjLj3072ELj1ELj1ELj4ELj16ENS_18Kernel_traits_baseILj3072ES2_ffffjLj128EEEEELb0ELb0ELb0EEEvNS_9BwdParamsE,"ax",@progbits
	.sectioninfo	@"SHI_REGISTERS=250"
	.align	128
        .global         _ZN10layer_norm31ln_parallel_residual_bwd_kernelINS_13Kernel_traitsI6__halfffffjLj3072ELj1ELj1ELj4ELj16ENS_18Kernel_traits_baseILj3072ES2_ffffjLj128EEEEELb0ELb0ELb0EEEvNS_9BwdParamsE
        .type           _ZN10layer_norm31ln_parallel_residual_bwd_kernelINS_13Kernel_traitsI6__halfffffjLj3072ELj1ELj1ELj4ELj16ENS_18Kernel_traits_baseILj3072ES2_ffffjLj128EEEEELb0ELb0ELb0EEEvNS_9BwdParamsE,@function
        .size           _ZN10layer_norm31ln_parallel_residual_bwd_kernelINS_13Kernel_traitsI6__halfffffjLj3072ELj1ELj1ELj4ELj16ENS_18Kernel_traits_baseILj3072ES2_ffffjLj128EEEEELb0ELb0ELb0EEEvNS_9BwdParamsE,(.L_x_2114 - _ZN10layer_norm31ln_parallel_residual_bwd_kernelINS_13Kernel_traitsI6__halfffffjLj3072ELj1ELj1ELj4ELj16ENS_18Kernel_traits_baseILj3072ES2_ffffjLj128EEEEELb0ELb0ELb0EEEvNS_9BwdParamsE)
        .other          _ZN10layer_norm31ln_parallel_residual_bwd_kernelINS_13Kernel_traitsI6__halfffffjLj3072ELj1ELj1ELj4ELj16ENS_18Kernel_traits_baseILj3072ES2_ffffjLj128EEEEELb0ELb0ELb0EEEvNS_9BwdParamsE,@"STO_CUDA_ENTRY STV_DEFAULT"
_ZN10layer_norm31ln_parallel_residual_bwd_kernelINS_13Kernel_traitsI6__halfffffjLj3072ELj1ELj1ELj4ELj16ENS_18Kernel_traits_baseILj3072ES2_ffffjLj128EEEEELb0ELb0ELb0EEEvNS_9BwdParamsE:
.text._ZN10layer_norm31ln_parallel_residual_bwd_kernelINS_13Kernel_traitsI6__halfffffjLj3072ELj1ELj1ELj4ELj16ENS_18Kernel_traits_baseILj3072ES2_ffffjLj128EEEEELb0ELb0ELb0EEEvNS_9BwdParamsE:
[----:B------:R-:W-:Y:S02]  /*0000*/  MOV R1, c[0x0][0x28] ;  /* 0x00000a0000017a02 */ /* 0x000fe40000000f00 */
[----:B------:R-:W0:Y:S01]  /*0010*/  S2R R190, SR_TID.X ;  /* 0x0000000000be7919 */ /* 0x000e220000002100 */
[----:B------:R-:W-:Y:S01]  /*0020*/  MOV R0, c[0x0][0x168] ;  /* 0x00005a0000007a02 */ /* 0x000fe20000000f00 */
[----:B------:R-:W-:-:S03]  /*0030*/  ULDC.64 UR4, c[0x0][0x118] ;  /* 0x0000460000047ab9 */ /* 0x000fc60000000a00 */
[----:B------:R-:W-:-:S04]  /*0040*/  SHF.R.S32.HI R0, RZ, 0x1f, R0 ;  /* 0x0000001fff007819 */ /* 0x000fc80000011400 */
[----:B------:R-:W-:Y:S02]  /*0050*/  LEA.HI R0, R0, c[0x0][0x168], RZ, 0x2 ;  /* 0x00005a0000007a11 */ /* 0x000fe400078f10ff */
[----:B0-----:R-:W-:-:S04]  /*0060*/  LOP3.LUT R9, R190, 0x7f, RZ, 0xc, !PT ;  /* 0x0000007fbe097812 */ /* 0x001fc800078e0cff */
[----:B------:R-:W-:Y:S02]  /*0070*/  LEA.HI.SX32 R194, R0, R9, 0x1e ;  /* 0x0000000900c27211 */ /* 0x000fe400078ff2ff */
[----:B------:R-:W-:Y:S02]  /*0080*/  LOP3.LUT R0, R190, 0x7f, RZ, 0xc0, !PT ;  /* 0x0000007fbe007812 */ /* 0x000fe400078ec0ff */
[C---:B------:R-:W-:Y:S02]  /*0090*/  LOP3.LUT P1, RZ, R194.reuse, 0xffffff80, RZ, 0xc0, !PT ;  /* 0xffffff80c2ff7812 */ /* 0x040fe4000782c0ff */
[C---:B------:R-:W-:Y:S02]  /*00a0*/  ISETP.GE.U32.AND P2, PT, R194.reuse, 0x100, PT ;  /* 0x00000100c200780c */ /* 0x040fe40003f46070 */
[C---:B------:R-:W-:Y:S02]  /*00b0*/  ISETP.GE.U32.AND P3, PT, R194.reuse, 0x180, PT ;  /* 0x00000180c200780c */ /* 0x040fe40003f66070 */
[----:B------:R-:W-:-:S02]  /*00c0*/  ISETP.GE.U32.AND P4, PT, R194, 0x200, PT ;  /* 0x00000200c200780c */ /* 0x000fc40003f86070 */
[C---:B------:R-:W-:Y:S01]  /*00d0*/  ISETP.GE.U32.AND P5, PT, R194.reuse, 0x280, PT ;  /* 0x00000280c200780c */ /* 0x040fe20003fa6070 */
[----:B------:R-:W0:Y:S01]  /*00e0*/  S2UR UR6, SR_CTAID.X ;  /* 0x00000000000679c3 */ /* 0x000e220000002500 */
[----:B------:R-:W-:-:S03]  /*00f0*/  ISETP.GE.U32.AND P0, PT, R194, 0x300, PT ;  /* 0x00000300c200780c */ /* 0x000fc60003f06070 */
[----:B------:R-:W-:Y:S02]  /*0100*/  @P1 MOV R13, 0x8 ;  /* 0x00000008000d1802 */ /* 0x000fe40000000f00 */
[----:B------:R-:W-:Y:S02]  /*0110*/  @P2 MOV R33, 0x8 ;  /* 0x0000000800212802 */ /* 0x000fe40000000f00 */
[----:B------:R-:W-:Y:S01]  /*0120*/  @P3 MOV R37, 0x8 ;  /* 0x0000000800253802 */ /* 0x000fe20000000f00 */
[CC--:B------:R-:W-:Y:S01]  /*0130*/  @P1 IMAD.WIDE.U32 R8, R0.reuse, R13.reuse, c[0x0][0x1b0] ;  /* 0x00006c0000081625 */ /* 0x0c0fe200078e000d */
[----:B------:R-:W-:Y:S02]  /*0140*/  @P4 MOV R41, 0x8 ;  /* 0x0000000800294802 */ /* 0x000fe40000000f00 */
[----:B------:R-:W-:Y:S01]  /*0150*/  P2R R38, PR, RZ, 0x1 ;  /* 0x00000001ff267803 */ /* 0x000fe20000000000 */
[C---:B------:R-:W-:Y:S01]  /*0160*/  @P1 IMAD.WIDE.U32 R12, R0.reuse, R13, c[0x0][0x1b8] ;  /* 0x00006e00000c1625 */ /* 0x040fe200078e000d */
[----:B------:R-:W-:Y:S01]  /*0170*/  @P1 LOP3.LUT R0, R0, 0x80, RZ, 0xfc, !PT ;  /* 0x0000008000001812 */ /* 0x000fe200078efcff */
[----:B------:R1:W5:Y:S01]  /*0180*/  @P1 LDG.E.64 R10, [R8.64] ;  /* 0x00000004080a1981 */ /* 0x000362000c1e1b00 */
[----:B------:R-:W-:-:S03]  /*0190*/  @P5 MOV R45, 0x8 ;  /* 0x00000008002d5802 */ /* 0x000fc60000000f00 */
[CC--:B------:R-:W-:Y:S01]  /*01a0*/  @P2 IMAD.WIDE.U32 R30, R0.reuse, R33.reuse, c[0x0][0x1b0] ;  /* 0x00006c00001e2625 */ /* 0x0c0fe200078e0021 */
[----:B------:R-:W-:Y:S01]  /*01b0*/  @P0 MOV R47, 0x8 ;  /* 0x00000008002f0802 */ /* 0x000fe20000000f00 */
[----:B------:R2:W5:Y:S02]  /*01c0*/  @P1 LDG.E.64 R14, [R12.64] ;  /* 0x000000040c0e1981 */ /* 0x000564000c1e1b00 */
[C---:B------:R-:W-:Y:S01]  /*01d0*/  @P2 IMAD.WIDE.U32 R32, R0.reuse, R33, c[0x0][0x1b8] ;  /* 0x00006e0000202625 */ /* 0x040fe200078e0021 */
[----:B------:R-:W-:Y:S01]  /*01e0*/  @P2 IADD3 R0, R0, 0x80, RZ ;  /* 0x0000008000002810 */ /* 0x000fe20007ffe0ff */
[----:B------:R3:W5:Y:S04]  /*01f0*/  @P2 LDG.E.64 R16, [R30.64] ;  /* 0x000000041e102981 */ /* 0x000768000c1e1b00 */
[-C--:B------:R-:W-:Y:S01]  /*0200*/  @P3 IMAD.WIDE.U32 R34, R0, R37.reuse, c[0x0][0x1b0] ;  /* 0x00006c0000223625 */ /* 0x080fe200078e0025 */
[----:B0-----:R-:W-:Y:S01]  /*0210*/  LEA.HI R193, R190, UR6, RZ, 0x19 ;  /* 0x00000006bec17c11 */ /* 0x001fe2000f8fc8ff */
[----:B------:R0:W5:Y:S02]  /*0220*/  @P2 LDG.E.64 R18, [R32.64] ;  /* 0x0000000420122981 */ /* 0x000164000c1e1b00 */
[C---:B------:R-:W-:Y:S01]  /*0230*/  @P3 IMAD.WIDE.U32 R36, R0.reuse, R37, c[0x0][0x1b8] ;  /* 0x00006e0000243625 */ /* 0x040fe200078e0025 */
[----:B------:R-:W-:Y:S01]  /*0240*/  @P3 IADD3 R0, R0, 0x80, RZ ;  /* 0x0000008000003810 */ /* 0x000fe20007ffe0ff */
[----:B------:R4:W5:Y:S04]  /*0250*/  @P3 LDG.E.64 R20, [R34.64] ;  /* 0x0000000422143981 */ /* 0x000968000c1e1b00 */
[CC--:B------:R-:W-:Y:S01]  /*0260*/  @P4 IMAD.WIDE.U32 R38, R0.reuse, R41.reuse, c[0x0][0x1b0] ;  /* 0x00006c0000264625 */ /* 0x0c0fe200078e0029 */
[----:B------:R0:W5:Y:S03]  /*0270*/  @P3 LDG.E.64 R22, [R36.64] ;  /* 0x0000000424163981 */ /* 0x000166000c1e1b00 */
        /* <DEDUP_REMOVED lines=8> */
[CC--:B-1----:R-:W-:Y:S01]  /*0300*/  @P0 IMAD.WIDE.U32 R8, R0.reuse, R47.reuse, c[0x0][0x1b0] ;  /* 0x00006c0000080625 */ /* 0x0c2fe200078e002f */
[----:B------:R1:W5:Y:S03]  /*0310*/  @P5 LDG.E.64 R6, [R44.64] ;  /* 0x000000042c065981 */ /* 0x000366000c1e1b00 */
[----:B--2---:R-:W-:Y:S01]  /*0320*/  @P0 IMAD.WIDE.U32 R12, R0, R47, c[0x0][0x1b8] ;  /* 0x00006e00000c0625 */ /* 0x004fe200078e002f */
[----:B------:R3:W5:Y:S04]  /*0330*/  @P0 LDG.E.64 R4, [R8.64] ;  /* 0x0000000408040981 */ /* 0x000768000c1e1b00 */
[----:B------:R3:W5:Y:S01]  /*0340*/  @P0 LDG.E.64 R2, [R12.64] ;  /* 0x000000040c020981 */ /* 0x000762000c1e1b00 */
[----:B------:R-:W-:Y:S01]  /*0350*/  ISETP.GE.AND P0, PT, R193, c[0x0][0x164], PT ;  /* 0x00005900c1007a0c */ /* 0x000fe20003f06270 */
[----:B0-----:R-:W-:Y:S01]  /*0360*/  CS2R R32, SRZ ;  /* 0x0000000000207805 */ /* 0x001fe2000001ff00 */
[----:B----4-:R-:W-:Y:S01]  /*0370*/  CS2R R34, SRZ ;  /* 0x0000000000227805 */ /* 0x010fe2000001ff00 */
        /* <DEDUP_REMOVED lines=47> */
[----:B---3--:R-:W0:Y:S01]  /*0670*/  LDC.U8 R188, c[0x0][0x1f0] ;  /* 0x00007c00ffbc7b82 */ /* 0x008e220000000000 */
[----:B-----5:R-:W-:Y:S01]  /*0680*/  MOV R189, R10 ;  /* 0x0000000a00bd7202 */ /* 0x020fe20000000f00 */
[----:B------:R-:W-:Y:S01]  /*0690*/  HFMA2.MMA R192, -RZ, RZ, 0, 5.9604644775390625e-08 ;  /* 0x00000001ffc07435 */ /* 0x000fe200000001ff */
[--C-:B------:R-:W-:Y:S01]  /*06a0*/  SHF.R.U64 R186, R10, 0x10, R11.reuse ;  /* 0x000000100aba7819 */ /* 0x100fe2000000120b */
[----:B------:R-:W-:Y:S01]  /*06b0*/  HFMA2.MMA R33, -RZ, RZ, 0, 0 ;  /* 0x00000000ff217435 */ /* 0x000fe200000001ff */
[----:B------:R-:W-:Y:S01]  /*06c0*/  MOV R185, R11 ;  /* 0x0000000b00b97202 */ /* 0x000fe20000000f00 */
[----:B------:R-:W-:Y:S01]  /*06d0*/  HADD2.F32 R189, -RZ, R189.H0_H0 ;  /* 0x200000bdffbd7230 */ /* 0x000fe20000004100 */
[----:B------:R-:W-:Y:S01]  /*06e0*/  SHF.R.U32.HI R182, RZ, 0x10, R11 ;  /* 0x00000010ffb67819 */ /* 0x000fe2000001160b */
[----:B------:R-:W-:Y:S01]  /*06f0*/  HADD2.F32 R186, -RZ, R186.H0_H0 ;  /* 0x200000baffba7230 */ /* 0x000fe20000004100 */
[----:B------:R-:W-:Y:S01]  /*0700*/  MOV R8, R23 ;  /* 0x0000001700087202 */ /* 0x000fe20000000f00 */
[----:B------:R-:W-:Y:S01]  /*0710*/  HADD2.F32 R185, -RZ, R185.H0_H0 ;  /* 0x200000b9ffb97230 */ /* 0x000fe20000004100 */
[----:B------:R-:W-:Y:S01]  /*0720*/  MOV R187, R14 ;  /* 0x0000000e00bb7202 */ /* 0x000fe20000000f00 */
[----:B------:R-:W-:Y:S01]  /*0730*/  HADD2.F32 R182, -RZ, R182.H0_H0 ;  /* 0x200000b6ffb67230 */ /* 0x000fe20000004100 */
[----:B------:R-:W-:-:S02]  /*0740*/  SHF.R.U64 R184, R14, 0x10, R15 ;  /* 0x000000100eb87819 */ /* 0x000fc4000000120f */
[----:B------:R-:W-:Y:S01]  /*0750*/  MOV R183, R15 ;  /* 0x0000000f00b77202 */ /* 0x000fe20000000f00 */
[----:B------:R-:W-:Y:S01]  /*0760*/  HADD2.F32 R187, -RZ, R187.H0_H0 ;  /* 0x200000bbffbb7230 */ /* 0x000fe20000004100 */
[----:B------:R-:W-:Y:S01]  /*0770*/  SHF.R.U32.HI R180, RZ, 0x10, R15 ;  /* 0x00000010ffb47819 */ /* 0x000fe2000001160f */
[----:B------:R-:W-:Y:S01]  /*0780*/  HADD2.F32 R184, -RZ, R184.H0_H0 ;  /* 0x200000b8ffb87230 */ /* 0x000fe20000004100 */
[----:B------:R-:W-:Y:S01]  /*0790*/  MOV R181, R16 ;  /* 0x0000001000b57202 */ /* 0x000fe20000000f00 */
[----:B------:R-:W-:Y:S01]  /*07a0*/  HADD2.F32 R183, -RZ, R183.H0_H0 ;  /* 0x200000b7ffb77230 */ /* 0x000fe20000004100 */
[--C-:B------:R-:W-:Y:S01]  /*07b0*/  SHF.R.U64 R178, R16, 0x10, R17.reuse ;  /* 0x0000001010b27819 */ /* 0x100fe20000001211 */
[----:B------:R-:W-:Y:S01]  /*07c0*/  HADD2.F32 R180, -RZ, R180.H0_H0 ;  /* 0x200000b4ffb47230 */ /* 0x000fe20000004100 */
        /* <DEDUP_REMOVED lines=22> */
[----:B------:R-:W-:-:S02]  /*0930*/  SHF.R.U64 R127, R22, 0x10, R23 ;  /* 0x00000010167f7819 */ /* 0x000fc40000001217 */
[----:B------:R-:W-:Y:S01]  /*0940*/  SHF.R.U32.HI R125, RZ, 0x10, R23 ;  /* 0x00000010ff7d7819 */ /* 0x000fe20000011617 */
[----:B------:R-:W-:Y:S01]  /*0950*/  HADD2.F32 R171, -RZ, R171.H0_H0 ;  /* 0x200000abffab7230 */ /* 0x000fe20000004100 */
[----:B------:R-:W-:Y:S02]  /*0960*/  MOV R9, R24 ;  /* 0x0000001800097202 */ /* 0x000fe40000000f00 */
[--C-:B------:R-:W-:Y:S02]  /*0970*/  SHF.R.U64 R124, R24, 0x10, R25.reuse ;  /* 0x00000010187c7819 */ /* 0x100fe40000001219 */
[----:B------:R-:W-:Y:S02]  /*0980*/  MOV R11, R25 ;  /* 0x00000019000b7202 */ /* 0x000fe40000000f00 */
[----:B------:R-:W-:Y:S02]  /*0990*/  SHF.R.U32.HI R30, RZ, 0x10, R25 ;  /* 0x00000010ff1e7819 */ /* 0x000fe40000011619 */
[----:B------:R-:W-:-:S02]  /*09a0*/  MOV R10, R26 ;  /* 0x0000001a000a7202 */ /* 0x000fc40000000f00 */
[--C-:B------:R-:W-:Y:S02]  /*09b0*/  SHF.R.U64 R31, R26, 0x10, R27.reuse ;  /* 0x000000101a1f7819 */ /* 0x100fe4000000121b */
[----:B------:R-:W-:Y:S01]  /*09c0*/  MOV R12, R27 ;  /* 0x0000001b000c7202 */ /* 0x000fe20000000f00 */
[----:B------:R-:W-:Y:S01]  /*09d0*/  HADD2.F32 R10, -RZ, R10.H0_H0 ;  /* 0x2000000aff0a7230 */ /* 0x000fe20000004100 */
[----:B------:R-:W-:Y:S02]  /*09e0*/  SHF.R.U32.HI R13, RZ, 0x10, R27 ;  /* 0x00000010ff0d7819 */ /* 0x000fe4000001161b */
        /* <DEDUP_REMOVED lines=31> */
[----:B------:R-:W-:-:S02]  /*0be0*/  HADD2.F32 R3, -RZ, R127.H0_H0 ;  /* 0x2000007fff037230 */ /* 0x000fc40000004100 */
[----:B------:R-:W-:Y:S02]  /*0bf0*/  HADD2.F32 R19, -RZ, R19.H0_H0 ;  /* 0x20000013ff137230 */ /* 0x000fe40000004100 */
[----:B------:R-:W-:Y:S02]  /*0c00*/  HADD2.F32 R20, -RZ, R20.H0_H0 ;  /* 0x20000014ff147230 */ /* 0x000fe40000004100 */
[----:B------:R-:W-:Y:S02]  /*0c10*/  HADD2.F32 R21, -RZ, R21.H0_H0 ;  /* 0x20000015ff157230 */ /* 0x000fe40000004100 */
[----:B------:R-:W-:Y:S02]  /*0c20*/  HADD2.F32 R22, -RZ, R22.H0_H0 ;  /* 0x20000016ff167230 */ /* 0x000fe40000004100 */
[----:B------:R-:W-:Y:S02]  /*0c30*/  HADD2.F32 R23, -RZ, R23.H0_H0 ;  /* 0x20000017ff177230 */ /* 0x000fe40000004100 */
[----:B------:R-:W-:-:S02]  /*0c40*/  HADD2.F32 R24, -RZ, R24.H0_H0 ;  /* 0x20000018ff187230 */ /* 0x000fc40000004100 */
[----:B------:R-:W-:Y:S02]  /*0c50*/  HADD2.F32 R25, -RZ, R25.H0_H0 ;  /* 0x20000019ff197230 */ /* 0x000fe40000004100 */
[----:B------:R-:W-:Y:S02]  /*0c60*/  HADD2.F32 R26, -RZ, R26.H0_H0 ;  /* 0x2000001aff1a7230 */ /* 0x000fe40000004100 */
[----:B------:R-:W-:Y:S02]  /*0c70*/  HADD2.F32 R27, -RZ, R27.H0_H0 ;  /* 0x2000001bff1b7230 */ /* 0x000fe40000004100 */
[----:B------:R-:W-:Y:S02]  /*0c80*/  HADD2.F32 R169, -RZ, R169.H0_H0 ;  /* 0x200000a9ffa97230 */ /* 0x000fe40000004100 */
[----:B0-----:R-:W-:Y:S02]  /*0c90*/  HADD2.F32 R168, -RZ, R168.H0_H0 ;  /* 0x200000a8ffa87230 */ /* 0x001fe40000004100 */
.L_x_1523:
[----:B------:R-:W-:-:S05]  /*0ca0*/  MOV R156, 0x4 ;  /* 0x00000004009c7802 */ /* 0x000fca0000000f00 */
[----:B------:R-:W-:-:S04]  /*0cb0*/  IMAD.WIDE R158, R193, R156, c[0x0][0x1a0] ;  /* 0x00006800c19e7625 */ /* 0x000fc800078e029c */
[C---:B------:R-:W-:Y:S01]  /*0cc0*/  IMAD.WIDE R156, R193.reuse, R156, c[0x0][0x1a8] ;  /* 0x00006a00c19c7625 */ /* 0x040fe200078e029c */
[----:B------:R0:W5:Y:S04]  /*0cd0*/  LDG.E R244, [R158.64] ;  /* 0x000000049ef47981 */ /* 0x000168000c1e1900 */
        /* <DEDUP_REMOVED lines=13> */
[C---:B------:R-:W-:Y:S02]  /*0db0*/  LEA.HI.X R157, R191.reuse, c[0x0][0x18c], RZ, 0x4, P0 ;  /* 0x00006300bf9d7a11 */ /* 0x040fe400000f24ff */
[----:B------:R-:W-:Y:S01]  /*0dc0*/  ISETP.NE.AND P0, PT, R188, RZ, PT ;  /* 0x000000ffbc00720c */ /* 0x000fe20003f05270 */
[----:B------:R-:W-:-:S03]  /*0dd0*/  IMAD.WIDE.U32 R160, R191, R164, c[0x0][0x210] ;  /* 0x00008400bfa07625 */ /* 0x000fc600078e00a4 */
[----:B------:R-:W2:Y:S01]  /*0de0*/  LDG.E.128 R156, [R156.64] ;  /* 0x000000049c9c7981 */ /* 0x000ea2000c1e1d00 */
[----:B------:R-:W-:Y:S01]  /*0df0*/  IMAD.WIDE.U32 R164, R191, R164, c[0x0][0x208] ;  /* 0x00008200bfa47625 */ /* 0x000fe200078e00a4 */
[----:B-----5:R-:W-:Y:S02]  /*0e00*/  FSEL R206, R244, RZ, !P0 ;  /* 0x000000fff4ce7208 */ /* 0x020fe40004000000 */
[----:B------:R-:W3:Y:S01]  /*0e10*/  LDG.E.128 R160, [R160.64] ;  /* 0x00000004a0a07981 */ /* 0x000ee2000c1e1d00 */
[----:B------:R-:W-:-:S03]  /*0e20*/  ISETP.NE.U32.AND P0, PT, RZ, c[0x0][0x218], PT ;  /* 0x00008600ff007a0c */ /* 0x000fc60003f05070 */
[----:B------:R-:W4:Y:S01]  /*0e30*/  LDG.E.128 R164, [R164.64] ;  /* 0x00000004a4a47981 */ /* 0x000f22000c1e1d00 */
[----:B------:R-:W-:-:S13]  /*0e40*/  ISETP.NE.AND.EX P0, PT, RZ, c[0x0][0x21c], PT, P0 ;  /* 0x00008700ff007a0c */ /* 0x000fda0003f05300 */
[----:B------:R-:W-:-:S04]  /*0e50*/  @P0 LEA R218, P6, R191, c[0x0][0x218], 0x4 ;  /* 0x00008600bfda0a11 */ /* 0x000fc800078c20ff */
[----:B------:R-:W-:-:S05]  /*0e60*/  @P0 LEA.HI.X R219, R191, c[0x0][0x21c], RZ, 0x4, P6 ;  /* 0x00008700bfdb0a11 */ /* 0x000fca00030f24ff */
[----:B------:R0:W5:Y:S01]  /*0e70*/  @P0 LDG.E.128 R124, [R218.64] ;  /* 0x00000004da7c0981 */ /* 0x000162000c1e1d00 */
[C---:B--2---:R-:W-:Y:S02]  /*0e80*/  FADD.FTZ R230, -R206.reuse, R156 ;  /* 0x0000009ccee67221 */ /* 0x044fe40000010100 */
[C---:B------:R-:W-:Y:S02]  /*0e90*/  FADD.FTZ R242, -R206.reuse, R157 ;  /* 0x0000009dcef27221 */ /* 0x040fe40000010100 */
[C---:B------:R-:W-:Y:S02]  /*0ea0*/  FADD.FTZ R158, -R206.reuse, R158 ;  /* 0x0000009ece9e7221 */ /* 0x040fe40000010100 */
[----:B------:R-:W-:Y:S02]  /*0eb0*/  FADD.FTZ R246, -R206, R159 ;  /* 0x0000009fcef67221 */ /* 0x000fe40000010100 */
[----:B---3--:R-:W-:Y:S02]  /*0ec0*/  FMUL.FTZ R206, R187, R160 ;  /* 0x000000a0bbce7220 */ /* 0x008fe40000410000 */
[----:B------:R-:W-:-:S02]  /*0ed0*/  FMUL.FTZ R207, R195, R230 ;  /* 0x000000e6c3cf7220 */ /* 0x000fc40000410000 */
[----:B----4-:R-:W-:Y:S02]  /*0ee0*/  FFMA.FTZ R206, R189, R164, R206 ;  /* 0x000000a4bdce7223 */ /* 0x010fe400000100ce */
[----:B0-----:R-:W-:Y:S02]  /*0ef0*/  FMUL.FTZ R219, R184, R161 ;  /* 0x000000a1b8db7220 */ /* 0x001fe40000410000 */
[----:B------:R-:W-:Y:S02]  /*0f00*/  FMUL.FTZ R218, R195, R242 ;  /* 0x000000f2c3da7220 */ /* 0x000fe40000410000 */
[----:B------:R-:W-:Y:S02]  /*0f10*/  FFMA.FTZ R219, R186, R165, R219 ;  /* 0x000000a5badb7223 */ /* 0x000fe400000100db */
[----:B------:R-:W-:Y:S02]  /*0f20*/  FMUL.FTZ R230, R183, R162 ;  /* 0x000000a2b7e67220 */ /* 0x000fe40000410000 */
[----:B------:R-:W-:-:S02]  /*0f30*/  FADD.FTZ R156, RZ, R206 ;  /* 0x000000ceff9c7221 */ /* 0x000fc40000010000 */
[----:B------:R-:W-:Y:S02]  /*0f40*/  FFMA.FTZ R157, R207, R206, RZ ;  /* 0x000000cecf9d7223 */ /* 0x000fe400000100ff */
[----:B------:R-:W-:Y:S02]  /*0f50*/  FMUL.FTZ R231, R195, R158 ;  /* 0x0000009ec3e77220 */ /* 0x000fe40000410000 */
[----:B------:R-:W-:Y:S02]  /*0f60*/  FFMA.FTZ R230, R185, R166, R230 ;  /* 0x000000a6b9e67223 */ /* 0x000fe400000100e6 */
[----:B------:R-:W-:Y:S02]  /*0f70*/  FADD.FTZ R159, R156, R219 ;  /* 0x000000db9c9f7221 */ /* 0x000fe40000010000 */
[----:B------:R-:W-:Y:S02]  /*0f80*/  FMUL.FTZ R243, R180, R163 ;  /* 0x000000a3b4f37220 */ /* 0x000fe40000410000 */
[----:B------:R-:W-:-:S02]  /*0f90*/  FFMA.FTZ R157, R218, R219, R157 ;  /* 0x000000dbda9d7223 */ /* 0x000fc4000001009d */
[----:B------:R-:W-:Y:S02]  /*0fa0*/  FMUL.FTZ R242, R195, R246 ;  /* 0x000000f6c3f27220 */ /* 0x000fe40000410000 */
        /* <DEDUP_REMOVED lines=9> */
[-C--:B------:R-:W-:Y:S02]  /*1040*/  FFMA.FTZ R33, R165, R218.reuse, R33 ;  /* 0x000000daa5217223 */ /* 0x080fe40000010021 */
[----:B------:R-:W-:Y:S02]  /*1050*/  FADD.FTZ R101, R101, R161 ;  /* 0x000000a165657221 */ /* 0x000fe40000010000 */
[----:B------:R-:W-:-:S02]  /*1060*/  FFMA.FTZ R81, R161, R218, R81 ;  /* 0x000000daa1517223 */ /* 0x000fc40000010051 */
[----:B------:R-:W-:Y:S02]  /*1070*/  FADD.FTZ R58, R58, R166 ;  /* 0x000000a63a3a7221 */ /* 0x000fe40000010000 */
[-C--:B------:R-:W-:Y:S02]  /*1080*/  FFMA.FTZ R34, R166, R231.reuse, R34 ;  /* 0x000000e7a6227223 */ /* 0x080fe40000010022 */
        /* <DEDUP_REMOVED lines=8> */
.L_x_1498:
[----:B0-----:R-:W-:Y:S05]  /*1110*/  BSYNC B0 ;  /* 0x0000000000007941 */ /* 0x001fea0003800000 */
.L_x_1497:
[----:B------:R-:W-:Y:S01]  /*1120*/  BSSY B0, `(.L_x_1499) ;  /* 0x000003a000007945 */ /* 0x000fe20003800000 */
[----:B------:R-:W-:Y:S05]  /*1130*/  @!P2 BRA `(.L_x_1500) ;  /* 0x000003800000a947 */ /* 0x000fea0003800000 */
[----:B------:R-:W-:Y:S01]  /*1140*/  HFMA2.MMA R165, -RZ, RZ, 0, 9.5367431640625e-07 ;  /* 0x00000010ffa57435 */ /* 0x000fe200000001ff */
[----:B------:R-:W-:-:S04]  /*1150*/  LEA R156, P0, R246, c[0x0][0x188], 0x4 ;  /* 0x00006200f69c7a11 */ /* 0x000fc800078020ff */
[----:B------:R-:W-:Y:S02]  /*1160*/  LEA.HI.X R157, R246, c[0x0][0x18c], RZ, 0x4, P0 ;  /* 0x00006300f69d7a11 */ /* 0x000fe400000f24ff */
[----:B------:R-:W-:-:S03]  /*1170*/  ISETP.NE.AND P0, PT, R188, RZ, PT ;  /* 0x000000ffbc00720c */ /* 0x000fc60003f05270 */
[-C--:B------:R-:W-:Y:S01]  /*1180*/  IMAD.WIDE.U32 R160, R246, R165.reuse, c[0x0][0x210] ;  /* 0x00008400f6a07625 */ /* 0x080fe200078e00a5 */
[----:B------:R-:W2:Y:S01]  /*1190*/  LDG.E.128 R156, [R156.64] ;  /* 0x000000049c9c7981 */ /* 0x000ea2000c1e1d00 */
[----:B-----5:R-:W-:Y:S02]  /*11a0*/  FSEL R240, R244, RZ, !P0 ;  /* 0x000000fff4f07208 */ /* 0x020fe40004000000 */
[----:B------:R-:W-:Y:S01]  /*11b0*/  IMAD.WIDE.U32 R164, R246, R165, c[0x0][0x208] ;  /* 0x00008200f6a47625 */ /* 0x000fe200078e00a5 */
[----:B------:R-:W-:Y:S01]  /*11c0*/  ISETP.NE.U32.AND P0, PT, RZ, c[0x0][0x218], PT ;  /* 0x00008600ff007a0c */ /* 0x000fe20003f05070 */
[----:B------:R-:W3:Y:S03]  /*11d0*/  LDG.E.128 R160, [R160.64] ;  /* 0x00000004a0a07981 */ /* 0x000ee6000c1e1d00 */
[----:B------:R-:W-:Y:S01]  /*11e0*/  ISETP.NE.AND.EX P0, PT, RZ, c[0x0][0x21c], PT, P0 ;  /* 0x00008700ff007a0c */ /* 0x000fe20003f05300 */
[----:B------:R-:W4:-:S12]  /*11f0*/  LDG.E.128 R164, [R164.64] ;  /* 0x00000004a4a47981 */ /* 0x000f18000c1e1d00 */
[----:B------:R-:W-:-:S04]  /*1200*/  @P0 LEA R216, P6, R246, c[0x0][0x218], 0x4 ;  /* 0x00008600f6d80a11 */ /* 0x000fc800078c20ff */
[----:B------:R-:W-:-:S05]  /*1210*/  @P0 LEA.HI.X R217, R246, c[0x0][0x21c], RZ, 0x4, P6 ;  /* 0x00008700f6d90a11 */ /* 0x000fca00030f24ff */
[----:B------:R0:W5:Y:S01]  /*1220*/  @P0 LDG.E.128 R28, [R216.64] ;  /* 0x00000004d81c0981 */ /* 0x000162000c1e1d00 */
[----:B------:R-:W-:Y:S01]  /*1230*/  IADD3 R246, R246, 0x80, RZ ;  /* 0x00000080f6f67810 */ /* 0x000fe20007ffe0ff */
[----:B--2---:R-:W-:-:S04]  /*1240*/  FADD.FTZ R204, -R240, R156 ;  /* 0x0000009cf0cc7221 */ /* 0x004fc80000010100 */
[----:B------:R-:W-:Y:S02]  /*1250*/  FMUL.FTZ R205, R195, R204 ;  /* 0x000000ccc3cd7220 */ /* 0x000fe40000410000 */
[----:B---3--:R-:W-:Y:S02]  /*1260*/  FMUL.FTZ R204, R179, R160 ;  /* 0x000000a0b3cc7220 */ /* 0x008fe40000410000 */
[----:B------:R-:W-:Y:S02]  /*1270*/  FADD.FTZ R228, -R240, R157 ;  /* 0x0000009df0e47221 */ /* 0x000fe40000010100 */
[----:B----4-:R-:W-:Y:S02]  /*1280*/  FFMA.FTZ R204, R181, R164, R204 ;  /* 0x000000a4b5cc7223 */ /* 0x010fe400000100cc */
[----:B0-----:R-:W-:Y:S02]  /*1290*/  FMUL.FTZ R217, R176, R161 ;  /* 0x000000a1b0d97220 */ /* 0x001fe40000410000 */
[----:B------:R-:W-:-:S02]  /*12a0*/  FMUL.FTZ R216, R195, R228 ;  /* 0x000000e4c3d87220 */ /* 0x000fc40000410000 */
[----:B------:R-:W-:Y:S02]  /*12b0*/  FADD.FTZ R158, -R240, R158 ;  /* 0x0000009ef09e7221 */ /* 0x000fe40000010100 */
[----:B------:R-:W-:Y:S02]  /*12c0*/  FFMA.FTZ R217, R178, R165, R217 ;  /* 0x000000a5b2d97223 */ /* 0x000fe400000100d9 */
[----:B------:R-:W-:Y:S02]  /*12d0*/  FMUL.FTZ R228, R175, R162 ;  /* 0x000000a2afe47220 */ /* 0x000fe40000410000 */
[----:B------:R-:W-:Y:S02]  /*12e0*/  FADD.FTZ R156, R247, R204 ;  /* 0x000000ccf79c7221 */ /* 0x000fe40000010000 */
[----:B------:R-:W-:Y:S02]  /*12f0*/  FFMA.FTZ R245, R205, R204, R245 ;  /* 0x000000cccdf57223 */ /* 0x000fe400000100f5 */
[----:B------:R-:W-:-:S02]  /*1300*/  FADD.FTZ R240, -R240, R159 ;  /* 0x0000009ff0f07221 */ /* 0x000fc40000010100 */
[----:B------:R-:W-:Y:S02]  /*1310*/  FMUL.FTZ R229, R195, R158 ;  /* 0x0000009ec3e57220 */ /* 0x000fe40000410000 */
[----:B------:R-:W-:Y:S02]  /*1320*/  FFMA.FTZ R228, R177, R166, R228 ;  /* 0x000000a6b1e47223 */ /* 0x000fe400000100e4 */
        /* <DEDUP_REMOVED lines=12> */
[-C--:B------:R-:W-:Y:S02]  /*13f0*/  FFMA.FTZ R61, R165, R216.reuse, R61 ;  /* 0x000000d8a53d7223 */ /* 0x080fe4000001003d */
[----:B------:R-:W-:Y:S02]  /*1400*/  FADD.FTZ R129, R129, R161 ;  /* 0x000000a181817221 */ /* 0x000fe40000010000 */
[----:B------:R-:W-:Y:S02]  /*1410*/  FFMA.FTZ R105, R161, R216, R105 ;  /* 0x000000d8a1697223 */ /* 0x000fe40000010069 */
[----:B------:R-:W-:-:S02]  /*1420*/  FADD.FTZ R38, R38, R166 ;  /* 0x000000a626267221 */ /* 0x000fc40000010000 */
[-C--:B------:R-:W-:Y:S02]  /*1430*/  FFMA.FTZ R62, R166, R229.reuse, R62 ;  /* 0x000000e5a63e7223 */ /* 0x080fe4000001003e */
        /* <DEDUP_REMOVED lines=8> */
.L_x_1500:
[----:B------:R-:W-:Y:S05]  /*14c0*/  BSYNC B0 ;  /* 0x0000000000007941 */ /* 0x000fea0003800000 */
.L_x_1499:
[----:B------:R-:W-:Y:S01]  /*14d0*/  BSSY B0, `(.L_x_1501) ;  /* 0x000003a000007945 */ /* 0x000fe20003800000 */
[----:B------:R-:W-:Y:S05]  /*14e0*/  @!P3 BRA `(.L_x_1502) ;  /* 0x000003800000b947 */ /* 0x000fea0003800000 */
[C---:B------:R-:W-:Y:S02]  /*14f0*/  LEA R156, P0, R246.reuse, c[0x0][0x188], 0x4 ;  /* 0x00006200f69c7a11 */ /* 0x040fe400078020ff */
[----:B------:R-:W-:Y:S02]  /*1500*/  MOV R165, 0x10 ;  /* 0x0000001000a57802 */ /* 0x000fe40000000f00 */
[----:B------:R-:W-:Y:S02]  /*1510*/  LEA.HI.X R157, R246, c[0x0][0x18c], RZ, 0x4, P0 ;  /* 0x00006300f69d7a11 */ /* 0x000fe400000f24ff */
        /* <DEDUP_REMOVED lines=21> */
[----:B------:R-:W-:Y:S02]  /*1670*/  FMUL.FTZ R214, R195, R226 ;  /* 0x000000e2c3d67220 */ /* 0x000fe40000410000 */
[----:B------:R-:W-:Y:S02]  /*1680*/  FFMA.FTZ R215, R170, R165, R215 ;  /* 0x000000a5aad77223 */ /* 0x000fe400000100d7 */
[----:B------:R-:W-:Y:S02]  /*1690*/  FADD.FTZ R156, R247, R202 ;  /* 0x000000caf79c7221 */ /* 0x000fe40000010000 */
[----:B------:R-:W-:Y:S02]  /*16a0*/  FFMA.FTZ R245, R203, R202, R245 ;  /* 0x000000cacbf57223 */ /* 0x000fe400000100f5 */
[----:B------:R-:W-:-:S02]  /*16b0*/  FFMA.FTZ R226, R0, R166, R157 ;  /* 0x000000a600e27223 */ /* 0x000fc4000001009d */
[----:B------:R-:W-:Y:S02]  /*16c0*/  FADD.FTZ R238, -R238, R159 ;  /* 0x0000009feeee7221 */ /* 0x000fe40000010100 */
[----:B------:R-:W-:Y:S02]  /*16d0*/  FMUL.FTZ R227, R195, R158 ;  /* 0x0000009ec3e37220 */ /* 0x000fe40000410000 */
        /* <DEDUP_REMOVED lines=25> */
.L_x_1502:
[----:B------:R-:W-:Y:S05]  /*1870*/  BSYNC B0 ;  /* 0x0000000000007941 */ /* 0x000fea0003800000 */
.L_x_1501:
        /* <DEDUP_REMOVED lines=18> */
[C---:B--2---:R-:W-:Y:S02]  /*19a0*/  FADD.FTZ R200, -R236.reuse, R156 ;  /* 0x0000009cecc87221 */ /* 0x044fe40000010100 */
[C---:B------:R-:W-:Y:S02]  /*19b0*/  FADD.FTZ R224, -R236.reuse, R157 ;  /* 0x0000009dece07221 */ /* 0x040fe40000010100 */
[C---:B------:R-:W-:Y:S02]  /*19c0*/  FADD.FTZ R158, -R236.reuse, R158 ;  /* 0x0000009eec9e7221 */ /* 0x040fe40000010100 */
[----:B---3--:R-:W-:Y:S02]  /*19d0*/  FMUL.FTZ R156, R11, R161 ;  /* 0x000000a10b9c7220 */ /* 0x008fe40000410000 */
[----:B------:R-:W-:-:S02]  /*19e0*/  FADD.FTZ R236, -R236, R159 ;  /* 0x0000009fecec7221 */ /* 0x000fc40000010100 */
[----:B------:R-:W-:Y:S02]  /*19f0*/  FMUL.FTZ R159, R10, R160 ;  /* 0x000000a00a9f7220 */ /* 0x000fe40000410000 */
[----:B----4-:R-:W-:Y:S02]  /*1a00*/  FFMA.FTZ R213, R7, R165, R156 ;  /* 0x000000a507d57223 */ /* 0x010fe4000001009c */
[----:B------:R-:W-:Y:S02]  /*1a10*/  FMUL.FTZ R201, R195, R200 ;  /* 0x000000c8c3c97220 */ /* 0x000fe40000410000 */
[----:B------:R-:W-:Y:S02]  /*1a20*/  FMUL.FTZ R156, R13, R163 ;  /* 0x000000a30d9c7220 */ /* 0x000fe40000410000 */
[----:B------:R-:W-:Y:S02]  /*1a30*/  FFMA.FTZ R200, R6, R164, R159 ;  /* 0x000000a406c87223 */ /* 0x000fe4000001009f */
[----:B------:R-:W-:-:S02]  /*1a40*/  FMUL.FTZ R157, R12, R162 ;  /* 0x000000a20c9d7220 */ /* 0x000fc40000410000 */
[----:B------:R-:W-:Y:S02]  /*1a50*/  FFMA.FTZ R237, R9, R167, R156 ;  /* 0x000000a709ed7223 */ /* 0x000fe4000001009c */
[----:B------:R-:W-:Y:S02]  /*1a60*/  FMUL.FTZ R212, R195, R224 ;  /* 0x000000e0c3d47220 */ /* 0x000fe40000410000 */
[----:B------:R-:W-:Y:S02]  /*1a70*/  FADD.FTZ R156, R247, R200 ;  /* 0x000000c8f79c7221 */ /* 0x000fe40000010000 */
[----:B------:R-:W-:Y:S02]  /*1a80*/  FFMA.FTZ R245, R201, R200, R245 ;  /* 0x000000c8c9f57223 */ /* 0x000fe400000100f5 */
[----:B------:R-:W-:Y:S02]  /*1a90*/  FFMA.FTZ R224, R8, R166, R157 ;  /* 0x000000a608e07223 */ /* 0x000fe4000001009d */
        /* <DEDUP_REMOVED lines=24> */
.L_x_1504:
[----:B------:R-:W-:Y:S05]  /*1c20*/  BSYNC B0 ;  /* 0x0000000000007941 */ /* 0x000fea0003800000 */
.L_x_1503:
[----:B------:R-:W-:Y:S01]  /*1c30*/  BSSY B0, `(.L_x_1505) ;  /* 0x000003a000007945 */ /* 0x000fe20003800000 */
[----:B------:R-:W-:Y:S05]  /*1c40*/  @!P5 BRA `(.L_x_1506) ;  /* 0x000003800000d947 */ /* 0x000fea0003800000 */
[----:B------:R-:W-:Y:S02]  /*1c50*/  LEA R156, P0, R246, c[0x0][0x188], 0x4 ;  /* 0x00006200f69c7a11 */ /* 0x000fe400078020ff */
[----:B------:R-:W-:-:S02]  /*1c60*/  MOV R165, 0x10 ;  /* 0x0000001000a57802 */ /* 0x000fc40000000f00 */
        /* <DEDUP_REMOVED lines=54> */
.L_x_1506:
[----:B------:R-:W-:Y:S05]  /*1fd0*/  BSYNC B0 ;  /* 0x0000000000007941 */ /* 0x000fea0003800000 */
.L_x_1505:
[----:B------:R-:W-:Y:S01]  /*1fe0*/  ISETP.GE.U32.AND P0, PT, R194, 0x300, PT ;  /* 0x00000300c200780c */ /* 0x000fe20003f06070 */
[----:B------:R-:W-:-:S12]  /*1ff0*/  BSSY B0, `(.L_x_1507) ;  /* 0x0000039000007945 */ /* 0x000fd80003800000 */
[----:B------:R-:W-:Y:S05]  /*2000*/  @!P0 BRA `(.L_x_1508) ;  /* 0x0000037000008947 */ /* 0x000fea0003800000 */
[----:B------:R-:W-:Y:S01]  /*2010*/  ISETP.NE.AND P0, PT, R188, RZ, PT ;  /* 0x000000ffbc00720c */ /* 0x000fe20003f05270 */
[----:B------:R-:W-:-:S03]  /*2020*/  HFMA2.MMA R161, -RZ, RZ, 0, 9.5367431640625e-07 ;  /* 0x00000010ffa17435 */ /* 0x000fc600000001ff */
[----:B-----5:R-:W-:Y:S02]  /*2030*/  FSEL R232, R244, RZ, !P0 ;  /* 0x000000fff4e87208 */ /* 0x020fe40004000000 */
[----:B------:R-:W-:-:S04]  /*2040*/  LEA R156, P0, R246, c[0x0][0x188], 0x4 ;  /* 0x00006200f69c7a11 */ /* 0x000fc800078020ff */
[C---:B------:R-:W-:Y:S01]  /*2050*/  LEA.HI.X R157, R246.reuse, c[0x0][0x18c], RZ, 0x4, P0 ;  /* 0x00006300f69d7a11 */ /* 0x040fe200000f24ff */
[----:B------:R-:W-:Y:S01]  /*2060*/  IMAD.WIDE.U32 R164, R246, R161, c[0x0][0x208] ;  /* 0x00008200f6a47625 */ /* 0x000fe200078e00a1 */
[----:B------:R-:W-:-:S03]  /*2070*/  ISETP.NE.U32.AND P0, PT, RZ, c[0x0][0x218], PT ;  /* 0x00008600ff007a0c */ /* 0x000fc60003f05070 */
[----:B------:R-:W-:Y:S01]  /*2080*/  IMAD.WIDE.U32 R160, R246, R161, c[0x0][0x210] ;  /* 0x00008400f6a07625 */ /* 0x000fe200078e00a1 */
[----:B------:R-:W2:Y:S01]  /*2090*/  LDG.E.128 R156, [R156.64] ;  /* 0x000000049c9c7981 */ /* 0x000ea2000c1e1d00 */
[----:B------:R-:W-:-:S03]  /*20a0*/  ISETP.NE.AND.EX P0, PT, RZ, c[0x0][0x21c], PT, P0 ;  /* 0x00008700ff007a0c */ /* 0x000fc60003f05300 */
[----:B------:R-:W3:Y:S04]  /*20b0*/  LDG.E.128 R164, [R164.64] ;  /* 0x00000004a4a47981 */ /* 0x000ee8000c1e1d00 */
[----:B------:R-:W4:Y:S06]  /*20c0*/  LDG.E.128 R160, [R160.64] ;  /* 0x00000004a0a07981 */ /* 0x000f2c000c1e1d00 */
[----:B------:R-:W-:-:S04]  /*20d0*/  @P0 LEA R208, P6, R246, c[0x0][0x218], 0x4 ;  /* 0x00008600f6d00a11 */ /* 0x000fc800078c20ff */
[----:B------:R-:W-:-:S05]  /*20e0*/  @P0 LEA.HI.X R209, R246, c[0x0][0x21c], RZ, 0x4, P6 ;  /* 0x00008700f6d10a11 */ /* 0x000fca00030f24ff */
[----:B------:R0:W5:Y:S01]  /*20f0*/  @P0 LDG.E.128 R144, [R208.64] ;  /* 0x00000004d0900981 */ /* 0x000162000c1e1d00 */
[C---:B--2---:R-:W-:Y:S02]  /*2100*/  FADD.FTZ R196, -R232.reuse, R156 ;  /* 0x0000009ce8c47221 */ /* 0x044fe40000010100 */
[C---:B------:R-:W-:Y:S02]  /*2110*/  FADD.FTZ R220, -R232.reuse, R157 ;  /* 0x0000009de8dc7221 */ /* 0x040fe40000010100 */
[C---:B------:R-:W-:Y:S02]  /*2120*/  FADD.FTZ R158, -R232.reuse, R158 ;  /* 0x0000009ee89e7221 */ /* 0x040fe40000010100 */
[----:B------:R-:W-:Y:S02]  /*2130*/  FADD.FTZ R232, -R232, R159 ;  /* 0x0000009fe8e87221 */ /* 0x000fe40000010100 */
[----:B----4-:R-:W-:Y:S02]  /*2140*/  FMUL.FTZ R159, R26, R160 ;  /* 0x000000a01a9f7220 */ /* 0x010fe40000410000 */
[----:B------:R-:W-:-:S02]  /*2150*/  FMUL.FTZ R197, R195, R196 ;  /* 0x000000c4c3c57220 */ /* 0x000fc40000410000 */
[----:B------:R-:W-:Y:S02]  /*2160*/  FMUL.FTZ R156, R27, R161 ;  /* 0x000000a11b9c7220 */ /* 0x000fe40000410000 */
[----:B---3--:R-:W-:Y:S02]  /*2170*/  FFMA.FTZ R196, R22, R164, R159 ;  /* 0x000000a416c47223 */ /* 0x008fe4000001009f */
[----:B0-----:R-:W-:Y:S02]  /*2180*/  FFMA.FTZ R209, R23, R165, R156 ;  /* 0x000000a517d17223 */ /* 0x001fe4000001009c */
[----:B------:R-:W-:Y:S02]  /*2190*/  FMUL.FTZ R157, R169, R162 ;  /* 0x000000a2a99d7220 */ /* 0x000fe40000410000 */
[----:B------:R-:W-:Y:S02]  /*21a0*/  FMUL.FTZ R208, R195, R220 ;  /* 0x000000dcc3d07220 */ /* 0x000fe40000410000 */
[----:B------:R-:W-:-:S02]  /*21b0*/  FADD.FTZ R156, R247, R196 ;  /* 0x000000c4f79c7221 */ /* 0x000fc40000010000 */
[----:B------:R-:W-:Y:S02]  /*21c0*/  FFMA.FTZ R245, R197, R196, R245 ;  /* 0x000000c4c5f57223 */ /* 0x000fe400000100f5 */
[----:B------:R-:W-:Y:S02]  /*21d0*/  FMUL.FTZ R221, R195, R158 ;  /* 0x0000009ec3dd7220 */ /* 0x000fe40000410000 */
[----:B------:R-:W-:Y:S02]  /*21e0*/  FFMA.FTZ R220, R24, R166, R157 ;  /* 0x000000a618dc7223 */ /* 0x000fe4000001009d */
        /* <DEDUP_REMOVED lines=25> */
.L_x_1508:
[----:B------:R-:W-:Y:S05]  /*2380*/  BSYNC B0 ;  /* 0x0000000000007941 */ /* 0x000fea0003800000 */
.L_x_1507:
[----:B------:R-:W-:Y:S02]  /*2390*/  LOP3.LUT P0, RZ, R192, 0xff, RZ, 0xc0, !PT ;  /* 0x000000ffc0ff7812 */ /* 0x000fe4000780c0ff */
[----:B------:R-:W-:-:S04]  /*23a0*/  SHF.R.U32.HI R158, RZ, 0x5, R190 ;  /* 0x00000005ff9e7819 */ /* 0x000fc800000116be */
[----:B------:R-:W-:-:S07]  /*23b0*/  LOP3.LUT R166, R158, 0x7fffffc, RZ, 0xc0, !PT ;  /* 0x07fffffc9ea67812 */ /* 0x000fce00078ec0ff */
[----:B------:R-:W-:Y:S02]  /*23c0*/  @!P0 IADD3 R166, R166, 0x4, RZ ;  /* 0x00000004a6a68810 */ /* 0x000fe40007ffe0ff */
[----:B------:R-:W-:Y:S01]  /*23d0*/  LOP3.LUT P0, RZ, R190, 0x1f, RZ, 0xc0, !PT ;  /* 0x0000001fbeff7812 */ /* 0x000fe2000780c0ff */
[----:B------:R-:W-:Y:S10]  /*23e0*/  BRA.DIV ~URZ, `(.L_x_1509) ;  /* 0x000018927f007947 */ /* 0x000ff4000b800000 */
[----:B------:R0:W1:Y:S02]  /*23f0*/  SHFL.DOWN PT, R164, R247, 0x10, 0x1f ;  /* 0x0a001f00f7a47f89 */ /* 0x00006400000e0000 */
.L_x_1534:
[----:B------:R-:W-:Y:S05]  /*2400*/  BRA.DIV ~URZ, `(.L_x_1510) ;  /* 0x000018f27f007947 */ /* 0x000fea000b800000 */
[----:B------:R-:W2:Y:S01]  /*2410*/  SHFL.DOWN PT, R156, R245, 0x10, 0x1f ;  /* 0x0a001f00f59c7f89 */ /* 0x000ea200000e0000 */
[----:B-1---5:R-:W-:-:S05]  /*2420*/  FADD.FTZ R244, R164, R247 ;  /* 0x000000f7a4f47221 */ /* 0x022fca0000010000 */
        /* <DEDUP_REMOVED lines=15> */
.L_x_1535:
[----:B------:R-:W-:Y:S01]  /*2520*/  @!P0 LOP3.LUT R157, R158, 0x3, RZ, 0xc0, !PT ;  /* 0x000000039e9d8812 */ /* 0x000fe200078ec0ff */
[----:B-1-3--:R-:W-:Y:S01]  /*2530*/  FADD.FTZ R164, R165, R164 ;  /* 0x000000a4a5a47221 */ /* 0x00afe20000010000 */
[----:B------:R-:W-:Y:S01]  /*2540*/  WARPSYNC 0xffffffff ;  /* 0xffffffff00007948 */ /* 0x000fe20003800000 */
[----:B--2---:R-:W-:Y:S01]  /*2550*/  FADD.FTZ R165, R156, R163 ;  /* 0x000000a39ca57221 */ /* 0x004fe20000010000 */
[----:B------:R-:W-:Y:S01]  /*2560*/  @!P0 IADD3 R167, R166, R157, RZ ;  /* 0x0000009da6a78210 */ /* 0x000fe20007ffe0ff */
[----:B------:R-:W-:Y:S04]  /*2570*/  BSSY B0, `(.L_x_1511) ;  /* 0x000003b000007945 */ /* 0x000fe80003800000 */
[----:B------:R-:W-:Y:S04]  /*2580*/  @!P0 STS.64 [R167.X8+0x3000], R164 ;  /* 0x003000a4a7008388 */ /* 0x000fe80000008a00 */
[----:B------:R-:W-:Y:S01]  /*2590*/  BAR.SYNC.DEFER_BLOCKING 0x0 ;  /* 0x0000000000007b1d */ /* 0x000fe20000010000 */
[----:B------:R-:W-:-:S05]  /*25a0*/  ISETP.NE.AND P0, PT, R188, RZ, PT ;  /* 0x000000ffbc00720c */ /* 0x000fca0003f05270 */
[----:B------:R-:W1:Y:S04]  /*25b0*/  LDS.128 R156, [R166.X8+0x3000] ;  /* 0x00300000a69c7984 */ /* 0x000e680000008c00 */
[----:B------:R-:W2:Y:S01]  /*25c0*/  LDS.128 R160, [R166.X8+0x3010] ;  /* 0x00301000a6a07984 */ /* 0x000ea20000008c00 */
[----:B-1----:R-:W-:Y:S02]  /*25d0*/  FADD.FTZ R245, RZ, R156 ;  /* 0x0000009cfff57221 */ /* 0x002fe40000010000 */
[----:B------:R-:W-:Y:S02]  /*25e0*/  FADD.FTZ R156, RZ, R157 ;  /* 0x0000009dff9c7221 */ /* 0x000fe40000010000 */
[----:B------:R-:W-:Y:S02]  /*25f0*/  FADD.FTZ R245, R158, R245 ;  /* 0x000000f59ef57221 */ /* 0x000fe40000010000 */
[----:B------:R-:W-:-:S02]  /*2600*/  FADD.FTZ R156, R159, R156 ;  /* 0x0000009c9f9c7221 */ /* 0x000fc40000010000 */
[----:B--2---:R-:W-:Y:S02]  /*2610*/  FADD.FTZ R245, R245, R160 ;  /* 0x000000a0f5f57221 */ /* 0x004fe40000010000 */
        /* <DEDUP_REMOVED lines=9> */
[----:B------:R-:W-:Y:S01]  /*26b0*/  MOV R166, 0x10 ;  /* 0x0000001000a67802 */ /* 0x000fe20000000f00 */
[-CC-:B------:R-:W-:Y:S01]  /*26c0*/  FFMA.FTZ R158, R218, R161.reuse, R160.reuse ;  /* 0x000000a1da9e7223 */ /* 0x180fe200000100a0 */
[----:B------:R-:W-:Y:S01]  /*26d0*/  ISETP.NE.AND.EX P0, PT, RZ, c[0x0][0x21c], PT, P0 ;  /* 0x00008700ff007a0c */ /* 0x000fe20003f05300 */
[----:B------:R-:W-:Y:S02]  /*26e0*/  FADD.FTZ R156, R206, -R157 ;  /* 0x8000009dce9c7221 */ /* 0x000fe40000010000 */
[-CC-:B------:R-:W-:Y:S02]  /*26f0*/  FFMA.FTZ R157, R231, R161.reuse, R160.reuse ;  /* 0x000000a1e79d7223 */ /* 0x180fe400000100a0 */
[----:B------:R-:W-:-:S02]  /*2700*/  FFMA.FTZ R164, R242, R161, R160 ;  /* 0x000000a1f2a47223 */ /* 0x000fc400000100a0 */
[----:B------:R-:W-:Y:S02]  /*2710*/  FADD.FTZ R158, R219, -R158 ;  /* 0x8000009edb9e7221 */ /* 0x000fe40000010000 */
[----:B------:R-:W-:Y:S02]  /*2720*/  FADD.FTZ R162, R230, -R157 ;  /* 0x8000009de6a27221 */ /* 0x000fe40000010000 */
[----:B------:R-:W-:Y:S02]  /*2730*/  FADD.FTZ R164, R243, -R164 ;  /* 0x800000a4f3a47221 */ /* 0x000fe40000010000 */
[C---:B------:R-:W-:Y:S02]  /*2740*/  FMUL.FTZ R157, R195.reuse, R158 ;  /* 0x0000009ec39d7220 */ /* 0x040fe40000410000 */
[C---:B------:R-:W-:Y:S02]  /*2750*/  FMUL.FTZ R156, R195.reuse, R156 ;  /* 0x0000009cc39c7220 */ /* 0x040fe40000410000 */
[----:B------:R-:W-:-:S02]  /*2760*/  FMUL.FTZ R158, R195, R162 ;  /* 0x000000a2c39e7220 */ /* 0x000fc40000410000 */
[----:B------:R-:W-:Y:S02]  /*2770*/  FMUL.FTZ R159, R195, R164 ;  /* 0x000000a4c39f7220 */ /* 0x000fe40000410000 */
[----:B------:R-:W-:Y:S02]  /*2780*/  @P0 FADD.FTZ R156, R124, R156 ;  /* 0x0000009c7c9c0221 */ /* 0x000fe40000010000 */
[----:B------:R-:W-:Y:S02]  /*2790*/  @P0 FADD.FTZ R157, R125, R157 ;  /* 0x0000009d7d9d0221 */ /* 0x000fe40000010000 */
[----:B------:R-:W-:Y:S02]  /*27a0*/  @P0 FADD.FTZ R158, R126, R158 ;  /* 0x0000009e7e9e0221 */ /* 0x000fe40000010000 */
[----:B------:R-:W-:Y:S01]  /*27b0*/  @P0 FADD.FTZ R159, R127, R159 ;  /* 0x0000009f7f9f0221 */ /* 0x000fe20000010000 */
[----:B------:R-:W-:-:S04]  /*27c0*/  ISETP.NE.U32.AND P0, PT, RZ, c[0x0][0x258], PT ;  /* 0x00009600ff007a0c */ /* 0x000fc80003f05070 */
[----:B------:R-:W-:-:S04]  /*27d0*/  ISETP.NE.AND.EX P0, PT, RZ, c[0x0][0x25c], PT, P0 ;  /* 0x00009700ff007a0c */ /* 0x000fc80003f05300 */
[----:B------:R-:W-:Y:S02]  /*27e0*/  SEL R148, R156, R148, P0 ;  /* 0x000000949c947207 */ /* 0x000fe40000000000 */
[----:B------:R-:W-:Y:S02]  /*27f0*/  SEL R149, R157, R149, P0 ;  /* 0x000000959d957207 */ /* 0x000fe40000000000 */
[----:B------:R-:W-:Y:S02]  /*2800*/  SEL R150, R158, R150, P0 ;  /* 0x000000969e967207 */ /* 0x000fe40000000000 */
[----:B------:R-:W-:-:S03]  /*2810*/  SEL R151, R159, R151, P0 ;  /* 0x000000979f977207 */ /* 0x000fc60000000000 */
[----:B------:R-:W-:-:S05]  /*2820*/  @P0 IMAD.WIDE.U32 R164, R191, R166, c[0x0][0x258] ;  /* 0x00009600bfa40625 */ /* 0x000fca00078e00a6 */
[----:B------:R1:W-:Y:S01]  /*2830*/  @P0 STG.E.128 [R164.64], R148 ;  /* 0x00000094a4000986 */ /* 0x0003e2000c101d04 */
[----:B------:R-:W-:-:S04]  /*2840*/  ISETP.NE.U32.AND P0, PT, RZ, c[0x0][0x250], PT ;  /* 0x00009400ff007a0c */ /* 0x000fc80003f05070 */
[----:B------:R-:W-:-:S04]  /*2850*/  ISETP.NE.AND.EX P0, PT, RZ, c[0x0][0x254], PT, P0 ;  /* 0x00009500ff007a0c */ /* 0x000fc80003f05300 */
[----:B------:R-:W-:Y:S02]  /*2860*/  SEL R152, R156, R152, P0 ;  /* 0x000000989c987207 */ /* 0x000fe40000000000 */
[----:B------:R-:W-:Y:S02]  /*2870*/  SEL R153, R157, R153, P0 ;  /* 0x000000999d997207 */ /* 0x000fe40000000000 */
[----:B------:R-:W-:Y:S02]  /*2880*/  SEL R154, R158, R154, P0 ;  /* 0x0000009a9e9a7207 */ /* 0x000fe40000000000 */
[----:B------:R-:W-:Y:S02]  /*2890*/  SEL R155, R159, R155, P0 ;  /* 0x0000009b9f9b7207 */ /* 0x000fe40000000000 */
[----:B------:R-:W-:Y:S01]  /*28a0*/  ISETP.NE.U32.AND P0, PT, RZ, c[0x0][0x250], PT ;  /* 0x00009400ff007a0c */ /* 0x000fe20003f05070 */
[----:B-1----:R-:W-:-:S03]  /*28b0*/  IMAD.WIDE.U32 R164, R191, R166, c[0x0][0x248] ;  /* 0x00009200bfa47625 */ /* 0x002fc600078e00a6 */
[----:B------:R-:W-:Y:S02]  /*28c0*/  ISETP.NE.AND.EX P0, PT, RZ, c[0x0][0x254], PT, P0 ;  /* 0x00009500ff007a0c */ /* 0x000fe40003f05300 */
[----:B------:R1:W-:Y:S11]  /*28d0*/  STG.E.128 [R164.64], R156 ;  /* 0x0000009ca4007986 */ /* 0x0003f6000c101d04 */
[----:B------:R-:W-:-:S04]  /*28e0*/  @P0 LEA R162, P6, R191, c[0x0][0x250], 0x4 ;  /* 0x00009400bfa20a11 */ /* 0x000fc800078c20ff */
[C---:B------:R-:W-:Y:S02]  /*28f0*/  @P0 LEA.HI.X R163, R191.reuse, c[0x0][0x254], RZ, 0x4, P6 ;  /* 0x00009500bfa30a11 */ /* 0x040fe400030f24ff */
[----:B------:R-:W-:-:S03]  /*2900*/  IADD3 R191, R191, 0x80, RZ ;  /* 0x00000080bfbf7810 */ /* 0x000fc60007ffe0ff */
[----:B------:R1:W-:Y:S04]  /*2910*/  @P0 STG.E.128 [R162.64], R152 ;  /* 0x00000098a2000986 */ /* 0x0003e8000c101d04 */
.L_x_1512:
[----:B------:R-:W-:Y:S05]  /*2920*/  BSYNC B0 ;  /* 0x0000000000007941 */ /* 0x000fea0003800000 */
.L_x_1511:
[----:B------:R-:W-:Y:S01]  /*2930*/  BSSY B0, `(.L_x_1513) ;  /* 0x000002b000007945 */ /* 0x000fe20003800000 */
[----:B------:R-:W-:Y:S05]  /*2940*/  @!P2 BRA `(.L_x_1514) ;  /* 0x000002900000a947 */ /* 0x000fea0003800000 */
[----:B------:R-:W-:Y:S01]  /*2950*/  ISETP.NE.U32.AND P0, PT, RZ, c[0x0][0x218], PT ;  /* 0x00008600ff007a0c */ /* 0x000fe20003f05070 */
[-CC-:B-1----:R-:W-:Y:S01]  /*2960*/  FFMA.FTZ R157, R205, R161.reuse, R160.reuse ;  /* 0x000000a1cd9d7223 */ /* 0x182fe200000100a0 */
[----:B------:R-:W-:Y:S01]  /*2970*/  HFMA2.MMA R166, -RZ, RZ, 0, 9.5367431640625e-07 ;  /* 0x00000010ffa67435 */ /* 0x000fe200000001ff */
        /* <DEDUP_REMOVED lines=38> */
.L_x_1514:
[----:B------:R-:W-:Y:S05]  /*2be0*/  BSYNC B0 ;  /* 0x0000000000007941 */ /* 0x000fea0003800000 */
.L_x_1513:
[----:B------:R-:W-:Y:S01]  /*2bf0*/  BSSY B0, `(.L_x_1515) ;  /* 0x000002b000007945 */ /* 0x000fe20003800000 */
[----:B------:R-:W-:Y:S05]  /*2c00*/  @!P3 BRA `(.L_x_1516) ;  /* 0x000002900000b947 */ /* 0x000fea0003800000 */
[----:B------:R-:W-:Y:S01]  /*2c10*/  ISETP.NE.U32.AND P0, PT, RZ, c[0x0][0x218], PT ;  /* 0x00008600ff007a0c */ /* 0x000fe20003f05070 */
[-CC-:B-1----:R-:W-:Y:S01]  /*2c20*/  FFMA.FTZ R157, R203, R161.reuse, R160.reuse ;  /* 0x000000a1cb9d7223 */ /* 0x182fe200000100a0 */
        /* <DEDUP_REMOVED lines=39> */
.L_x_1516:
[----:B------:R-:W-:Y:S05]  /*2ea0*/  BSYNC B0 ;  /* 0x0000000000007941 */ /* 0x000fea0003800000 */
.L_x_1515:
        /* <DEDUP_REMOVED lines=43> */
.L_x_1518:
[----:B------:R-:W-:Y:S05]  /*3160*/  BSYNC B0 ;  /* 0x0000000000007941 */ /* 0x000fea0003800000 */
.L_x_1517:
        /* <DEDUP_REMOVED lines=43> */
.L_x_1520:
[----:B------:R-:W-:Y:S05]  /*3420*/  BSYNC B0 ;  /* 0x0000000000007941 */ /* 0x000fea0003800000 */
.L_x_1519:
[----:B------:R-:W-:Y:S01]  /*3430*/  ISETP.GE.U32.AND P0, PT, R194, 0x300, PT ;  /* 0x00000300c200780c */ /* 0x000fe20003f06070 */
[----:B------:R-:W-:-:S12]  /*3440*/  BSSY B0, `(.L_x_1521) ;  /* 0x000002a000007945 */ /* 0x000fd80003800000 */
[----:B------:R-:W-:Y:S05]  /*3450*/  @!P0 BRA `(.L_x_1522) ;  /* 0x0000028000008947 */ /* 0x000fea0003800000 */
[----:B------:R-:W-:Y:S01]  /*3460*/  ISETP.NE.U32.AND P0, PT, RZ, c[0x0][0x218], PT ;  /* 0x00008600ff007a0c */ /* 0x000fe20003f05070 */
[-CC-:B-1----:R-:W-:Y:S01]  /*3470*/  FFMA.FTZ R158, R208, R161.reuse, R160.reuse ;  /* 0x000000a1d09e7223 */ /* 0x182fe200000100a0 */
[----:B------:R-:W-:Y:S01]  /*3480*/  HFMA2.MMA R164, -RZ, RZ, 0, 9.5367431640625e-07 ;  /* 0x00000010ffa47435 */ /* 0x000fe200000001ff */
[-CC-:B------:R-:W-:Y:S01]  /*3490*/  FFMA.FTZ R157, R197, R161.reuse, R160.reuse ;  /* 0x000000a1c59d7223 */ /* 0x180fe200000100a0 */
[----:B------:R-:W-:Y:S01]  /*34a0*/  ISETP.NE.AND.EX P0, PT, RZ, c[0x0][0x21c], PT, P0 ;  /* 0x00008700ff007a0c */ /* 0x000fe20003f05300 */
[-CC-:B------:R-:W-:Y:S02]  /*34b0*/  FFMA.FTZ R159, R221, R161.reuse, R160.reuse ;  /* 0x000000a1dd9f7223 */ /* 0x180fe400000100a0 */
[----:B------:R-:W-:Y:S02]  /*34c0*/  FFMA.FTZ R162, R232, R161, R160 ;  /* 0x000000a1e8a27223 */ /* 0x000fe400000100a0 */
        /* <DEDUP_REMOVED lines=31> */
[----:B------:R-:W-:-:S05]  /*36c0*/  @P0 LEA.HI.X R161, R191, c[0x0][0x254], RZ, 0x4, P6 ;  /* 0x00009500bfa10a11 */ /* 0x000fca00030f24ff */
[----:B------:R1:W-:Y:S04]  /*36d0*/  @P0 STG.E.128 [R160.64], R152 ;  /* 0x00000098a0000986 */ /* 0x0003e8000c101d04 */
.L_x_1522:
[----:B------:R-:W-:Y:S05]  /*36e0*/  BSYNC B0 ;  /* 0x0000000000007941 */ /* 0x000fea0003800000 */
.L_x_1521:
[----:B------:R-:W-:Y:S02]  /*36f0*/  LOP3.LUT P0, RZ, R192, 0xff, RZ, 0xc0, !PT ;  /* 0x000000ffc0ff7812 */ /* 0x000fe4000780c0ff */
[----:B------:R-:W-:Y:S02]  /*3700*/  IADD3 R193, R193, c[0x0][0x160], RZ ;  /* 0x00005800c1c17a10 */ /* 0x000fe40007ffe0ff */
[----:B------:R-:W-:Y:S02]  /*3710*/  SEL R192, RZ, 0x1, P0 ;  /* 0x00000001ffc07807 */ /* 0x000fe40000000000 */
[----:B------:R-:W-:-:S13]  /*3720*/  ISETP.GE.AND P0, PT, R193, c[0x0][0x164], PT ;  /* 0x00005900c1007a0c */ /* 0x000fda0003f06270 */
[----:B01----:R-:W-:Y:S01]  /*3730*/  @P0 CALL.REL.NOINC `(.L_x_1496) ;  /* 0x0000001000000944 */ /* 0x003fe20003c00000 */
[----:B------:R-:W-:Y:S05]  /*3740*/  BRA `(.L_x_1523) ;  /* 0xffffd55000007947 */ /* 0x000fea000383ffff */
.L_x_1496:
[----:B---3--:R-:W0:Y:S01]  /*3750*/  S2UR UR6, SR_CTAID.X ;  /* 0x00000000000679c3 */ /* 0x008e220000002500 */
[----:B-----5:R-:W0:Y:S01]  /*3760*/  S2R R2, SR_TID.X ;  /* 0x0000000000027919 */ /* 0x020e220000002100 */
        /* <DEDUP_REMOVED lines=11> */
[----:B------:R0:W-:Y:S03]  /*3820*/  STG.E.128 [R4.64], R32 ;  /* 0x0000002004007986 */ /* 0x0001e6000c101d04 */
[C---:B------:R-:W-:Y:S01]  /*3830*/  IMAD.WIDE.U32 R8, R0.reuse, R9, c[0x0][0x238] ;  /* 0x00008e0000087625 */ /* 0x040fe200078e0009 */
[----:B------:R0:W-:Y:S01]  /*3840*/  STG.E.128 [R6.64], R100 ;  /* 0x0000006406007986 */ /* 0x0001e2000c101d04 */
[----:B------:R-:W-:-:S03]  /*3850*/  IADD3 R0, R0, 0x80, RZ ;  /* 0x0000008000007810 */ /* 0x000fc60007ffe0ff */
[----:B------:R0:W-:Y:S04]  /*3860*/  STG.E.128 [R8.64], R80 ;  /* 0x0000005008007986 */ /* 0x0001e8000c101d04 */
.L_x_1525:
[----:B------:R-:W-:Y:S05]  /*3870*/  BSYNC B0 ;  /* 0x0000000000007941 */ /* 0x000fea0003800000 */
.L_x_1524:
[----:B------:R-:W-:Y:S01]  /*3880*/  BSSY B0, `(.L_x_1526) ;  /* 0x000000c000007945 */ /* 0x000fe20003800000 */
[----:B------:R-:W-:Y:S05]  /*3890*/  @!P2 BRA `(.L_x_1527) ;  /* 0x000000a00000a947 */ /* 0x000fea0003800000 */
[----:B0-----:R-:W-:-:S10]  /*38a0*/  HFMA2.MMA R9, -RZ, RZ, 0, 9.5367431640625e-07 ;  /* 0x00000010ff097435 */ /* 0x001fd400000001ff */
        /* <DEDUP_REMOVED lines=9> */
.L_x_1527:
[----:B------:R-:W-:Y:S05]  /*3940*/  BSYNC B0 ;  /* 0x0000000000007941 */ /* 0x000fea0003800000 */
.L_x_1526:
[----:B------:R-:W-:Y:S01]  /*3950*/  BSSY B0, `(.L_x_1528) ;  /* 0x000000c000007945 */ /* 0x000fe20003800000 */
[----:B------:R-:W-:Y:S05]  /*3960*/  @!P3 BRA `(.L_x_1529) ;  /* 0x000000a00000b947 */ /* 0x000fea0003800000 */
[----:B0-----:R-:W-:-:S05]  /*3970*/  MOV R9, 0x10 ;  /* 0x0000001000097802 */ /* 0x001fca0000000f00 */
        /* <DEDUP_REMOVED lines=9> */
.L_x_1529:
[----:B------:R-:W-:Y:S05]  /*3a10*/  BSYNC B0 ;  /* 0x0000000000007941 */ /* 0x000fea0003800000 */
.L_x_1528:
        /* <DEDUP_REMOVED lines=12> */
.L_x_1531:
[----:B------:R-:W-:Y:S05]  /*3ae0*/  BSYNC B0 ;  /* 0x0000000000007941 */ /* 0x000fea0003800000 */
.L_x_1530:
        /* <DEDUP_REMOVED lines=12> */
.L_x_1533:
[----:B------:R-:W-:Y:S05]  /*3bb0*/  BSYNC B0 ;  /* 0x0000000000007941 */ /* 0x000fea0003800000 */
.L_x_1532:
[----:B------:R-:W-:-:S13]  /*3bc0*/  ISETP.GE.U32.AND P0, PT, R194, 0x300, PT ;  /* 0x00000300c200780c */ /* 0x000fda0003f06070 */
[----:B------:R-:W-:Y:S05]  /*3bd0*/  @!P0 EXIT ;  /* 0x000000000000894d */ /* 0x000fea0003800000 */
[----:B0-----:R-:W-:-:S10]  /*3be0*/  HFMA2.MMA R9, -RZ, RZ, 0, 9.5367431640625e-07 ;  /* 0x00000010ff097435 */ /* 0x001fd400000001ff */
[----:B------:R-:W-:-:S04]  /*3bf0*/  IMAD.WIDE.U32 R2, R0, R9, c[0x0][0x220] ;  /* 0x0000880000027625 */ /* 0x000fc800078e0009 */
[CC--:B------:R-:W-:Y:S01]  /*3c00*/  IMAD.WIDE.U32 R4, R0.reuse, R9.reuse, c[0x0][0x228] ;  /* 0x00008a0000047625 */ /* 0x0c0fe200078e0009 */
[----:B------:R-:W-:Y:S03]  /*3c10*/  STG.E.128 [R2.64], R76 ;  /* 0x0000004c02007986 */ /* 0x000fe6000c101d04 */
[CC--:B------:R-:W-:Y:S01]  /*3c20*/  IMAD.WIDE.U32 R6, R0.reuse, R9.reuse, c[0x0][0x230] ;  /* 0x00008c0000067625 */ /* 0x0c0fe200078e0009 */
[----:B------:R-:W-:Y:S03]  /*3c30*/  STG.E.128 [R4.64], R52 ;  /* 0x0000003404007986 */ /* 0x000fe6000c101d04 */
[----:B------:R-:W-:Y:S01]  /*3c40*/  IMAD.WIDE.U32 R8, R0, R9, c[0x0][0x238] ;  /* 0x00008e0000087625 */ /* 0x000fe200078e0009 */
[----:B------:R-:W-:Y:S04]  /*3c50*/  STG.E.128 [R6.64], R120 ;  /* 0x0000007806007986 */ /* 0x000fe8000c101d04 */
[----:B------:R-:W-:Y:S01]  /*3c60*/  STG.E.128 [R8.64], R96 ;  /* 0x0000006008007986 */ /* 0x000fe2000c101d04 */
[----:B------:R-:W-:Y:S05]  /*3c70*/  EXIT ;  /* 0x000000000000794d */ /* 0x000fea0003800000 */
.L_x_1509:
[----:B------:R-:W-:Y:S01]  /*3c80*/  HFMA2.MMA R161, -RZ, RZ, 0, 9.5367431640625e-07 ;  /* 0x00000010ffa17435 */ /* 0x000fe200000001ff */
[----:B------:R-:W-:-:S02]  /*3c90*/  MOV R162, R247 ;  /* 0x000000f700a27202 */ /* 0x000fc40000000f00 */
[----:B------:R-:W-:Y:S02]  /*3ca0*/  MOV R159, 0x1f ;  /* 0x0000001f009f7802 */ /* 0x000fe40000000f00 */
[----:B------:R-:W-:Y:S02]  /*3cb0*/  MOV R160, 0xffffffff ;  /* 0xffffffff00a07802 */ /* 0x000fe40000000f00 */
[----:B------:R-:W-:Y:S02]  /*3cc0*/  MOV R156, 0x3ce0 ;  /* 0x00003ce0009c7802 */ /* 0x000fe40000000f00 */
[----:B-----5:R-:W-:Y:S05]  /*3cd0*/  CALL.REL.NOINC `($__internal_96_$__cuda_sm70_shflsync_down_p) ;  /* 0x0000046000007944 */ /* 0x020fea0003c00000 */
[----:B-1----:R-:W-:Y:S01]  /*3ce0*/  MOV R164, R160 ;  /* 0x000000a000a47202 */ /* 0x002fe20000000f00 */
[----:B0-----:R-:W-:Y:S05]  /*3cf0*/  BRA `(.L_x_1534) ;  /* 0xffffe70000007947 */ /* 0x001fea000383ffff */
.L_x_1510:
[----:B------:R-:W-:Y:S01]  /*3d00*/  HFMA2.MMA R161, -RZ, RZ, 0, 9.5367431640625e-07 ;  /* 0x00000010ffa17435 */ /* 0x000fe200000001ff */
[----:B------:R-:W-:Y:S02]  /*3d10*/  MOV R162, R245 ;  /* 0x000000f500a27202 */ /* 0x000fe40000000f00 */
[----:B------:R-:W-:Y:S02]  /*3d20*/  MOV R159, 0x1f ;  /* 0x0000001f009f7802 */ /* 0x000fe40000000f00 */
[----:B------:R-:W-:-:S02]  /*3d30*/  MOV R160, 0xffffffff ;  /* 0xffffffff00a07802 */ /* 0x000fc40000000f00 */
[----:B------:R-:W-:Y:S02]  /*3d40*/  MOV R156, 0x3d60 ;  /* 0x00003d60009c7802 */ /* 0x000fe40000000f00 */
[----:B01---5:R-:W-:Y:S05]  /*3d50*/  CALL.REL.NOINC `($__internal_96_$__cuda_sm70_shflsync_down_p) ;  /* 0x000003e000007944 */ /* 0x023fea0003c00000 */
[----:B------:R-:W-:Y:S01]  /*3d60*/  FADD.FTZ R164, R164, R247 ;  /* 0x000000f7a4a47221 */ /* 0x000fe20000010000 */
[----:B0-----:R-:W-:Y:S01]  /*3d70*/  HFMA2.MMA R161, -RZ, RZ, 0, 4.76837158203125e-07 ;  /* 0x00000008ffa17435 */ /* 0x001fe200000001ff */
[----:B-1----:R-:W-:Y:S01]  /*3d80*/  FADD.FTZ R245, R245, R160 ;  /* 0x000000a0f5f57221 */ /* 0x002fe20000010000 */
[----:B------:R-:W-:Y:S02]  /*3d90*/  MOV R159, 0x1f ;  /* 0x0000001f009f7802 */ /* 0x000fe40000000f00 */
[----:B------:R-:W-:Y:S02]  /*3da0*/  MOV R160, 0xffffffff ;  /* 0xffffffff00a07802 */ /* 0x000fe40000000f00 */
[----:B------:R-:W-:Y:S02]  /*3db0*/  MOV R162, R164 ;  /* 0x000000a400a27202 */ /* 0x000fe40000000f00 */
[----:B------:R-:W-:Y:S02]  /*3dc0*/  MOV R156, 0x3de0 ;  /* 0x00003de0009c7802 */ /* 0x000fe40000000f00 */
[----:B------:R-:W-:Y:S05]  /*3dd0*/  CALL.REL.NOINC `($__internal_96_$__cuda_sm70_shflsync_down_p) ;  /* 0x0000036000007944 */ /* 0x000fea0003c00000 */
[----:B0-----:R-:W-:Y:S01]  /*3de0*/  HFMA2.MMA R161, -RZ, RZ, 0, 4.76837158203125e-07 ;  /* 0x00000008ffa17435 */ /* 0x001fe200000001ff */
[----:B-1----:R-:W-:-:S02]  /*3df0*/  MOV R163, R160 ;  /* 0x000000a000a37202 */ /* 0x002fc40000000f00 */
[----:B------:R-:W-:Y:S02]  /*3e00*/  MOV R162, R245 ;  /* 0x000000f500a27202 */ /* 0x000fe40000000f00 */
[----:B------:R-:W-:Y:S02]  /*3e10*/  MOV R159, 0x1f ;  /* 0x0000001f009f7802 */ /* 0x000fe40000000f00 */
[----:B------:R-:W-:Y:S02]  /*3e20*/  MOV R160, 0xffffffff ;  /* 0xffffffff00a07802 */ /* 0x000fe40000000f00 */
[----:B------:R-:W-:Y:S02]  /*3e30*/  MOV R156, 0x3e50 ;  /* 0x00003e50009c7802 */ /* 0x000fe40000000f00 */
[----:B------:R-:W-:Y:S05]  /*3e40*/  CALL.REL.NOINC `($__internal_96_$__cuda_sm70_shflsync_down_p) ;  /* 0x000002f000007944 */ /* 0x000fea0003c00000 */
[----:B------:R-:W-:Y:S01]  /*3e50*/  FADD.FTZ R164, R163, R164 ;  /* 0x000000a4a3a47221 */ /* 0x000fe20000010000 */
[----:B0-----:R-:W-:Y:S01]  /*3e60*/  HFMA2.MMA R161, -RZ, RZ, 0, 2.384185791015625e-07 ;  /* 0x00000004ffa17435 */ /* 0x001fe200000001ff */
[----:B-1----:R-:W-:Y:S01]  /*3e70*/  FADD.FTZ R245, R245, R160 ;  /* 0x000000a0f5f57221 */ /* 0x002fe20000010000 */
[----:B------:R-:W-:Y:S02]  /*3e80*/  MOV R159, 0x1f ;  /* 0x0000001f009f7802 */ /* 0x000fe40000000f00 */
[----:B------:R-:W-:-:S02]  /*3e90*/  MOV R160, 0xffffffff ;  /* 0xffffffff00a07802 */ /* 0x000fc40000000f00 */
[----:B------:R-:W-:Y:S02]  /*3ea0*/  MOV R162, R164 ;  /* 0x000000a400a27202 */ /* 0x000fe40000000f00 */
[----:B------:R-:W-:Y:S02]  /*3eb0*/  MOV R156, 0x3ed0 ;  /* 0x00003ed0009c7802 */ /* 0x000fe40000000f00 */
[----:B------:R-:W-:Y:S05]  /*3ec0*/  CALL.REL.NOINC `($__internal_96_$__cuda_sm70_shflsync_down_p) ;  /* 0x0000027000007944 */ /* 0x000fea0003c00000 */
[----:B0-----:R-:W-:Y:S01]  /*3ed0*/  HFMA2.MMA R161, -RZ, RZ, 0, 2.384185791015625e-07 ;  /* 0x00000004ffa17435 */ /* 0x001fe200000001ff */
[----:B-1----:R-:W-:Y:S02]  /*3ee0*/  MOV R163, R160 ;  /* 0x000000a000a37202 */ /* 0x002fe40000000f00 */
[----:B------:R-:W-:Y:S02]  /*3ef0*/  MOV R162, R245 ;  /* 0x000000f500a27202 */ /* 0x000fe40000000f00 */
[----:B------:R-:W-:Y:S02]  /*3f00*/  MOV R159, 0x1f ;  /* 0x0000001f009f7802 */ /* 0x000fe40000000f00 */
[----:B------:R-:W-:Y:S02]  /*3f10*/  MOV R160, 0xffffffff ;  /* 0xffffffff00a07802 */ /* 0x000fe40000000f00 */
[----:B------:R-:W-:-:S02]  /*3f20*/  MOV R156, 0x3f40 ;  /* 0x00003f40009c7802 */ /* 0x000fc40000000f00 */
[----:B------:R-:W-:Y:S05]  /*3f30*/  CALL.REL.NOINC `($__internal_96_$__cuda_sm70_shflsync_down_p) ;  /* 0x0000020000007944 */ /* 0x000fea0003c00000 */
[----:B------:R-:W-:Y:S01]  /*3f40*/  FADD.FTZ R164, R163, R164 ;  /* 0x000000a4a3a47221 */ /* 0x000fe20000010000 */
[----:B0-----:R-:W-:Y:S01]  /*3f50*/  HFMA2.MMA R161, -RZ, RZ, 0, 1.1920928955078125e-07 ;  /* 0x00000002ffa17435 */ /* 0x001fe200000001ff */
[----:B-1----:R-:W-:Y:S01]  /*3f60*/  FADD.FTZ R245, R245, R160 ;  /* 0x000000a0f5f57221 */ /* 0x002fe20000010000 */
[----:B------:R-:W-:-:S02]  /*3f70*/  MOV R159, 0x1f ;  /* 0x0000001f009f7802 */ /* 0x000fc40000000f00 */
[----:B------:R-:W-:Y:S02]  /*3f80*/  MOV R160, 0xffffffff ;  /* 0xffffffff00a07802 */ /* 0x000fe40000000f00 */
[----:B------:R-:W-:Y:S02]  /*3f90*/  MOV R162, R164 ;  /* 0x000000a400a27202 */ /* 0x000fe40000000f00 */
[----:B------:R-:W-:Y:S02]  /*3fa0*/  MOV R156, 0x3fc0 ;  /* 0x00003fc0009c7802 */ /* 0x000fe40000000f00 */
[----:B------:R-:W-:Y:S05]  /*3fb0*/  CALL.REL.NOINC `($__internal_96_$__cuda_sm70_shflsync_down_p) ;  /* 0x0000018000007944 */ /* 0x000fea0003c00000 */
[----:B0-----:R-:W-:Y:S01]  /*3fc0*/  HFMA2.MMA R161, -RZ, RZ, 0, 1.1920928955078125e-07 ;  /* 0x00000002ffa17435 */ /* 0x001fe200000001ff */
[----:B-1----:R-:W-:Y:S02]  /*3fd0*/  MOV R163, R160 ;  /* 0x000000a000a37202 */ /* 0x002fe40000000f00 */
[----:B------:R-:W-:Y:S02]  /*3fe0*/  MOV R162, R245 ;  /* 0x000000f500a27202 */ /* 0x000fe40000000f00 */
[----:B------:R-:W-:Y:S02]  /*3ff0*/  MOV R159, 0x1f ;  /* 0x0000001f009f7802 */ /* 0x000fe40000000f00 */
[----:B------:R-:W-:-:S02]  /*4000*/  MOV R160, 0xffffffff ;  /* 0xffffffff00a07802 */ /* 0x000fc40000000f00 */
[----:B------:R-:W-:Y:S02]  /*4010*/  MOV R156, 0x4030 ;  /* 0x00004030009c7802 */ /* 0x000fe40000000f00 */
[----:B------:R-:W-:Y:S05]  /*4020*/  CALL.REL.NOINC `($__internal_96_$__cuda_sm70_shflsync_down_p) ;  /* 0x0000011000007944 */ /* 0x000fea0003c00000 */
[----:B------:R-:W-:Y:S01]  /*4030*/  FADD.FTZ R164, R163, R164 ;  /* 0x000000a4a3a47221 */ /* 0x000fe20000010000 */
[----:B0-----:R-:W-:Y:S01]  /*4040*/  HFMA2.MMA R161, -RZ, RZ, 0, 5.9604644775390625e-08 ;  /* 0x00000001ffa17435 */ /* 0x001fe200000001ff */
[----:B-1----:R-:W-:Y:S01]  /*4050*/  FADD.FTZ R163, R245, R160 ;  /* 0x000000a0f5a37221 */ /* 0x002fe20000010000 */
[----:B------:R-:W-:Y:S02]  /*4060*/  MOV R159, 0x1f ;  /* 0x0000001f009f7802 */ /* 0x000fe40000000f00 */
[----:B------:R-:W-:Y:S02]  /*4070*/  MOV R160, 0xffffffff ;  /* 0xffffffff00a07802 */ /* 0x000fe40000000f00 */
[----:B------:R-:W-:Y:S02]  /*4080*/  MOV R162, R164 ;  /* 0x000000a400a27202 */ /* 0x000fe40000000f00 */
[----:B------:R-:W-:Y:S02]  /*4090*/  MOV R156, 0x40b0 ;  /* 0x000040b0009c7802 */ /* 0x000fe40000000f00 */
[----:B------:R-:W-:Y:S05]  /*40a0*/  CALL.REL.NOINC `($__internal_96_$__cuda_sm70_shflsync_down_p) ;  /* 0x0000009000007944 */ /* 0x000fea0003c00000 */
[----:B0-----:R-:W-:Y:S01]  /*40b0*/  HFMA2.MMA R161, -RZ, RZ, 0, 5.9604644775390625e-08 ;  /* 0x00000001ffa17435 */ /* 0x001fe200000001ff */
[----:B-1----:R-:W-:-:S02]  /*40c0*/  MOV R165, R160 ;  /* 0x000000a000a57202 */ /* 0x002fc40000000f00 */
[----:B------:R-:W-:Y:S02]  /*40d0*/  MOV R162, R163 ;  /* 0x000000a300a27202 */ /* 0x000fe40000000f00 */
[----:B------:R-:W-:Y:S02]  /*40e0*/  MOV R159, 0x1f ;  /* 0x0000001f009f7802 */ /* 0x000fe40000000f00 */
[----:B------:R-:W-:Y:S02]  /*40f0*/  MOV R160, 0xffffffff ;  /* 0xffffffff00a07802 */ /* 0x000fe40000000f00 */
[----:B------:R-:W-:Y:S02]  /*4100*/  MOV R156, 0x4120 ;  /* 0x00004120009c7802 */ /* 0x000fe40000000f00 */
[----:B------:R-:W-:Y:S05]  /*4110*/  CALL.REL.NOINC `($__internal_96_$__cuda_sm70_shflsync_down_p) ;  /* 0x0000002000007944 */ /* 0x000fea0003c00000 */
[----:B-1----:R-:W-:Y:S01]  /*4120*/  MOV R156, R160 ;  /* 0x000000a0009c7202 */ /* 0x002fe20000000f00 */
[----:B0-----:R-:W-:Y:S05]  /*4130*/  BRA `(.L_x_1535) ;  /* 0xffffe3e000007947 */ /* 0x001fea000383ffff */
        .weak           $__internal_96_$__cuda_sm70_shflsync_down_p
        .type           $__internal_96_$__cuda_sm70_shflsync_down_p,@function
        .size           $__internal_96_$__cuda_sm70_shflsync_down_p,(.L_x_2114 - $__internal_96_$__cuda_sm70_shflsync_down_p)
$__internal_96_$__cuda_sm70_shflsync_down_p:
[----:B------:R-:W-:Y:S01]  /*4140*/  HFMA2.MMA R157, -RZ, RZ, 0, 0 ;  /* 0x00000000ff9d7435 */ /* 0x000fe200000001ff */
[----:B------:R-:W-:Y:S04]  /*4150*/  WARPSYNC R160 ;  /* 0x000000a000007348 */ /* 0x000fe80003800000 */
[----:B------:R0:W1:Y:S01]  /*4160*/  SHFL.DOWN PT, R160, R162, R161, R159 ;  /* 0x080000a1a2a07389 */ /* 0x00006200000e009f */
[----:B------:R-:W-:Y:S05]  /*4170*/  RET.REL.NODEC R156 `(_ZN10layer_norm31ln_parallel_residual_bwd_kernelINS_13Kernel_traitsI6__halfffffjLj3072ELj1ELj1ELj4ELj16ENS_18Kernel_traits_baseILj3072ES2_ffffjLj128EEEEELb0ELb0ELb0EEEvNS_9BwdParamsE) ;  /* 0xffffbe809c007950 */ /* 0x000fea0003c3ffff */
.L_x_1536:
        /* <DEDUP_REMOVED lines=16> */
.L_x_2114:


//--------------------- .text._ZN10layer_norm31ln_parallel_residual_bwd_kernelINS_13Kernel_traitsI6__halfffffjLj3072ELj1ELj1ELj4ELj16ENS_18Kernel_traits_baseILj3072ES2_ffffjLj128EEEEELb0ELb0ELb1EEEvNS_9BwdParamsE --------------------------
	.section	.text._ZN10layer_norm31ln_parallel_residual_bwd_kernelINS_13Kernel_traitsI6__halfffffjLj3072ELj1ELj1ELj4ELj16ENS_18Kernel_traits_baseILj3072ES2_ffffjLj128EEEEELb0ELb0ELb1EEEvNS_9BwdParamsE,"ax",@progbits
	.sectioninfo	@"SHI_REGISTERS=255"
	.align	128
        .global         _ZN10layer_norm31ln_parallel_residual_bwd_kernelINS_13Kernel_traitsI6__halfffffjLj3072ELj1ELj1ELj4ELj16ENS_18Kernel_traits_baseILj3072ES2_ffffjLj128EEEEELb0ELb0ELb1EEEvNS_9BwdParamsE
        .type           _ZN10layer_norm31ln_parallel_residual_bwd_kernelINS_13Kernel_traitsI6__halfffffjLj3072ELj1ELj1ELj4ELj16ENS_18Kernel_traits_baseILj3072ES2_ffffjLj128EEEEELb0ELb0ELb1EEEvNS_9BwdParamsE,@function
        .size           _ZN10layer_norm31ln_parallel_residual_bwd_kernelINS_13Kernel_traitsI6__halfffffjLj3072ELj1ELj1ELj4ELj16ENS_18Kernel_traits_baseILj3072ES2_ffffjLj128EEEEELb0ELb0ELb1EEEvNS_9BwdParamsE,(.L_x_2115 - _ZN10layer_norm31ln_parallel_residual_bwd_kernelINS_13Kernel_traitsI6__halfffffjLj3072ELj1ELj1ELj4ELj16ENS_18Kernel_traits_baseILj3072ES2_ffffjLj128EEEEELb0ELb0ELb1EEEvNS_9BwdParamsE)
        .other          _ZN10layer_norm31ln_parallel_residual_bwd_kernelINS_13Kernel_traitsI6__halfffffjLj3072ELj1ELj1ELj4ELj16ENS_18Kernel_traits_baseILj3072ES2_ffffjLj128EEEEELb0ELb0ELb1EEEvNS_9BwdParamsE,@"STO_CUDA_ENTRY STV_DEFAULT"
_ZN10layer_norm31ln_parallel_residual_bwd_kernelINS_13Kernel_traitsI6__halfffffjLj3072ELj1ELj1ELj4ELj16ENS_18Kernel_traits_baseILj3072ES2_ffffjLj128EEEEELb0ELb0ELb1EEEvNS_9BwdParamsE:
.text._ZN10layer_norm31ln_parallel_residual_bwd_kernelINS_13Kernel_traitsI6__halfffffjLj3072ELj1ELj1ELj4ELj16ENS_18Kernel_traits_baseILj3072ES2_ffffjLj128EEEEELb0ELb0ELb1EEEvNS_9BwdParamsE:
        /* <DEDUP_REMOVED lines=57> */
.L_x_1537:
[----:B------:R-:W-:-:S04]  /*0390*/  SHF.L.U32 R2, R2, 0x3, RZ ;  /* 0x0000000302027819 */ /* 0x000fc800000006ff */
[----:B------:R-:W-:-:S04]  /*03a0*/  LOP3.LUT R4, R2, 0x3f8, RZ, 0xc0, !PT ;  /* 0x000003f802047812 */ /* 0x000fc800078ec0ff */
[----:B------:R-:W-:-:S04]  /*03b0*/  IADD3 R2, P0, R4, c[0x0][0x1b0], RZ ;  /* 0x00006c0004027a10 */ /* 0x000fc80007f1e0ff */
[----:B------:R-:W-:Y:S02]  /*03c0*/  IADD3.X R3, RZ, c[0x0][0x1b4], RZ, P0, !PT ;  /* 0x00006d00ff037a10 */ /* 0x000fe400007fe4ff */
[----:B------:R-:W-:-:S03]  /*03d0*/  IADD3 R4, P0, R4, c[0x0][0x1b8], RZ ;  /* 0x00006e0004047a10 */ /* 0x000fc60007f1e0ff */
[----:B------:R-:W2:Y:S01]  /*03e0*/  LDG.E.64 R6, [R2.64] ;  /* 0x0000000402067981 */ /* 0x000ea2000c1e1b00 */
[----:B------:R-:W-:-:S03]  /*03f0*/  IADD3.X R5, RZ, c[0x0][0x1bc], RZ, P0, !PT ;  /* 0x00006f00ff057a10 */ /* 0x000fc600007fe4ff */
[----:B------:R2:W3:Y:S04]  /*0400*/  LDG.E.64 R244, [R2.64+0x400] ;  /* 0x0004000402f47981 */ /* 0x0004e8000c1e1b00 */
[----:B------:R0:W4:Y:S04]  /*0410*/  LDG.E.64 R8, [R4.64] ;  /* 0x0000000404087981 */ /* 0x000128000c1e1b00 */
[----:B------:R2:W5:Y:S04]  /*0420*/  LDG.E.64 R236, [R2.64+0x800] ;  /* 0x0008000402ec7981 */ /* 0x000568000c1e1b00 */
[----:B------:R2:W3:Y:S04]  /*0430*/  LDG.E.64 R224, [R2.64+0xc00] ;  /* 0x000c000402e07981 */ /* 0x0004e8000c1e1b00 */
[----:B------:R2:W3:Y:S04]  /*0440*/  LDG.E.64 R212, [R2.64+0x1000] ;  /* 0x0010000402d47981 */ /* 0x0004e8000c1e1b00 */
[----:B------:R2:W3:Y:S04]  /*0450*/  LDG.E.64 R202, [R2.64+0x1400] ;  /* 0x0014000402ca7981 */ /* 0x0004e8000c1e1b00 */
[----:B------:R0:W3:Y:S04]  /*0460*/  LDG.E.64 R10, [R4.64+0x400] ;  /* 0x00040004040a7981 */ /* 0x0000e8000c1e1b00 */
[----:B------:R0:W3:Y:S04]  /*0470*/  LDG.E.64 R12, [R4.64+0x800] ;  /* 0x00080004040c7981 */ /* 0x0000e8000c1e1b00 */
[----:B------:R0:W5:Y:S04]  /*0480*/  LDG.E.64 R14, [R4.64+0xc00] ;  /* 0x000c0004040e7981 */ /* 0x000168000c1e1b00 */
[----:B------:R0:W5:Y:S04]  /*0490*/  LDG.E.64 R16, [R4.64+0x1000] ;  /* 0x0010000404107981 */ /* 0x000168000c1e1b00 */
[----:B------:R0:W5:Y:S01]  /*04a0*/  LDG.E.64 R18, [R4.64+0x1400] ;  /* 0x0014000404127981 */ /* 0x000162000c1e1b00 */
[----:B------:R-:W-:-:S02]  /*04b0*/  HFMA2.MMA R100, -RZ, RZ, 0, 5.9604644775390625e-08 ;  /* 0x00000001ff647435 */ /* 0x000fc400000001ff */
[----:B------:R-:W-:Y:S02]  /*04c0*/  HFMA2.MMA R193, -RZ, RZ, 0, 0 ;  /* 0x00000000ffc17435 */ /* 0x000fe400000001ff */
[----:B------:R-:W-:Y:S01]  /*04d0*/  HFMA2.MMA R168, -RZ, RZ, 0, 0 ;  /* 0x00000000ffa87435 */ /* 0x000fe200000001ff */
        /* <DEDUP_REMOVED lines=41> */
[----:B------:R-:W-:Y:S01]  /*0770*/  HADD2.F32 R2, -RZ, R7.H0_H0 ;  /* 0x20000007ff027230 */ /* 0x000fe20000004100 */
[----:B------:R-:W-:Y:S02]  /*0780*/  SHF.R.U64 R45, R6, 0x10, R7 ;  /* 0x00000010062d7819 */ /* 0x000fe40000001207 */
[----:B------:R-:W-:Y:S01]  /*0790*/  STL [R1+0x10], R3 ;  /* 0x0000100301007387 */ /* 0x000fe20000100800 */
[----:B----4-:R-:W-:-:S03]  /*07a0*/  SHF.R.U64 R44, R8, 0x10, R9 ;  /* 0x00000010082c7819 */ /* 0x010fc60000001209 */
[----:B------:R0:W-:Y:S01]  /*07b0*/  STL [R1], R2 ;  /* 0x0000000201007387 */ /* 0x0001e20000100800 */
[----:B------:R-:W-:Y:S02]  /*07c0*/  HADD2.F32 R45, -RZ, R45.H0_H0 ;  /* 0x2000002dff2d7230 */ /* 0x000fe40000004100 */
[----:B------:R-:W-:Y:S02]  /*07d0*/  HADD2.F32 R44, -RZ, R44.H0_H0 ;  /* 0x2000002cff2c7230 */ /* 0x000fe40000004100 */
[----:B0-----:R-:W-:-:S05]  /*07e0*/  HADD2.F32 R2, -RZ, R8.H0_H0 ;  /* 0x20000008ff027230 */ /* 0x001fca0000004100 */
[----:B------:R0:W-:Y:S04]  /*07f0*/  STL [R1+0xc], R2 ;  /* 0x00000c0201007387 */ /* 0x0001e80000100800 */
[----:B------:R1:W-:Y:S04]  /*0800*/  STL [R1+0x8], R45 ;  /* 0x0000082d01007387 */ /* 0x0003e80000100800 */
[----:B------:R1:W-:Y:S01]  /*0810*/  STL [R1+0x4], R44 ;  /* 0x0000042c01007387 */ /* 0x0003e20000100800 */
[----:B------:R-:W-:Y:S02]  /*0820*/  SHF.R.U32.HI R251, RZ, 0x10, R7 ;  /* 0x00000010fffb7819 */ /* 0x000fe40000011607 */
[----:B---3--:R-:W-:-:S02]  /*0830*/  SHF.R.U64 R247, R244, 0x10, R245 ;  /* 0x00000010f4f77819 */ /* 0x008fc400000012f5 */
[----:B------:R-:W-:Y:S02]  /*0840*/  SHF.R.U32.HI R243, RZ, 0x10, R245 ;  /* 0x00000010fff37819 */ /* 0x000fe400000116f5 */
[--C-:B-----5:R-:W-:Y:S02]  /*0850*/  SHF.R.U64 R239, R236, 0x10, R237.reuse ;  /* 0x00000010ecef7819 */ /* 0x120fe400000012ed */
[----:B------:R-:W-:Y:S02]  /*0860*/  SHF.R.U32.HI R235, RZ, 0x10, R237 ;  /* 0x00000010ffeb7819 */ /* 0x000fe400000116ed */
[--C-:B------:R-:W-:Y:S02]  /*0870*/  SHF.R.U64 R229, R224, 0x10, R225.reuse ;  /* 0x00000010e0e57819 */ /* 0x100fe400000012e1 */
[----:B------:R-:W-:Y:S02]  /*0880*/  SHF.R.U32.HI R223, RZ, 0x10, R225 ;  /* 0x00000010ffdf7819 */ /* 0x000fe400000116e1 */
[----:B------:R-:W-:-:S02]  /*0890*/  SHF.R.U64 R219, R212, 0x10, R213 ;  /* 0x00000010d4db7819 */ /* 0x000fc400000012d5 */
[----:B------:R-:W-:Y:S02]  /*08a0*/  SHF.R.U32.HI R209, RZ, 0x10, R213 ;  /* 0x00000010ffd17819 */ /* 0x000fe400000116d5 */
[--C-:B------:R-:W-:Y:S02]  /*08b0*/  SHF.R.U64 R205, R202, 0x10, R203.reuse ;  /* 0x00000010cacd7819 */ /* 0x100fe400000012cb */
[----:B------:R-:W-:Y:S02]  /*08c0*/  SHF.R.U32.HI R201, RZ, 0x10, R203 ;  /* 0x00000010ffc97819 */ /* 0x000fe400000116cb */
[----:B------:R-:W-:Y:S02]  /*08d0*/  SHF.R.U32.HI R250, RZ, 0x10, R9 ;  /* 0x00000010fffa7819 */ /* 0x000fe40000011609 */
[--C-:B------:R-:W-:Y:S02]  /*08e0*/  SHF.R.U64 R246, R10, 0x10, R11.reuse ;  /* 0x000000100af67819 */ /* 0x100fe4000000120b */
[----:B------:R-:W-:-:S02]  /*08f0*/  SHF.R.U32.HI R242, RZ, 0x10, R11 ;  /* 0x00000010fff27819 */ /* 0x000fc4000001160b */
[--C-:B------:R-:W-:Y:S02]  /*0900*/  SHF.R.U64 R238, R12, 0x10, R13.reuse ;  /* 0x000000100cee7819 */ /* 0x100fe4000000120d */
[----:B------:R-:W-:Y:S02]  /*0910*/  SHF.R.U32.HI R234, RZ, 0x10, R13 ;  /* 0x00000010ffea7819 */ /* 0x000fe4000001160d */
[--C-:B------:R-:W-:Y:S02]  /*0920*/  SHF.R.U64 R226, R14, 0x10, R15.reuse ;  /* 0x000000100ee27819 */ /* 0x100fe4000000120f */
[----:B------:R-:W-:Y:S02]  /*0930*/  SHF.R.U32.HI R222, RZ, 0x10, R15 ;  /* 0x00000010ffde7819 */ /* 0x000fe4000001160f */
[--C-:B------:R-:W-:Y:S02]  /*0940*/  SHF.R.U64 R216, R16, 0x10, R17.reuse ;  /* 0x0000001010d87819 */ /* 0x100fe40000001211 */
[----:B------:R-:W-:-:S02]  /*0950*/  SHF.R.U32.HI R208, RZ, 0x10, R17 ;  /* 0x00000010ffd07819 */ /* 0x000fc40000011611 */
[--C-:B------:R-:W-:Y:S02]  /*0960*/  SHF.R.U64 R204, R18, 0x10, R19.reuse ;  /* 0x0000001012cc7819 */ /* 0x100fe40000001213 */
[----:B------:R-:W-:Y:S01]  /*0970*/  SHF.R.U32.HI R200, RZ, 0x10, R19 ;  /* 0x00000010ffc87819 */ /* 0x000fe20000011613 */
[----:B------:R-:W-:Y:S02]  /*0980*/  HADD2.F32 R249, -RZ, R244.H0_H0 ;  /* 0x200000f4fff97230 */ /* 0x000fe40000004100 */
[----:B------:R-:W-:Y:S02]  /*0990*/  HADD2.F32 R241, -RZ, R236.H0_H0 ;  /* 0x200000ecfff17230 */ /* 0x000fe40000004100 */
[----:B------:R-:W-:Y:S02]  /*09a0*/  HADD2.F32 R233, -RZ, R224.H0_H0 ;  /* 0x200000e0ffe97230 */ /* 0x000fe40000004100 */
[----:B------:R-:W-:Y:S01]  /*09b0*/  HADD2.F32 R207, -RZ, R202.H0_H0 ;  /* 0x200000caffcf7230 */ /* 0x000fe20000004100 */
[----:B0-----:R-:W-:Y:S01]  /*09c0*/  CS2R R2, SRZ ;  /* 0x0000000000027805 */ /* 0x001fe2000001ff00 */
[----:B------:R-:W-:Y:S01]  /*09d0*/  HADD2.F32 R252, -RZ, R9.H0_H0 ;  /* 0x20000009fffc7230 */ /* 0x000fe20000004100 */
[----:B------:R-:W-:Y:S01]  /*09e0*/  CS2R R6, SRZ ;  /* 0x0000000000067805 */ /* 0x000fe2000001ff00 */
[----:B------:R-:W-:Y:S01]  /*09f0*/  HADD2.F32 R248, -RZ, R10.H0_H0 ;  /* 0x2000000afff87230 */ /* 0x000fe20000004100 */
[----:B------:R-:W-:Y:S01]  /*0a00*/  CS2R R8, SRZ ;  /* 0x0000000000087805 */ /* 0x000fe2000001ff00 */
[----:B------:R-:W-:Y:S01]  /*0a10*/  HADD2.F32 R244, -RZ, R11.H0_H0 ;  /* 0x2000000bfff47230 */ /* 0x000fe20000004100 */
[----:B------:R-:W-:Y:S01]  /*0a20*/  CS2R R10, SRZ ;  /* 0x00000000000a7805 */ /* 0x000fe2000001ff00 */
[----:B------:R-:W-:-:S02]  /*0a30*/  HADD2.F32 R240, -RZ, R12.H0_H0 ;  /* 0x2000000cfff07230 */ /* 0x000fc40000004100 */
[----:B------:R-:W-:Y:S01]  /*0a40*/  HADD2.F32 R236, -RZ, R13.H0_H0 ;  /* 0x2000000dffec7230 */ /* 0x000fe20000004100 */
[----:B------:R-:W-:Y:S01]  /*0a50*/  CS2R R12, SRZ ;  /* 0x00000000000c7805 */ /* 0x000fe2000001ff00 */
[----:B------:R-:W-:Y:S02]  /*0a60*/  HADD2.F32 R232, -RZ, R14.H0_H0 ;  /* 0x2000000effe87230 */ /* 0x000fe40000004100 */
[----:B------:R-:W-:Y:S01]  /*0a70*/  HADD2.F32 R224, -RZ, R15.H0_H0 ;  /* 0x2000000fffe07230 */ /* 0x000fe20000004100 */
[----:B------:R-:W-:Y:S01]  /*0a80*/  CS2R R14, SRZ ;  /* 0x00000000000e7805 */ /* 0x000fe2000001ff00 */
[----:B------:R-:W-:Y:S02]  /*0a90*/  HADD2.F32 R220, -RZ, R16.H0_H0 ;  /* 0x20000010ffdc7230 */ /* 0x000fe40000004100 */
[----:B------:R-:W-:Y:S01]  /*0aa0*/  HADD2.F32 R210, -RZ, R17.H0_H0 ;  /* 0x20000011ffd27230 */ /* 0x000fe20000004100 */
[----:B------:R-:W-:Y:S01]  /*0ab0*/  CS2R R16, SRZ ;  /* 0x0000000000107805 */ /* 0x000fe2000001ff00 */
[----:B------:R-:W-:-:S02]  /*0ac0*/  HADD2.F32 R206, -RZ, R18.H0_H0 ;  /* 0x20000012ffce7230 */ /* 0x000fc40000004100 */
[----:B------:R-:W-:Y:S01]  /*0ad0*/  HADD2.F32 R202, -RZ, R19.H0_H0 ;  /* 0x20000013ffca7230 */ /* 0x000fe20000004100 */
[----:B------:R-:W-:Y:S01]  /*0ae0*/  CS2R R18, SRZ ;  /* 0x0000000000127805 */ /* 0x000fe2000001ff00 */
        /* <DEDUP_REMOVED lines=27> */
[----:B-1----:R-:W-:Y:S02]  /*0ca0*/  HADD2.F32 R200, -RZ, R200.H0_H0 ;  /* 0x200000c8ffc87230 */ /* 0x002fe40000004100 */
.L_x_1544:
[----:B------:R-:W0:Y:S01]  /*0cb0*/  S2R R78, SR_TID.X ;  /* 0x00000000004e7919 */ /* 0x000e220000002100 */
[----:B------:R-:W-:Y:S01]  /*0cc0*/  IMAD R76, R0, c[0x0][0x168], RZ ;  /* 0x00005a00004c7a24 */ /* 0x000fe200078e02ff */
[----:B------:R-:W-:-:S02]  /*0cd0*/  MOV R81, 0x4 ;  /* 0x0000000400517802 */ /* 0x000fc40000000f00 */
[----:B------:R-:W2:Y:S02]  /*0ce0*/  LDL R109, [R1+0xc] ;  /* 0x00000c00016d7983 */ /* 0x000ea40000100800 */
[----:B------:R-:W-:Y:S02]  /*0cf0*/  SHF.R.S32.HI R77, RZ, 0x1f, R76 ;  /* 0x0000001fff4d7819 */ /* 0x000fe4000001144c */
[----:B------:R-:W3:Y:S02]  /*0d00*/  LDL R108, [R1+0x4] ;  /* 0x00000400016c7983 */ /* 0x000ee40000100800 */
[----:B------:R-:W-:Y:S01]  /*0d10*/  LEA.HI R160, R77, R76, RZ, 0x2 ;  /* 0x0000004c4da07211 */ /* 0x000fe200078f10ff */
[----:B------:R-:W-:Y:S01]  /*0d20*/  IMAD.WIDE R76, R0, R81, c[0x0][0x1a0] ;  /* 0x00006800004c7625 */ /* 0x000fe200078e0251 */
[----:B------:R-:W-:Y:S01]  /*0d30*/  MOV R120, 0x10 ;  /* 0x0000001000787802 */ /* 0x000fe20000000f00 */
[----:B------:R-:W4:Y:S04]  /*0d40*/  LDL R103, [R1+0x10] ;  /* 0x0000100001677983 */ /* 0x000f280000100800 */
[----:B------:R1:W2:Y:S04]  /*0d50*/  LDG.E R198, [R76.64] ;  /* 0x000000044cc67981 */ /* 0x0002a8000c1e1900 */
[----:B------:R-:W3:Y:S01]  /*0d60*/  LDL R102, [R1+0x8] ;  /* 0x0000080001667983 */ /* 0x000ee20000100800 */
[----:B0-----:R-:W-:-:S03]  /*0d70*/  LOP3.LUT R79, R78, 0x7f, RZ, 0xc0, !PT ;  /* 0x0000007f4e4f7812 */ /* 0x001fc600078ec0ff */
[----:B------:R-:W3:Y:S01]  /*0d80*/  LDL R101, [R1] ;  /* 0x0000000001657983 */ /* 0x000ee20000100800 */
[----:B------:R-:W-:-:S05]  /*0d90*/  LEA.HI.SX32 R160, R160, R79, 0x1e ;  /* 0x0000004fa0a07211 */ /* 0x000fca00078ff2ff */
[----:B------:R-:W-:-:S04]  /*0da0*/  IMAD.WIDE.U32 R88, R160, R120, c[0x0][0x188] ;  /* 0x00006200a0587625 */ /* 0x000fc800078e0078 */
[----:B-1----:R-:W-:Y:S02]  /*0db0*/  IMAD.WIDE R76, R0, R81, c[0x0][0x1a8] ;  /* 0x00006a00004c7625 */ /* 0x002fe400078e0251 */
[----:B------:R-:W3:Y:S02]  /*0dc0*/  LDG.E.128 R88, [R88.64] ;  /* 0x0000000458587981 */ /* 0x000ee4000c1e1d00 */
[CC--:B------:R-:W-:Y:S02]  /*0dd0*/  IMAD.WIDE.U32 R96, R160.reuse, R120.reuse, c[0x0][0x210] ;  /* 0x00008400a0607625 */ /* 0x0c0fe400078e0078 */
[----:B------:R0:W4:Y:S02]  /*0de0*/  LDG.E R161, [R76.64] ;  /* 0x000000044ca17981 */ /* 0x000124000c1e1900 */
        /* <DEDUP_REMOVED lines=8> */
[----:B------:R-:W4:Y:S04]  /*0e70*/  LDG.E.128 R116, [R116.64] ;  /* 0x0000000474747981 */ /* 0x000f28000c1e1d00 */
[----:B------:R-:W4:Y:S01]  /*0e80*/  LDG.E.128 R112, [R112.64] ;  /* 0x0000000470707981 */ /* 0x000f22000c1e1d00 */
[----:B------:R-:W-:Y:S01]  /*0e90*/  ULDC.U8 UR6, c[0x0][0x1f0] ;  /* 0x00007c0000067ab9 */ /* 0x000fe20000000000 */
[----:B------:R-:W-:Y:S02]  /*0ea0*/  IADD3 R171, R160, 0x100, RZ ;  /* 0x00000100a0ab7810 */ /* 0x000fe40007ffe0ff */
[----:B------:R-:W-:-:S03]  /*0eb0*/  ISETP.NE.AND P0, PT, RZ, UR6, PT ;  /* 0x00000006ff007c0c */ /* 0x000fc6000bf05270 */
[----:B0-----:R-:W-:Y:S01]  /*0ec0*/  IMAD.WIDE.U32 R76, R171, R120, c[0x0][0x188] ;  /* 0x00006200ab4c7625 */ /* 0x001fe200078e0078 */
[----:B------:R-:W-:Y:S02]  /*0ed0*/  LOP3.LUT P5, RZ, R100, 0xff, RZ, 0xc0, !PT ;  /* 0x000000ff64ff7812 */ /* 0x000fe400078ac0ff */
[----:B------:R-:W-:-:S03]  /*0ee0*/  IADD3 R172, R160, 0x180, RZ ;  /* 0x00000180a0ac7810 */ /* 0x000fc60007ffe0ff */
[----:B------:R-:W4:Y:S01]  /*0ef0*/  LDG.E.128 R76, [R76.64] ;  /* 0x000000044c4c7981 */ /* 0x000f22000c1e1d00 */
[----:B------:R-:W-:-:S04]  /*0f00*/  IMAD.WIDE.U32 R80, R171, R120, c[0x0][0x210] ;  /* 0x00008400ab507625 */ /* 0x000fc800078e0078 */
[----:B------:R-:W-:Y:S02]  /*0f10*/  IMAD.WIDE.U32 R84, R171, R120, c[0x0][0x208] ;  /* 0x00008200ab547625 */ /* 0x000fe400078e0078 */
[----:B------:R-:W4:Y:S04]  /*0f20*/  LDG.E.128 R80, [R80.64] ;  /* 0x0000000450507981 */ /* 0x000f28000c1e1d00 */
[----:B------:R-:W4:Y:S01]  /*0f30*/  LDG.E.128 R84, [R84.64] ;  /* 0x0000000454547981 */ /* 0x000f22000c1e1d00 */
[C---:B------:R-:W-:Y:S02]  /*0f40*/  IADD3 R169, R160.reuse, 0x200, RZ ;  /* 0x00000200a0a97810 */ /* 0x040fe40007ffe0ff */
[----:B------:R-:W-:Y:S02]  /*0f50*/  IADD3 R170, R160, 0x280, RZ ;  /* 0x00000280a0aa7810 */ /* 0x000fe40007ffe0ff */
[----:B--2---:R-:W-:-:S02]  /*0f60*/  FSEL R198, R198, RZ, !P0 ;  /* 0x000000ffc6c67208 */ /* 0x004fc40004000000 */
[----:B------:R-:W-:-:S04]  /*0f70*/  ISETP.NE.U32.AND P0, PT, RZ, c[0x0][0x218], PT ;  /* 0x00008600ff007a0c */ /* 0x000fc80003f05070 */
[----:B------:R-:W-:Y:S01]  /*0f80*/  ISETP.NE.AND.EX P0, PT, RZ, c[0x0][0x21c], PT, P0 ;  /* 0x00008700ff007a0c */ /* 0x000fe20003f05300 */
[C---:B---3--:R-:W-:Y:S02]  /*0f90*/  FADD.FTZ R88, -R198.reuse, R88 ;  /* 0x00000058c6587221 */ /* 0x048fe40000010100 */
[C---:B------:R-:W-:Y:S02]  /*0fa0*/  FADD.FTZ R100, -R198.reuse, R89 ;  /* 0x00000059c6647221 */ /* 0x040fe40000010100 */
[C---:B----4-:R-:W-:Y:S02]  /*0fb0*/  FMUL.FTZ R182, R161.reuse, R88 ;  /* 0x00000058a1b67220 */ /* 0x050fe40000410000 */
[----:B------:R-:W-:Y:S02]  /*0fc0*/  FADD.FTZ R90, -R198, R90 ;  /* 0x0000005ac65a7221 */ /* 0x000fe40000010100 */
[----:B------:R-:W-:Y:S02]  /*0fd0*/  FMUL.FTZ R181, R161, R100 ;  /* 0x00000064a1b57220 */ /* 0x000fe40000410000 */
[----:B------:R-:W-:-:S04]  /*0fe0*/  IMAD.WIDE.U32 R88, R172, R120, c[0x0][0x188] ;  /* 0x00006200ac587625 */ /* 0x000fc800078e0078 */
[----:B------:R-:W-:Y:S02]  /*0ff0*/  FADD.FTZ R184, -R198, R91 ;  /* 0x0000005bc6b87221 */ /* 0x000fe40000010100 */
[----:B------:R-:W-:Y:S02]  /*1000*/  FMUL.FTZ R183, R109, R96 ;  /* 0x000000606db77220 */ /* 0x000fe40000410000 */
[----:B------:R-:W-:Y:S02]  /*1010*/  FMUL.FTZ R186, R108, R97 ;  /* 0x000000616cba7220 */ /* 0x000fe40000410000 */
[C---:B------:R-:W-:Y:S02]  /*1020*/  FADD.FTZ R166, R96.reuse, R166 ;  /* 0x000000a660a67221 */ /* 0x040fe40000010000 */
[----:B------:R-:W-:Y:S02]  /*1030*/  FFMA.FTZ R27, R96, R182, R27 ;  /* 0x000000b6601b7223 */ /* 0x000fe4000001001b */
[----:B------:R-:W-:-:S02]  /*1040*/  FADD.FTZ R167, R97, R167 ;  /* 0x000000a761a77221 */ /* 0x000fc40000010000 */
[----:B------:R-:W-:Y:S02]  /*1050*/  FFMA.FTZ R28, R97, R181, R28 ;  /* 0x000000b5611c7223 */ /* 0x000fe4000001001c */
[C---:B------:R-:W-:Y:S02]  /*1060*/  FMUL.FTZ R185, R161.reuse, R90 ;  /* 0x0000005aa1b97220 */ /* 0x040fe40000410000 */
[----:B------:R-:W-:Y:S01]  /*1070*/  IMAD.WIDE.U32 R96, R172, R120, c[0x0][0x210] ;  /* 0x00008400ac607625 */ /* 0x000fe200078e0078 */
[----:B------:R-:W2:Y:S03]  /*1080*/  LDG.E.128 R88, [R88.64] ;  /* 0x0000000458587981 */ /* 0x000ea6000c1e1d00 */
[----:B------:R-:W-:Y:S02]  /*1090*/  FMUL.FTZ R184, R161, R184 ;  /* 0x000000b8a1b87220 */ /* 0x000fe40000410000 */
[----:B------:R-:W-:-:S02]  /*10a0*/  FADD.FTZ R131, R92, R131 ;  /* 0x000000835c837221 */ /* 0x000fc40000010000 */
[----:B------:R-:W-:Y:S02]  /*10b0*/  FFMA.FTZ R155, R92, R182, R155 ;  /* 0x000000b65c9b7223 */ /* 0x000fe4000001009b */
[----:B------:R-:W-:Y:S02]  /*10c0*/  FFMA.FTZ R183, R103, R92, R183 ;  /* 0x0000005c67b77223 */ /* 0x000fe400000100b7 */
[C---:B------:R-:W-:Y:S02]  /*10d0*/  FADD.FTZ R132, R93.reuse, R132 ;  /* 0x000000845d847221 */ /* 0x040fe40000010000 */
[----:B------:R-:W-:Y:S02]  /*10e0*/  FFMA.FTZ R156, R93, R181, R156 ;  /* 0x000000b55d9c7223 */ /* 0x000fe4000001009c */
[----:B------:R-:W-:Y:S02]  /*10f0*/  FFMA.FTZ R186, R102, R93, R186 ;  /* 0x0000005d66ba7223 */ /* 0x000fe400000100ba */
[----:B------:R-:W-:-:S04]  /*1100*/  IMAD.WIDE.U32 R92, R172, R120, c[0x0][0x208] ;  /* 0x00008200ac5c7625 */ /* 0x000fc800078e0078 */
[----:B------:R-:W-:Y:S02]  /*1110*/  FMUL.FTZ R191, R252, R98 ;  /* 0x00000062fcbf7220 */ /* 0x000fe40000410000 */
[----:B------:R-:W-:Y:S02]  /*1120*/  FMUL.FTZ R192, R250, R99 ;  /* 0x00000063fac07220 */ /* 0x000fe40000410000 */
[C---:B------:R-:W-:Y:S02]  /*1130*/  FADD.FTZ R164, R98.reuse, R164 ;  /* 0x000000a462a47221 */ /* 0x040fe40000010000 */
[----:B------:R-:W-:Y:S02]  /*1140*/  FFMA.FTZ R25, R98, R185, R25 ;  /* 0x000000b962197223 */ /* 0x000fe40000010019 */
[C---:B------:R-:W-:Y:S02]  /*1150*/  FADD.FTZ R165, R99.reuse, R165 ;  /* 0x000000a563a57221 */ /* 0x040fe40000010000 */
[----:B------:R-:W-:-:S02]  /*1160*/  FFMA.FTZ R26, R99, R184, R26 ;  /* 0x000000b8631a7223 */ /* 0x000fc4000001001a */
[----:B------:R-:W3:Y:S01]  /*1170*/  LDG.E.128 R96, [R96.64] ;  /* 0x0000000460607981 */ /* 0x000ee2000c1e1d00 */
[C---:B------:R-:W-:Y:S02]  /*1180*/  FADD.FTZ R129, R94.reuse, R129 ;  /* 0x000000815e817221 */ /* 0x040fe40000010000 */
[----:B------:R-:W-:Y:S02]  /*1190*/  FFMA.FTZ R153, R94, R185, R153 ;  /* 0x000000b95e997223 */ /* 0x000fe40000010099 */
[----:B------:R-:W-:Y:S02]  /*11a0*/  FFMA.FTZ R191, R101, R94, R191 ;  /* 0x0000005e65bf7223 */ /* 0x000fe400000100bf */
[C---:B------:R-:W-:Y:S02]  /*11b0*/  FADD.FTZ R130, R95.reuse, R130 ;  /* 0x000000825f827221 */ /* 0x040fe40000010000 */
[----:B------:R-:W-:Y:S02]  /*11c0*/  FFMA.FTZ R154, R95, R184, R154 ;  /* 0x000000b85f9a7223 */ /* 0x000fe4000001009a */
[----:B------:R-:W-:-:S02]  /*11d0*/  FFMA.FTZ R192, R251, R95, R192 ;  /* 0x0000005ffbc07223 */ /* 0x000fc400000100c0 */
[----:B------:R-:W4:Y:S01]  /*11e0*/  LDG.E.128 R92, [R92.64] ;  /* 0x000000045c5c7981 */ /* 0x000f22000c1e1d00 */
[----:B------:R-:W-:-:S04]  /*11f0*/  @P0 IMAD.WIDE.U32 R100, R160, R120, c[0x0][0x218] ;  /* 0x00008600a0640625 */ /* 0x000fc800078e0078 */
[-C--:B------:R-:W-:Y:S01]  /*1200*/  @P0 IMAD.WIDE.U32 R102, R173, R120.reuse, c[0x0][0x218] ;  /* 0x00008600ad660625 */ /* 0x080fe200078e0078 */
[----:B------:R0:W5:Y:S03]  /*1210*/  @P0 LDG.E.128 R44, [R100.64] ;  /* 0x00000004642c0981 */ /* 0x000166000c1e1d00 */
[C---:B------:R-:W-:Y:S01]  /*1220*/  FADD.FTZ R104, -R198.reuse, R104 ;  /* 0x00000068c6687221 */ /* 0x040fe20000010100 */
[----:B------:R1:W5:Y:S01]  /*1230*/  @P0 LDG.E.128 R48, [R102.64] ;  /* 0x0000000466300981 */ /* 0x000362000c1e1d00 */
[----:B------:R-:W-:Y:S02]  /*1240*/  FADD.FTZ R188, -R198, R105 ;  /* 0x00000069c6bc7221 */ /* 0x000fe40000010100 */
[----:B0-----:R-:W-:-:S04]  /*1250*/  @P0 IMAD.WIDE.U32 R100, R169, R120, c[0x0][0x218] ;  /* 0x00008600a9640625 */ /* 0x001fc800078e0078 */
[----:B-1----:R-:W-:Y:S01]  /*1260*/  @P0 IMAD.WIDE.U32 R102, R172, R120, c[0x0][0x218] ;  /* 0x00008600ac660625 */ /* 0x002fe200078e0078 */
[----:B------:R0:W5:Y:S03]  /*1270*/  @P0 LDG.E.128 R60, [R100.64] ;  /* 0x00000004643c0981 */ /* 0x000166000c1e1d00 */
[----:B------:R-:W-:Y:S01]  /*1280*/  FMUL.FTZ R187, R161, R104 ;  /* 0x00000068a1bb7220 */ /* 0x000fe20000410000 */
[----:B------:R1:W5:Y:S01]  /*1290*/  @P0 LDG.E.128 R56, [R102.64] ;  /* 0x0000000466380981 */ /* 0x000362000c1e1d00 */
[----:B------:R-:W-:-:S04]  /*12a0*/  @P0 IMAD.WIDE.U32 R104, R171, R120, c[0x0][0x218] ;  /* 0x00008600ab680625 */ /* 0x000fc800078e0078 */
[-C--:B0-----:R-:W-:Y:S01]  /*12b0*/  IMAD.WIDE.U32 R100, R169, R120.reuse, c[0x0][0x188] ;  /* 0x00006200a9647625 */ /* 0x081fe200078e0078 */
[----:B------:R0:W5:Y:S03]  /*12c0*/  @P0 LDG.E.128 R52, [R104.64] ;  /* 0x0000000468340981 */ /* 0x000166000c1e1d00 */
[----:B-1----:R-:W-:-:S04]  /*12d0*/  @P0 IMAD.WIDE.U32 R102, R170, R120, c[0x0][0x218] ;  /* 0x00008600aa660625 */ /* 0x002fc800078e0078 */
[----:B------:R-:W-:Y:S01]  /*12e0*/  FMUL.FTZ R189, R248, R116 ;  /* 0x00000074f8bd7220 */ /* 0x000fe20000410000 */
[----:B------:R1:W5:Y:S01]  /*12f0*/  @P0 LDG.E.128 R64, [R102.64] ;  /* 0x0000000466400981 */ /* 0x000362000c1e1d00 */
[----:B------:R-:W-:Y:S02]  /*1300*/  FADD.FTZ R106, -R198, R106 ;  /* 0x0000006ac66a7221 */ /* 0x000fe40000010100 */
[----:B0-----:R-:W-:-:S04]  /*1310*/  IMAD.WIDE.U32 R104, R169, R120, c[0x0][0x210] ;  /* 0x00008400a9687625 */ /* 0x001fc800078e0078 */
[----:B------:R-:W-:Y:S01]  /*1320*/  IMAD.WIDE.U32 R108, R169, R120, c[0x0][0x208] ;  /* 0x00008200a96c7625 */ /* 0x000fe200078e0078 */
[----:B-1----:R-:W4:Y:S03]  /*1330*/  LDG.E.128 R100, [R100.64] ;  /* 0x0000000464647981 */ /* 0x002f26000c1e1d00 */
[C---:B------:R-:W-:Y:S02]  /*1340*/  FADD.FTZ R127, R112.reuse, R127 ;  /* 0x0000007f707f7221 */ /* 0x040fe40000010000 */
[----:B------:R-:W-:Y:S01]  /*1350*/  FFMA.FTZ R151, R112, R187, R151 ;  /* 0x000000bb70977223 */ /* 0x000fe20000010097 */
[----:B------:R-:W4:Y:S01]  /*1360*/  LDG.E.128 R108, [R108.64] ;  /* 0x000000046c6c7981 */ /* 0x000f22000c1e1d00 */
[----:B------:R-:W-:Y:S02]  /*1370*/  FFMA.FTZ R189, R249, R112, R189 ;  /* 0x00000070f9bd7223 */ /* 0x000fe400000100bd */
[----:B------:R-:W-:-:S02]  /*1380*/  FMUL.FTZ R196, R161, R106 ;  /* 0x0000006aa1c47220 */ /* 0x000fc40000410000 */
[----:B------:R-:W-:Y:S02]  /*1390*/  FADD.FTZ R112, -R198, R107 ;  /* 0x0000006bc6707221 */ /* 0x000fe40000010100 */
[----:B------:R-:W4:Y:S01]  /*13a0*/  LDG.E.128 R104, [R104.64] ;  /* 0x0000000468687981 */ /* 0x000f22000c1e1d00 */
[----:B------:R-:W-:Y:S02]  /*13b0*/  FMUL.FTZ R190, R246, R117 ;  /* 0x00000075f6be7220 */ /* 0x000fe40000410000 */
[----:B------:R-:W-:Y:S02]  /*13c0*/  FMUL.FTZ R188, R161, R188 ;  /* 0x000000bca1bc7220 */ /* 0x000fe40000410000 */
[C---:B------:R-:W-:Y:S02]  /*13d0*/  FADD.FTZ R128, R113.reuse, R128 ;  /* 0x0000008071807221 */ /* 0x040fe40000010000 */
[----:B------:R-:W-:Y:S02]  /*13e0*/  FFMA.FTZ R152, R113, R188, R152 ;  /* 0x000000bc71987223 */ /* 0x000fe40000010098 */
[----:B------:R-:W-:-:S02]  /*13f0*/  FFMA.FTZ R190, R247, R113, R190 ;  /* 0x00000071f7be7223 */ /* 0x000fc400000100be */
[----:B------:R-:W-:Y:S02]  /*1400*/  FMUL.FTZ R211, R161, R112 ;  /* 0x00000070a1d37220 */ /* 0x000fe40000410000 */
[----:B------:R-:W-:-:S04]  /*1410*/  IMAD.WIDE.U32 R112, R170, R120, c[0x0][0x188] ;  /* 0x00006200aa707625 */ /* 0x000fc800078e0078 */
[----:B------:R-:W-:Y:S02]  /*1420*/  FMUL.FTZ R197, R244, R118 ;  /* 0x00000076f4c57220 */ /* 0x000fe40000410000 */
[----:B------:R-:W-:Y:S02]  /*1430*/  FMUL.FTZ R212, R242, R119 ;  /* 0x00000077f2d47220 */ /* 0x000fe40000410000 */
[C---:B------:R-:W-:Y:S02]  /*1440*/  FADD.FTZ R162, R116.reuse, R162 ;  /* 0x000000a274a27221 */ /* 0x040fe40000010000 */
[----:B------:R-:W-:Y:S02]  /*1450*/  FFMA.FTZ R23, R116, R187, R23 ;  /* 0x000000bb74177223 */ /* 0x000fe40000010017 */
[C---:B------:R-:W-:Y:S02]  /*1460*/  FADD.FTZ R163, R117.reuse, R163 ;  /* 0x000000a375a37221 */ /* 0x040fe40000010000 */
[----:B------:R-:W-:-:S02]  /*1470*/  FFMA.FTZ R24, R117, R188, R24 ;  /* 0x000000bc75187223 */ /* 0x000fc40000010018 */
[C---:B------:R-:W-:Y:S02]  /*1480*/  FADD.FTZ R125, R114.reuse, R125 ;  /* 0x0000007d727d7221 */ /* 0x040fe40000010000 */
[----:B------:R-:W-:Y:S02]  /*1490*/  FFMA.FTZ R149, R114, R196, R149 ;  /* 0x000000c472957223 */ /* 0x000fe40000010095 */
[----:B------:R-:W-:Y:S02]  /*14a0*/  FFMA.FTZ R197, R245, R114, R197 ;  /* 0x00000072f5c57223 */ /* 0x000fe400000100c5 */
[C---:B------:R-:W-:Y:S02]  /*14b0*/  FADD.FTZ R126, R115.reuse, R126 ;  /* 0x0000007e737e7221 */ /* 0x040fe40000010000 */
[----:B------:R-:W-:Y:S02]  /*14c0*/  FFMA.FTZ R150, R115, R211, R150 ;  /* 0x000000d373967223 */ /* 0x000fe40000010096 */
[----:B------:R-:W-:-:S02]  /*14d0*/  FFMA.FTZ R212, R243, R115, R212 ;  /* 0x00000073f3d47223 */ /* 0x000fc400000100d4 */
[CC--:B------:R-:W-:Y:S01]  /*14e0*/  IMAD.WIDE.U32 R116, R170.reuse, R120.reuse, c[0x0][0x210] ;  /* 0x00008400aa747625 */ /* 0x0c0fe200078e0078 */
[----:B------:R-:W4:Y:S03]  /*14f0*/  LDG.E.128 R112, [R112.64] ;  /* 0x0000000470707981 */ /* 0x000f26000c1e1d00 */
[----:B------:R-:W-:-:S04]  /*1500*/  IMAD.WIDE.U32 R120, R170, R120, c[0x0][0x208] ;  /* 0x00008200aa787625 */ /* 0x000fc800078e0078 */
[C---:B------:R-:W-:Y:S02]  /*1510*/  FADD.FTZ R158, R118.reuse, R158 ;  /* 0x0000009e769e7221 */ /* 0x040fe40000010000 */
[----:B------:R-:W-:Y:S01]  /*1520*/  FFMA.FTZ R21, R118, R196, R21 ;  /* 0x000000c476157223 */ /* 0x000fe20000010015 */
[----:B------:R-:W4:Y:S01]  /*1530*/  LDG.E.128 R120, [R120.64] ;  /* 0x0000000478787981 */ /* 0x000f22000c1e1d00 */
[C---:B------:R-:W-:Y:S02]  /*1540*/  FADD.FTZ R159, R119.reuse, R159 ;  /* 0x0000009f779f7221 */ /* 0x040fe40000010000 */
[----:B------:R-:W-:Y:S02]  /*1550*/  FFMA.FTZ R22, R119, R211, R22 ;  /* 0x000000d377167223 */ /* 0x000fe40000010016 */
[----:B------:R-:W4:Y:S01]  /*1560*/  LDG.E.128 R116, [R116.64] ;  /* 0x0000000474747981 */ /* 0x000f22000c1e1d00 */
[----:B------:R-:W-:-:S04]  /*1570*/  FADD.FTZ R76, -R198, R76 ;  /* 0x0000004cc64c7221 */ /* 0x000fc80000010100 */
[----:B------:R-:W-:Y:S02]  /*1580*/  FMUL.FTZ R214, R161, R76 ;  /* 0x0000004ca1d67220 */ /* 0x000fe40000410000 */
[----:B------:R-:W-:-:S04]  /*1590*/  FADD.FTZ R76, -R198, R77 ;  /* 0x0000004dc64c7221 */ /* 0x000fc80000010100 */
[----:B------:R-:W-:Y:S02]  /*15a0*/  FMUL.FTZ R217, R161, R76 ;  /* 0x0000004ca1d97220 */ /* 0x000fe40000410000 */
[----:B------:R-:W-:-:S04]  /*15b0*/  FMUL.FTZ R76, R234, R83 ;  /* 0x00000053ea4c7220 */ /* 0x000fc80000410000 */
[----:B------:R-:W-:Y:S02]  /*15c0*/  FFMA.FTZ R231, R235, R87, R76 ;  /* 0x00000057ebe77223 */ /* 0x000fe4000001004c */
[----:B------:R-:W-:-:S04]  /*15d0*/  FADD.FTZ R78, -R198, R78 ;  /* 0x0000004ec64e7221 */ /* 0x000fc80000010100 */
[----:B------:R-:W-:Y:S02]  /*15e0*/  FMUL.FTZ R227, R161, R78 ;  /* 0x0000004ea1e37220 */ /* 0x000fe40000410000 */
[C---:B------:R-:W-:Y:S02]  /*15f0*/  FADD.FTZ R230, -R198.reuse, R79 ;  /* 0x0000004fc6e67221 */ /* 0x040fe40000010100 */
[----:B------:R-:W-:Y:S02]  /*1600*/  FADD.FTZ R77, RZ, R183 ;  /* 0x000000b7ff4d7221 */ /* 0x000fe40000010000 */
[----:B--2---:R-:W-:-:S04]  /*1610*/  FADD.FTZ R88, -R198, R88 ;  /* 0x00000058c6587221 */ /* 0x004fc80000010100 */
[----:B------:R-:W-:Y:S02]  /*1620*/  FMUL.FTZ R88, R161, R88 ;  /* 0x00000058a1587220 */ /* 0x000fe40000410000 */
[----:B------:R-:W-:-:S04]  /*1630*/  FADD.FTZ R90, -R198, R90 ;  /* 0x0000005ac65a7221 */ /* 0x000fc80000010100 */
[----:B------:R-:W-:Y:S02]  /*1640*/  FMUL.FTZ R90, R161, R90 ;  /* 0x0000005aa15a7220 */ /* 0x000fe40000410000 */
[----:B---3--:R-:W-:Y:S02]  /*1650*/  FMUL.FTZ R76, R232, R96 ;  /* 0x00000060e84c7220 */ /* 0x008fe40000410000 */
[C---:B----4-:R-:W-:Y:S02]  /*1660*/  FADD.FTZ R39, R92.reuse, R39 ;  /* 0x000000275c277221 */ /* 0x050fe40000010000 */
[----:B------:R-:W-:Y:S02]  /*1670*/  FFMA.FTZ R143, R92, R88, R143 ;  /* 0x000000585c8f7223 */ /* 0x000fe4000001008f */
[----:B------:R-:W-:Y:S02]  /*1680*/  FFMA.FTZ R92, R233, R92, R76 ;  /* 0x0000005ce95c7223 */ /* 0x000fe4000001004c */
[----:B------:R-:W-:-:S04]  /*1690*/  FADD.FTZ R76, -R198, R89 ;  /* 0x00000059c64c7221 */ /* 0x000fc80000010100 */
[----:B------:R-:W-:Y:S02]  /*16a0*/  FMUL.FTZ R89, R161, R76 ;  /* 0x0000004ca1597220 */ /* 0x000fe40000410000 */
[----:B------:R-:W-:Y:S02]  /*16b0*/  FMUL.FTZ R76, R226, R97 ;  /* 0x00000061e24c7220 */ /* 0x000fe40000410000 */
[C---:B------:R-:W-:Y:S02]  /*16c0*/  FADD.FTZ R40, R93.reuse, R40 ;  /* 0x000000285d287221 */ /* 0x040fe40000010000 */
[----:B------:R-:W-:Y:S02]  /*16d0*/  FFMA.FTZ R144, R93, R89, R144 ;  /* 0x000000595d907223 */ /* 0x000fe40000010090 */
[----:B------:R-:W-:Y:S02]  /*16e0*/  FFMA.FTZ R93, R229, R93, R76 ;  /* 0x0000005de55d7223 */ /* 0x000fe4000001004c */
[----:B------:R-:W-:-:S02]  /*16f0*/  FMUL.FTZ R76, R224, R98 ;  /* 0x00000062e04c7220 */ /* 0x000fc40000410000 */
[C---:B------:R-:W-:Y:S02]  /*1700*/  FADD.FTZ R37, R94.reuse, R37 ;  /* 0x000000255e257221 */ /* 0x040fe40000010000 */
[----:B------:R-:W-:Y:S02]  /*1710*/  FFMA.FTZ R141, R94, R90, R141 ;  /* 0x0000005a5e8d7223 */ /* 0x000fe4000001008d */
[----:B------:R-:W-:Y:S02]  /*1720*/  FFMA.FTZ R94, R225, R94, R76 ;  /* 0x0000005ee15e7223 */ /* 0x000fe4000001004c */
[----:B------:R-:W-:Y:S02]  /*1730*/  FADD.FTZ R76, -R198, R91 ;  /* 0x0000005bc64c7221 */ /* 0x000fe40000010100 */
[C---:B------:R-:W-:Y:S02]  /*1740*/  FADD.FTZ R6, R96.reuse, R6 ;  /* 0x0000000660067221 */ /* 0x040fe40000010000 */
[----:B------:R-:W-:-:S02]  /*1750*/  FFMA.FTZ R195, R96, R88, R195 ;  /* 0x0000005860c37223 */ /* 0x000fc400000100c3 */
[----:B------:R-:W-:Y:S02]  /*1760*/  FMUL.FTZ R91, R161, R76 ;  /* 0x0000004ca15b7220 */ /* 0x000fe40000410000 */
[----:B------:R-:W-:Y:S02]  /*1770*/  FMUL.FTZ R76, R222, R99 ;  /* 0x00000063de4c7220 */ /* 0x000fe40000410000 */
[C---:B------:R-:W-:Y:S02]  /*1780*/  FADD.FTZ R38, R95.reuse, R38 ;  /* 0x000000265f267221 */ /* 0x040fe40000010000 */
[----:B------:R-:W-:Y:S02]  /*1790*/  FFMA.FTZ R142, R95, R91, R142 ;  /* 0x0000005b5f8e7223 */ /* 0x000fe4000001008e */
[----:B------:R-:W-:Y:S02]  /*17a0*/  FFMA.FTZ R95, R223, R95, R76 ;  /* 0x0000005fdf5f7223 */ /* 0x000fe4000001004c */
[----:B------:R-:W-:-:S04]  /*17b0*/  FADD.FTZ R96, -R198, R100 ;  /* 0x00000064c6607221 */ /* 0x000fc80000010100 */
[----:B------:R-:W-:Y:S02]  /*17c0*/  FMUL.FTZ R96, R161, R96 ;  /* 0x00000060a1607220 */ /* 0x000fe40000410000 */
[C---:B------:R-:W-:Y:S02]  /*17d0*/  FADD.FTZ R35, R108.reuse, R35 ;  /* 0x000000236c237221 */ /* 0x040fe40000010000 */
[----:B------:R-:W-:Y:S02]  /*17e0*/  FFMA.FTZ R139, R108, R96, R139 ;  /* 0x000000606c8b7223 */ /* 0x000fe4000001008b */
[----:B------:R-:W-:-:S04]  /*17f0*/  FMUL.FTZ R76, R220, R104 ;  /* 0x00000068dc4c7220 */ /* 0x000fc80000410000 */
[----:B------:R-:W-:Y:S02]  /*1800*/  FFMA.FTZ R108, R221, R108, R76 ;  /* 0x0000006cdd6c7223 */ /* 0x000fe4000001004c */
[----:B------:R-:W-:Y:S02]  /*1810*/  FADD.FTZ R76, -R198, R101 ;  /* 0x00000065c64c7221 */ /* 0x000fe40000010100 */
[C---:B------:R-:W-:Y:S02]  /*1820*/  FADD.FTZ R5, R97.reuse, R5 ;  /* 0x0000000561057221 */ /* 0x040fe40000010000 */
[----:B------:R-:W-:Y:S02]  /*1830*/  FFMA.FTZ R199, R97, R89, R199 ;  /* 0x0000005961c77223 */ /* 0x000fe400000100c7 */
[C---:B------:R-:W-:Y:S02]  /*1840*/  FADD.FTZ R8, R98.reuse, R8 ;  /* 0x0000000862087221 */ /* 0x040fe40000010000 */
[----:B------:R-:W-:-:S02]  /*1850*/  FFMA.FTZ R193, R98, R90, R193 ;  /* 0x0000005a62c17223 */ /* 0x000fc400000100c1 */
[----:B------:R-:W-:Y:S02]  /*1860*/  FMUL.FTZ R97, R161, R76 ;  /* 0x0000004ca1617220 */ /* 0x000fe40000410000 */
[----:B------:R-:W-:Y:S02]  /*1870*/  FMUL.FTZ R76, R216, R105 ;  /* 0x00000069d84c7220 */ /* 0x000fe40000410000 */
[----:B------:R-:W-:Y:S02]  /*1880*/  FADD.FTZ R98, -R198, R102 ;  /* 0x00000066c6627221 */ /* 0x000fe40000010100 */
[C---:B------:R-:W-:Y:S02]  /*1890*/  FADD.FTZ R36, R109.reuse, R36 ;  /* 0x000000246d247221 */ /* 0x040fe40000010000 */
[----:B------:R-:W-:Y:S02]  /*18a0*/  FFMA.FTZ R140, R109, R97, R140 ;  /* 0x000000616d8c7223 */ /* 0x000fe4000001008c */
[----:B------:R-:W-:-:S02]  /*18b0*/  FFMA.FTZ R109, R219, R109, R76 ;  /* 0x0000006ddb6d7223 */ /* 0x000fc4000001004c */
[----:B------:R-:W-:Y:S02]  /*18c0*/  FMUL.FTZ R98, R161, R98 ;  /* 0x00000062a1627220 */ /* 0x000fe40000410000 */
[----:B------:R-:W-:Y:S02]  /*18d0*/  FMUL.FTZ R76, R210, R106 ;  /* 0x0000006ad24c7220 */ /* 0x000fe40000410000 */
[C---:B------:R-:W-:Y:S02]  /*18e0*/  FADD.FTZ R33, R110.reuse, R33 ;  /* 0x000000216e217221 */ /* 0x040fe40000010000 */
[----:B------:R-:W-:Y:S02]  /*18f0*/  FFMA.FTZ R137, R110, R98, R137 ;  /* 0x000000626e897223 */ /* 0x000fe40000010089 */
[----:B------:R-:W-:Y:S02]  /*1900*/  FFMA.FTZ R110, R213, R110, R76 ;  /* 0x0000006ed56e7223 */ /* 0x000fe4000001004c */
[----:B------:R-:W-:-:S02]  /*1910*/  FADD.FTZ R76, -R198, R103 ;  /* 0x00000067c64c7221 */ /* 0x000fc40000010100 */
[C---:B------:R-:W-:Y:S02]  /*1920*/  FADD.FTZ R7, R99.reuse, R7 ;  /* 0x0000000763077221 */ /* 0x040fe40000010000 */
[----:B------:R-:W-:Y:S02]  /*1930*/  FFMA.FTZ R194, R99, R91, R194 ;  /* 0x0000005b63c27223 */ /* 0x000fe400000100c2 */
[----:B------:R-:W-:Y:S02]  /*1940*/  FMUL.FTZ R99, R161, R76 ;  /* 0x0000004ca1637220 */ /* 0x000fe40000410000 */
[----:B------:R-:W-:Y:S02]  /*1950*/  FMUL.FTZ R76, R208, R107 ;  /* 0x0000006bd04c7220 */ /* 0x000fe40000410000 */
[----:B------:R-:W-:Y:S02]  /*1960*/  FADD.FTZ R100, -R198, R112 ;  /* 0x00000070c6647221 */ /* 0x000fe40000010100 */
[----:B------:R-:W-:-:S02]  /*1970*/  FADD.FTZ R34, R111, R34 ;  /* 0x000000226f227221 */ /* 0x000fc40000010000 */
[----:B------:R-:W-:Y:S02]  /*1980*/  FFMA.FTZ R138, R111, R99, R138 ;  /* 0x000000636f8a7223 */ /* 0x000fe4000001008a */
[----:B------:R-:W-:Y:S02]  /*1990*/  FFMA.FTZ R111, R209, R111, R76 ;  /* 0x0000006fd16f7223 */ /* 0x000fe4000001004c */
[----:B------:R-:W-:Y:S02]  /*19a0*/  FMUL.FTZ R100, R161, R100 ;  /* 0x00000064a1647220 */ /* 0x000fe40000410000 */
[----:B------:R-:W-:Y:S02]  /*19b0*/  FADD.FTZ R78, -R198, R113 ;  /* 0x00000071c64e7221 */ /* 0x000fe40000010100 */
[----:B------:R-:W-:Y:S02]  /*19c0*/  FMUL.FTZ R76, R206, R116 ;  /* 0x00000074ce4c7220 */ /* 0x000fe40000410000 */
        /* <DEDUP_REMOVED lines=16> */
[----:B------:R-:W-:Y:S02]  /*1ad0*/  FMUL.FTZ R76, R200, R119 ;  /* 0x00000077c84c7220 */ /* 0x000fe40000410000 */
[C---:B------:R-:W-:Y:S02]  /*1ae0*/  FADD.FTZ R30, R123.reuse, R30 ;  /* 0x0000001e7b1e7221 */ /* 0x040fe40000010000 */
[----:B------:R-:W-:-:S02]  /*1af0*/  FFMA.FTZ R134, R123, R103, R134 ;  /* 0x000000677b867223 */ /* 0x000fc40000010086 */
[----:B------:R-:W-:Y:S02]  /*1b00*/  FFMA.FTZ R123, R201, R123, R76 ;  /* 0x0000007bc97b7223 */ /* 0x000fe4000001004c */
[----:B------:R-:W-:Y:S02]  /*1b10*/  FFMA.FTZ R76, R182, R183, RZ ;  /* 0x000000b7b64c7223 */ /* 0x000fe400000100ff */
        /* <DEDUP_REMOVED lines=14> */
[----:B------:R-:W-:Y:S02]  /*1c00*/  FMUL.FTZ R218, R238, R81 ;  /* 0x00000051eeda7220 */ /* 0x000fe40000410000 */
[----:B------:R-:W-:-:S02]  /*1c10*/  FFMA.FTZ R76, R211, R212, R77 ;  /* 0x000000d4d34c7223 */ /* 0x000fc4000001004d */
        /* <DEDUP_REMOVED lines=23> */
[----:B------:R-:W-:-:S02]  /*1d90*/  FADD.FTZ R43, R84, R43 ;  /* 0x0000002b542b7221 */ /* 0x000fc40000010000 */
[----:B------:R-:W-:Y:S02]  /*1da0*/  FFMA.FTZ R147, R84, R214, R147 ;  /* 0x000000d654937223 */ /* 0x000fe40000010093 */
[----:B------:R-:W-:Y:S01]  /*1db0*/  FFMA.FTZ R77, R97, R109, R76 ;  /* 0x0000006d614d7223 */ /* 0x000fe2000001004c */
[----:B------:R-:W0:Y:S01]  /*1dc0*/  S2R R84, SR_TID.X ;  /* 0x0000000000547919 */ /* 0x000e220000002100 */
        /* <DEDUP_REMOVED lines=8> */
[----:B------:R-:W-:Y:S01]  /*1e50*/  FADD.FTZ R77, R76, R121 ;  /* 0x000000794c4d7221 */ /* 0x000fe20000010000 */
[----:B------:R-:W-:Y:S01]  /*1e60*/  IADD3 R0, R0, c[0x0][0x160], RZ ;  /* 0x0000580000007a10 */ /* 0x000fe20007ffe0ff */
[----:B------:R-:W-:-:S02]  /*1e70*/  FFMA.FTZ R78, R102, R122, R79 ;  /* 0x0000007a664e7223 */ /* 0x000fc4000001004f */
[----:B------:R-:W-:Y:S01]  /*1e80*/  FADD.FTZ R76, R77, R122 ;  /* 0x0000007a4d4c7221 */ /* 0x000fe20000010000 */
[----:B------:R-:W-:Y:S01]  /*1e90*/  ISETP.GE.AND P4, PT, R0, c[0x0][0x164], PT ;  /* 0x0000590000007a0c */ /* 0x000fe20003f86270 */
[C---:B------:R-:W-:Y:S01]  /*1ea0*/  FADD.FTZ R124, R85.reuse, R124 ;  /* 0x0000007c557c7221 */ /* 0x040fe20000010000 */
[----:B0-----:R-:W-:Y:S01]  /*1eb0*/  LOP3.LUT P1, RZ, R84, 0x1f, RZ, 0xc0, !PT ;  /* 0x0000001f54ff7812 */ /* 0x001fe2000782c0ff */
[----:B------:R-:W-:Y:S02]  /*1ec0*/  FFMA.FTZ R148, R85, R217, R148 ;  /* 0x000000d955947223 */ /* 0x000fe40000010094 */
[C---:B------:R-:W-:Y:S02]  /*1ed0*/  FADD.FTZ R3, R83.reuse, R3 ;  /* 0x0000000353037221 */ /* 0x040fe40000010000 */
[----:B------:R-:W-:Y:S02]  /*1ee0*/  FFMA.FTZ R18, R83, R230, R18 ;  /* 0x000000e653127223 */ /* 0x000fe40000010012 */
[----:B------:R-:W-:-:S02]  /*1ef0*/  FADD.FTZ R2, R80, R2 ;  /* 0x0000000250027221 */ /* 0x000fc40000010000 */
[----:B------:R-:W-:Y:S02]  /*1f00*/  FFMA.FTZ R19, R80, R214, R19 ;  /* 0x000000d650137223 */ /* 0x000fe40000010013 */
[C---:B------:R-:W-:Y:S02]  /*1f10*/  FADD.FTZ R157, R81.reuse, R157 ;  /* 0x0000009d519d7221 */ /* 0x040fe40000010000 */
        /* <DEDUP_REMOVED lines=23> */
[----:B------:R-:W-:Y:S02]  /*2090*/  FFMA.FTZ R85, R103, R123, R78 ;  /* 0x0000007b67557223 */ /* 0x000fe4000001004e */
[----:B------:R-:W-:Y:S01]  /*20a0*/  FADD.FTZ R83, R76, R123 ;  /* 0x0000007b4c537221 */ /* 0x000fe20000010000 */
[----:B------:R-:W-:Y:S05]  /*20b0*/  BRA.DIV ~URZ, `(.L_x_1539) ;  /* 0x000018027f007947 */ /* 0x000fea000b800000 */
[----:B------:R0:W1:Y:S02]  /*20c0*/  SHFL.DOWN PT, R82, R83, 0x10, 0x1f ;  /* 0x0a001f0053527f89 */ /* 0x00006400000e0000 */
.L_x_1545:
        /* <DEDUP_REMOVED lines=18> */
.L_x_1546:
[----:B------:R-:W3:Y:S01]  /*21f0*/  S2R R77, SR_TID.X ;  /* 0x00000000004d7919 */ /* 0x000ee20000002100 */
[----:B------:R-:W-:Y:S01]  /*2200*/  PLOP3.LUT P0, PT, PT, PT, PT, 0x80, 0x0 ;  /* 0x000000000000781c */ /* 0x000fe20003f0f070 */
[----:B--2---:R-:W-:Y:S01]  /*2210*/  FADD.FTZ R76, R85, R82 ;  /* 0x00000052554c7221 */ /* 0x004fe20000010000 */
[----:B------:R-:W-:Y:S01]  /*2220*/  @!P1 PLOP3.LUT P0, PT, P5, PT, PT, 0x80, 0x0 ;  /* 0x000000000000981c */ /* 0x000fe20002f0f070 */
[----:B------:R-:W-:Y:S01]  /*2230*/  ULDC.U8 UR6, c[0x0][0x1f0] ;  /* 0x00007c0000067ab9 */ /* 0x000fe20000000000 */
[----:B------:R-:W-:Y:S01]  /*2240*/  HFMA2.MMA R112, -RZ, RZ, 0, 9.5367431640625e-07 ;  /* 0x00000010ff707435 */ /* 0x000fe200000001ff */
[----:B---3--:R-:W-:Y:S01]  /*2250*/  SHF.R.U32.HI R79, RZ, 0x5, R77 ;  /* 0x00000005ff4f7819 */ /* 0x008fe2000001164d */
[----:B0-----:R-:W-:-:S03]  /*2260*/  FADD.FTZ R77, R78, R83 ;  /* 0x000000534e4d7221 */ /* 0x001fc60000010000 */
[----:B------:R-:W-:-:S06]  /*2270*/  @!P1 LOP3.LUT R80, R79, 0x7fffffc, RZ, 0xc0, !PT ;  /* 0x07fffffc4f509812 */ /* 0x000fcc00078ec0ff */
[----:B------:R-:W-:Y:S02]  /*2280*/  @!P0 IADD3 R80, R80, 0x4, RZ ;  /* 0x0000000450508810 */ /* 0x000fe40007ffe0ff */
[----:B------:R-:W-:Y:S01]  /*2290*/  ISETP.NE.AND P0, PT, RZ, UR6, PT ;  /* 0x00000006ff007c0c */ /* 0x000fe2000bf05270 */
[----:B------:R-:W-:Y:S01]  /*22a0*/  WARPSYNC 0xffffffff ;  /* 0xffffffff00007948 */ /* 0x000fe20003800000 */
[----:B------:R-:W-:Y:S02]  /*22b0*/  @!P1 LOP3.LUT R84, R80, 0x3, R79, 0xf8, !PT ;  /* 0x0000000350549812 */ /* 0x000fe400078ef84f */
[----:B------:R-:W-:-:S03]  /*22c0*/  LOP3.LUT R79, R79, 0x7fffffc, RZ, 0xc0, !PT ;  /* 0x07fffffc4f4f7812 */ /* 0x000fc600078ec0ff */
[----:B------:R-:W-:Y:S01]  /*22d0*/  @!P1 STS.64 [R84.X8+0x3000], R76 ;  /* 0x0030004c54009388 */ /* 0x000fe20000008a00 */
[----:B------:R-:W-:-:S03]  /*22e0*/  @!P5 IADD3 R79, R79, 0x4, RZ ;  /* 0x000000044f4fd810 */ /* 0x000fc60007ffe0ff */
[----:B------:R-:W-:Y:S01]  /*22f0*/  BAR.SYNC.DEFER_BLOCKING 0x0 ;  /* 0x0000000000007b1d */ /* 0x000fe20000010000 */
[----:B------:R-:W-:Y:S02]  /*2300*/  SHF.L.U32 R85, R79, 0x3, RZ ;  /* 0x000000034f557819 */ /* 0x000fe400000006ff */
[----:B------:R-:W-:-:S04]  /*2310*/  ISETP.NE.U32.AND P1, PT, RZ, c[0x0][0x258], PT ;  /* 0x00009600ff007a0c */ /* 0x000fc80003f25070 */
[----:B------:R-:W-:Y:S01]  /*2320*/  ISETP.NE.AND.EX P1, PT, RZ, c[0x0][0x25c], PT, P1 ;  /* 0x00009700ff007a0c */ /* 0x000fe20003f25310 */
[----:B------:R-:W0:Y:S04]  /*2330*/  LDS.128 R76, [R85+0x3000] ;  /* 0x00300000554c7984 */ /* 0x000e280000000c00 */
[----:B-1----:R1:W2:Y:S02]  /*2340*/  LDS.128 R80, [R85+0x3010] ;  /* 0x0030100055507984 */ /* 0x0022a40000000c00 */
[----:B-1----:R-:W-:-:S04]  /*2350*/  IMAD.WIDE.U32 R84, R160, R112, c[0x0][0x248] ;  /* 0x00009200a0547625 */ /* 0x002fc800078e0070 */
[----:B0-----:R-:W-:Y:S02]  /*2360*/  FADD.FTZ R87, RZ, R76 ;  /* 0x0000004cff577221 */ /* 0x001fe40000010000 */
[----:B------:R-:W-:Y:S02]  /*2370*/  FADD.FTZ R76, RZ, R77 ;  /* 0x0000004dff4c7221 */ /* 0x000fe40000010000 */
[----:B------:R-:W-:Y:S02]  /*2380*/  FADD.FTZ R87, R78, R87 ;  /* 0x000000574e577221 */ /* 0x000fe40000010000 */
[----:B------:R-:W-:Y:S02]  /*2390*/  FADD.FTZ R76, R79, R76 ;  /* 0x0000004c4f4c7221 */ /* 0x000fe40000010000 */
[----:B--2---:R-:W-:Y:S02]  /*23a0*/  FADD.FTZ R87, R87, R80 ;  /* 0x0000005057577221 */ /* 0x004fe40000010000 */
[----:B------:R-:W-:-:S02]  /*23b0*/  FADD.FTZ R76, R76, R81 ;  /* 0x000000514c4c7221 */ /* 0x000fc40000010000 */
        /* <DEDUP_REMOVED lines=19> */
[----:B-----5:R-:W-:Y:S02]  /*24f0*/  @P0 FADD.FTZ R76, R44, R76 ;  /* 0x0000004c2c4c0221 */ /* 0x020fe40000010000 */
[----:B------:R-:W-:Y:S02]  /*2500*/  @P0 FADD.FTZ R77, R45, R77 ;  /* 0x0000004d2d4d0221 */ /* 0x000fe40000010000 */
[----:B------:R-:W-:Y:S02]  /*2510*/  @P0 FADD.FTZ R78, R46, R78 ;  /* 0x0000004e2e4e0221 */ /* 0x000fe40000010000 */
[----:B------:R-:W-:Y:S01]  /*2520*/  @P0 FADD.FTZ R79, R47, R79 ;  /* 0x0000004f2f4f0221 */ /* 0x000fe20000010000 */
[----:B------:R-:W-:Y:S05]  /*2530*/  @!P1 BRA `(.L_x_1541) ;  /* 0x0000009000009947 */ /* 0x000fea0003800000 */
[----:B------:R-:W-:Y:S02]  /*2540*/  ISETP.NE.U32.AND P2, PT, RZ, c[0x0][0x258], PT ;  /* 0x00009600ff007a0c */ /* 0x000fe40003f45070 */
[----:B------:R-:W-:Y:S02]  /*2550*/  MOV R87, 0x10 ;  /* 0x0000001000577802 */ /* 0x000fe40000000f00 */
[----:B------:R-:W-:-:S03]  /*2560*/  ISETP.NE.AND.EX P2, PT, RZ, c[0x0][0x25c], PT, P2 ;  /* 0x00009700ff007a0c */ /* 0x000fc60003f45320 */
[----:B------:R-:W-:Y:S01]  /*2570*/  IMAD.WIDE.U32 R86, R160, R87, c[0x0][0x258] ;  /* 0x00009600a0567625 */ /* 0x000fe200078e0057 */
[----:B------:R-:W-:Y:S02]  /*2580*/  SEL R83, R79, R71, P2 ;  /* 0x000000474f537207 */ /* 0x000fe40001000000 */
[----:B------:R-:W-:Y:S02]  /*2590*/  SEL R82, R78, R70, P2 ;  /* 0x000000464e527207 */ /* 0x000fe40001000000 */
[----:B------:R-:W-:Y:S02]  /*25a0*/  SEL R81, R77, R69, P2 ;  /* 0x000000454d517207 */ /* 0x000fe40001000000 */
[----:B------:R-:W-:-:S05]  /*25b0*/  SEL R80, R76, R68, P2 ;  /* 0x000000444c507207 */ /* 0x000fca0001000000 */
[----:B------:R0:W-:Y:S02]  /*25c0*/  STG.E.128 [R86.64], R80 ;  /* 0x0000005056007986 */ /* 0x0001e4000c101d04 */
.L_x_1541:
[----:B------:R1:W-:Y:S01]  /*25d0*/  STG.E.128 [R84.64], R76 ;  /* 0x0000004c54007986 */ /* 0x0003e2000c101d04 */
[----:B------:R-:W-:-:S04]  /*25e0*/  ISETP.NE.U32.AND P2, PT, RZ, c[0x0][0x250], PT ;  /* 0x00009400ff007a0c */ /* 0x000fc80003f45070 */
[----:B------:R-:W-:-:S13]  /*25f0*/  ISETP.NE.AND.EX P2, PT, RZ, c[0x0][0x254], PT, P2 ;  /* 0x00009500ff007a0c */ /* 0x000fda0003f45320 */
[----:B------:R-:W-:Y:S05]  /*2600*/  @!P2 BRA `(.L_x_1542) ;  /* 0x000000800000a947 */ /* 0x000fea0003800000 */
[----:B-1----:R-:W-:Y:S01]  /*2610*/  ISETP.NE.U32.AND P3, PT, RZ, c[0x0][0x250], PT ;  /* 0x00009400ff007a0c */ /* 0x002fe20003f65070 */
[----:B0-----:R-:W-:-:S03]  /*2620*/  IMAD.WIDE.U32 R80, R160, R112, c[0x0][0x250] ;  /* 0x00009400a0507625 */ /* 0x001fc600078e0070 */
[----:B------:R-:W-:-:S04]  /*2630*/  ISETP.NE.AND.EX P3, PT, RZ, c[0x0][0x254], PT, P3 ;  /* 0x00009500ff007a0c */ /* 0x000fc80003f65330 */
[----:B------:R-:W-:Y:S02]  /*2640*/  SEL R79, R79, R75, P3 ;  /* 0x0000004b4f4f7207 */ /* 0x000fe40001800000 */
[----:B------:R-:W-:Y:S02]  /*2650*/  SEL R78, R78, R74, P3 ;  /* 0x0000004a4e4e7207 */ /* 0x000fe40001800000 */
[----:B------:R-:W-:Y:S02]  /*2660*/  SEL R77, R77, R73, P3 ;  /* 0x000000494d4d7207 */ /* 0x000fe40001800000 */
[----:B------:R-:W-:-:S05]  /*2670*/  SEL R76, R76, R72, P3 ;  /* 0x000000484c4c7207 */ /* 0x000fca0001800000 */
[----:B------:R0:W-:Y:S02]  /*2680*/  STG.E.128 [R80.64], R76 ;  /* 0x0000004c50007986 */ /* 0x0001e4000c101d04 */
.L_x_1542:
[-CC-:B01----:R-:W-:Y:S01]  /*2690*/  FFMA.FTZ R76, R187, R104.reuse, R105.reuse ;  /* 0x00000068bb4c7223 */ /* 0x183fe20000010069 */
        /* <DEDUP_REMOVED lines=8> */
[----:B------:R-:W-:Y:S01]  /*2720*/  IADD3 R107, R160, 0x180, RZ ;  /* 0x00000180a06b7810 */ /* 0x000fe20007ffe0ff */
[----:B------:R-:W-:-:S02]  /*2730*/  FFMA.FTZ R78, R101, R104, R105 ;  /* 0x00000068654e7223 */ /* 0x000fc40000010069 */
[----:B------:R-:W-:Y:S02]  /*2740*/  FADD.FTZ R76, R189, -R76 ;  /* 0x8000004cbd4c7221 */ /* 0x000fe40000010000 */
[----:B------:R-:W-:Y:S02]  /*2750*/  FADD.FTZ R190, R190, -R77 ;  /* 0x8000004dbebe7221 */ /* 0x000fe40000010000 */
[----:B------:R-:W-:Y:S02]  /*2760*/  FADD.FTZ R196, R197, -R196 ;  /* 0x800000c4c5c47221 */ /* 0x000fe40000010000 */
[----:B------:R-:W-:Y:S02]  /*2770*/  FADD.FTZ R212, R212, -R211 ;  /* 0x800000d3d4d47221 */ /* 0x000fe40000010000 */
[----:B------:R-:W-:Y:S02]  /*2780*/  FADD.FTZ R114, R92, -R79 ;  /* 0x8000004f5c727221 */ /* 0x000fe40000010000 */
[----:B------:R-:W-:-:S02]  /*2790*/  FADD.FTZ R121, R121, -R78 ;  /* 0x8000004e79797221 */ /* 0x000fc40000010000 */
[-CC-:B------:R-:W-:Y:S02]  /*27a0*/  FFMA.FTZ R214, R214, R104.reuse, R105.reuse ;  /* 0x00000068d6d67223 */ /* 0x180fe40000010069 */
[-CC-:B------:R-:W-:Y:S02]  /*27b0*/  FFMA.FTZ R217, R217, R104.reuse, R105.reuse ;  /* 0x00000068d9d97223 */ /* 0x180fe40000010069 */
[-CC-:B------:R-:W-:Y:S02]  /*27c0*/  FFMA.FTZ R227, R227, R104.reuse, R105.reuse ;  /* 0x00000068e3e37223 */ /* 0x180fe40000010069 */
[----:B------:R-:W-:Y:S02]  /*27d0*/  FFMA.FTZ R230, R230, R104, R105 ;  /* 0x00000068e6e67223 */ /* 0x000fe40000010069 */
[C---:B------:R-:W-:Y:S02]  /*27e0*/  FMUL.FTZ R76, R161.reuse, R76 ;  /* 0x0000004ca14c7220 */ /* 0x040fe40000410000 */
[----:B------:R-:W-:-:S02]  /*27f0*/  FMUL.FTZ R77, R161, R190 ;  /* 0x000000bea14d7220 */ /* 0x000fc40000410000 */
[C---:B------:R-:W-:Y:S02]  /*2800*/  FMUL.FTZ R78, R161.reuse, R196 ;  /* 0x000000c4a14e7220 */ /* 0x040fe40000410000 */
[----:B------:R-:W-:Y:S02]  /*2810*/  FMUL.FTZ R79, R161, R212 ;  /* 0x000000d4a14f7220 */ /* 0x000fe40000410000 */
        /* <DEDUP_REMOVED lines=10> */
[C---:B------:R-:W-:Y:S01]  /*28c0*/  IADD3 R103, R160.reuse, 0x80, RZ ;  /* 0x00000080a0677810 */ /* 0x040fe20007ffe0ff */
[----:B------:R-:W-:Y:S01]  /*28d0*/  FADD.FTZ R214, R215, -R214 ;  /* 0x800000d6d7d67221 */ /* 0x000fe20000010000 */
[----:B------:R-:W-:Y:S01]  /*28e0*/  IADD3 R105, R160, 0x100, RZ ;  /* 0x00000100a0697810 */ /* 0x000fe20007ffe0ff */
[----:B------:R-:W-:-:S02]  /*28f0*/  FADD.FTZ R218, R218, -R217 ;  /* 0x800000d9dada7221 */ /* 0x000fc40000010000 */
[----:B------:R-:W-:Y:S02]  /*2900*/  FADD.FTZ R86, R228, -R227 ;  /* 0x800000e3e4567221 */ /* 0x000fe40000010000 */
[----:B------:R-:W-:Y:S02]  /*2910*/  FADD.FTZ R230, R231, -R230 ;  /* 0x800000e6e7e67221 */ /* 0x000fe40000010000 */
[----:B------:R-:W-:Y:S02]  /*2920*/  @P0 FADD.FTZ R76, R48, R76 ;  /* 0x0000004c304c0221 */ /* 0x000fe40000010000 */
[----:B------:R-:W-:Y:S02]  /*2930*/  @P0 FADD.FTZ R77, R49, R77 ;  /* 0x0000004d314d0221 */ /* 0x000fe40000010000 */
[----:B------:R-:W-:Y:S01]  /*2940*/  @P0 FADD.FTZ R78, R50, R78 ;  /* 0x0000004e324e0221 */ /* 0x000fe20000010000 */
[C---:B------:R-:W-:Y:S01]  /*2950*/  @P1 SEL R80, R76.reuse, R68, P6 ;  /* 0x000000444c501207 */ /* 0x040fe20003000000 */
[----:B------:R-:W-:Y:S01]  /*2960*/  @P0 FADD.FTZ R79, R51, R79 ;  /* 0x0000004f334f0221 */ /* 0x000fe20000010000 */
[----:B------:R-:W-:Y:S01]  /*2970*/  SEL R88, R76, R72, P3 ;  /* 0x000000484c587207 */ /* 0x000fe20001800000 */
[----:B------:R-:W-:Y:S01]  /*2980*/  FADD.FTZ R110, R110, -R85 ;  /* 0x800000556e6e7221 */ /* 0x000fe20000010000 */
[----:B------:R-:W-:Y:S01]  /*2990*/  @P1 SEL R82, R78, R70, P6 ;  /* 0x000000464e521207 */ /* 0x000fe20003000000 */
[----:B------:R-:W-:Y:S01]  /*29a0*/  FADD.FTZ R120, R120, -R87 ;  /* 0x8000005778787221 */ /* 0x000fe20000010000 */
[----:B------:R-:W-:Y:S01]  /*29b0*/  SEL R91, R79, R75, P3 ;  /* 0x0000004b4f5b7207 */ /* 0x000fe20001800000 */
[----:B------:R-:W-:Y:S01]  /*29c0*/  FADD.FTZ R118, R94, -R81 ;  /* 0x800000515e767221 */ /* 0x000fe20000010000 */
[----:B------:R-:W-:Y:S01]  /*29d0*/  @P1 SEL R81, R77, R69, P6 ;  /* 0x000000454d511207 */ /* 0x000fe20003000000 */
[----:B------:R-:W-:Y:S01]  /*29e0*/  FADD.FTZ R108, R108, -R83 ;  /* 0x800000536c6c7221 */ /* 0x000fe20000010000 */
[----:B------:R-:W-:Y:S01]  /*29f0*/  @P1 SEL R83, R79, R71, P6 ;  /* 0x000000474f531207 */ /* 0x000fe20003000000 */
[C---:B------:R-:W-:Y:S01]  /*2a00*/  FMUL.FTZ R84, R161.reuse, R214 ;  /* 0x000000d6a1547220 */ /* 0x040fe20000410000 */
[----:B------:R-:W-:Y:S01]  /*2a10*/  SEL R90, R78, R74, P3 ;  /* 0x0000004a4e5a7207 */ /* 0x000fe20001800000 */
[----:B------:R-:W-:-:S02]  /*2a20*/  FMUL.FTZ R85, R161, R218 ;  /* 0x000000daa1557220 */ /* 0x000fc40000410000 */
[C---:B------:R-:W-:Y:S02]  /*2a30*/  FMUL.FTZ R86, R161.reuse, R86 ;  /* 0x00000056a1567220 */ /* 0x040fe40000410000 */
[----:B------:R-:W-:Y:S02]  /*2a40*/  FMUL.FTZ R87, R161, R230 ;  /* 0x000000e6a1577220 */ /* 0x000fe40000410000 */
[----:B------:R-:W-:-:S04]  /*2a50*/  @P1 IMAD.WIDE.U32 R96, R173, R112, c[0x0][0x258] ;  /* 0x00009600ad601625 */ /* 0x000fc800078e0070 */
[----:B------:R-:W-:Y:S01]  /*2a60*/  IMAD.WIDE.U32 R102, R112, R103, c[0x0][0x248] ;  /* 0x0000920070667625 */ /* 0x000fe200078e0067 */
[----:B------:R-:W-:Y:S03]  /*2a70*/  @P1 STG.E.128 [R96.64], R80 ;  /* 0x0000005060001986 */ /* 0x000fe6000c101d04 */
[----:B------:R-:W-:Y:S01]  /*2a80*/  FADD.FTZ R116, R93, -R116 ;  /* 0x800000745d747221 */ /* 0x000fe20000010000 */
[----:B------:R0:W-:Y:S01]  /*2a90*/  STG.E.128 [R102.64], R76 ;  /* 0x0000004c66007986 */ /* 0x0001e2000c101d04 */
[----:B------:R-:W-:Y:S02]  /*2aa0*/  FADD.FTZ R182, R95, -R182 ;  /* 0x800000b65fb67221 */ /* 0x000fe40000010000 */
[----:B------:R-:W-:Y:S02]  /*2ab0*/  @P0 FADD.FTZ R84, R52, R84 ;  /* 0x0000005434540221 */ /* 0x000fe40000010000 */
[----:B------:R-:W-:-:S02]  /*2ac0*/  @P0 FADD.FTZ R85, R53, R85 ;  /* 0x0000005535550221 */ /* 0x000fc40000010000 */
[----:B------:R-:W-:Y:S01]  /*2ad0*/  @P0 FADD.FTZ R86, R54, R86 ;  /* 0x0000005636560221 */ /* 0x000fe20000010000 */
[----:B------:R-:W-:Y:S01]  /*2ae0*/  @P1 SEL R92, R84, R68, P6 ;  /* 0x00000044545c1207 */ /* 0x000fe20003000000 */
[----:B------:R-:W-:Y:S01]  /*2af0*/  @P0 FADD.FTZ R87, R55, R87 ;  /* 0x0000005737570221 */ /* 0x000fe20000010000 */
[----:B------:R-:W-:Y:S01]  /*2b00*/  @P1 SEL R93, R85, R69, P6 ;  /* 0x00000045555d1207 */ /* 0x000fe20003000000 */
[----:B------:R-:W-:Y:S01]  /*2b10*/  FADD.FTZ R122, R122, -R89 ;  /* 0x800000597a7a7221 */ /* 0x000fe20000010000 */
[----:B------:R-:W-:Y:S01]  /*2b20*/  SEL R89, R77, R73, P3 ;  /* 0x000000494d597207 */ /* 0x000fe20001800000 */
[----:B------:R-:W-:Y:S01]  /*2b30*/  @P2 IMAD.WIDE.U32 R98, R173, R112, c[0x0][0x250] ;  /* 0x00009400ad622625 */ /* 0x000fe200078e0070 */
[----:B------:R-:W-:Y:S02]  /*2b40*/  @P1 SEL R95, R87, R71, P6 ;  /* 0x00000047575f1207 */ /* 0x000fe40003000000 */
[----:B------:R-:W-:Y:S01]  /*2b50*/  @P1 SEL R94, R86, R70, P6 ;  /* 0x00000046565e1207 */ /* 0x000fe20003000000 */
[----:B------:R-:W-:Y:S01]  /*2b60*/  FADD.FTZ R123, R123, -R104 ;  /* 0x800000687b7b7221 */ /* 0x000fe20000010000 */
[----:B------:R1:W-:Y:S01]  /*2b70*/  @P2 STG.E.128 [R98.64], R88 ;  /* 0x0000005862002986 */ /* 0x0003e2000c101d04 */
[----:B0-----:R-:W-:-:S02]  /*2b80*/  FMUL.FTZ R76, R161, R114 ;  /* 0x00000072a14c7220 */ /* 0x001fc40000410000 */
[C---:B------:R-:W-:Y:S02]  /*2b90*/  FMUL.FTZ R77, R161.reuse, R116 ;  /* 0x00000074a14d7220 */ /* 0x040fe40000410000 */
[C---:B------:R-:W-:Y:S02]  /*2ba0*/  FMUL.FTZ R78, R161.reuse, R118 ;  /* 0x00000076a14e7220 */ /* 0x040fe40000410000 */
[----:B------:R-:W-:Y:S02]  /*2bb0*/  FMUL.FTZ R79, R161, R182 ;  /* 0x000000b6a14f7220 */ /* 0x000fe40000410000 */
[----:B------:R-:W-:-:S04]  /*2bc0*/  @P1 IMAD.WIDE.U32 R100, R171, R112, c[0x0][0x258] ;  /* 0x00009600ab641625 */ /* 0x000fc800078e0070 */
[----:B------:R-:W-:Y:S01]  /*2bd0*/  IMAD.WIDE.U32 R104, R112, R105, c[0x0][0x248] ;  /* 0x0000920070687625 */ /* 0x000fe200078e0069 */
[----:B------:R0:W-:Y:S03]  /*2be0*/  @P1 STG.E.128 [R100.64], R92 ;  /* 0x0000005c64001986 */ /* 0x0001e6000c101d04 */
[----:B------:R-:W-:Y:S01]  /*2bf0*/  @P0 FADD.FTZ R76, R56, R76 ;  /* 0x0000004c384c0221 */ /* 0x000fe20000010000 */
[----:B------:R2:W-:Y:S01]  /*2c00*/  STG.E.128 [R104.64], R84 ;  /* 0x0000005468007986 */ /* 0x0005e2000c101d04 */
[----:B------:R-:W-:Y:S02]  /*2c10*/  @P0 FADD.FTZ R77, R57, R77 ;  /* 0x0000004d394d0221 */ /* 0x000fe40000010000 */
[----:B------:R-:W-:Y:S01]  /*2c20*/  @P0 FADD.FTZ R78, R58, R78 ;  /* 0x0000004e3a4e0221 */ /* 0x000fe20000010000 */
[----:B-1----:R-:W-:Y:S01]  /*2c30*/  @P1 SEL R88, R76, R68, P6 ;  /* 0x000000444c581207 */ /* 0x002fe20003000000 */
[----:B------:R-:W-:Y:S01]  /*2c40*/  @P0 FADD.FTZ R79, R59, R79 ;  /* 0x0000004f3b4f0221 */ /* 0x000fe20000010000 */
[----:B------:R-:W-:Y:S01]  /*2c50*/  @P1 SEL R89, R77, R69, P6 ;  /* 0x000000454d591207 */ /* 0x000fe20003000000 */
[----:B------:R-:W-:Y:S01]  /*2c60*/  FADD.FTZ R184, R109, -R184 ;  /* 0x800000b86db87221 */ /* 0x000fe20000010000 */
[----:B------:R-:W-:Y:S01]  /*2c70*/  @P1 SEL R90, R78, R70, P6 ;  /* 0x000000464e5a1207 */ /* 0x000fe20003000000 */
[----:B------:R-:W-:Y:S01]  /*2c80*/  FADD.FTZ R186, R111, -R186 ;  /* 0x800000ba6fba7221 */ /* 0x000fe20000010000 */
[----:B------:R-:W-:Y:S01]  /*2c90*/  @P1 SEL R91, R79, R71, P6 ;  /* 0x000000474f5b1207 */ /* 0x000fe20003000000 */
[----:B------:R-:W-:Y:S01]  /*2ca0*/  @P1 IMAD.WIDE.U32 R102, R172, R112, c[0x0][0x258] ;  /* 0x00009600ac661625 */ /* 0x000fe200078e0070 */
[----:B------:R-:W-:-:S02]  /*2cb0*/  IADD3 R109, R160, 0x200, RZ ;  /* 0x00000200a06d7810 */ /* 0x000fc40007ffe0ff */
[----:B0-----:R-:W-:Y:S01]  /*2cc0*/  SEL R95, R79, R75, P3 ;  /* 0x0000004b4f5f7207 */ /* 0x001fe20001800000 */
[----:B------:R-:W-:Y:S01]  /*2cd0*/  @P2 IMAD.WIDE.U32 R100, R171, R112, c[0x0][0x250] ;  /* 0x00009400ab642625 */ /* 0x000fe200078e0070 */
[----:B------:R-:W-:Y:S02]  /*2ce0*/  SEL R94, R78, R74, P3 ;  /* 0x0000004a4e5e7207 */ /* 0x000fe40001800000 */
[----:B--2---:R-:W-:Y:S01]  /*2cf0*/  SEL R84, R84, R72, P3 ;  /* 0x0000004854547207 */ /* 0x004fe20001800000 */
[----:B------:R-:W-:Y:S01]  /*2d00*/  IMAD.WIDE.U32 R106, R112, R107, c[0x0][0x248] ;  /* 0x00009200706a7625 */ /* 0x000fe200078e006b */
[----:B------:R-:W-:Y:S02]  /*2d10*/  SEL R85, R85, R73, P3 ;  /* 0x0000004955557207 */ /* 0x000fe40001800000 */
[----:B------:R-:W-:Y:S01]  /*2d20*/  SEL R86, R86, R74, P3 ;  /* 0x0000004a56567207 */ /* 0x000fe20001800000 */
[----:B------:R-:W-:Y:S01]  /*2d30*/  FMUL.FTZ R80, R161, R108 ;  /* 0x0000006ca1507220 */ /* 0x000fe20000410000 */
[----:B------:R-:W-:Y:S01]  /*2d40*/  SEL R87, R87, R75, P3 ;  /* 0x0000004b57577207 */ /* 0x000fe20001800000 */
[----:B------:R-:W-:Y:S01]  /*2d50*/  FMUL.FTZ R81, R161, R184 ;  /* 0x000000b8a1517220 */ /* 0x000fe20000410000 */
[----:B------:R-:W-:Y:S01]  /*2d60*/  SEL R93, R77, R73, P3 ;  /* 0x000000494d5d7207 */ /* 0x000fe20001800000 */
[C---:B------:R-:W-:Y:S01]  /*2d70*/  FMUL.FTZ R82, R161.reuse, R110 ;  /* 0x0000006ea1527220 */ /* 0x040fe20000410000 */
[----:B------:R-:W-:Y:S01]  /*2d80*/  SEL R92, R76, R72, P3 ;  /* 0x000000484c5c7207 */ /* 0x000fe20001800000 */
[----:B------:R-:W-:Y:S01]  /*2d90*/  FMUL.FTZ R83, R161, R186 ;  /* 0x000000baa1537220 */ /* 0x000fe20000410000 */
[----:B------:R0:W-:Y:S01]  /*2da0*/  @P2 STG.E.128 [R100.64], R84 ;  /* 0x0000005464002986 */ /* 0x0001e2000c101d04 */
[----:B------:R-:W-:Y:S01]  /*2db0*/  @P2 IMAD.WIDE.U32 R172, R172, R112, c[0x0][0x250] ;  /* 0x00009400acac2625 */ /* 0x000fe200078e0070 */
[----:B------:R-:W-:-:S02]  /*2dc0*/  IADD3 R111, R160, 0x280, RZ ;  /* 0x00000280a06f7810 */ /* 0x000fc40007ffe0ff */
[----:B------:R1:W-:Y:S01]  /*2dd0*/  @P1 STG.E.128 [R102.64], R88 ;  /* 0x0000005866001986 */ /* 0x0003e2000c101d04 */
[----:B------:R-:W-:Y:S02]  /*2de0*/  @P0 FADD.FTZ R80, R60, R80 ;  /* 0x000000503c500221 */ /* 0x000fe40000010000 */
[----:B------:R-:W-:Y:S01]  /*2df0*/  @P0 FADD.FTZ R81, R61, R81 ;  /* 0x000000513d510221 */ /* 0x000fe20000010000 */
[----:B------:R2:W-:Y:S01]  /*2e00*/  STG.E.128 [R106.64], R76 ;  /* 0x0000004c6a007986 */ /* 0x0005e2000c101d04 */
[----:B------:R-:W-:Y:S01]  /*2e10*/  @P0 FADD.FTZ R82, R62, R82 ;  /* 0x000000523e520221 */ /* 0x000fe20000010000 */
[----:B------:R-:W-:Y:S01]  /*2e20*/  @P1 SEL R96, R80, R68, P6 ;  /* 0x0000004450601207 */ /* 0x000fe20003000000 */
[----:B------:R-:W-:Y:S01]  /*2e30*/  @P0 FADD.FTZ R83, R63, R83 ;  /* 0x000000533f530221 */ /* 0x000fe20000010000 */
[----:B------:R-:W-:Y:S01]  /*2e40*/  @P1 SEL R97, R81, R69, P6 ;  /* 0x0000004551611207 */ /* 0x000fe20003000000 */
[----:B------:R-:W-:Y:S01]  /*2e50*/  @P1 IMAD.WIDE.U32 R104, R169, R112, c[0x0][0x258] ;  /* 0x00009600a9681625 */ /* 0x000fe200078e0070 */
[----:B------:R-:W-:Y:S01]  /*2e60*/  @P1 SEL R98, R82, R70, P6 ;  /* 0x0000004652621207 */ /* 0x000fe20003000000 */
[----:B------:R3:W-:Y:S01]  /*2e70*/  @P2 STG.E.128 [R172.64], R92 ;  /* 0x0000005cac002986 */ /* 0x0007e2000c101d04 */
[----:B------:R-:W-:-:S02]  /*2e80*/  @P1 SEL R99, R83, R71, P6 ;  /* 0x0000004753631207 */ /* 0x000fc40003000000 */
[----:B0-----:R-:W-:Y:S02]  /*2e90*/  SEL R87, R83, R75, P3 ;  /* 0x0000004b53577207 */ /* 0x001fe40001800000 */
[----:B------:R-:W-:Y:S01]  /*2ea0*/  SEL R86, R82, R74, P3 ;  /* 0x0000004a52567207 */ /* 0x000fe20001800000 */
[----:B------:R0:W-:Y:S01]  /*2eb0*/  @P1 STG.E.128 [R104.64], R96 ;  /* 0x0000006068001986 */ /* 0x0001e2000c101d04 */
[----:B-1----:R-:W-:Y:S01]  /*2ec0*/  @P2 IMAD.WIDE.U32 R90, R169, R112, c[0x0][0x250] ;  /* 0x00009400a95a2625 */ /* 0x002fe200078e0070 */
[----:B------:R-:W-:Y:S02]  /*2ed0*/  SEL R85, R81, R73, P3 ;  /* 0x0000004951557207 */ /* 0x000fe40001800000 */
[----:B------:R-:W-:Y:S01]  /*2ee0*/  SEL R84, R80, R72, P3 ;  /* 0x0000004850547207 */ /* 0x000fe20001800000 */
[C---:B--2---:R-:W-:Y:S01]  /*2ef0*/  FMUL.FTZ R76, R161.reuse, R120 ;  /* 0x00000078a14c7220 */ /* 0x044fe20000410000 */
[----:B------:R-:W-:Y:S01]  /*2f00*/  SEL R100, RZ, 0x1, P5 ;  /* 0x00000001ff647807 */ /* 0x000fe20002800000 */
        /* <DEDUP_REMOVED lines=9> */
[----:B---3--:R-:W-:Y:S01]  /*2fa0*/  IMAD.WIDE.U32 R92, R112, R109, c[0x0][0x248] ;  /* 0x00009200705c7625 */ /* 0x008fe200078e006d */
[----:B------:R-:W-:-:S02]  /*2fb0*/  SEL R70, R78, R70, P6 ;  /* 0x000000464e467207 */ /* 0x000fc40003000000 */
[----:B------:R-:W-:Y:S01]  /*2fc0*/  SEL R71, R79, R71, P6 ;  /* 0x000000474f477207 */ /* 0x000fe20003000000 */
[----:B------:R-:W-:Y:S01]  /*2fd0*/  @P1 IMAD.WIDE.U32 R88, R170, R112, c[0x0][0x258] ;  /* 0x00009600aa581625 */ /* 0x000fe200078e0070 */
[----:B------:R-:W-:Y:S01]  /*2fe0*/  SEL R72, R76, R72, P3 ;  /* 0x000000484c487207 */ /* 0x000fe20001800000 */
[----:B------:R0:W-:Y:S01]  /*2ff0*/  STG.E.128 [R92.64], R80 ;  /* 0x000000505c007986 */ /* 0x0001e2000c101d04 */
[----:B------:R-:W-:Y:S01]  /*3000*/  SEL R73, R77, R73, P3 ;  /* 0x000000494d497207 */ /* 0x000fe20001800000 */
[----:B------:R-:W-:Y:S01]  /*3010*/  IMAD.WIDE.U32 R94, R112, R111, c[0x0][0x248] ;  /* 0x00009200705e7625 */ /* 0x000fe200078e006f */
[----:B------:R-:W-:Y:S01]  /*3020*/  SEL R74, R78, R74, P3 ;  /* 0x0000004a4e4a7207 */ /* 0x000fe20001800000 */
[----:B------:R0:W-:Y:S01]  /*3030*/  @P2 STG.E.128 [R90.64], R84 ;  /* 0x000000545a002986 */ /* 0x0001e2000c101d04 */
[----:B------:R-:W-:Y:S01]  /*3040*/  SEL R75, R79, R75, P3 ;  /* 0x0000004b4f4b7207 */ /* 0x000fe20001800000 */
[----:B------:R-:W-:Y:S02]  /*3050*/  @P2 IMAD.WIDE.U32 R170, R170, R112, c[0x0][0x250] ;  /* 0x00009400aaaa2625 */ /* 0x000fe400078e0070 */
[----:B------:R0:W-:Y:S04]  /*3060*/  @P1 STG.E.128 [R88.64], R68 ;  /* 0x0000004458001986 */ /* 0x0001e8000c101d04 */
[----:B------:R0:W-:Y:S04]  /*3070*/  STG.E.128 [R94.64], R76 ;  /* 0x0000004c5e007986 */ /* 0x0001e8000c101d04 */
[----:B------:R0:W-:Y:S02]  /*3080*/  @P2 STG.E.128 [R170.64], R72 ;  /* 0x00000048aa002986 */ /* 0x0001e4000c101d04 */
[----:B0-----:R-:W-:Y:S01]  /*3090*/  @P4 CALL.REL.NOINC `(.L_x_1543) ;  /* 0x0000001000004944 */ /* 0x001fe20003c00000 */
[----:B------:R-:W-:Y:S05]  /*30a0*/  BRA `(.L_x_1544) ;  /* 0xffffdc0000007947 */ /* 0x000fea000383ffff */
.L_x_1543:
        /* <DEDUP_REMOVED lines=93> */
.L_x_1538:
[----:B------:R-:W0:Y:S01]  /*3680*/  S2R R2, SR_TID.X ;  /* 0x0000000000027919 */ /* 0x000e220000002100 */
[----:B------:R-:W1:Y:S01]  /*3690*/  S2UR UR6, SR_CTAID.X ;  /* 0x00000000000679c3 */ /* 0x000e620000002500 */
[----:B------:R-:W-:Y:S01]  /*36a0*/  HFMA2.MMA R13, -RZ, RZ, 0, 9.5367431640625e-07 ;  /* 0x00000010ff0d7435 */ /* 0x000fe200000001ff */
        /* <DEDUP_REMOVED lines=8> */
[----:B------:R-:W-:Y:S03]  /*3730*/  STG.E.128 [R8.64], R80 ;  /* 0x0000005008007986 */ /* 0x000fe6000c101d04 */
[----:B------:R-:W-:Y:S01]  /*3740*/  IMAD.WIDE.U32 R12, R0, R13, c[0x0][0x238] ;  /* 0x00008e00000c7625 */ /* 0x000fe200078e000d */
[----:B------:R-:W-:Y:S04]  /*3750*/  STG.E.128 [R10.64], R68 ;  /* 0x000000440a007986 */ /* 0x000fe8000c101d04 */
        /* <DEDUP_REMOVED lines=22> */
.L_x_1539:
[----:B------:R-:W-:Y:S01]  /*38c0*/  HFMA2.MMA R80, -RZ, RZ, 0, 9.5367431640625e-07 ;  /* 0x00000010ff507435 */ /* 0x000fe200000001ff */
[----:B------:R-:W-:-:S02]  /*38d0*/  MOV R81, R83 ;  /* 0x0000005300517202 */ /* 0x000fc40000000f00 */
[----:B------:R-:W-:Y:S02]  /*38e0*/  MOV R79, 0x1f ;  /* 0x0000001f004f7802 */ /* 0x000fe40000000f00 */
[----:B------:R-:W-:Y:S02]  /*38f0*/  MOV R78, 0xffffffff ;  /* 0xffffffff004e7802 */ /* 0x000fe40000000f00 */
[----:B------:R-:W-:Y:S02]  /*3900*/  MOV R76, 0x3920 ;  /* 0x00003920004c7802 */ /* 0x000fe40000000f00 */
[----:B-----5:R-:W-:Y:S05]  /*3910*/  CALL.REL.NOINC `($__internal_97_$__cuda_sm70_shflsync_down_p) ;  /* 0x0000045000007944 */ /* 0x020fea0003c00000 */
[----:B-1----:R-:W-:Y:S01]  /*3920*/  MOV R82, R78 ;  /* 0x0000004e00527202 */ /* 0x002fe20000000f00 */
[----:B0-----:R-:W-:Y:S05]  /*3930*/  BRA `(.L_x_1545) ;  /* 0xffffe79000007947 */ /* 0x001fea000383ffff */
.L_x_1540:
[----:B------:R-:W-:Y:S01]  /*3940*/  HFMA2.MMA R80, -RZ, RZ, 0, 9.5367431640625e-07 ;  /* 0x00000010ff507435 */ /* 0x000fe200000001ff */
[----:B------:R-:W-:Y:S02]  /*3950*/  MOV R81, R85 ;  /* 0x0000005500517202 */ /* 0x000fe40000000f00 */
[----:B------:R-:W-:Y:S02]  /*3960*/  MOV R79, 0x1f ;  /* 0x0000001f004f7802 */ /* 0x000fe40000000f00 */
[----:B------:R-:W-:-:S02]  /*3970*/  MOV R78, 0xffffffff ;  /* 0xffffffff004e7802 */ /* 0x000fc40000000f00 */
[----:B------:R-:W-:Y:S02]  /*3980*/  MOV R76, 0x39a0 ;  /* 0x000039a0004c7802 */ /* 0x000fe40000000f00 */
[----:B01---5:R-:W-:Y:S05]  /*3990*/  CALL.REL.NOINC `($__internal_97_$__cuda_sm70_shflsync_down_p) ;  /* 0x000003d000007944 */ /* 0x023fea0003c00000 */
[----:B------:R-:W-:Y:S01]  /*39a0*/  FADD.FTZ R83, R83, R82 ;  /* 0x0000005253537221 */ /* 0x000fe20000010000 */
[----:B0-----:R-:W-:Y:S01]  /*39b0*/  HFMA2.MMA R80, -RZ, RZ, 0, 4.76837158203125e-07 ;  /* 0x00000008ff507435 */ /* 0x001fe200000001ff */
[----:B-1----:R-:W-:Y:S01]  /*39c0*/  FADD.FTZ R85, R85, R78 ;  /* 0x0000004e55557221 */ /* 0x002fe20000010000 */
[----:B------:R-:W-:Y:S02]  /*39d0*/  MOV R79, 0x1f ;  /* 0x0000001f004f7802 */ /* 0x000fe40000000f00 */
[----:B------:R-:W-:Y:S02]  /*39e0*/  MOV R78, 0xffffffff ;  /* 0xffffffff004e7802 */ /* 0x000fe40000000f00 */
[----:B------:R-:W-:Y:S02]  /*39f0*/  MOV R81, R83 ;  /* 0x0000005300517202 */ /* 0x000fe40000000f00 */
[----:B------:R-:W-:Y:S02]  /*3a00*/  MOV R76, 0x3a20 ;  /* 0x00003a20004c7802 */ /* 0x000fe40000000f00 */
[----:B------:R-:W-:Y:S05]  /*3a10*/  CALL.REL.NOINC `($__internal_97_$__cuda_sm70_shflsync_down_p) ;  /* 0x0000035000007944 */ /* 0x000fea0003c00000 */
[----:B0-----:R-:W-:Y:S01]  /*3a20*/  HFMA2.MMA R80, -RZ, RZ, 0, 4.76837158203125e-07 ;  /* 0x00000008ff507435 */ /* 0x001fe200000001ff */
[----:B-1----:R-:W-:-:S02]  /*3a30*/  MOV R82, R78 ;  /* 0x0000004e00527202 */ /* 0x002fc40000000f00 */
[----:B------:R-:W-:Y:S02]  /*3a40*/  MOV R81, R85 ;  /* 0x0000005500517202 */ /* 0x000fe40000000f00 */
[----:B------:R-:W-:Y:S02]  /*3a50*/  MOV R79, 0x1f ;  /* 0x0000001f004f7802 */ /* 0x000fe40000000f00 */
[----:B------:R-:W-:Y:S02]  /*3a60*/  MOV R78, 0xffffffff ;  /* 0xffffffff004e7802 */ /* 0x000fe40000000f00 */
[----:B------:R-:W-:Y:S02]  /*3a70*/  MOV R76, 0x3a90 ;  /* 0x00003a90004c7802 */ /* 0x000fe40000000f00 */
[----:B------:R-:W-:Y:S05]  /*3a80*/  CALL.REL.NOINC `($__internal_97_$__cuda_sm70_shflsync_down_p) ;  /* 0x000002e000007944 */ /* 0x000fea0003c00000 */
[----:B------:R-:W-:Y:S01]  /*3a90*/  FADD.FTZ R83, R82, R83 ;  /* 0x0000005352537221 */ /* 0x000fe20000010000 */
[----:B0-----:R-:W-:Y:S01]  /*3aa0*/  HFMA2.MMA R80, -RZ, RZ, 0, 2.384185791015625e-07 ;  /* 0x00000004ff507435 */ /* 0x001fe200000001ff */
[----:B-1----:R-:W-:Y:S01]  /*3ab0*/  FADD.FTZ R85, R85, R78 ;  /* 0x0000004e55557221 */ /* 0x002fe20000010000 */
[----:B------:R-:W-:Y:S02]  /*3ac0*/  MOV R79, 0x1f ;  /* 0x0000001f004f7802 */ /* 0x000fe40000000f00 */
[----:B------:R-:W-:-:S02]  /*3ad0*/  MOV R78, 0xffffffff ;  /* 0xffffffff004e7802 */ /* 0x000fc40000000f00 */
[----:B------:R-:W-:Y:S02]  /*3ae0*/  MOV R81, R83 ;  /* 0x0000005300517202 */ /* 0x000fe40000000f00 */
[----:B------:R-:W-:Y:S02]  /*3af0*/  MOV R76, 0x3b10 ;  /* 0x00003b10004c7802 */ /* 0x000fe40000000f00 */
[----:B------:R-:W-:Y:S05]  /*3b00*/  CALL.REL.NOINC `($__internal_97_$__cuda_sm70_shflsync_down_p) ;  /* 0x0000026000007944 */ /* 0x000fea0003c00000 */
[----:B0-----:R-:W-:Y:S01]  /*3b10*/  HFMA2.MMA R80, -RZ, RZ, 0, 2.384185791015625e-07 ;  /* 0x00000004ff507435 */ /* 0x001fe200000001ff */
[----:B-1----:R-:W-:Y:S02]  /*3b20*/  MOV R82, R78 ;  /* 0x0000004e00527202 */ /* 0x002fe40000000f00 */
[----:B------:R-:W-:Y:S02]  /*3b30*/  MOV R81, R85 ;  /* 0x0000005500517202 */ /* 0x000fe40000000f00 */
[----:B------:R-:W-:Y:S02]  /*3b40*/  MOV R79, 0x1f ;  /* 0x0000001f004f7802 */ /* 0x000fe40000000f00 */
[----:B------:R-:W-:Y:S02]  /*3b50*/  MOV R78, 0xffffffff ;  /* 0xffffffff004e7802 */ /* 0x000fe40000000f00 */
[----:B------:R-:W-:-:S02]  /*3b60*/  MOV R76, 0x3b80 ;  /* 0x00003b80004c7802 */ /* 0x000fc40000000f00 */
[----:B------:R-:W-:Y:S05]  /*3b70*/  CALL.REL.NOINC `($__internal_97_$__cuda_sm70_shflsync_down_p) ;  /* 0x000001f000007944 */ /* 0x000fea0003c00000 */
[----:B------:R-:W-:Y:S01]  /*3b80*/  FADD.FTZ R83, R82, R83 ;  /* 0x0000005352537221 */ /* 0x000fe20000010000 */
[----:B0-----:R-:W-:Y:S01]  /*3b90*/  HFMA2.MMA R80, -RZ, RZ, 0, 1.1920928955078125e-07 ;  /* 0x00000002ff507435 */ /* 0x001fe200000001ff */
[----:B-1----:R-:W-:Y:S01]  /*3ba0*/  FADD.FTZ R85, R85, R78 ;  /* 0x0000004e55557221 */ /* 0x002fe20000010000 */
[----:B------:R-:W-:-:S02]  /*3bb0*/  MOV R79, 0x1f ;  /* 0x0000001f004f7802 */ /* 0x000fc40000000f00 */
[----:B------:R-:W-:Y:S02]  /*3bc0*/  MOV R78, 0xffffffff ;  /* 0xffffffff004e7802 */ /* 0x000fe40000000f00 */
[----:B------:R-:W-:Y:S02]  /*3bd0*/  MOV R81, R83 ;  /* 0x0000005300517202 */ /* 0x000fe40000000f00 */
[----:B------:R-:W-:Y:S02]  /*3be0*/  MOV R76, 0x3c00 ;  /* 0x00003c00004c7802 */ /* 0x000fe40000000f00 */
[----:B------:R-:W-:Y:S05]  /*3bf0*/  CALL.REL.NOINC `($__internal_97_$__cuda_sm70_shflsync_down_p) ;  /* 0x0000017000007944 */ /* 0x000fea0003c00000 */
[----:B0-----:R-:W-:Y:S01]  /*3c00*/  HFMA2.MMA R80, -RZ, RZ, 0, 1.1920928955078125e-07 ;  /* 0x00000002ff507435 */ /* 0x001fe200000001ff */
[----:B-1----:R-:W-:Y:S02]  /*3c10*/  MOV R82, R78 ;  /* 0x0000004e00527202 */ /* 0x002fe40000000f00 */
[----:B------:R-:W-:Y:S02]  /*3c20*/  MOV R81, R85 ;  /* 0x0000005500517202 */ /* 0x000fe40000000f00 */
[----:B------:R-:W-:Y:S02]  /*3c30*/  MOV R79, 0x1f ;  /* 0x0000001f004f7802 */ /* 0x000fe40000000f00 */
[----:B------:R-:W-:-:S02]  /*3c40*/  MOV R78, 0xffffffff ;  /* 0xffffffff004e7802 */ /* 0x000fc40000000f00 */
[----:B------:R-:W-:Y:S02]  /*3c50*/  MOV R76, 0x3c70 ;  /* 0x00003c70004c7802 */ /* 0x000fe40000000f00 */
[----:B------:R-:W-:Y:S05]  /*3c60*/  CALL.REL.NOINC `($__internal_97_$__cuda_sm70_shflsync_down_p) ;  /* 0x0000010000007944 */ /* 0x000fea0003c00000 */
[----:B------:R-:W-:Y:S01]  /*3c70*/  FADD.FTZ R82, R82, R83 ;  /* 0x0000005352527221 */ /* 0x000fe20000010000 */
[----:B0-----:R-:W-:Y:S01]  /*3c80*/  HFMA2.MMA R80, -RZ, RZ, 0, 5.9604644775390625e-08 ;  /* 0x00000001ff507435 */ /* 0x001fe200000001ff */
[----:B-1----:R-:W-:Y:S01]  /*3c90*/  FADD.FTZ R83, R85, R78 ;  /* 0x0000004e55537221 */ /* 0x002fe20000010000 */
[----:B------:R-:W-:Y:S02]  /*3ca0*/  MOV R79, 0x1f ;  /* 0x0000001f004f7802 */ /* 0x000fe40000000f00 */
[----:B------:R-:W-:Y:S02]  /*3cb0*/  MOV R78, 0xffffffff ;  /* 0xffffffff004e7802 */ /* 0x000fe40000000f00 */
[----:B------:R-:W-:Y:S02]  /*3cc0*/  MOV R81, R82 ;  /* 0x0000005200517202 */ /* 0x000fe40000000f00 */
[----:B------:R-:W-:Y:S02]  /*3cd0*/  MOV R76, 0x3cf0 ;  /* 0x00003cf0004c7802 */ /* 0x000fe40000000f00 */
[----:B------:R-:W-:Y:S05]  /*3ce0*/  CALL.REL.NOINC `($__internal_97_$__cuda_sm70_shflsync_down_p) ;  /* 0x0000008000007944 */ /* 0x000fea0003c00000 */
[----:B0-----:R-:W-:Y:S01]  /*3cf0*/  HFMA2.MMA R80, -RZ, RZ, 0, 5.9604644775390625e-08 ;  /* 0x00000001ff507435 */ /* 0x001fe200000001ff */
[----:B-1----:R-:W-:-:S02]  /*3d00*/  MOV R85, R78 ;  /* 0x0000004e00557202 */ /* 0x002fc40000000f00 */
[----:B------:R-:W-:Y:S02]  /*3d10*/  MOV R81, R83 ;  /* 0x0000005300517202 */ /* 0x000fe40000000f00 */
[----:B------:R-:W-:Y:S02]  /*3d20*/  MOV R79, 0x1f ;  /* 0x0000001f004f7802 */ /* 0x000fe40000000f00 */
[----:B------:R-:W-:Y:S02]  /*3d30*/  MOV R78, 0xffffffff ;  /* 0xffffffff004e7802 */ /* 0x000fe40000000f00 */
[----:B------:R-:W-:Y:S02]  /*3d40*/  MOV R76, 0x3d60 ;  /* 0x00003d60004c7802 */ /* 0x000fe40000000f00 */
[----:B------:R-:W-:Y:S05]  /*3d50*/  CALL.REL.NOINC `($__internal_97_$__cuda_sm70_shflsync_down_p) ;  /* 0x0000001000007944 */ /* 0x000fea0003c00000 */
[----:B01----:R-:W-:Y:S05]  /*3d60*/  BRA `(.L_x_1546) ;  /* 0xffffe48000007947 */ /* 0x003fea000383ffff */
        .weak           $__internal_97_$__cuda_sm70_shflsync_down_p
        .type           $__internal_97_$__cuda_sm70_shflsync_down_p,@function
        .size           $__internal_97_$__cuda_sm70_shflsync_down_p,(.L_x_2115 - $__internal_97_$__cuda_sm70_shflsync_down_p)
$__internal_97_$__cuda_sm70_shflsync_down_p:
[----:B------:R-:W-:Y:S01]  /*3d70*/  HFMA2.MMA R77, -RZ, RZ, 0, 0 ;  /* 0x00000000ff4d7435 */ /* 0x000fe200000001ff */
[----:B------:R-:W-:Y:S04]  /*3d80*/  WARPSYNC R78 ;  /* 0x0000004e00007348 */ /* 0x000fe80003800000 */
[----:B------:R0:W1:Y:S01]  /*3d90*/  SHFL.DOWN PT, R78, R81, R80, R79 ;  /* 0x08000050514e7389 */ /* 0x00006200000e004f */
[----:B------:R-:W-:Y:S05]  /*3da0*/  RET.REL.NODEC R76 `(_ZN10layer_norm31ln_parallel_residual_bwd_kernelINS_13Kernel_traitsI6__halfffffjLj3072ELj1ELj1ELj4ELj16ENS_18Kernel_traits_baseILj3072ES2_ffffjLj128EEEEELb0ELb0ELb1EEEvNS_9BwdParamsE) ;  /* 0xffffc2504c007950 */ /* 0x000fea0003c3ffff */
.L_x_1547:
        /* <DEDUP_REMOVED lines=13> */
.L_x_2115:


//--------------------- .text._ZN10layer_norm31ln_parallel_residual_bwd_kernelINS_13Kernel_traitsI6__halfffffjLj3072ELj1ELj1ELj4ELj16ENS_18Kernel_traits_baseILj3072ES2_ffffjLj128EEEEELb0ELb1ELb0EEEvNS_9BwdParamsE --------------------------
	.section	.text._ZN10layer_norm31ln_parallel_residual_bwd_kernelINS_13Kernel_traitsI6__halfffffjLj3072ELj1ELj1ELj4ELj16ENS_18Kernel_traits_baseILj3072ES2_ffffjLj128EEEEELb0ELb1ELb0EEEvNS_9BwdParamsE,"ax",@progbits
	.sectioninfo	@"SHI_REGISTERS=178"
	.align	128
        .global         _ZN10layer_norm31ln_parallel_residual_bwd_kernelINS_13Kernel_traitsI6__halfffffjLj3072ELj1ELj1ELj4ELj16ENS_18Kernel_traits_baseILj3072ES2_ffffjLj128EEEEELb0ELb1ELb0EEEvNS_9BwdParamsE
        .type           _ZN10layer_norm31ln_parallel_residual_bwd_kernelINS_13Kernel_traitsI6__halfffffjLj3072ELj1ELj1ELj4ELj16ENS_18Kernel_traits_baseILj3072ES2_ffffjLj128EEEEELb0ELb1ELb0EEEvNS_9BwdParamsE,@function
        .size           _ZN10layer_norm31ln_parallel_residual_bwd_kernelINS_13Kernel_traitsI6__halfffffjLj3072ELj1ELj1ELj4ELj16ENS_18Kernel_traits_baseILj3072ES2_ffffjLj128EEEEELb0ELb1ELb0EEEvNS_9BwdParamsE,(.L_x_2116 - _ZN10layer_norm31ln_parallel_residual_bwd_kernelINS_13Kernel_traitsI6__halfffffjLj3072ELj1ELj1ELj4ELj16ENS_18Kernel_traits_baseILj3072ES2_ffffjLj128EEEEELb0ELb1ELb0EEEvNS_9BwdParamsE)
        .other          _ZN10layer_norm31ln_parallel_residual_bwd_kernelINS_13Kernel_traitsI6__halfffffjLj3072ELj1ELj1ELj4ELj16ENS_18Kernel_traits_baseILj3072ES2_ffffjLj128EEEEELb0ELb1ELb0EEEvNS_9BwdParamsE,@"STO_CUDA_ENTRY STV_DEFAULT"
_ZN10layer_norm31ln_parallel_residual_bwd_kernelINS_13Kernel_traitsI6__halfffffjLj3072ELj1ELj1ELj4ELj16ENS_18Kernel_traits_baseILj3072ES2_ffffjLj128EEEEELb0ELb1ELb0EEEvNS_9BwdParamsE:
.text._ZN10layer_norm31ln_parallel_residual_bwd_kernelINS_13Kernel_traitsI6__halfffffjLj3072ELj1ELj1ELj4ELj16ENS_18Kernel_traits_baseILj3072ES2_ffffjLj128EEEEELb0ELb1ELb0EEEvNS_9BwdParamsE:
        /* <DEDUP_REMOVED lines=11> */
[C---:B------:R-:W-:Y:S02]  /*00b0*/  ISETP.GE.U32.AND P2, PT, R116.reuse, 0x180, PT ;  /* 0x000001807400780c */ /* 0x040fe40003f46070 */
[C---:B------:R-:W-:Y:S02]  /*00c0*/  ISETP.GE.U32.AND P3, PT, R116.reuse, 0x200, PT ;  /* 0x000002007400780c */ /* 0x040fe40003f66070 */
[C---:B------:R-:W-:Y:S01]  /*00d0*/  ISETP.GE.U32.AND P4, PT, R116.reuse, 0x280, PT ;  /* 0x000002807400780c */ /* 0x040fe20003f86070 */
[----:B------:R-:W0:Y:S01]  /*00e0*/  S2UR UR6, SR_CTAID.X ;  /* 0x00000000000679c3 */ /* 0x000e220000002500 */
[----:B------:R-:W-:-:S03]  /*00f0*/  ISETP.GE.U32.AND P5, PT, R116, 0x300, PT ;  /* 0x000003007400780c */ /* 0x000fc60003fa6070 */
[----:B------:R-:W-:Y:S02]  /*0100*/  @P0 MOV R3, 0x8 ;  /* 0x0000000800030802 */ /* 0x000fe40000000f00 */
[----:B------:R-:W-:Y:S02]  /*0110*/  @P1 MOV R7, 0x8 ;  /* 0x0000000800071802 */ /* 0x000fe40000000f00 */
[----:B------:R-:W-:Y:S01]  /*0120*/  @P2 MOV R9, 0x8 ;  /* 0x0000000800092802 */ /* 0x000fe20000000f00 */
[C---:B------:R-:W-:Y:S01]  /*0130*/  @P0 IMAD.WIDE.U32 R2, R4.reuse, R3, c[0x0][0x1b0] ;  /* 0x00006c0004020625 */ /* 0x040fe200078e0003 */
[----:B------:R-:W-:Y:S02]  /*0140*/  @P0 LOP3.LUT R4, R4, 0x80, RZ, 0xfc, !PT ;  /* 0x0000008004040812 */ /* 0x000fe400078efcff */
[----:B------:R-:W-:Y:S02]  /*0150*/  @P3 MOV R11, 0x8 ;  /* 0x00000008000b3802 */ /* 0x000fe40000000f00 */
[----:B------:R1:W5:Y:S01]  /*0160*/  @P0 LDG.E.64 R52, [R2.64] ;  /* 0x0000000402340981 */ /* 0x000362000c1e1b00 */
[C---:B------:R-:W-:Y:S01]  /*0170*/  @P1 IMAD.WIDE.U32 R6, R4.reuse, R7, c[0x0][0x1b0] ;  /* 0x00006c0004061625 */ /* 0x040fe200078e0007 */
[----:B------:R-:W-:-:S02]  /*0180*/  @P1 IADD3 R4, R4, 0x80, RZ ;  /* 0x0000008004041810 */ /* 0x000fc40007ffe0ff */
[----:B------:R-:W-:Y:S02]  /*0190*/  @P4 MOV R13, 0x8 ;  /* 0x00000008000d4802 */ /* 0x000fe40000000f00 */
[----:B------:R-:W-:Y:S01]  /*01a0*/  @P5 MOV R5, 0x8 ;  /* 0x0000000800055802 */ /* 0x000fe20000000f00 */
[C---:B------:R-:W-:Y:S01]  /*01b0*/  @P2 IMAD.WIDE.U32 R8, R4.reuse, R9, c[0x0][0x1b0] ;  /* 0x00006c0004082625 */ /* 0x040fe200078e0009 */
[----:B------:R-:W-:Y:S01]  /*01c0*/  @P2 IADD3 R4, R4, 0x80, RZ ;  /* 0x0000008004042810 */ /* 0x000fe20007ffe0ff */
[----:B------:R2:W5:Y:S01]  /*01d0*/  @P1 LDG.E.64 R54, [R6.64] ;  /* 0x0000000406361981 */ /* 0x000562000c1e1b00 */
[----:B0-----:R-:W-:Y:S02]  /*01e0*/  LEA.HI R114, R168, UR6, RZ, 0x19 ;  /* 0x00000006a8727c11 */ /* 0x001fe4000f8fc8ff */
[----:B------:R-:W-:Y:S01]  /*01f0*/  P2R R0, PR, RZ, 0x20 ;  /* 0x00000020ff007803 */ /* 0x000fe20000000000 */
[C---:B------:R-:W-:Y:S01]  /*0200*/  @P3 IMAD.WIDE.U32 R10, R4.reuse, R11, c[0x0][0x1b0] ;  /* 0x00006c00040a3625 */ /* 0x040fe200078e000b */
[----:B------:R-:W-:Y:S01]  /*0210*/  @P3 IADD3 R4, R4, 0x80, RZ ;  /* 0x0000008004043810 */ /* 0x000fe20007ffe0ff */
[----:B------:R0:W5:Y:S04]  /*0220*/  @P2 LDG.E.64 R56, [R8.64] ;  /* 0x0000000408382981 */ /* 0x000168000c1e1b00 */
[C---:B------:R-:W-:Y:S01]  /*0230*/  @P4 IMAD.WIDE.U32 R12, R4.reuse, R13, c[0x0][0x1b0] ;  /* 0x00006c00040c4625 */ /* 0x040fe200078e000d */
[----:B------:R-:W-:Y:S01]  /*0240*/  @P4 IADD3 R4, R4, 0x80, RZ ;  /* 0x0000008004044810 */ /* 0x000fe20007ffe0ff */
[----:B------:R3:W5:Y:S04]  /*0250*/  @P3 LDG.E.64 R58, [R10.64] ;  /* 0x000000040a3a3981 */ /* 0x000768000c1e1b00 */
[----:B------:R-:W-:Y:S01]  /*0260*/  @P5 IMAD.WIDE.U32 R4, R4, R5, c[0x0][0x1b0] ;  /* 0x00006c0004045625 */ /* 0x000fe200078e0005 */
[----:B------:R4:W5:Y:S04]  /*0270*/  @P4 LDG.E.64 R60, [R12.64] ;  /* 0x000000040c3c4981 */ /* 0x000968000c1e1b00 */
[----:B------:R0:W5:Y:S01]  /*0280*/  @P5 LDG.E.64 R62, [R4.64] ;  /* 0x00000004043e5981 */ /* 0x000162000c1e1b00 */
        /* <DEDUP_REMOVED lines=19> */
[----:B----4-:R-:W-:Y:S01]  /*03c0*/  CS2R R12, SRZ ;  /* 0x00000000000c7805 */ /* 0x010fe2000001ff00 */
[----:B------:R-:W-:Y:S01]  /*03d0*/  CS2R R14, SRZ ;  /* 0x00000000000e7805 */ /* 0x000fe2000001ff00 */
[----:B0-----:R-:W-:Y:S01]  /*03e0*/  CS2R R8, SRZ ;  /* 0x0000000000087805 */ /* 0x001fe2000001ff00 */
[----:B---3--:R-:W-:Y:S01]  /*03f0*/  CS2R R10, SRZ ;  /* 0x00000000000a7805 */ /* 0x008fe2000001ff00 */
[----:B------:R-:W-:Y:S01]  /*0400*/  CS2R R4, SRZ ;  /* 0x0000000000047805 */ /* 0x000fe2000001ff00 */
[----:B--2---:R-:W-:Y:S01]  /*0410*/  CS2R R6, SRZ ;  /* 0x0000000000067805 */ /* 0x004fe2000001ff00 */
[----:B------:R-:W-:Y:S05]  /*0420*/  @P5 BRA `(.L_x_1548) ;  /* 0x0000289000005947 */ /* 0x000fea0003800000 */
[----:B-1----:R-:W0:Y:S01]  /*0430*/  LDC.U8 R167, c[0x0][0x1f0] ;  /* 0x00007c00ffa77b82 */ /* 0x002e220000000000 */
        /* <DEDUP_REMOVED lines=49> */
[----:B0-----:R-:W-:Y:S02]  /*0750*/  HADD2.F32 R2, -RZ, R2.H0_H0 ;  /* 0x20000002ff027230 */ /* 0x001fe40000004100 */
.L_x_1575:
[----:B------:R-:W-:-:S05]  /*0760*/  MOV R85, 0x4 ;  /* 0x0000000400557802 */ /* 0x000fca0000000f00 */
[----:B------:R-:W-:-:S04]  /*0770*/  IMAD.WIDE R170, R114, R85, c[0x0][0x1a0] ;  /* 0x0000680072aa7625 */ /* 0x000fc800078e0255 */
[----:B------:R-:W-:-:S04]  /*0780*/  IMAD.WIDE R84, R114, R85, c[0x0][0x1a8] ;  /* 0x00006a0072547625 */ /* 0x000fc800078e0255 */
[----:B------:R-:W-:Y:S01]  /*0790*/  IMAD R86, R114, c[0x0][0x168], RZ ;  /* 0x00005a0072567a24 */ /* 0x000fe200078e02ff */
[----:B------:R0:W5:Y:S01]  /*07a0*/  LDG.E R117, [R84.64] ;  /* 0x0000000454757981 */ /* 0x000162000c1e1900 */
[----:B------:R-:W-:-:S03]  /*07b0*/  LOP3.LUT P5, RZ, R0, 0xff, RZ, 0xc0, !PT ;  /* 0x000000ff00ff7812 */ /* 0x000fc600078ac0ff */
[----:B------:R-:W-:Y:S02]  /*07c0*/  SHF.R.S32.HI R87, RZ, 0x1f, R86 ;  /* 0x0000001fff577819 */ /* 0x000fe40000011456 */
[----:B------:R-:W-:Y:S01]  /*07d0*/  SHF.R.U32.HI R169, RZ, 0x5, R168 ;  /* 0x00000005ffa97819 */ /* 0x000fe200000116a8 */
[----:B------:R-:W-:Y:S01]  /*07e0*/  BSSY B0, `(.L_x_1549) ;  /* 0x0000034000007945 */ /* 0x000fe20003800000 */
[----:B------:R-:W-:Y:S01]  /*07f0*/  LEA.HI R87, R87, R86, RZ, 0x2 ;  /* 0x0000005657577211 */ /* 0x000fe200078f10ff */
[----:B------:R1:W5:Y:S01]  /*0800*/  LDG.E R170, [R170.64] ;  /* 0x00000004aaaa7981 */ /* 0x000362000c1e1900 */
[----:B------:R-:W-:Y:S02]  /*0810*/  LOP3.LUT R86, R168, 0x7f, RZ, 0xc0, !PT ;  /* 0x0000007fa8567812 */ /* 0x000fe400078ec0ff */
[----:B------:R-:W-:Y:S02]  /*0820*/  LOP3.LUT R166, R169, 0x7fffffc, RZ, 0xc0, !PT ;  /* 0x07fffffca9a67812 */ /* 0x000fe400078ec0ff */
[----:B------:R-:W-:Y:S01]  /*0830*/  LEA.HI.SX32 R115, R87, R86, 0x1e ;  /* 0x0000005657737211 */ /* 0x000fe200078ff2ff */
[----:B------:R-:W-:Y:S01]  /*0840*/  CS2R R172, SRZ ;  /* 0x0000000000ac7805 */ /* 0x000fe2000001ff00 */
[----:B------:R-:W-:-:S02]  /*0850*/  @!P5 IADD3 R166, R166, 0x4, RZ ;  /* 0x00000004a6a6d810 */ /* 0x000fc40007ffe0ff */
[----:B-1----:R-:W-:Y:S01]  /*0860*/  MOV R171, R115 ;  /* 0x0000007300ab7202 */ /* 0x002fe20000000f00 */
[----:B------:R-:W-:Y:S05]  /*0870*/  @!P0 BRA `(.L_x_1550) ;  /* 0x000002a000008947 */ /* 0x000fea0003800000 */
[C---:B0-----:R-:W-:Y:S02]  /*0880*/  LEA R88, P5, R115.reuse, c[0x0][0x188], 0x4 ;  /* 0x0000620073587a11 */ /* 0x041fe400078a20ff */
[----:B------:R-:W-:Y:S02]  /*0890*/  MOV R84, 0x10 ;  /* 0x0000001000547802 */ /* 0x000fe40000000f00 */
[C---:B------:R-:W-:Y:S02]  /*08a0*/  LEA.HI.X R89, R115.reuse, c[0x0][0x18c], RZ, 0x4, P5 ;  /* 0x0000630073597a11 */ /* 0x040fe400028f24ff */
[----:B------:R-:W-:Y:S01]  /*08b0*/  ISETP.NE.U32.AND P5, PT, RZ, c[0x0][0x218], PT ;  /* 0x00008600ff007a0c */ /* 0x000fe20003fa5070 */
[----:B------:R-:W-:-:S03]  /*08c0*/  IMAD.WIDE.U32 R84, R115, R84, c[0x0][0x208] ;  /* 0x0000820073547625 */ /* 0x000fc600078e0054 */
[----:B------:R-:W2:Y:S01]  /*08d0*/  LDG.E.128 R88, [R88.64] ;  /* 0x0000000458587981 */ /* 0x000ea2000c1e1d00 */
[----:B------:R-:W-:-:S03]  /*08e0*/  ISETP.NE.AND.EX P5, PT, RZ, c[0x0][0x21c], PT, P5 ;  /* 0x00008700ff007a0c */ /* 0x000fc60003fa5350 */
[----:B------:R-:W3:Y:S10]  /*08f0*/  LDG.E.128 R84, [R84.64] ;  /* 0x0000000454547981 */ /* 0x000ef4000c1e1d00 */
[----:B------:R-:W-:-:S04]  /*0900*/  @P5 LEA R130, P6, R115, c[0x0][0x218], 0x4 ;  /* 0x0000860073825a11 */ /* 0x000fc800078c20ff */
[----:B------:R-:W-:-:S05]  /*0910*/  @P5 LEA.HI.X R131, R115, c[0x0][0x21c], RZ, 0x4, P6 ;  /* 0x0000870073835a11 */ /* 0x000fca00030f24ff */
[----:B------:R3:W5:Y:S01]  /*0920*/  @P5 LDG.E.128 R52, [R130.64] ;  /* 0x0000000482345981 */ /* 0x000762000c1e1d00 */
[----:B------:R-:W-:-:S04]  /*0930*/  ISETP.NE.AND P5, PT, R167, RZ, PT ;  /* 0x000000ffa700720c */ /* 0x000fc80003fa5270 */
[----:B-----5:R-:W-:Y:S02]  /*0940*/  FSEL R118, R170, RZ, !P5 ;  /* 0x000000ffaa767208 */ /* 0x020fe40006800000 */
[----:B------:R-:W-:-:S03]  /*0950*/  IADD3 R171, R115, 0x80, RZ ;  /* 0x0000008073ab7810 */ /* 0x000fc60007ffe0ff */
[C---:B--2---:R-:W-:Y:S02]  /*0960*/  FADD.FTZ R162, -R118.reuse, R88 ;  /* 0x0000005876a27221 */ /* 0x044fe40000010100 */
[C---:B------:R-:W-:Y:S02]  /*0970*/  FADD.FTZ R164, -R118.reuse, R89 ;  /* 0x0000005976a47221 */ /* 0x040fe40000010100 */
[C---:B------:R-:W-:Y:S02]  /*0980*/  FMUL.FTZ R119, R117.reuse, R162 ;  /* 0x000000a275777220 */ /* 0x040fe40000410000 */
[C---:B------:R-:W-:Y:S02]  /*0990*/  FADD.FTZ R90, -R118.reuse, R90 ;  /* 0x0000005a765a7221 */ /* 0x040fe40000010100 */
[----:B------:R-:W-:Y:S02]  /*09a0*/  FADD.FTZ R162, -R118, R91 ;  /* 0x0000005b76a27221 */ /* 0x000fe40000010100 */
[----:B------:R-:W-:-:S02]  /*09b0*/  FMUL.FTZ R118, R117, R164 ;  /* 0x000000a475767220 */ /* 0x000fc40000410000 */
[----:B---3--:R-:W-:Y:S02]  /*09c0*/  FMUL.FTZ R130, R113, R84 ;  /* 0x0000005471827220 */ /* 0x008fe40000410000 */
[----:B------:R-:W-:Y:S02]  /*09d0*/  FADD.FTZ R24, R24, R84 ;  /* 0x0000005418187221 */ /* 0x000fe40000010000 */
[----:B------:R-:W-:Y:S02]  /*09e0*/  FFMA.FTZ R48, R84, R119, R48 ;  /* 0x0000007754307223 */ /* 0x000fe40000010030 */
[----:B------:R-:W-:Y:S02]  /*09f0*/  FADD.FTZ R25, R25, R85 ;  /* 0x0000005519197221 */ /* 0x000fe40000010000 */
[----:B------:R-:W-:Y:S02]  /*0a00*/  FFMA.FTZ R49, R85, R118, R49 ;  /* 0x0000007655317223 */ /* 0x000fe40000010031 */
[----:B------:R-:W-:-:S02]  /*0a10*/  FMUL.FTZ R131, R112, R85 ;  /* 0x0000005570837220 */ /* 0x000fc40000410000 */
[----:B------:R-:W-:Y:S02]  /*0a20*/  FADD.FTZ R84, RZ, R130 ;  /* 0x00000082ff547221 */ /* 0x000fe40000010000 */
[----:B------:R-:W-:Y:S02]  /*0a30*/  FFMA.FTZ R85, R119, R130, RZ ;  /* 0x0000008277557223 */ /* 0x000fe400000100ff */
        /* <DEDUP_REMOVED lines=14> */
.L_x_1550:
[----:B0-----:R-:W-:Y:S05]  /*0b20*/  BSYNC B0 ;  /* 0x0000000000007941 */ /* 0x001fea0003800000 */
.L_x_1549:
[----:B------:R-:W-:Y:S01]  /*0b30*/  BSSY B0, `(.L_x_1551) ;  /* 0x000002c000007945 */ /* 0x000fe20003800000 */
[----:B------:R-:W-:Y:S05]  /*0b40*/  @!P1 BRA `(.L_x_1552) ;  /* 0x000002a000009947 */ /* 0x000fea0003800000 */
[----:B------:R-:W-:Y:S01]  /*0b50*/  LEA R88, P5, R171, c[0x0][0x188], 0x4 ;  /* 0x00006200ab587a11 */ /* 0x000fe200078a20ff */
[----:B------:R-:W-:-:S03]  /*0b60*/  HFMA2.MMA R84, -RZ, RZ, 0, 9.5367431640625e-07 ;  /* 0x00000010ff547435 */ /* 0x000fc600000001ff */
[----:B------:R-:W-:Y:S02]  /*0b70*/  LEA.HI.X R89, R171, c[0x0][0x18c], RZ, 0x4, P5 ;  /* 0x00006300ab597a11 */ /* 0x000fe400028f24ff */
[----:B------:R-:W-:-:S04]  /*0b80*/  ISETP.NE.U32.AND P5, PT, RZ, c[0x0][0x218], PT ;  /* 0x00008600ff007a0c */ /* 0x000fc80003fa5070 */
[----:B------:R-:W2:Y:S01]  /*0b90*/  LDG.E.128 R88, [R88.64] ;  /* 0x0000000458587981 */ /* 0x000ea2000c1e1d00 */
[----:B------:R-:W-:Y:S01]  /*0ba0*/  IMAD.WIDE.U32 R84, R171, R84, c[0x0][0x208] ;  /* 0x00008200ab547625 */ /* 0x000fe200078e0054 */
[----:B------:R-:W-:-:S05]  /*0bb0*/  ISETP.NE.AND.EX P5, PT, RZ, c[0x0][0x21c], PT, P5 ;  /* 0x00008700ff007a0c */ /* 0x000fca0003fa5350 */
[----:B------:R-:W3:Y:S08]  /*0bc0*/  LDG.E.128 R84, [R84.64] ;  /* 0x0000000454547981 */ /* 0x000ef0000c1e1d00 */
[----:B------:R-:W-:-:S04]  /*0bd0*/  @P5 LEA R174, P6, R171, c[0x0][0x218], 0x4 ;  /* 0x00008600abae5a11 */ /* 0x000fc800078c20ff */
[----:B------:R-:W-:-:S05]  /*0be0*/  @P5 LEA.HI.X R175, R171, c[0x0][0x21c], RZ, 0x4, P6 ;  /* 0x00008700abaf5a11 */ /* 0x000fca00030f24ff */
[----:B------:R0:W5:Y:S01]  /*0bf0*/  @P5 LDG.E.128 R56, [R174.64] ;  /* 0x00000004ae385981 */ /* 0x000162000c1e1d00 */
[----:B------:R-:W-:-:S04]  /*0c00*/  ISETP.NE.AND P5, PT, R167, RZ, PT ;  /* 0x000000ffa700720c */ /* 0x000fc80003fa5270 */
[----:B-----5:R-:W-:Y:S02]  /*0c10*/  FSEL R158, R170, RZ, !P5 ;  /* 0x000000ffaa9e7208 */ /* 0x020fe40006800000 */
[----:B------:R-:W-:-:S03]  /*0c20*/  IADD3 R171, R171, 0x80, RZ ;  /* 0x00000080abab7810 */ /* 0x000fc60007ffe0ff */
[C---:B--2---:R-:W-:Y:S02]  /*0c30*/  FADD.FTZ R120, -R158.reuse, R88 ;  /* 0x000000589e787221 */ /* 0x044fe40000010100 */
[----:B------:R-:W-:Y:S02]  /*0c40*/  FADD.FTZ R132, -R158, R89 ;  /* 0x000000599e847221 */ /* 0x000fe40000010100 */
[C---:B------:R-:W-:Y:S02]  /*0c50*/  FMUL.FTZ R121, R117.reuse, R120 ;  /* 0x0000007875797220 */ /* 0x040fe40000410000 */
[----:B------:R-:W-:Y:S02]  /*0c60*/  FMUL.FTZ R120, R117, R132 ;  /* 0x0000008475787220 */ /* 0x000fe40000410000 */
[----:B---3--:R-:W-:Y:S02]  /*0c70*/  FMUL.FTZ R132, R109, R84 ;  /* 0x000000546d847220 */ /* 0x008fe40000410000 */
[----:B------:R-:W-:-:S02]  /*0c80*/  FADD.FTZ R20, R20, R84 ;  /* 0x0000005414147221 */ /* 0x000fc40000010000 */
[----:B------:R-:W-:Y:S02]  /*0c90*/  FFMA.FTZ R44, R84, R121, R44 ;  /* 0x00000079542c7223 */ /* 0x000fe4000001002c */
[----:B------:R-:W-:Y:S02]  /*0ca0*/  FADD.FTZ R90, -R158, R90 ;  /* 0x0000005a9e5a7221 */ /* 0x000fe40000010100 */
[----:B------:R-:W-:Y:S02]  /*0cb0*/  FMUL.FTZ R135, R108, R85 ;  /* 0x000000556c877220 */ /* 0x000fe40000410000 */
[----:B------:R-:W-:Y:S02]  /*0cc0*/  FADD.FTZ R84, R173, R132 ;  /* 0x00000084ad547221 */ /* 0x000fe40000010000 */
[----:B------:R-:W-:Y:S02]  /*0cd0*/  FFMA.FTZ R172, R121, R132, R172 ;  /* 0x0000008479ac7223 */ /* 0x000fe400000100ac */
        /* <DEDUP_REMOVED lines=17> */
.L_x_1552:
[----:B0-----:R-:W-:Y:S05]  /*0df0*/  BSYNC B0 ;  /* 0x0000000000007941 */ /* 0x001fea0003800000 */
.L_x_1551:
[----:B------:R-:W-:Y:S01]  /*0e00*/  BSSY B0, `(.L_x_1553) ;  /* 0x000002c000007945 */ /* 0x000fe20003800000 */
[----:B------:R-:W-:Y:S05]  /*0e10*/  @!P2 BRA `(.L_x_1554) ;  /* 0x000002a00000a947 */ /* 0x000fea0003800000 */
[C---:B------:R-:W-:Y:S02]  /*0e20*/  LEA R88, P5, R171.reuse, c[0x0][0x188], 0x4 ;  /* 0x00006200ab587a11 */ /* 0x040fe400078a20ff */
[----:B------:R-:W-:Y:S02]  /*0e30*/  MOV R84, 0x10 ;  /* 0x0000001000547802 */ /* 0x000fe40000000f00 */
[----:B------:R-:W-:-:S02]  /*0e40*/  LEA.HI.X R89, R171, c[0x0][0x18c], RZ, 0x4, P5 ;  /* 0x00006300ab597a11 */ /* 0x000fc400028f24ff */
        /* <DEDUP_REMOVED lines=39> */
.L_x_1554:
[----:B0-----:R-:W-:Y:S05]  /*10c0*/  BSYNC B0 ;  /* 0x0000000000007941 */ /* 0x001fea0003800000 */
.L_x_1553:
        /* <DEDUP_REMOVED lines=44> */
.L_x_1556:
[----:B0-----:R-:W-:Y:S05]  /*1390*/  BSYNC B0 ;  /* 0x0000000000007941 */ /* 0x001fea0003800000 */
.L_x_1555:
        /* <DEDUP_REMOVED lines=24> */
[----:B0-----:R-:W-:Y:S02]  /*1520*/  FMUL.FTZ R147, R96, R85 ;  /* 0x0000005560937220 */ /* 0x001fe40000410000 */
        /* <DEDUP_REMOVED lines=19> */
.L_x_1558:
[----:B------:R-:W-:Y:S05]  /*1660*/  BSYNC B0 ;  /* 0x0000000000007941 */ /* 0x000fea0003800000 */
.L_x_1557:
        /* <DEDUP_REMOVED lines=9> */
[----:B------:R-:W-:-:S04]  /*1700*/  ISETP.NE.U32.AND P5, PT, RZ, c[0x0][0x218], PT ;  /* 0x00008600ff007a0c */ /* 0x000fc80003fa5070 */
[----:B------:R-:W2:Y:S01]  /*1710*/  LDG.E.128 R88, [R88.64] ;  /* 0x0000000458587981 */ /* 0x000ea2000c1e1d00 */
[----:B------:R-:W-:-:S03]  /*1720*/  ISETP.NE.AND.EX P5, PT, RZ, c[0x0][0x21c], PT, P5 ;  /* 0x00008700ff007a0c */ /* 0x000fc60003fa5350 */
[----:B------:R-:W3:Y:S10]  /*1730*/  LDG.E.128 R84, [R84.64] ;  /* 0x0000000454547981 */ /* 0x000ef4000c1e1d00 */
[----:B------:R-:W-:-:S04]  /*1740*/  @P5 LEA R174, P6, R171, c[0x0][0x218], 0x4 ;  /* 0x00008600abae5a11 */ /* 0x000fc800078c20ff */
[----:B------:R-:W-:-:S05]  /*1750*/  @P5 LEA.HI.X R175, R171, c[0x0][0x21c], RZ, 0x4, P6 ;  /* 0x00008700abaf5a11 */ /* 0x000fca00030f24ff */
[----:B------:R0:W5:Y:S01]  /*1760*/  @P5 LDG.E.128 R72, [R174.64] ;  /* 0x00000004ae485981 */ /* 0x000162000c1e1d00 */
        /* <DEDUP_REMOVED lines=28> */
.L_x_1560:
[----:B0-----:R-:W-:Y:S05]  /*1930*/  BSYNC B0 ;  /* 0x0000000000007941 */ /* 0x001fea0003800000 */
.L_x_1559:
[----:B------:R-:W-:Y:S01]  /*1940*/  LOP3.LUT P5, RZ, R168, 0x1f, RZ, 0xc0, !PT ;  /* 0x0000001fa8ff7812 */ /* 0x000fe200078ac0ff */
[----:B------:R-:W-:Y:S10]  /*1950*/  BRA.DIV ~URZ, `(.L_x_1561) ;  /* 0x000016227f007947 */ /* 0x000ff4000b800000 */
[----:B------:R0:W1:Y:S02]  /*1960*/  SHFL.DOWN PT, R86, R173, 0x10, 0x1f ;  /* 0x0a001f00ad567f89 */ /* 0x00006400000e0000 */
.L_x_1576:
        /* <DEDUP_REMOVED lines=18> */
.L_x_1577:
[----:B------:R-:W-:Y:S01]  /*1a90*/  @!P5 LOP3.LUT R169, R169, 0x3, RZ, 0xc0, !PT ;  /* 0x00000003a9a9d812 */ /* 0x000fe200078ec0ff */
[----:B--2---:R-:W-:Y:S01]  /*1aa0*/  FADD.FTZ R172, R91, R88 ;  /* 0x000000585bac7221 */ /* 0x004fe20000010000 */
[----:B------:R-:W-:Y:S01]  /*1ab0*/  WARPSYNC 0xffffffff ;  /* 0xffffffff00007948 */ /* 0x000fe20003800000 */
[----:B-1----:R-:W-:Y:S01]  /*1ac0*/  FADD.FTZ R173, R85, R90 ;  /* 0x0000005a55ad7221 */ /* 0x002fe20000010000 */
[----:B------:R-:W-:Y:S01]  /*1ad0*/  @!P5 IADD3 R169, R166, R169, RZ ;  /* 0x000000a9a6a9d210 */ /* 0x000fe20007ffe0ff */
[----:B------:R-:W-:Y:S04]  /*1ae0*/  BSSY B0, `(.L_x_1563) ;  /* 0x000003b000007945 */ /* 0x000fe80003800000 */
[----:B------:R-:W-:Y:S04]  /*1af0*/  @!P5 STS.64 [R169.X8+0x3000], R172 ;  /* 0x003000aca900d388 */ /* 0x000fe80000008a00 */
[----:B------:R-:W-:Y:S01]  /*1b00*/  BAR.SYNC.DEFER_BLOCKING 0x0 ;  /* 0x0000000000007b1d */ /* 0x000fe20000010000 */
[----:B------:R-:W-:-:S05]  /*1b10*/  ISETP.NE.AND P5, PT, R167, RZ, PT ;  /* 0x000000ffa700720c */ /* 0x000fca0003fa5270 */
        /* <DEDUP_REMOVED lines=19> */
[-CC-:B------:R-:W-:Y:S02]  /*1c50*/  FFMA.FTZ R87, R133, R90.reuse, R91.reuse ;  /* 0x0000005a85577223 */ /* 0x180fe4000001005b */
[----:B-----5:R-:W-:Y:S02]  /*1c60*/  FFMA.FTZ R170, R162, R90, R91 ;  /* 0x0000005aa2aa7223 */ /* 0x020fe4000001005b */
[----:B------:R-:W-:-:S02]  /*1c70*/  FADD.FTZ R86, R131, -R86 ;  /* 0x8000005683567221 */ /* 0x000fc40000010000 */
[----:B------:R-:W-:Y:S02]  /*1c80*/  FADD.FTZ R84, R130, -R85 ;  /* 0x8000005582547221 */ /* 0x000fe40000010000 */
[----:B------:R-:W-:Y:S02]  /*1c90*/  FADD.FTZ R166, R164, -R87 ;  /* 0x80000057a4a67221 */ /* 0x000fe40000010000 */
[----:B------:R-:W-:Y:S02]  /*1ca0*/  FADD.FTZ R170, R165, -R170 ;  /* 0x800000aaa5aa7221 */ /* 0x000fe40000010000 */
[----:B------:R-:W-:Y:S01]  /*1cb0*/  @P5 LEA R88, P6, R115, c[0x0][0x250], 0x4 ;  /* 0x0000940073585a11 */ /* 0x000fe200078c20ff */
[C---:B------:R-:W-:Y:S02]  /*1cc0*/  FMUL.FTZ R85, R117.reuse, R86 ;  /* 0x0000005675557220 */ /* 0x040fe40000410000 */
[----:B------:R-:W-:Y:S01]  /*1cd0*/  FMUL.FTZ R84, R117, R84 ;  /* 0x0000005475547220 */ /* 0x000fe20000410000 */
[----:B------:R-:W-:Y:S01]  /*1ce0*/  @P5 LEA.HI.X R89, R115, c[0x0][0x254], RZ, 0x4, P6 ;  /* 0x0000950073595a11 */ /* 0x000fe200030f24ff */
[C---:B------:R-:W-:Y:S01]  /*1cf0*/  FMUL.FTZ R86, R117.reuse, R166 ;  /* 0x000000a675567220 */ /* 0x040fe20000410000 */
[----:B------:R-:W-:Y:S01]  /*1d00*/  ISETP.NE.U32.AND P6, PT, RZ, c[0x0][0x218], PT ;  /* 0x00008600ff007a0c */ /* 0x000fe20003fc5070 */
[----:B------:R-:W-:-:S03]  /*1d10*/  FMUL.FTZ R87, R117, R170 ;  /* 0x000000aa75577220 */ /* 0x000fc60000410000 */
[----:B------:R-:W-:-:S13]  /*1d20*/  ISETP.NE.AND.EX P6, PT, RZ, c[0x0][0x21c], PT, P6 ;  /* 0x00008700ff007a0c */ /* 0x000fda0003fc5360 */
        /* <DEDUP_REMOVED lines=10> */
[----:B------:R-:W-:-:S04]  /*1dd0*/  @P6 IMAD.WIDE.U32 R170, R115, R172, c[0x0][0x258] ;  /* 0x0000960073aa6625 */ /* 0x000fc800078e00ac */
[C---:B------:R-:W-:Y:S01]  /*1de0*/  IMAD.WIDE.U32 R172, R115.reuse, R172, c[0x0][0x248] ;  /* 0x0000920073ac7625 */ /* 0x040fe200078e00ac */
[----:B------:R0:W-:Y:S01]  /*1df0*/  @P6 STG.E.128 [R170.64], R76 ;  /* 0x0000004caa006986 */ /* 0x0001e2000c101d04 */
[----:B------:R-:W-:Y:S02]  /*1e00*/  ISETP.NE.U32.AND P6, PT, RZ, c[0x0][0x250], PT ;  /* 0x00009400ff007a0c */ /* 0x000fe40003fc5070 */
[----:B------:R-:W-:Y:S01]  /*1e10*/  IADD3 R115, R115, 0x80, RZ ;  /* 0x0000008073737810 */ /* 0x000fe20007ffe0ff */
[----:B------:R0:W-:Y:S01]  /*1e20*/  STG.E.128 [R172.64], R84 ;  /* 0x00000054ac007986 */ /* 0x0001e2000c101d04 */
[----:B------:R-:W-:-:S04]  /*1e30*/  ISETP.NE.AND.EX P6, PT, RZ, c[0x0][0x254], PT, P6 ;  /* 0x00009500ff007a0c */ /* 0x000fc80003fc5360 */
[----:B------:R-:W-:Y:S02]  /*1e40*/  SEL R80, R84, R80, P6 ;  /* 0x0000005054507207 */ /* 0x000fe40003000000 */
[----:B------:R-:W-:Y:S02]  /*1e50*/  SEL R81, R85, R81, P6 ;  /* 0x0000005155517207 */ /* 0x000fe40003000000 */
[----:B------:R-:W-:Y:S02]  /*1e60*/  SEL R82, R86, R82, P6 ;  /* 0x0000005256527207 */ /* 0x000fe40003000000 */
[----:B------:R-:W-:-:S05]  /*1e70*/  SEL R83, R87, R83, P6 ;  /* 0x0000005357537207 */ /* 0x000fca0003000000 */
[----:B------:R0:W-:Y:S02]  /*1e80*/  @P5 STG.E.128 [R88.64], R80 ;  /* 0x0000005058005986 */ /* 0x0001e4000c101d04 */
.L_x_1564:
[----:B------:R-:W-:Y:S05]  /*1e90*/  BSYNC B0 ;  /* 0x0000000000007941 */ /* 0x000fea0003800000 */
.L_x_1563:
[----:B------:R-:W-:Y:S01]  /*1ea0*/  BSSY B0, `(.L_x_1565) ;  /* 0x000002b000007945 */ /* 0x000fe20003800000 */
[----:B------:R-:W-:Y:S05]  /*1eb0*/  @!P1 BRA `(.L_x_1566) ;  /* 0x0000029000009947 */ /* 0x000fea0003800000 */
[----:B------:R-:W-:Y:S01]  /*1ec0*/  ISETP.NE.U32.AND P5, PT, RZ, c[0x0][0x250], PT ;  /* 0x00009400ff007a0c */ /* 0x000fe20003fa5070 */
[-CC-:B0-----:R-:W-:Y:S01]  /*1ed0*/  FFMA.FTZ R86, R120, R90.reuse, R91.reuse ;  /* 0x0000005a78567223 */ /* 0x181fe2000001005b */
[----:B------:R-:W-:Y:S01]  /*1ee0*/  HFMA2.MMA R172, -RZ, RZ, 0, 9.5367431640625e-07 ;  /* 0x00000010ffac7435 */ /* 0x000fe200000001ff */
        /* <DEDUP_REMOVED lines=38> */
.L_x_1566:
[----:B------:R-:W-:Y:S05]  /*2150*/  BSYNC B0 ;  /* 0x0000000000007941 */ /* 0x000fea0003800000 */
.L_x_1565:
[----:B------:R-:W-:Y:S01]  /*2160*/  BSSY B0, `(.L_x_1567) ;  /* 0x000002b000007945 */ /* 0x000fe20003800000 */
[----:B------:R-:W-:Y:S05]  /*2170*/  @!P2 BRA `(.L_x_1568) ;  /* 0x000002900000a947 */ /* 0x000fea0003800000 */
[----:B------:R-:W-:Y:S01]  /*2180*/  ISETP.NE.U32.AND P5, PT, RZ, c[0x0][0x250], PT ;  /* 0x00009400ff007a0c */ /* 0x000fe20003fa5070 */
[-CC-:B0-----:R-:W-:Y:S01]  /*2190*/  FFMA.FTZ R86, R122, R90.reuse, R91.reuse ;  /* 0x0000005a7a567223 */ /* 0x181fe2000001005b */
        /* <DEDUP_REMOVED lines=39> */
.L_x_1568:
[----:B------:R-:W-:Y:S05]  /*2410*/  BSYNC B0 ;  /* 0x0000000000007941 */ /* 0x000fea0003800000 */
.L_x_1567:
        /* <DEDUP_REMOVED lines=43> */
.L_x_1570:
[----:B------:R-:W-:Y:S05]  /*26d0*/  BSYNC B0 ;  /* 0x0000000000007941 */ /* 0x000fea0003800000 */
.L_x_1569:
        /* <DEDUP_REMOVED lines=43> */
.L_x_1572:
[----:B------:R-:W-:Y:S05]  /*2990*/  BSYNC B0 ;  /* 0x0000000000007941 */ /* 0x000fea0003800000 */
.L_x_1571:
[----:B------:R-:W-:Y:S01]  /*29a0*/  ISETP.GE.U32.AND P5, PT, R116, 0x300, PT ;  /* 0x000003007400780c */ /* 0x000fe20003fa6070 */
[----:B------:R-:W-:-:S12]  /*29b0*/  BSSY B0, `(.L_x_1573) ;  /* 0x000002a000007945 */ /* 0x000fd80003800000 */
[----:B------:R-:W-:Y:S05]  /*29c0*/  @!P5 BRA `(.L_x_1574) ;  /* 0x000002800000d947 */ /* 0x000fea0003800000 */
[----:B------:R-:W-:Y:S01]  /*29d0*/  ISETP.NE.U32.AND P5, PT, RZ, c[0x0][0x250], PT ;  /* 0x00009400ff007a0c */ /* 0x000fe20003fa5070 */
[-CC-:B0-----:R-:W-:Y:S01]  /*29e0*/  FFMA.FTZ R86, R128, R90.reuse, R91.reuse ;  /* 0x0000005a80567223 */ /* 0x181fe2000001005b */
[----:B-----5:R-:W-:Y:S01]  /*29f0*/  HFMA2.MMA R170, -RZ, RZ, 0, 9.5367431640625e-07 ;  /* 0x00000010ffaa7435 */ /* 0x020fe200000001ff */
        /* <DEDUP_REMOVED lines=27> */
[----:B------:R-:W-:Y:S01]  /*2bb0*/  IMAD.WIDE.U32 R170, R115, R170, c[0x0][0x248] ;  /* 0x0000920073aa7625 */ /* 0x000fe200078e00aa */
[----:B------:R0:W-:Y:S01]  /*2bc0*/  @P6 STG.E.128 [R90.64], R76 ;  /* 0x0000004c5a006986 */ /* 0x0001e2000c101d04 */
[----:B------:R-:W-:-:S03]  /*2bd0*/  ISETP.NE.U32.AND P6, PT, RZ, c[0x0][0x250], PT ;  /* 0x00009400ff007a0c */ /* 0x000fc60003fc5070 */
[----:B------:R0:W-:Y:S01]  /*2be0*/  STG.E.128 [R170.64], R84 ;  /* 0x00000054aa007986 */ /* 0x0001e2000c101d04 */
[----:B------:R-:W-:-:S04]  /*2bf0*/  ISETP.NE.AND.EX P6, PT, RZ, c[0x0][0x254], PT, P6 ;  /* 0x00009500ff007a0c */ /* 0x000fc80003fc5360 */
[----:B------:R-:W-:Y:S02]  /*2c00*/  SEL R80, R84, R80, P6 ;  /* 0x0000005054507207 */ /* 0x000fe40003000000 */
[----:B------:R-:W-:Y:S02]  /*2c10*/  SEL R81, R85, R81, P6 ;  /* 0x0000005155517207 */ /* 0x000fe40003000000 */
[----:B------:R-:W-:Y:S02]  /*2c20*/  SEL R82, R86, R82, P6 ;  /* 0x0000005256527207 */ /* 0x000fe40003000000 */
[----:B------:R-:W-:-:S05]  /*2c30*/  SEL R83, R87, R83, P6 ;  /* 0x0000005357537207 */ /* 0x000fca0003000000 */
[----:B------:R0:W-:Y:S02]  /*2c40*/  @P5 STG.E.128 [R88.64], R80 ;  /* 0x0000005058005986 */ /* 0x0001e4000c101d04 */
.L_x_1574:
[----:B------:R-:W-:Y:S05]  /*2c50*/  BSYNC B0 ;  /* 0x0000000000007941 */ /* 0x000fea0003800000 */
.L_x_1573:
[----:B------:R-:W-:Y:S02]  /*2c60*/  LOP3.LUT P5, RZ, R0, 0xff, RZ, 0xc0, !PT ;  /* 0x000000ff00ff7812 */ /* 0x000fe400078ac0ff */
[----:B------:R-:W-:Y:S02]  /*2c70*/  IADD3 R114, R114, c[0x0][0x160], RZ ;  /* 0x0000580072727a10 */ /* 0x000fe40007ffe0ff */
[----:B------:R-:W-:Y:S02]  /*2c80*/  SEL R0, RZ, 0x1, P5 ;  /* 0x00000001ff007807 */ /* 0x000fe40002800000 */
[----:B------:R-:W-:-:S13]  /*2c90*/  ISETP.GE.AND P5, PT, R114, c[0x0][0x164], PT ;  /* 0x0000590072007a0c */ /* 0x000fda0003fa6270 */
[----:B0----5:R-:W-:Y:S01]  /*2ca0*/  @P5 CALL.REL.NOINC `(.L_x_1548) ;  /* 0x0000001000005944 */ /* 0x021fe20003c00000 */
[----:B------:R-:W-:Y:S05]  /*2cb0*/  BRA `(.L_x_1575) ;  /* 0xffffdaa000007947 */ /* 0x000fea000383ffff */
.L_x_1548:
[----:B-1----:R-:W0:Y:S01]  /*2cc0*/  S2UR UR6, SR_CTAID.X ;  /* 0x00000000000679c3 */ /* 0x002e220000002500 */
[----:B------:R-:W0:Y:S01]  /*2cd0*/  S2R R2, SR_TID.X ;  /* 0x0000000000027919 */ /* 0x000e220000002100 */
[----:B-----5:R-:W-:Y:S02]  /*2ce0*/  @P0 MOV R53, 0x10 ;  /* 0x0000001000350802 */ /* 0x020fe40000000f00 */
[----:B------:R-:W-:Y:S02]  /*2cf0*/  @P1 MOV R57, 0x10 ;  /* 0x0000001000391802 */ /* 0x000fe40000000f00 */
[----:B------:R-:W-:Y:S02]  /*2d00*/  @P2 MOV R61, 0x10 ;  /* 0x00000010003d2802 */ /* 0x000fe40000000f00 */
[----:B------:R-:W-:Y:S02]  /*2d10*/  @P3 MOV R65, 0x10 ;  /* 0x0000001000413802 */ /* 0x000fe40000000f00 */
[----:B------:R-:W-:-:S02]  /*2d20*/  ISETP.GE.U32.AND P5, PT, R116, 0x300, PT ;  /* 0x000003007400780c */ /* 0x000fc40003fa6070 */
        /* <DEDUP_REMOVED lines=10> */
[----:B------:R1:W-:Y:S03]  /*2dd0*/  @P0 STG.E.128 [R52.64], R48 ;  /* 0x0000003034000986 */ /* 0x0003e6000c101d04 */
        /* <DEDUP_REMOVED lines=15> */
[C---:B0-----:R-:W-:Y:S01]  /*2ed0*/  @P4 IMAD.WIDE.U32 R2, R0.reuse, R69, c[0x0][0x228] ;  /* 0x00008a0000024625 */ /* 0x041fe200078e0045 */
[----:B------:R1:W-:Y:S01]  /*2ee0*/  @P4 STG.E.128 [R66.64], R8 ;  /* 0x0000000842004986 */ /* 0x0003e2000c101d04 */
[----:B------:R-:W-:-:S03]  /*2ef0*/  @P4 IADD3 R0, R0, 0x80, RZ ;  /* 0x0000008000004810 */ /* 0x000fc60007ffe0ff */
[----:B------:R1:W-:Y:S01]  /*2f00*/  @P4 STG.E.128 [R2.64], R32 ;  /* 0x0000002002004986 */ /* 0x0003e2000c101d04 */
[----:B------:R-:W-:Y:S05]  /*2f10*/  @!P5 EXIT ;  /* 0x000000000000d94d */ /* 0x000fea0003800000 */
[----:B-1----:R-:W-:-:S10]  /*2f20*/  HFMA2.MMA R9, -RZ, RZ, 0, 9.5367431640625e-07 ;  /* 0x00000010ff097435 */ /* 0x002fd400000001ff */
[----:B------:R-:W-:-:S04]  /*2f30*/  IMAD.WIDE.U32 R2, R0, R9, c[0x0][0x220] ;  /* 0x0000880000027625 */ /* 0x000fc800078e0009 */
[----:B------:R-:W-:Y:S01]  /*2f40*/  IMAD.WIDE.U32 R8, R0, R9, c[0x0][0x228] ;  /* 0x00008a0000087625 */ /* 0x000fe200078e0009 */
[----:B------:R-:W-:Y:S04]  /*2f50*/  STG.E.128 [R2.64], R4 ;  /* 0x0000000402007986 */ /* 0x000fe8000c101d04 */
[----:B------:R-:W-:Y:S01]  /*2f60*/  STG.E.128 [R8.64], R28 ;  /* 0x0000001c08007986 */ /* 0x000fe2000c101d04 */
[----:B------:R-:W-:Y:S05]  /*2f70*/  EXIT ;  /* 0x000000000000794d */ /* 0x000fea0003800000 */
.L_x_1561:
[----:B-----5:R-:W-:Y:S01]  /*2f80*/  HFMA2.MMA R170, -RZ, RZ, 0, 9.5367431640625e-07 ;  /* 0x00000010ffaa7435 */ /* 0x020fe200000001ff */
[----:B------:R-:W-:Y:S02]  /*2f90*/  MOV R87, R173 ;  /* 0x000000ad00577202 */ /* 0x000fe40000000f00 */
[----:B------:R-:W-:Y:S02]  /*2fa0*/  MOV R89, 0x1f ;  /* 0x0000001f00597802 */ /* 0x000fe40000000f00 */
[----:B------:R-:W-:-:S02]  /*2fb0*/  MOV R174, 0xffffffff ;  /* 0xffffffff00ae7802 */ /* 0x000fc40000000f00 */
[----:B------:R-:W-:Y:S02]  /*2fc0*/  MOV R84, 0x2fe0 ;  /* 0x00002fe000547802 */ /* 0x000fe40000000f00 */
[----:B------:R-:W-:Y:S05]  /*2fd0*/  CALL.REL.NOINC `($__internal_98_$__cuda_sm70_shflsync_down_p) ;  /* 0x0000046000007944 */ /* 0x000fea0003c00000 */
[----:B-1----:R-:W-:Y:S01]  /*2fe0*/  MOV R86, R87 ;  /* 0x0000005700567202 */ /* 0x002fe20000000f00 */
[----:B0-----:R-:W-:Y:S05]  /*2ff0*/  BRA `(.L_x_1576) ;  /* 0xffffe97000007947 */ /* 0x001fea000383ffff */
.L_x_1562:
[----:B-----5:R-:W-:Y:S01]  /*3000*/  HFMA2.MMA R170, -RZ, RZ, 0, 9.5367431640625e-07 ;  /* 0x00000010ffaa7435 */ /* 0x020fe200000001ff */
[----:B------:R-:W-:Y:S02]  /*3010*/  MOV R87, R172 ;  /* 0x000000ac00577202 */ /* 0x000fe40000000f00 */
[----:B------:R-:W-:Y:S02]  /*3020*/  MOV R89, 0x1f ;  /* 0x0000001f00597802 */ /* 0x000fe40000000f00 */
[----:B------:R-:W-:Y:S02]  /*3030*/  MOV R174, 0xffffffff ;  /* 0xffffffff00ae7802 */ /* 0x000fe40000000f00 */
[----:B------:R-:W-:Y:S02]  /*3040*/  MOV R84, 0x3060 ;  /* 0x0000306000547802 */ /* 0x000fe40000000f00 */
[----:B01----:R-:W-:Y:S05]  /*3050*/  CALL.REL.NOINC `($__internal_98_$__cuda_sm70_shflsync_down_p) ;  /* 0x000003e000007944 */ /* 0x003fea0003c00000 */
[----:B------:R-:W-:Y:S01]  /*3060*/  FADD.FTZ R173, R86, R173 ;  /* 0x000000ad56ad7221 */ /* 0x000fe20000010000 */
[----:B0-----:R-:W-:Y:S01]  /*3070*/  HFMA2.MMA R170, -RZ, RZ, 0, 4.76837158203125e-07 ;  /* 0x00000008ffaa7435 */ /* 0x001fe200000001ff */
[----:B-1----:R-:W-:Y:S01]  /*3080*/  FADD.FTZ R172, R172, R87 ;  /* 0x00000057acac7221 */ /* 0x002fe20000010000 */
[----:B------:R-:W-:-:S02]  /*3090*/  MOV R89, 0x1f ;  /* 0x0000001f00597802 */ /* 0x000fc40000000f00 */
[----:B------:R-:W-:Y:S02]  /*30a0*/  MOV R174, 0xffffffff ;  /* 0xffffffff00ae7802 */ /* 0x000fe40000000f00 */
[----:B------:R-:W-:Y:S02]  /*30b0*/  MOV R87, R173 ;  /* 0x000000ad00577202 */ /* 0x000fe40000000f00 */
[----:B------:R-:W-:Y:S02]  /*30c0*/  MOV R84, 0x30e0 ;  /* 0x000030e000547802 */ /* 0x000fe40000000f00 */
[----:B------:R-:W-:Y:S05]  /*30d0*/  CALL.REL.NOINC `($__internal_98_$__cuda_sm70_shflsync_down_p) ;  /* 0x0000036000007944 */ /* 0x000fea0003c00000 */
[----:B0-----:R-:W-:Y:S01]  /*30e0*/  HFMA2.MMA R170, -RZ, RZ, 0, 4.76837158203125e-07 ;  /* 0x00000008ffaa7435 */ /* 0x001fe200000001ff */
[----:B-1----:R-:W-:Y:S02]  /*30f0*/  MOV R86, R87 ;  /* 0x0000005700567202 */ /* 0x002fe40000000f00 */
[----:B------:R-:W-:Y:S02]  /*3100*/  MOV R87, R172 ;  /* 0x000000ac00577202 */ /* 0x000fe40000000f00 */
[----:B------:R-:W-:Y:S02]  /*3110*/  MOV R89, 0x1f ;  /* 0x0000001f00597802 */ /* 0x000fe40000000f00 */
[----:B------:R-:W-:-:S02]  /*3120*/  MOV R174, 0xffffffff ;  /* 0xffffffff00ae7802 */ /* 0x000fc40000000f00 */
[----:B------:R-:W-:Y:S02]  /*3130*/  MOV R84, 0x3150 ;  /* 0x0000315000547802 */ /* 0x000fe40000000f00 */
[----:B------:R-:W-:Y:S05]  /*3140*/  CALL.REL.NOINC `($__internal_98_$__cuda_sm70_shflsync_down_p) ;  /* 0x000002f000007944 */ /* 0x000fea0003c00000 */
[----:B------:R-:W-:Y:S01]  /*3150*/  FADD.FTZ R173, R86, R173 ;  /* 0x000000ad56ad7221 */ /* 0x000fe20000010000 */
[----:B0-----:R-:W-:Y:S01]  /*3160*/  HFMA2.MMA R170, -RZ, RZ, 0, 2.384185791015625e-07 ;  /* 0x00000004ffaa7435 */ /* 0x001fe200000001ff */
[----:B-1----:R-:W-:Y:S01]  /*3170*/  FADD.FTZ R172, R172, R87 ;  /* 0x00000057acac7221 */ /* 0x002fe20000010000 */
[----:B------:R-:W-:Y:S02]  /*3180*/  MOV R89, 0x1f ;  /* 0x0000001f00597802 */ /* 0x000fe40000000f00 */
[----:B------:R-:W-:Y:S02]  /*3190*/  MOV R174, 0xffffffff ;  /* 0xffffffff00ae7802 */ /* 0x000fe40000000f00 */
[----:B------:R-:W-:Y:S02]  /*31a0*/  MOV R87, R173 ;  /* 0x000000ad00577202 */ /* 0x000fe40000000f00 */
[----:B------:R-:W-:Y:S02]  /*31b0*/  MOV R84, 0x31d0 ;  /* 0x000031d000547802 */ /* 0x000fe40000000f00 */
[----:B------:R-:W-:Y:S05]  /*31c0*/  CALL.REL.NOINC `($__internal_98_$__cuda_sm70_shflsync_down_p) ;  /* 0x0000027000007944 */ /* 0x000fea0003c00000 */
[----:B0-----:R-:W-:Y:S01]  /*31d0*/  HFMA2.MMA R170, -RZ, RZ, 0, 2.384185791015625e-07 ;  /* 0x00000004ffaa7435 */ /* 0x001fe200000001ff */
[----:B-1----:R-:W-:-:S02]  /*31e0*/  MOV R86, R87 ;  /* 0x0000005700567202 */ /* 0x002fc40000000f00 */
[----:B------:R-:W-:Y:S02]  /*31f0*/  MOV R87, R172 ;  /* 0x000000ac00577202 */ /* 0x000fe40000000f00 */
[----:B------:R-:W-:Y:S02]  /*3200*/  MOV R89, 0x1f ;  /* 0x0000001f00597802 */ /* 0x000fe40000000f00 */
[----:B------:R-:W-:Y:S02]  /*3210*/  MOV R174, 0xffffffff ;  /* 0xffffffff00ae7802 */ /* 0x000fe40000000f00 */
[----:B------:R-:W-:Y:S02]  /*3220*/  MOV R84, 0x3240 ;  /* 0x0000324000547802 */ /* 0x000fe40000000f00 */
[----:B------:R-:W-:Y:S05]  /*3230*/  CALL.REL.NOINC `($__internal_98_$__cuda_sm70_shflsync_down_p) ;  /* 0x0000020000007944 */ /* 0x000fea0003c00000 */
[----:B------:R-:W-:Y:S01]  /*3240*/  FADD.FTZ R173, R86, R173 ;  /* 0x000000ad56ad7221 */ /* 0x000fe20000010000 */
[----:B0-----:R-:W-:Y:S01]  /*3250*/  HFMA2.MMA R170, -RZ, RZ, 0, 1.1920928955078125e-07 ;  /* 0x00000002ffaa7435 */ /* 0x001fe200000001ff */
[----:B-1----:R-:W-:Y:S01]  /*3260*/  FADD.FTZ R90, R172, R87 ;  /* 0x00000057ac5a7221 */ /* 0x002fe20000010000 */
[----:B------:R-:W-:Y:S02]  /*3270*/  MOV R89, 0x1f ;  /* 0x0000001f00597802 */ /* 0x000fe40000000f00 */
[----:B------:R-:W-:-:S02]  /*3280*/  MOV R174, 0xffffffff ;  /* 0xffffffff00ae7802 */ /* 0x000fc40000000f00 */
[----:B------:R-:W-:Y:S02]  /*3290*/  MOV R87, R173 ;  /* 0x000000ad00577202 */ /* 0x000fe40000000f00 */
[----:B------:R-:W-:Y:S02]  /*32a0*/  MOV R84, 0x32c0 ;  /* 0x000032c000547802 */ /* 0x000fe40000000f00 */
[----:B------:R-:W-:Y:S05]  /*32b0*/  CALL.REL.NOINC `($__internal_98_$__cuda_sm70_shflsync_down_p) ;  /* 0x0000018000007944 */ /* 0x000fea0003c00000 */
[----:B0-----:R-:W-:Y:S01]  /*32c0*/  HFMA2.MMA R170, -RZ, RZ, 0, 1.1920928955078125e-07 ;  /* 0x00000002ffaa7435 */ /* 0x001fe200000001ff */
[----:B-1----:R-:W-:Y:S02]  /*32d0*/  MOV R86, R87 ;  /* 0x0000005700567202 */ /* 0x002fe40000000f00 */
[----:B------:R-:W-:Y:S02]  /*32e0*/  MOV R87, R90 ;  /* 0x0000005a00577202 */ /* 0x000fe40000000f00 */
[----:B------:R-:W-:Y:S02]  /*32f0*/  MOV R89, 0x1f ;  /* 0x0000001f00597802 */ /* 0x000fe40000000f00 */
[----:B------:R-:W-:Y:S02]  /*3300*/  MOV R174, 0xffffffff ;  /* 0xffffffff00ae7802 */ /* 0x000fe40000000f00 */
[----:B------:R-:W-:-:S02]  /*3310*/  MOV R84, 0x3330 ;  /* 0x0000333000547802 */ /* 0x000fc40000000f00 */
[----:B------:R-:W-:Y:S05]  /*3320*/  CALL.REL.NOINC `($__internal_98_$__cuda_sm70_shflsync_down_p) ;  /* 0x0000011000007944 */ /* 0x000fea0003c00000 */
[----:B------:R-:W-:Y:S01]  /*3330*/  FADD.FTZ R88, R86, R173 ;  /* 0x000000ad56587221 */ /* 0x000fe20000010000 */
[----:B0-----:R-:W-:Y:S01]  /*3340*/  HFMA2.MMA R170, -RZ, RZ, 0, 5.9604644775390625e-08 ;  /* 0x00000001ffaa7435 */ /* 0x001fe200000001ff */
[----:B-1----:R-:W-:Y:S01]  /*3350*/  FADD.FTZ R90, R90, R87 ;  /* 0x000000575a5a7221 */ /* 0x002fe20000010000 */
[----:B------:R-:W-:-:S02]  /*3360*/  MOV R89, 0x1f ;  /* 0x0000001f00597802 */ /* 0x000fc40000000f00 */
[----:B------:R-:W-:Y:S02]  /*3370*/  MOV R174, 0xffffffff ;  /* 0xffffffff00ae7802 */ /* 0x000fe40000000f00 */
[----:B------:R-:W-:Y:S02]  /*3380*/  MOV R87, R88 ;  /* 0x0000005800577202 */ /* 0x000fe40000000f00 */
[----:B------:R-:W-:Y:S02]  /*3390*/  MOV R84, 0x33b0 ;  /* 0x000033b000547802 */ /* 0x000fe40000000f00 */
[----:B------:R-:W-:Y:S05]  /*33a0*/  CALL.REL.NOINC `($__internal_98_$__cuda_sm70_shflsync_down_p) ;  /* 0x0000009000007944 */ /* 0x000fea0003c00000 */
[----:B0-----:R-:W-:Y:S01]  /*33b0*/  HFMA2.MMA R170, -RZ, RZ, 0, 5.9604644775390625e-08 ;  /* 0x00000001ffaa7435 */ /* 0x001fe200000001ff */
[----:B-1----:R-:W-:Y:S02]  /*33c0*/  MOV R91, R87 ;  /* 0x00000057005b7202 */ /* 0x002fe40000000f00 */
[----:B------:R-:W-:Y:S02]  /*33d0*/  MOV R87, R90 ;  /* 0x0000005a00577202 */ /* 0x000fe40000000f00 */
[----:B------:R-:W-:Y:S02]  /*33e0*/  MOV R89, 0x1f ;  /* 0x0000001f00597802 */ /* 0x000fe40000000f00 */
[----:B------:R-:W-:-:S02]  /*33f0*/  MOV R174, 0xffffffff ;  /* 0xffffffff00ae7802 */ /* 0x000fc40000000f00 */
[----:B------:R-:W-:Y:S02]  /*3400*/  MOV R84, 0x3420 ;  /* 0x0000342000547802 */ /* 0x000fe40000000f00 */
[----:B------:R-:W-:Y:S05]  /*3410*/  CALL.REL.NOINC `($__internal_98_$__cuda_sm70_shflsync_down_p) ;  /* 0x0000002000007944 */ /* 0x000fea0003c00000 */
[----:B-1----:R-:W-:Y:S01]  /*3420*/  MOV R85, R87 ;  /* 0x0000005700557202 */ /* 0x002fe20000000f00 */
[----:B0-----:R-:W-:Y:S05]  /*3430*/  BRA `(.L_x_1577) ;  /* 0xffffe65000007947 */ /* 0x001fea000383ffff */
        .weak           $__internal_98_$__cuda_sm70_shflsync_down_p
        .type           $__internal_98_$__cuda_sm70_shflsync_down_p,@function
        .size           $__internal_98_$__cuda_sm70_shflsync_down_p,(.L_x_2116 - $__internal_98_$__cuda_sm70_shflsync_down_p)
$__internal_98_$__cuda_sm70_shflsync_down_p:
[----:B------:R-:W-:Y:S01]  /*3440*/  HFMA2.MMA R85, -RZ, RZ, 0, 0 ;  /* 0x00000000ff557435 */ /* 0x000fe200000001ff */
[----:B------:R-:W-:Y:S04]  /*3450*/  WARPSYNC R174 ;  /* 0x000000ae00007348 */ /* 0x000fe80003800000 */
[----:B------:R0:W1:Y:S01]  /*3460*/  SHFL.DOWN PT, R87, R87, R170, R89 ;  /* 0x080000aa57577389 */ /* 0x00006200000e0059 */
[----:B------:R-:W-:Y:S05]  /*3470*/  RET.REL.NODEC R84 `(_ZN10layer_norm31ln_parallel_residual_bwd_kernelINS_13Kernel_traitsI6__halfffffjLj3072ELj1ELj1ELj4ELj16ENS_18Kernel_traits_baseILj3072ES2_ffffjLj128EEEEELb0ELb1ELb0EEEvNS_9BwdParamsE) ;  /* 0xffffcb8054007950 */ /* 0x000fea0003c3ffff */
.L_x_1578:
        /* <DEDUP_REMOVED lines=16> */
.L_x_2116:


//--------------------- .text._ZN10layer_norm31ln_parallel_residual_bwd_kernelINS_13Kernel_traitsI6__halfffffjLj3072ELj1ELj1ELj4ELj16ENS_18Kernel_traits_baseILj3072ES2_ffffjLj128EEEEELb0ELb1ELb1EEEvNS_9BwdParamsE --------------------------
	.section	.text._ZN10layer_norm31ln_parallel_residual_bwd_kernelINS_13Kernel_traitsI6__halfffffjLj3072ELj1ELj1ELj4ELj16ENS_18Kernel_traits_baseILj3072ES2_ffffjLj128EEEEELb0ELb1ELb1EEEvNS_9BwdParamsE,"ax",@progbits
	.sectioninfo	@"SHI_REGISTERS=184"
	.align	128
        .global         _ZN10layer_norm31ln_parallel_residual_bwd_kernelINS_13Kernel_traitsI6__halfffffjLj3072ELj1ELj1ELj4ELj16ENS_18Kernel_traits_baseILj3072ES2_ffffjLj128EEEEELb0ELb1ELb1EEEvNS_9BwdParamsE
        .type           _ZN10layer_norm31ln_parallel_residual_bwd_kernelINS_13Kernel_traitsI6__halfffffjLj3072ELj1ELj1ELj4ELj16ENS_18Kernel_traits_baseILj3072ES2_ffffjLj128EEEEELb0ELb1ELb1EEEvNS_9BwdParamsE,@function
        .size           _ZN10layer_norm31ln_parallel_residual_bwd_kernelINS_13Kernel_traitsI6__halfffffjLj3072ELj1ELj1ELj4ELj16ENS_18Kernel_traits_baseILj3072ES2_ffffjLj128EEEEELb0ELb1ELb1EEEvNS_9BwdParamsE,(.L_x_2117 - _ZN10layer_norm31ln_parallel_residual_bwd_kernelINS_13Kernel_traitsI6__halfffffjLj3072ELj1ELj1ELj4ELj16ENS_18Kernel_traits_baseILj3072ES2_ffffjLj128EEEEELb0ELb1ELb1EEEvNS_9BwdParamsE)
        .other          _ZN10layer_norm31ln_parallel_residual_bwd_kernelINS_13Kernel_traitsI6__halfffffjLj3072ELj1ELj1ELj4ELj16ENS_18Kernel_traits_baseILj3072ES2_ffffjLj128EEEEELb0ELb1ELb1EEEvNS_9BwdParamsE,@"STO_CUDA_ENTRY STV_DEFAULT"
_ZN10layer_norm31ln_parallel_residual_bwd_kernelINS_13Kernel_traitsI6__halfffffjLj3072ELj1ELj1ELj4ELj16ENS_18Kernel_traits_baseILj3072ES2_ffffjLj128EEEEELb0ELb1ELb1EEEvNS_9BwdParamsE:
.text._ZN10layer_norm31ln_parallel_residual_bwd_kernelINS_13Kernel_traitsI6__halfffffjLj3072ELj1ELj1ELj4ELj16ENS_18Kernel_traits_baseILj3072ES2_ffffjLj128EEEEELb0ELb1ELb1EEEvNS_9BwdParamsE:
        /* <DEDUP_REMOVED lines=32> */
.L_x_1579:
[----:B------:R-:W-:-:S04]  /*0200*/  SHF.L.U32 R0, R154, 0x3, RZ ;  /* 0x000000039a007819 */ /* 0x000fc800000006ff */
[----:B------:R-:W-:-:S04]  /*0210*/  LOP3.LUT R0, R0, 0x3f8, RZ, 0xc0, !PT ;  /* 0x000003f800007812 */ /* 0x000fc800078ec0ff */
[----:B------:R-:W-:-:S04]  /*0220*/  IADD3 R2, P0, R0, c[0x0][0x1b0], RZ ;  /* 0x00006c0000027a10 */ /* 0x000fc80007f1e0ff */
[----:B------:R-:W-:-:S05]  /*0230*/  IADD3.X R3, RZ, c[0x0][0x1b4], RZ, P0, !PT ;  /* 0x00006d00ff037a10 */ /* 0x000fca00007fe4ff */
[----:B------:R0:W2:Y:S04]  /*0240*/  LDG.E.64 R150, [R2.64] ;  /* 0x0000000402967981 */ /* 0x0000a8000c1e1b00 */
[----:B------:R0:W3:Y:S04]  /*0250*/  LDG.E.64 R146, [R2.64+0x400] ;  /* 0x0004000402927981 */ /* 0x0000e8000c1e1b00 */
[----:B------:R0:W4:Y:S04]  /*0260*/  LDG.E.64 R142, [R2.64+0x800] ;  /* 0x00080004028e7981 */ /* 0x000128000c1e1b00 */
[----:B------:R0:W5:Y:S04]  /*0270*/  LDG.E.64 R138, [R2.64+0xc00] ;  /* 0x000c0004028a7981 */ /* 0x000168000c1e1b00 */
[----:B------:R0:W5:Y:S04]  /*0280*/  LDG.E.64 R134, [R2.64+0x1000] ;  /* 0x0010000402867981 */ /* 0x000168000c1e1b00 */
[----:B------:R0:W5:Y:S01]  /*0290*/  LDG.E.64 R130, [R2.64+0x1400] ;  /* 0x0014000402827981 */ /* 0x000162000c1e1b00 */
[----:B------:R-:W-:Y:S01]  /*02a0*/  HFMA2.MMA R175, -RZ, RZ, 0, 5.9604644775390625e-08 ;  /* 0x00000001ffaf7435 */ /* 0x000fe200000001ff */
[----:B------:R-:W-:Y:S01]  /*02b0*/  CS2R R128, SRZ ;  /* 0x0000000000807805 */ /* 0x000fe2000001ff00 */
[----:B------:R-:W-:Y:S01]  /*02c0*/  HFMA2.MMA R148, -RZ, RZ, 0, 0 ;  /* 0x00000000ff947435 */ /* 0x000fe200000001ff */
        /* <DEDUP_REMOVED lines=19> */
[----:B0-----:R-:W-:Y:S01]  /*0400*/  HFMA2.MMA R3, -RZ, RZ, 0, 0 ;  /* 0x00000000ff037435 */ /* 0x001fe200000001ff */
[----:B------:R-:W-:Y:S01]  /*0410*/  CS2R R106, SRZ ;  /* 0x00000000006a7805 */ /* 0x000fe2000001ff00 */
[----:B------:R-:W-:Y:S01]  /*0420*/  CS2R R104, SRZ ;  /* 0x0000000000687805 */ /* 0x000fe2000001ff00 */
[----:B------:R-:W-:-:S02]  /*0430*/  MOV R101, RZ ;  /* 0x000000ff00657202 */ /* 0x000fc40000000f00 */
[----:B------:R-:W-:Y:S02]  /*0440*/  MOV R97, RZ ;  /* 0x000000ff00617202 */ /* 0x000fe40000000f00 */
[----:B------:R-:W-:Y:S02]  /*0450*/  MOV R93, RZ ;  /* 0x000000ff005d7202 */ /* 0x000fe40000000f00 */
[----:B------:R-:W-:Y:S02]  /*0460*/  MOV R89, RZ ;  /* 0x000000ff00597202 */ /* 0x000fe40000000f00 */
[----:B------:R-:W-:Y:S02]  /*0470*/  MOV R85, RZ ;  /* 0x000000ff00557202 */ /* 0x000fe40000000f00 */
[--C-:B--2---:R-:W-:Y:S01]  /*0480*/  SHF.R.U64 R102, R150, 0x10, R151.reuse ;  /* 0x0000001096667819 */ /* 0x104fe20000001297 */
[----:B------:R-:W-:Y:S01]  /*0490*/  HADD2.F32 R153, -RZ, R150.H0_H0 ;  /* 0x20000096ff997230 */ /* 0x000fe20000004100 */
[----:B------:R-:W-:Y:S01]  /*04a0*/  SHF.R.U32.HI R100, RZ, 0x10, R151 ;  /* 0x00000010ff647819 */ /* 0x000fe20000011697 */
[----:B------:R-:W-:Y:S01]  /*04b0*/  HADD2.F32 R151, -RZ, R151.H0_H0 ;  /* 0x20000097ff977230 */ /* 0x000fe20000004100 */
[--C-:B---3--:R-:W-:Y:S01]  /*04c0*/  SHF.R.U64 R98, R146, 0x10, R147.reuse ;  /* 0x0000001092627819 */ /* 0x108fe20000001293 */
[----:B------:R-:W-:Y:S01]  /*04d0*/  HADD2.F32 R149, -RZ, R146.H0_H0 ;  /* 0x20000092ff957230 */ /* 0x000fe20000004100 */
[----:B------:R-:W-:Y:S01]  /*04e0*/  SHF.R.U32.HI R96, RZ, 0x10, R147 ;  /* 0x00000010ff607819 */ /* 0x000fe20000011693 */
[----:B------:R-:W-:Y:S01]  /*04f0*/  HADD2.F32 R147, -RZ, R147.H0_H0 ;  /* 0x20000093ff937230 */ /* 0x000fe20000004100 */
[--C-:B----4-:R-:W-:Y:S01]  /*0500*/  SHF.R.U64 R94, R142, 0x10, R143.reuse ;  /* 0x000000108e5e7819 */ /* 0x110fe2000000128f */
[----:B------:R-:W-:Y:S01]  /*0510*/  HADD2.F32 R145, -RZ, R142.H0_H0 ;  /* 0x2000008eff917230 */ /* 0x000fe20000004100 */
[----:B------:R-:W-:Y:S01]  /*0520*/  SHF.R.U32.HI R92, RZ, 0x10, R143 ;  /* 0x00000010ff5c7819 */ /* 0x000fe2000001168f */
[----:B------:R-:W-:Y:S01]  /*0530*/  HADD2.F32 R143, -RZ, R143.H0_H0 ;  /* 0x2000008fff8f7230 */ /* 0x000fe20000004100 */
[--C-:B-----5:R-:W-:Y:S01]  /*0540*/  SHF.R.U64 R90, R138, 0x10, R139.reuse ;  /* 0x000000108a5a7819 */ /* 0x120fe2000000128b */
[----:B------:R-:W-:Y:S01]  /*0550*/  HADD2.F32 R141, -RZ, R138.H0_H0 ;  /* 0x2000008aff8d7230 */ /* 0x000fe20000004100 */
[----:B------:R-:W-:Y:S01]  /*0560*/  SHF.R.U32.HI R88, RZ, 0x10, R139 ;  /* 0x00000010ff587819 */ /* 0x000fe2000001168b */
[----:B------:R-:W-:Y:S01]  /*0570*/  HADD2.F32 R139, -RZ, R139.H0_H0 ;  /* 0x2000008bff8b7230 */ /* 0x000fe20000004100 */
[--C-:B------:R-:W-:Y:S01]  /*0580*/  SHF.R.U64 R86, R134, 0x10, R135.reuse ;  /* 0x0000001086567819 */ /* 0x100fe20000001287 */
[----:B------:R-:W-:Y:S01]  /*0590*/  HADD2.F32 R137, -RZ, R134.H0_H0 ;  /* 0x20000086ff897230 */ /* 0x000fe20000004100 */
[----:B------:R-:W-:Y:S01]  /*05a0*/  SHF.R.U32.HI R84, RZ, 0x10, R135 ;  /* 0x00000010ff547819 */ /* 0x000fe20000011687 */
[----:B------:R-:W-:Y:S01]  /*05b0*/  HADD2.F32 R135, -RZ, R135.H0_H0 ;  /* 0x20000087ff877230 */ /* 0x000fe20000004100 */
[--C-:B------:R-:W-:Y:S01]  /*05c0*/  SHF.R.U64 R2, R130, 0x10, R131.reuse ;  /* 0x0000001082027819 */ /* 0x100fe20000001283 */
[----:B------:R-:W-:Y:S01]  /*05d0*/  HADD2.F32 R133, -RZ, R130.H0_H0 ;  /* 0x20000082ff857230 */ /* 0x000fe20000004100 */
[----:B------:R-:W-:Y:S01]  /*05e0*/  SHF.R.U32.HI R0, RZ, 0x10, R131 ;  /* 0x00000010ff007819 */ /* 0x000fe20000011683 */
[----:B------:R-:W-:Y:S01]  /*05f0*/  HADD2.F32 R131, -RZ, R131.H0_H0 ;  /* 0x20000083ff837230 */ /* 0x000fe20000004100 */
[----:B------:R-:W-:Y:S01]  /*0600*/  MOV R150, RZ ;  /* 0x000000ff00967202 */ /* 0x000fe20000000f00 */
        /* <DEDUP_REMOVED lines=10> */
[----:B------:R-:W-:-:S02]  /*06b0*/  HADD2.F32 R92, -RZ, R92.H0_H0 ;  /* 0x2000005cff5c7230 */ /* 0x000fc40000004100 */
[----:B------:R-:W-:Y:S02]  /*06c0*/  HADD2.F32 R90, -RZ, R90.H0_H0 ;  /* 0x2000005aff5a7230 */ /* 0x000fe40000004100 */
[----:B------:R-:W-:Y:S02]  /*06d0*/  HADD2.F32 R88, -RZ, R88.H0_H0 ;  /* 0x20000058ff587230 */ /* 0x000fe40000004100 */
[----:B------:R-:W-:Y:S02]  /*06e0*/  HADD2.F32 R86, -RZ, R86.H0_H0 ;  /* 0x20000056ff567230 */ /* 0x000fe40000004100 */
[----:B------:R-:W-:Y:S02]  /*06f0*/  HADD2.F32 R84, -RZ, R84.H0_H0 ;  /* 0x20000054ff547230 */ /* 0x000fe40000004100 */
[----:B------:R-:W-:Y:S02]  /*0700*/  HADD2.F32 R2, -RZ, R2.H0_H0 ;  /* 0x20000002ff027230 */ /* 0x000fe40000004100 */
[----:B------:R-:W-:-:S02]  /*0710*/  HADD2.F32 R0, -RZ, R0.H0_H0 ;  /* 0x20000000ff007230 */ /* 0x000fc40000004100 */
.L_x_1586:
[----:B------:R-:W-:Y:S01]  /*0720*/  IMAD R36, R152, c[0x0][0x168], RZ ;  /* 0x00005a0098247a24 */ /* 0x000fe200078e02ff */
[----:B------:R-:W-:-:S02]  /*0730*/  MOV R169, 0x4 ;  /* 0x0000000400a97802 */ /* 0x000fc40000000f00 */
[----:B------:R-:W-:Y:S02]  /*0740*/  LOP3.LUT R38, R154, 0x7f, RZ, 0xc0, !PT ;  /* 0x0000007f9a267812 */ /* 0x000fe400078ec0ff */
[----:B------:R-:W-:Y:S01]  /*0750*/  SHF.R.S32.HI R37, RZ, 0x1f, R36 ;  /* 0x0000001fff257819 */ /* 0x000fe20000011424 */
[----:B------:R-:W-:Y:S01]  /*0760*/  IMAD.WIDE R48, R152, R169, c[0x0][0x1a0] ;  /* 0x0000680098307625 */ /* 0x000fe200078e02a9 */
[----:B------:R-:W-:Y:S02]  /*0770*/  MOV R164, 0x10 ;  /* 0x0000001000a47802 */ /* 0x000fe40000000f00 */
[----:B------:R-:W-:Y:S02]  /*0780*/  LEA.HI R37, R37, R36, RZ, 0x2 ;  /* 0x0000002425257211 */ /* 0x000fe400078f10ff */
[----:B------:R0:W2:Y:S02]  /*0790*/  LDG.E R174, [R48.64] ;  /* 0x0000000430ae7981 */ /* 0x0000a4000c1e1900 */
[----:B------:R-:W-:-:S04]  /*07a0*/  LEA.HI.SX32 R167, R37, R38, 0x1e ;  /* 0x0000002625a77211 */ /* 0x000fc800078ff2ff */
[C---:B------:R-:W-:Y:S01]  /*07b0*/  IADD3 R171, R167.reuse, 0x80, RZ ;  /* 0x00000080a7ab7810 */ /* 0x040fe20007ffe0ff */
[----:B------:R-:W-:-:S04]  /*07c0*/  IMAD.WIDE.U32 R36, R167, R164, c[0x0][0x188] ;  /* 0x00006200a7247625 */ /* 0x000fc800078e00a4 */
[----:B------:R-:W-:Y:S02]  /*07d0*/  IMAD.WIDE R168, R152, R169, c[0x0][0x1a8] ;  /* 0x00006a0098a87625 */ /* 0x000fe400078e02a9 */
[----:B------:R-:W3:Y:S02]  /*07e0*/  LDG.E.128 R36, [R36.64] ;  /* 0x0000000424247981 */ /* 0x000ee4000c1e1d00 */
[-C--:B------:R-:W-:Y:S01]  /*07f0*/  IMAD.WIDE.U32 R44, R171, R164.reuse, c[0x0][0x188] ;  /* 0x00006200ab2c7625 */ /* 0x080fe200078e00a4 */
[----:B------:R-:W-:Y:S01]  /*0800*/  IADD3 R170, R167, 0x100, RZ ;  /* 0x00000100a7aa7810 */ /* 0x000fe20007ffe0ff */
[----:B------:R1:W4:Y:S02]  /*0810*/  LDG.E R168, [R168.64] ;  /* 0x00000004a8a87981 */ /* 0x000324000c1e1900 */
[-C--:B------:R-:W-:Y:S02]  /*0820*/  IMAD.WIDE.U32 R50, R171, R164.reuse, c[0x0][0x208] ;  /* 0x00008200ab327625 */ /* 0x080fe400078e00a4 */
[----:B------:R-:W4:Y:S02]  /*0830*/  LDG.E.128 R44, [R44.64] ;  /* 0x000000042c2c7981 */ /* 0x000f24000c1e1d00 */
[----:B------:R-:W-:-:S02]  /*0840*/  IMAD.WIDE.U32 R52, R170, R164, c[0x0][0x188] ;  /* 0x00006200aa347625 */ /* 0x000fc400078e00a4 */
[----:B0-----:R-:W4:Y:S01]  /*0850*/  LDG.E.128 R48, [R50.64] ;  /* 0x0000000432307981 */ /* 0x001f22000c1e1d00 */
[C---:B-1----:R-:W-:Y:S01]  /*0860*/  IADD3 R169, R167.reuse, 0x180, RZ ;  /* 0x00000180a7a97810 */ /* 0x042fe20007ffe0ff */
[-C--:B------:R-:W-:Y:S02]  /*0870*/  IMAD.WIDE.U32 R40, R167, R164.reuse, c[0x0][0x208] ;  /* 0x00008200a7287625 */ /* 0x080fe400078e00a4 */
[----:B------:R-:W4:Y:S02]  /*0880*/  LDG.E.128 R52, [R52.64] ;  /* 0x0000000434347981 */ /* 0x000f24000c1e1d00 */
[-C--:B------:R-:W-:Y:S02]  /*0890*/  IMAD.WIDE.U32 R60, R169, R164.reuse, c[0x0][0x188] ;  /* 0x00006200a93c7625 */ /* 0x080fe400078e00a4 */
[----:B------:R-:W4:Y:S04]  /*08a0*/  LDG.E.128 R40, [R40.64] ;  /* 0x0000000428287981 */ /* 0x000f28000c1e1d00 */
[----:B------:R-:W4:Y:S01]  /*08b0*/  LDG.E.128 R60, [R60.64] ;  /* 0x000000043c3c7981 */ /* 0x000f22000c1e1d00 */
[----:B------:R-:W-:Y:S01]  /*08c0*/  IADD3 R166, R167, 0x200, RZ ;  /* 0x00000200a7a67810 */ /* 0x000fe20007ffe0ff */
[----:B------:R-:W-:-:S04]  /*08d0*/  IMAD.WIDE.U32 R56, R170, R164, c[0x0][0x208] ;  /* 0x00008200aa387625 */ /* 0x000fc800078e00a4 */
[-C--:B------:R-:W-:Y:S02]  /*08e0*/  IMAD.WIDE.U32 R68, R166, R164.reuse, c[0x0][0x188] ;  /* 0x00006200a6447625 */ /* 0x080fe400078e00a4 */
[----:B------:R-:W4:Y:S04]  /*08f0*/  LDG.E.128 R56, [R56.64] ;  /* 0x0000000438387981 */ /* 0x000f28000c1e1d00 */
[----:B------:R-:W4:Y:S01]  /*0900*/  LDG.E.128 R68, [R68.64] ;  /* 0x0000000444447981 */ /* 0x000f22000c1e1d00 */
[----:B------:R-:W-:-:S06]  /*0910*/  IMAD.WIDE.U32 R64, R169, R164, c[0x0][0x208] ;  /* 0x00008200a9407625 */ /* 0x000fcc00078e00a4 */
[----:B------:R-:W4:Y:S01]  /*0920*/  LDG.E.128 R64, [R64.64] ;  /* 0x0000000440407981 */ /* 0x000f22000c1e1d00 */
[----:B------:R-:W-:Y:S01]  /*0930*/  IMAD.WIDE.U32 R72, R166, R164, c[0x0][0x208] ;  /* 0x00008200a6487625 */ /* 0x000fe200078e00a4 */
[----:B------:R-:W-:-:S05]  /*0940*/  IADD3 R155, R167, 0x280, RZ ;  /* 0x00000280a79b7810 */ /* 0x000fca0007ffe0ff */
        /* <DEDUP_REMOVED lines=11> */
[-C--:B------:R-:W-:Y:S01]  /*0a00*/  @P0 IMAD.WIDE.U32 R158, R170, R164.reuse, c[0x0][0x218] ;  /* 0x00008600aa9e0625 */ /* 0x080fe200078e00a4 */
[----:B------:R1:W5:Y:S03]  /*0a10*/  @P0 LDG.E.128 R8, [R156.64] ;  /* 0x000000049c080981 */ /* 0x000366000c1e1d00 */
[-C--:B------:R-:W-:Y:S01]  /*0a20*/  @P0 IMAD.WIDE.U32 R160, R169, R164.reuse, c[0x0][0x218] ;  /* 0x00008600a9a00625 */ /* 0x080fe200078e00a4 */
[----:B------:R0:W5:Y:S03]  /*0a30*/  @P0 LDG.E.128 R12, [R158.64] ;  /* 0x000000049e0c0981 */ /* 0x000166000c1e1d00 */
[-C--:B------:R-:W-:Y:S01]  /*0a40*/  @P0 IMAD.WIDE.U32 R162, R166, R164.reuse, c[0x0][0x218] ;  /* 0x00008600a6a20625 */ /* 0x080fe200078e00a4 */
[----:B------:R4:W5:Y:S03]  /*0a50*/  @P0 LDG.E.128 R16, [R160.64] ;  /* 0x00000004a0100981 */ /* 0x000966000c1e1d00 */
[----:B------:R-:W-:Y:S01]  /*0a60*/  @P0 IMAD.WIDE.U32 R164, R155, R164, c[0x0][0x218] ;  /* 0x000086009ba40625 */ /* 0x000fe200078e00a4 */
[----:B------:R0:W5:Y:S04]  /*0a70*/  @P0 LDG.E.128 R20, [R162.64] ;  /* 0x00000004a2140981 */ /* 0x000168000c1e1d00 */
[----:B------:R0:W5:Y:S01]  /*0a80*/  @P0 LDG.E.128 R24, [R164.64] ;  /* 0x00000004a4180981 */ /* 0x000162000c1e1d00 */
[----:B------:R-:W-:-:S02]  /*0a90*/  ISETP.NE.AND P0, PT, RZ, UR6, PT ;  /* 0x00000006ff007c0c */ /* 0x000fc4000bf05270 */
[----:B------:R-:W-:Y:S02]  /*0aa0*/  LOP3.LUT P5, RZ, R175, 0xff, RZ, 0xc0, !PT ;  /* 0x000000ffafff7812 */ /* 0x000fe400078ac0ff */
[----:B------:R-:W-:Y:S02]  /*0ab0*/  IADD3 R152, R152, c[0x0][0x160], RZ ;  /* 0x0000580098987a10 */ /* 0x000fe40007ffe0ff */
[----:B------:R-:W-:Y:S02]  /*0ac0*/  LOP3.LUT P1, RZ, R154, 0x1f, RZ, 0xc0, !PT ;  /* 0x0000001f9aff7812 */ /* 0x000fe4000782c0ff */
[----:B------:R-:W-:Y:S02]  /*0ad0*/  ISETP.GE.AND P4, PT, R152, c[0x0][0x164], PT ;  /* 0x0000590098007a0c */ /* 0x000fe40003f86270 */
[----:B--2---:R-:W-:-:S05]  /*0ae0*/  FSEL R174, R174, RZ, !P0 ;  /* 0x000000ffaeae7208 */ /* 0x004fca0004000000 */
[C---:B---3--:R-:W-:Y:S02]  /*0af0*/  FADD.FTZ R37, -R174.reuse, R37 ;  /* 0x00000025ae257221 */ /* 0x048fe40000010100 */
[----:B-1----:R-:W-:Y:S02]  /*0b00*/  FADD.FTZ R157, -R174, R38 ;  /* 0x00000026ae9d7221 */ /* 0x002fe40000010100 */
[----:B----4-:R-:W-:Y:S02]  /*0b10*/  FMUL.FTZ R160, R168, R37 ;  /* 0x00000025a8a07220 */ /* 0x010fe40000410000 */
[C---:B------:R-:W-:Y:S02]  /*0b20*/  FADD.FTZ R39, -R174.reuse, R39 ;  /* 0x00000027ae277221 */ /* 0x040fe40000010100 */
[C---:B------:R-:W-:Y:S02]  /*0b30*/  FADD.FTZ R37, -R174.reuse, R44 ;  /* 0x0000002cae257221 */ /* 0x040fe40000010100 */
[----:B------:R-:W-:-:S02]  /*0b40*/  FADD.FTZ R45, -R174, R45 ;  /* 0x0000002dae2d7221 */ /* 0x000fc40000010100 */
[C---:B0-----:R-:W-:Y:S02]  /*0b50*/  FMUL.FTZ R162, R168.reuse, R157 ;  /* 0x0000009da8a27220 */ /* 0x041fe40000410000 */
[C---:B------:R-:W-:Y:S02]  /*0b60*/  FMUL.FTZ R164, R168.reuse, R39 ;  /* 0x00000027a8a47220 */ /* 0x040fe40000410000 */
[----:B------:R-:W-:Y:S02]  /*0b70*/  FMUL.FTZ R156, R168, R37 ;  /* 0x00000025a89c7220 */ /* 0x000fe40000410000 */
[----:B------:R-:W-:Y:S02]  /*0b80*/  FADD.FTZ R39, -R174, R46 ;  /* 0x0000002eae277221 */ /* 0x000fe40000010100 */
[----:B------:R-:W-:Y:S02]  /*0b90*/  FMUL.FTZ R157, R168, R45 ;  /* 0x0000002da89d7220 */ /* 0x000fe40000410000 */
[----:B------:R-:W-:-:S02]  /*0ba0*/  FADD.FTZ R47, -R174, R47 ;  /* 0x0000002fae2f7221 */ /* 0x000fc40000010100 */
[C---:B------:R-:W-:Y:S02]  /*0bb0*/  FADD.FTZ R111, R48.reuse, R111 ;  /* 0x0000006f306f7221 */ /* 0x040fe40000010000 */
[----:B------:R-:W-:Y:S02]  /*0bc0*/  FFMA.FTZ R87, R48, R156, R87 ;  /* 0x0000009c30577223 */ /* 0x000fe40000010057 */
[----:B------:R-:W-:Y:S02]  /*0bd0*/  FMUL.FTZ R159, R149, R48 ;  /* 0x00000030959f7220 */ /* 0x000fe40000410000 */
[C---:B------:R-:W-:Y:S02]  /*0be0*/  FADD.FTZ R132, R49.reuse, R132 ;  /* 0x0000008431847221 */ /* 0x040fe40000010000 */
[----:B------:R-:W-:Y:S02]  /*0bf0*/  FMUL.FTZ R48, R168, R39 ;  /* 0x00000027a8307220 */ /* 0x000fe40000410000 */
[----:B------:R-:W-:-:S02]  /*0c00*/  FFMA.FTZ R108, R49, R157, R108 ;  /* 0x0000009d316c7223 */ /* 0x000fc4000001006c */
[----:B------:R-:W-:Y:S02]  /*0c10*/  FMUL.FTZ R158, R98, R49 ;  /* 0x00000031629e7220 */ /* 0x000fe40000410000 */
[----:B------:R-:W-:Y:S02]  /*0c20*/  FMUL.FTZ R49, R168, R47 ;  /* 0x0000002fa8317220 */ /* 0x000fe40000410000 */
[C---:B------:R-:W-:Y:S02]  /*0c30*/  FADD.FTZ R37, -R174.reuse, R52 ;  /* 0x00000034ae257221 */ /* 0x040fe40000010100 */
[----:B------:R-:W-:Y:S02]  /*0c40*/  FADD.FTZ R173, -R174, R36 ;  /* 0x00000024aead7221 */ /* 0x000fe40000010100 */
[C---:B------:R-:W-:Y:S02]  /*0c50*/  FADD.FTZ R113, R50.reuse, R113 ;  /* 0x0000007132717221 */ /* 0x040fe40000010000 */
[----:B------:R-:W-:-:S02]  /*0c60*/  FFMA.FTZ R89, R50, R48, R89 ;  /* 0x0000003032597223 */ /* 0x000fc40000010059 */
[----:B------:R-:W-:Y:S02]  /*0c70*/  FMUL.FTZ R161, R147, R50 ;  /* 0x0000003293a17220 */ /* 0x000fe40000410000 */
[----:B------:R-:W-:Y:S02]  /*0c80*/  FADD.FTZ R55, -R174, R55 ;  /* 0x00000037ae377221 */ /* 0x000fe40000010100 */
[C---:B------:R-:W-:Y:S02]  /*0c90*/  FADD.FTZ R134, R51.reuse, R134 ;  /* 0x0000008633867221 */ /* 0x040fe40000010000 */
[----:B------:R-:W-:Y:S02]  /*0ca0*/  FFMA.FTZ R110, R51, R49, R110 ;  /* 0x00000031336e7223 */ /* 0x000fe4000001006e */
[----:B------:R-:W-:Y:S02]  /*0cb0*/  FMUL.FTZ R50, R96, R51 ;  /* 0x0000003360327220 */ /* 0x000fe40000410000 */
[----:B------:R-:W-:-:S02]  /*0cc0*/  FMUL.FTZ R51, R168, R37 ;  /* 0x00000025a8337220 */ /* 0x000fc40000410000 */
[C---:B------:R-:W-:Y:S02]  /*0cd0*/  FADD.FTZ R61, -R174.reuse, R61 ;  /* 0x0000003dae3d7221 */ /* 0x040fe40000010100 */
[----:B------:R-:W-:Y:S02]  /*0ce0*/  FMUL.FTZ R163, R153, R40 ;  /* 0x0000002899a37220 */ /* 0x000fe40000410000 */
[C---:B------:R-:W-:Y:S02]  /*0cf0*/  FADD.FTZ R39, -R174.reuse, R54 ;  /* 0x00000036ae277221 */ /* 0x040fe40000010100 */
[----:B------:R-:W-:Y:S02]  /*0d00*/  FADD.FTZ R37, -R174, R62 ;  /* 0x0000003eae257221 */ /* 0x000fe40000010100 */
[C---:B------:R-:W-:Y:S02]  /*0d10*/  FMUL.FTZ R172, R168.reuse, R173 ;  /* 0x000000ada8ac7220 */ /* 0x040fe40000410000 */
[----:B------:R-:W-:-:S02]  /*0d20*/  FMUL.FTZ R54, R168, R55 ;  /* 0x00000037a8367220 */ /* 0x000fc40000410000 */
[----:B------:R-:W-:Y:S02]  /*0d30*/  FADD.FTZ R55, -R174, R60 ;  /* 0x0000003cae377221 */ /* 0x000fe40000010100 */
[----:B------:R-:W-:Y:S02]  /*0d40*/  FMUL.FTZ R60, R168, R61 ;  /* 0x0000003da83c7220 */ /* 0x000fe40000410000 */
[----:B------:R-:W-:Y:S02]  /*0d50*/  FMUL.FTZ R165, R102, R41 ;  /* 0x0000002966a57220 */ /* 0x000fe40000410000 */
[----:B------:R-:W-:Y:S02]  /*0d60*/  FMUL.FTZ R61, R168, R37 ;  /* 0x00000025a83d7220 */ /* 0x000fe40000410000 */
[----:B------:R-:W-:Y:S02]  /*0d70*/  FADD.FTZ R36, RZ, R163 ;  /* 0x000000a3ff247221 */ /* 0x000fe40000010000 */
[----:B------:R-:W-:-:S02]  /*0d80*/  FFMA.FTZ R37, R172, R163, RZ ;  /* 0x000000a3ac257223 */ /* 0x000fc400000100ff */
[----:B------:R-:W-:Y:S02]  /*0d90*/  FMUL.FTZ R173, R151, R42 ;  /* 0x0000002a97ad7220 */ /* 0x000fe40000410000 */
        /* <DEDUP_REMOVED lines=11> */
[----:B------:R-:W-:Y:S02]  /*0e50*/  FADD.FTZ R53, -R174, R53 ;  /* 0x00000035ae357221 */ /* 0x000fe40000010100 */
[----:B------:R-:W-:Y:S02]  /*0e60*/  FADD.FTZ R37, R38, R161 ;  /* 0x000000a126257221 */ /* 0x000fe40000010000 */
[----:B------:R-:W-:Y:S02]  /*0e70*/  FFMA.FTZ R36, R48, R161, R36 ;  /* 0x000000a130247223 */ /* 0x000fe40000010024 */
[----:B------:R-:W-:Y:S02]  /*0e80*/  FADD.FTZ R115, R56, R115 ;  /* 0x0000007338737221 */ /* 0x000fe40000010000 */
[----:B------:R-:W-:Y:S02]  /*0e90*/  FMUL.FTZ R52, R168, R53 ;  /* 0x00000035a8347220 */ /* 0x000fe40000410000 */
[----:B------:R-:W-:-:S02]  /*0ea0*/  FFMA.FTZ R91, R56, R51, R91 ;  /* 0x00000033385b7223 */ /* 0x000fc4000001005b */
[----:B------:R-:W-:Y:S02]  /*0eb0*/  FMUL.FTZ R56, R145, R56 ;  /* 0x0000003891387220 */ /* 0x000fe40000410000 */
[----:B------:R-:W-:Y:S02]  /*0ec0*/  FADD.FTZ R63, -R174, R63 ;  /* 0x0000003fae3f7221 */ /* 0x000fe40000010100 */
[----:B------:R-:W-:Y:S02]  /*0ed0*/  FADD.FTZ R37, R37, R50 ;  /* 0x0000003225257221 */ /* 0x000fe40000010000 */
[----:B------:R-:W-:Y:S02]  /*0ee0*/  FFMA.FTZ R38, R49, R50, R36 ;  /* 0x0000003231267223 */ /* 0x000fe40000010024 */
[----:B------:R-:W-:Y:S02]  /*0ef0*/  FMUL.FTZ R53, R168, R39 ;  /* 0x00000027a8357220 */ /* 0x000fe40000410000 */
[----:B------:R-:W-:-:S02]  /*0f00*/  FADD.FTZ R69, -R174, R69 ;  /* 0x00000045ae457221 */ /* 0x000fc40000010100 */
[C---:B------:R-:W-:Y:S02]  /*0f10*/  FADD.FTZ R136, R57.reuse, R136 ;  /* 0x0000008839887221 */ /* 0x040fe40000010000 */
[----:B------:R-:W-:Y:S02]  /*0f20*/  FFMA.FTZ R112, R57, R52, R112 ;  /* 0x0000003439707223 */ /* 0x000fe40000010070 */
[----:B------:R-:W-:Y:S02]  /*0f30*/  FADD.FTZ R39, -R174, R70 ;  /* 0x00000046ae277221 */ /* 0x000fe40000010100 */
[----:B------:R-:W-:Y:S02]  /*0f40*/  FMUL.FTZ R57, R94, R57 ;  /* 0x000000395e397220 */ /* 0x000fe40000410000 */
[----:B------:R-:W-:Y:S02]  /*0f50*/  FMUL.FTZ R62, R168, R63 ;  /* 0x0000003fa83e7220 */ /* 0x000fe40000410000 */
[----:B------:R-:W-:-:S02]  /*0f60*/  FADD.FTZ R36, R37, R56 ;  /* 0x0000003825247221 */ /* 0x000fc40000010000 */
[----:B------:R-:W-:Y:S02]  /*0f70*/  FADD.FTZ R63, -R174, R68 ;  /* 0x00000044ae3f7221 */ /* 0x000fe40000010100 */
[----:B------:R-:W-:Y:S02]  /*0f80*/  FFMA.FTZ R37, R51, R56, R38 ;  /* 0x0000003833257223 */ /* 0x000fe40000010026 */
[----:B------:R-:W-:Y:S02]  /*0f90*/  FMUL.FTZ R68, R168, R69 ;  /* 0x00000045a8447220 */ /* 0x000fe40000410000 */
[C---:B------:R-:W-:Y:S02]  /*0fa0*/  FADD.FTZ R117, R58.reuse, R117 ;  /* 0x000000753a757221 */ /* 0x040fe40000010000 */
[----:B------:R-:W-:Y:S02]  /*0fb0*/  FFMA.FTZ R93, R58, R53, R93 ;  /* 0x000000353a5d7223 */ /* 0x000fe4000001005d */
[----:B------:R-:W-:-:S02]  /*0fc0*/  FMUL.FTZ R69, R168, R39 ;  /* 0x00000027a8457220 */ /* 0x000fc40000410000 */
[----:B------:R-:W-:Y:S02]  /*0fd0*/  FMUL.FTZ R58, R143, R58 ;  /* 0x0000003a8f3a7220 */ /* 0x000fe40000410000 */
[----:B------:R-:W-:Y:S02]  /*0fe0*/  FADD.FTZ R39, R36, R57 ;  /* 0x0000003924277221 */ /* 0x000fe40000010000 */
[----:B------:R-:W-:Y:S02]  /*0ff0*/  FFMA.FTZ R37, R52, R57, R37 ;  /* 0x0000003934257223 */ /* 0x000fe40000010025 */
        /* <DEDUP_REMOVED lines=9> */
[----:B------:R-:W-:Y:S02]  /*1090*/  FADD.FTZ R39, R36, R59 ;  /* 0x0000003b24277221 */ /* 0x000fe40000010000 */
[----:B------:R-:W-:Y:S02]  /*10a0*/  FFMA.FTZ R37, R54, R59, R37 ;  /* 0x0000003b36257223 */ /* 0x000fe40000010025 */
[C---:B------:R-:W-:Y:S02]  /*10b0*/  FADD.FTZ R140, R65.reuse, R140 ;  /* 0x0000008c418c7221 */ /* 0x040fe40000010000 */
[----:B------:R-:W-:Y:S02]  /*10c0*/  FFMA.FTZ R116, R65, R60, R116 ;  /* 0x0000003c41747223 */ /* 0x000fe40000010074 */
[----:B------:R-:W-:Y:S02]  /*10d0*/  FMUL.FTZ R65, R90, R65 ;  /* 0x000000415a417220 */ /* 0x000fe40000410000 */
[----:B------:R-:W-:-:S02]  /*10e0*/  FADD.FTZ R36, R39, R64 ;  /* 0x0000004027247221 */ /* 0x000fc40000010000 */
[----:B------:R-:W-:Y:S02]  /*10f0*/  FFMA.FTZ R37, R55, R64, R37 ;  /* 0x0000004037257223 */ /* 0x000fe40000010025 */
[C---:B------:R-:W-:Y:S02]  /*1100*/  FADD.FTZ R121, R66.reuse, R121 ;  /* 0x0000007942797221 */ /* 0x040fe40000010000 */
[----:B------:R-:W-:Y:S02]  /*1110*/  FFMA.FTZ R97, R66, R61, R97 ;  /* 0x0000003d42617223 */ /* 0x000fe40000010061 */
[----:B------:R-:W-:Y:S02]  /*1120*/  FMUL.FTZ R66, R139, R66 ;  /* 0x000000428b427220 */ /* 0x000fe40000410000 */
[----:B------:R-:W-:Y:S02]  /*1130*/  FADD.FTZ R39, R36, R65 ;  /* 0x0000004124277221 */ /* 0x000fe40000010000 */
[----:B------:R-:W-:-:S02]  /*1140*/  FFMA.FTZ R37, R60, R65, R37 ;  /* 0x000000413c257223 */ /* 0x000fc40000010025 */
[C---:B------:R-:W-:Y:S02]  /*1150*/  FADD.FTZ R142, R67.reuse, R142 ;  /* 0x0000008e438e7221 */ /* 0x040fe40000010000 */
[----:B------:R-:W-:Y:S02]  /*1160*/  FFMA.FTZ R118, R67, R62, R118 ;  /* 0x0000003e43767223 */ /* 0x000fe40000010076 */
[----:B------:R-:W-:Y:S02]  /*1170*/  FMUL.FTZ R63, R168, R63 ;  /* 0x0000003fa83f7220 */ /* 0x000fe40000410000 */
[----:B------:R-:W-:Y:S02]  /*1180*/  FMUL.FTZ R67, R88, R67 ;  /* 0x0000004358437220 */ /* 0x000fe40000410000 */
[----:B------:R-:W-:Y:S02]  /*1190*/  FADD.FTZ R36, R39, R66 ;  /* 0x0000004227247221 */ /* 0x000fe40000010000 */
[----:B------:R-:W-:-:S02]  /*11a0*/  FFMA.FTZ R37, R61, R66, R37 ;  /* 0x000000423d257223 */ /* 0x000fc40000010025 */
[C---:B------:R-:W-:Y:S02]  /*11b0*/  FADD.FTZ R123, R72.reuse, R123 ;  /* 0x0000007b487b7221 */ /* 0x040fe40000010000 */
[----:B------:R-:W-:Y:S02]  /*11c0*/  FFMA.FTZ R99, R72, R63, R99 ;  /* 0x0000003f48637223 */ /* 0x000fe40000010063 */
[----:B------:R-:W-:Y:S02]  /*11d0*/  FMUL.FTZ R72, R137, R72 ;  /* 0x0000004889487220 */ /* 0x000fe40000410000 */
[----:B------:R-:W-:Y:S02]  /*11e0*/  FADD.FTZ R39, R36, R67 ;  /* 0x0000004324277221 */ /* 0x000fe40000010000 */
[----:B------:R-:W-:Y:S02]  /*11f0*/  FFMA.FTZ R37, R62, R67, R37 ;  /* 0x000000433e257223 */ /* 0x000fe40000010025 */
[----:B------:R-:W-:-:S02]  /*1200*/  FADD.FTZ R71, -R174, R71 ;  /* 0x00000047ae477221 */ /* 0x000fc40000010100 */
[C---:B------:R-:W-:Y:S02]  /*1210*/  FADD.FTZ R144, R73.reuse, R144 ;  /* 0x0000009049907221 */ /* 0x040fe40000010000 */
        /* <DEDUP_REMOVED lines=8> */
[----:B------:R-:W-:Y:S02]  /*12a0*/  FADD.FTZ R71, -R174, R76 ;  /* 0x0000004cae477221 */ /* 0x000fe40000010100 */
[----:B------:R-:W-:Y:S02]  /*12b0*/  FADD.FTZ R39, R36, R73 ;  /* 0x0000004924277221 */ /* 0x000fe40000010000 */
[----:B------:R-:W-:-:S02]  /*12c0*/  FFMA.FTZ R37, R68, R73, R37 ;  /* 0x0000004944257223 */ /* 0x000fc40000010025 */
[C---:B------:R-:W-:Y:S02]  /*12d0*/  FADD.FTZ R146, R75.reuse, R146 ;  /* 0x000000924b927221 */ /* 0x040fe40000010000 */
[----:B------:R-:W-:Y:S02]  /*12e0*/  FFMA.FTZ R122, R75, R70, R122 ;  /* 0x000000464b7a7223 */ /* 0x000fe4000001007a */
[----:B------:R-:W-:Y:S02]  /*12f0*/  FADD.FTZ R77, -R174, R77 ;  /* 0x0000004dae4d7221 */ /* 0x000fe40000010100 */
[----:B------:R-:W-:Y:S02]  /*1300*/  FMUL.FTZ R75, R84, R75 ;  /* 0x0000004b544b7220 */ /* 0x000fe40000410000 */
[----:B------:R-:W-:Y:S02]  /*1310*/  FMUL.FTZ R71, R168, R71 ;  /* 0x00000047a8477220 */ /* 0x000fe40000410000 */
[----:B------:R-:W-:-:S02]  /*1320*/  FADD.FTZ R36, R39, R74 ;  /* 0x0000004a27247221 */ /* 0x000fc40000010000 */
[----:B------:R-:W-:Y:S02]  /*1330*/  FFMA.FTZ R37, R69, R74, R37 ;  /* 0x0000004a45257223 */ /* 0x000fe40000010025 */
[C---:B------:R-:W-:Y:S02]  /*1340*/  FADD.FTZ R128, R41.reuse, R128 ;  /* 0x0000008029807221 */ /* 0x040fe40000010000 */
[----:B------:R-:W-:Y:S02]  /*1350*/  FFMA.FTZ R104, R41, R160, R104 ;  /* 0x000000a029687223 */ /* 0x000fe40000010068 */
[----:B------:R-:W-:Y:S02]  /*1360*/  FMUL.FTZ R77, R168, R77 ;  /* 0x0000004da84d7220 */ /* 0x000fe40000410000 */
[----:B------:R-:W-:Y:S02]  /*1370*/  FADD.FTZ R41, -R174, R78 ;  /* 0x0000004eae297221 */ /* 0x000fe40000010100 */
[----:B------:R-:W-:-:S02]  /*1380*/  FADD.FTZ R127, R80, R127 ;  /* 0x0000007f507f7221 */ /* 0x000fc40000010000 */
[----:B------:R-:W-:Y:S02]  /*1390*/  FFMA.FTZ R103, R80, R71, R103 ;  /* 0x0000004750677223 */ /* 0x000fe40000010067 */
[----:B------:R-:W-:Y:S02]  /*13a0*/  FADD.FTZ R39, R36, R75 ;  /* 0x0000004b24277221 */ /* 0x000fe40000010000 */
[----:B------:R-:W-:Y:S02]  /*13b0*/  FMUL.FTZ R80, R133, R80 ;  /* 0x0000005085507220 */ /* 0x000fe40000410000 */
[----:B------:R-:W-:Y:S02]  /*13c0*/  FFMA.FTZ R36, R70, R75, R37 ;  /* 0x0000004b46247223 */ /* 0x000fe40000010025 */
[C---:B------:R-:W-:Y:S02]  /*13d0*/  FADD.FTZ R148, R81.reuse, R148 ;  /* 0x0000009451947221 */ /* 0x040fe40000010000 */
[----:B------:R-:W-:-:S02]  /*13e0*/  FFMA.FTZ R124, R81, R77, R124 ;  /* 0x0000004d517c7223 */ /* 0x000fc4000001007c */
[----:B------:R-:W-:Y:S02]  /*13f0*/  FMUL.FTZ R78, R2, R81 ;  /* 0x00000051024e7220 */ /* 0x000fe40000410000 */
[----:B------:R-:W-:Y:S02]  /*1400*/  FMUL.FTZ R81, R168, R41 ;  /* 0x00000029a8517220 */ /* 0x000fe40000410000 */
[----:B------:R-:W-:Y:S02]  /*1410*/  FADD.FTZ R37, R39, R80 ;  /* 0x0000005027257221 */ /* 0x000fe40000010000 */
[----:B------:R-:W-:Y:S02]  /*1420*/  FFMA.FTZ R36, R71, R80, R36 ;  /* 0x0000005047247223 */ /* 0x000fe40000010024 */
[C---:B------:R-:W-:Y:S02]  /*1430*/  FADD.FTZ R130, R43.reuse, R130 ;  /* 0x000000822b827221 */ /* 0x040fe40000010000 */
[----:B------:R-:W-:-:S02]  /*1440*/  FFMA.FTZ R106, R43, R164, R106 ;  /* 0x000000a42b6a7223 */ /* 0x000fc4000001006a */
[C---:B------:R-:W-:Y:S02]  /*1450*/  FADD.FTZ R129, R82.reuse, R129 ;  /* 0x0000008152817221 */ /* 0x040fe40000010000 */
[----:B------:R-:W-:Y:S02]  /*1460*/  FFMA.FTZ R105, R82, R81, R105 ;  /* 0x0000005152697223 */ /* 0x000fe40000010069 */
[----:B------:R-:W-:Y:S02]  /*1470*/  FADD.FTZ R43, -R174, R79 ;  /* 0x0000004fae2b7221 */ /* 0x000fe40000010100 */
[----:B------:R-:W-:Y:S02]  /*1480*/  FMUL.FTZ R82, R131, R82 ;  /* 0x0000005283527220 */ /* 0x000fe40000410000 */
[----:B------:R-:W-:Y:S02]  /*1490*/  FADD.FTZ R37, R37, R78 ;  /* 0x0000004e25257221 */ /* 0x000fe40000010000 */
        /* <DEDUP_REMOVED lines=9> */
[C---:B------:R-:W-:Y:S02]  /*1530*/  FADD.FTZ R150, R83.reuse, R150 ;  /* 0x0000009653967221 */ /* 0x040fe40000010000 */
[----:B------:R-:W-:Y:S02]  /*1540*/  FFMA.FTZ R126, R83, R174, R126 ;  /* 0x000000ae537e7223 */ /* 0x000fe4000001007e */
[----:B------:R-:W-:Y:S02]  /*1550*/  FADD.FTZ R41, R38, R79 ;  /* 0x0000004f26297221 */ /* 0x000fe40000010000 */
[----:B------:R-:W-:Y:S01]  /*1560*/  FFMA.FTZ R43, R174, R79, R36 ;  /* 0x0000004fae2b7223 */ /* 0x000fe20000010024 */
[----:B------:R-:W-:Y:S05]  /*1570*/  BRA.DIV ~URZ, `(.L_x_1581) ;  /* 0x000014327f007947 */ /* 0x000fea000b800000 */
[----:B------:R0:W1:Y:S02]  /*1580*/  SHFL.DOWN PT, R38, R41, 0x10, 0x1f ;  /* 0x0a001f0029267f89 */ /* 0x00006400000e0000 */
.L_x_1587:
        /* <DEDUP_REMOVED lines=18> */
.L_x_1588:
[----:B------:R-:W-:Y:S01]  /*16b0*/  PLOP3.LUT P0, PT, PT, PT, PT, 0x80, 0x0 ;  /* 0x000000000000781c */ /* 0x000fe20003f0f070 */
[----:B--2---:R-:W-:Y:S01]  /*16c0*/  FADD.FTZ R44, R44, R41 ;  /* 0x000000292c2c7221 */ /* 0x004fe20000010000 */
[----:B------:R-:W-:Y:S01]  /*16d0*/  @!P1 PLOP3.LUT P0, PT, P5, PT, PT, 0x80, 0x0 ;  /* 0x000000000000981c */ /* 0x000fe20002f0f070 */
[----:B-1----:R-:W-:Y:S01]  /*16e0*/  FADD.FTZ R45, R36, R43 ;  /* 0x0000002b242d7221 */ /* 0x002fe20000010000 */
[----:B------:R-:W-:Y:S01]  /*16f0*/  SHF.R.U32.HI R37, RZ, 0x5, R154 ;  /* 0x00000005ff257819 */ /* 0x000fe2000001169a */
[----:B------:R-:W-:Y:S01]  /*1700*/  ULDC.U8 UR6, c[0x0][0x1f0] ;  /* 0x00007c0000067ab9 */ /* 0x000fe20000000000 */
[----:B------:R-:W-:Y:S02]  /*1710*/  HFMA2.MMA R76, -RZ, RZ, 0, 9.5367431640625e-07 ;  /* 0x00000010ff4c7435 */ /* 0x000fe400000001ff */
        /* <DEDUP_REMOVED lines=10> */
[----:B------:R-:W-:-:S04]  /*17c0*/  ISETP.NE.U32.AND P1, PT, RZ, c[0x0][0x258], PT ;  /* 0x00009600ff007a0c */ /* 0x000fc80003f25070 */
[----:B------:R-:W-:Y:S01]  /*17d0*/  ISETP.NE.AND.EX P1, PT, RZ, c[0x0][0x25c], PT, P1 ;  /* 0x00009700ff007a0c */ /* 0x000fe20003f25310 */
[----:B-1----:R-:W-:Y:S01]  /*17e0*/  IMAD.WIDE.U32 R44, R167, R76, c[0x0][0x248] ;  /* 0x00009200a72c7625 */ /* 0x002fe200078e004c */
[----:B------:R-:W1:Y:S04]  /*17f0*/  LDS.128 R36, [R47+0x3000] ;  /* 0x003000002f247984 */ /* 0x000e680000000c00 */
[----:B0-----:R-:W0:Y:S01]  /*1800*/  LDS.128 R40, [R47+0x3010] ;  /* 0x003010002f287984 */ /* 0x001e220000000c00 */
[----:B-1----:R-:W-:Y:S02]  /*1810*/  FADD.FTZ R83, RZ, R36 ;  /* 0x00000024ff537221 */ /* 0x002fe40000010000 */
[----:B------:R-:W-:Y:S02]  /*1820*/  FADD.FTZ R36, RZ, R37 ;  /* 0x00000025ff247221 */ /* 0x000fe40000010000 */
[----:B------:R-:W-:-:S02]  /*1830*/  FADD.FTZ R83, R38, R83 ;  /* 0x0000005326537221 */ /* 0x000fc40000010000 */
[----:B------:R-:W-:Y:S02]  /*1840*/  FADD.FTZ R36, R39, R36 ;  /* 0x0000002427247221 */ /* 0x000fe40000010000 */
[----:B0-----:R-:W-:Y:S02]  /*1850*/  FADD.FTZ R83, R83, R40 ;  /* 0x0000002853537221 */ /* 0x001fe40000010000 */
        /* <DEDUP_REMOVED lines=34> */
.L_x_1583:
        /* <DEDUP_REMOVED lines=12> */
.L_x_1584:
[-CC-:B-1----:R-:W-:Y:S01]  /*1b40*/  FFMA.FTZ R156, R156, R83.reuse, R176.reuse ;  /* 0x000000539c9c7223 */ /* 0x182fe200000100b0 */
[----:B------:R-:W-:Y:S01]  /*1b50*/  ISETP.NE.U32.AND P6, PT, RZ, c[0x0][0x258], PT ;  /* 0x00009600ff007a0c */ /* 0x000fe20003fc5070 */
[-CC-:B------:R-:W-:Y:S01]  /*1b60*/  FFMA.FTZ R157, R157, R83.reuse, R176.reuse ;  /* 0x000000539d9d7223 */ /* 0x180fe200000100b0 */
[----:B------:R-:W-:Y:S01]  /*1b70*/  ISETP.NE.U32.AND P3, PT, RZ, c[0x0][0x250], PT ;  /* 0x00009400ff007a0c */ /* 0x000fe20003f65070 */
[-CC-:B------:R-:W-:Y:S01]  /*1b80*/  FFMA.FTZ R48, R48, R83.reuse, R176.reuse ;  /* 0x0000005330307223 */ /* 0x180fe200000100b0 */
[----:B------:R-:W-:Y:S01]  /*1b90*/  ISETP.NE.AND.EX P6, PT, RZ, c[0x0][0x25c], PT, P6 ;  /* 0x00009700ff007a0c */ /* 0x000fe20003fc5360 */
[-CC-:B------:R-:W-:Y:S01]  /*1ba0*/  FFMA.FTZ R49, R49, R83.reuse, R176.reuse ;  /* 0x0000005331317223 */ /* 0x180fe200000100b0 */
[----:B------:R-:W-:Y:S01]  /*1bb0*/  ISETP.NE.AND.EX P3, PT, RZ, c[0x0][0x254], PT, P3 ;  /* 0x00009500ff007a0c */ /* 0x000fe20003f65330 */
[-CC-:B0-----:R-:W-:Y:S02]  /*1bc0*/  FFMA.FTZ R37, R77, R83.reuse, R176.reuse ;  /* 0x000000534d257223 */ /* 0x181fe400000100b0 */
[----:B------:R-:W-:-:S02]  /*1bd0*/  FFMA.FTZ R39, R81, R83, R176 ;  /* 0x0000005351277223 */ /* 0x000fc400000100b0 */
[----:B------:R-:W-:Y:S02]  /*1be0*/  FADD.FTZ R159, R159, -R156 ;  /* 0x8000009c9f9f7221 */ /* 0x000fe40000010000 */
[----:B------:R-:W-:Y:S02]  /*1bf0*/  FADD.FTZ R157, R158, -R157 ;  /* 0x8000009d9e9d7221 */ /* 0x000fe40000010000 */
[----:B------:R-:W-:Y:S02]  /*1c00*/  FADD.FTZ R161, R161, -R48 ;  /* 0x80000030a1a17221 */ /* 0x000fe40000010000 */
[----:B------:R-:W-:Y:S02]  /*1c10*/  FADD.FTZ R49, R50, -R49 ;  /* 0x8000003132317221 */ /* 0x000fe40000010000 */
[-CC-:B------:R-:W-:Y:S02]  /*1c20*/  FFMA.FTZ R51, R51, R83.reuse, R176.reuse ;  /* 0x0000005333337223 */ /* 0x180fe400000100b0 */
[----:B------:R-:W-:-:S02]  /*1c30*/  FFMA.FTZ R52, R52, R83, R176 ;  /* 0x0000005334347223 */ /* 0x000fc400000100b0 */
[-CC-:B------:R-:W-:Y:S02]  /*1c40*/  FFMA.FTZ R53, R53, R83.reuse, R176.reuse ;  /* 0x0000005335357223 */ /* 0x180fe400000100b0 */
[----:B------:R-:W-:Y:S02]  /*1c50*/  FFMA.FTZ R54, R54, R83, R176 ;  /* 0x0000005336367223 */ /* 0x000fe400000100b0 */
[----:B------:R-:W-:Y:S02]  /*1c60*/  FADD.FTZ R179, R78, -R37 ;  /* 0x800000254eb37221 */ /* 0x000fe40000010000 */
[----:B------:R-:W-:Y:S02]  /*1c70*/  FADD.FTZ R181, R82, -R39 ;  /* 0x8000002752b57221 */ /* 0x000fe40000010000 */
[C---:B------:R-:W-:Y:S02]  /*1c80*/  FMUL.FTZ R36, R168.reuse, R159 ;  /* 0x0000009fa8247220 */ /* 0x040fe40000410000 */
[----:B------:R-:W-:-:S02]  /*1c90*/  FMUL.FTZ R37, R168, R157 ;  /* 0x0000009da8257220 */ /* 0x000fc40000410000 */
[C---:B------:R-:W-:Y:S02]  /*1ca0*/  FMUL.FTZ R38, R168.reuse, R161 ;  /* 0x000000a1a8267220 */ /* 0x040fe40000410000 */
[----:B------:R-:W-:Y:S02]  /*1cb0*/  FMUL.FTZ R39, R168, R49 ;  /* 0x00000031a8277220 */ /* 0x000fe40000410000 */
[----:B------:R-:W-:Y:S02]  /*1cc0*/  FADD.FTZ R51, R56, -R51 ;  /* 0x8000003338337221 */ /* 0x000fe40000010000 */
[----:B------:R-:W-:Y:S02]  /*1cd0*/  FADD.FTZ R41, R57, -R52 ;  /* 0x8000003439297221 */ /* 0x000fe40000010000 */
[----:B------:R-:W-:Y:S02]  /*1ce0*/  FADD.FTZ R53, R58, -R53 ;  /* 0x800000353a357221 */ /* 0x000fe40000010000 */
[----:B------:R-:W-:-:S02]  /*1cf0*/  FADD.FTZ R43, R59, -R54 ;  /* 0x800000363b2b7221 */ /* 0x000fc40000010000 */
[----:B------:R-:W-:Y:S02]  /*1d00*/  FFMA.FTZ R63, R63, R83, R176 ;  /* 0x000000533f3f7223 */ /* 0x000fe400000100b0 */
[----:B------:R-:W-:Y:S02]  /*1d10*/  @P0 FADD.FTZ R36, R8, R36 ;  /* 0x0000002408240221 */ /* 0x000fe40000010000 */
[----:B------:R-:W-:Y:S02]  /*1d20*/  @P0 FADD.FTZ R37, R9, R37 ;  /* 0x0000002509250221 */ /* 0x000fe40000010000 */
[----:B------:R-:W-:Y:S01]  /*1d30*/  @P0 FADD.FTZ R38, R10, R38 ;  /* 0x000000260a260221 */ /* 0x000fe20000010000 */
[----:B------:R-:W-:Y:S01]  /*1d40*/  @P1 SEL R44, R36, R28, P6 ;  /* 0x0000001c242c1207 */ /* 0x000fe20003000000 */
[----:B------:R-:W-:Y:S01]  /*1d50*/  @P0 FADD.FTZ R39, R11, R39 ;  /* 0x000000270b270221 */ /* 0x000fe20000010000 */
[----:B------:R-:W-:Y:S01]  /*1d60*/  @P1 SEL R45, R37, R29, P6 ;  /* 0x0000001d252d1207 */ /* 0x000fe20003000000 */
[-CC-:B------:R-:W-:Y:S01]  /*1d70*/  FFMA.FTZ R55, R55, R83.reuse, R176.reuse ;  /* 0x0000005337377223 */ /* 0x180fe200000100b0 */
[----:B------:R-:W-:Y:S01]  /*1d80*/  @P1 SEL R46, R38, R30, P6 ;  /* 0x0000001e262e1207 */ /* 0x000fe20003000000 */
[--C-:B------:R-:W-:Y:S01]  /*1d90*/  FFMA.FTZ R60, R60, R83, R176.reuse ;  /* 0x000000533c3c7223 */ /* 0x100fe200000100b0 */
[----:B------:R-:W-:Y:S01]  /*1da0*/  @P1 SEL R47, R39, R31, P6 ;  /* 0x0000001f272f1207 */ /* 0x000fe20003000000 */
[-CC-:B------:R-:W-:Y:S01]  /*1db0*/  FFMA.FTZ R61, R61, R83.reuse, R176.reuse ;  /* 0x000000533d3d7223 */ /* 0x180fe200000100b0 */
[----:B------:R-:W-:Y:S01]  /*1dc0*/  SEL R50, R38, R34, P3 ;  /* 0x0000002226327207 */ /* 0x000fe20001800000 */
[--C-:B------:R-:W-:Y:S01]  /*1dd0*/  FFMA.FTZ R62, R62, R83, R176.reuse ;  /* 0x000000533e3e7223 */ /* 0x100fe200000100b0 */
[----:B------:R-:W-:Y:S01]  /*1de0*/  SEL R49, R37, R33, P3 ;  /* 0x0000002125317207 */ /* 0x000fe20001800000 */
[----:B------:R-:W-:Y:S01]  /*1df0*/  FFMA.FTZ R68, R68, R83, R176 ;  /* 0x0000005344447223 */ /* 0x000fe200000100b0 */
[----:B------:R-:W-:Y:S01]  /*1e00*/  SEL R48, R36, R32, P3 ;  /* 0x0000002024307207 */ /* 0x000fe20001800000 */
[C---:B------:R-:W-:Y:S01]  /*1e10*/  FMUL.FTZ R40, R168.reuse, R51 ;  /* 0x00000033a8287220 */ /* 0x040fe20000410000 */
[----:B------:R-:W-:Y:S01]  /*1e20*/  SEL R51, R39, R35, P3 ;  /* 0x0000002327337207 */ /* 0x000fe20001800000 */
[----:B------:R-:W-:-:S02]  /*1e30*/  FMUL.FTZ R41, R168, R41 ;  /* 0x00000029a8297220 */ /* 0x000fc40000410000 */
[C---:B------:R-:W-:Y:S02]  /*1e40*/  FMUL.FTZ R42, R168.reuse, R53 ;  /* 0x00000035a82a7220 */ /* 0x040fe40000410000 */
[----:B------:R-:W-:Y:S02]  /*1e50*/  FMUL.FTZ R43, R168, R43 ;  /* 0x0000002ba82b7220 */ /* 0x000fe40000410000 */
[----:B------:R-:W-:Y:S01]  /*1e60*/  FADD.FTZ R165, R72, -R63 ;  /* 0x8000003f48a57221 */ /* 0x000fe20000010000 */
[----:B------:R-:W-:Y:S01]  /*1e70*/  IADD3 R63, R167, 0x80, RZ ;  /* 0x00000080a73f7810 */ /* 0x000fe20007ffe0ff */
[----:B------:R-:W-:-:S04]  /*1e80*/  @P1 IMAD.WIDE.U32 R56, R171, R76, c[0x0][0x258] ;  /* 0x00009600ab381625 */ /* 0x000fc800078e004c */
[-CC-:B------:R-:W-:Y:S01]  /*1e90*/  FFMA.FTZ R69, R69, R83.reuse, R176.reuse ;  /* 0x0000005345457223 */ /* 0x180fe200000100b0 */
[----:B------:R0:W-:Y:S01]  /*1ea0*/  @P1 STG.E.128 [R56.64], R44 ;  /* 0x0000002c38001986 */ /* 0x0001e2000c101d04 */
[-CC-:B------:R-:W-:Y:S02]  /*1eb0*/  FFMA.FTZ R70, R70, R83.reuse, R176.reuse ;  /* 0x0000005346467223 */ /* 0x180fe400000100b0 */
[-CC-:B------:R-:W-:Y:S02]  /*1ec0*/  FFMA.FTZ R71, R71, R83.reuse, R176.reuse ;  /* 0x0000005347477223 */ /* 0x180fe400000100b0 */
[----:B------:R-:W-:Y:S02]  /*1ed0*/  FFMA.FTZ R174, R174, R83, R176 ;  /* 0x00000053aeae7223 */ /* 0x000fe400000100b0 */
[----:B------:R-:W-:Y:S02]  /*1ee0*/  FADD.FTZ R77, R64, -R55 ;  /* 0x80000037404d7221 */ /* 0x000fe40000010000 */
[----:B------:R-:W-:-:S02]  /*1ef0*/  FADD.FTZ R81, R65, -R60 ;  /* 0x8000003c41517221 */ /* 0x000fc40000010000 */
[----:B------:R-:W-:Y:S02]  /*1f00*/  FADD.FTZ R83, R66, -R61 ;  /* 0x8000003d42537221 */ /* 0x000fe40000010000 */
[----:B------:R-:W-:Y:S02]  /*1f10*/  FADD.FTZ R163, R67, -R62 ;  /* 0x8000003e43a37221 */ /* 0x000fe40000010000 */
[----:B------:R-:W-:Y:S01]  /*1f20*/  FADD.FTZ R173, R73, -R68 ;  /* 0x8000004449ad7221 */ /* 0x000fe20000010000 */
[----:B------:R-:W-:Y:S01]  /*1f30*/  IADD3 R73, R167, 0x100, RZ ;  /* 0x00000100a7497810 */ /* 0x000fe20007ffe0ff */
[----:B------:R-:W-:Y:S02]  /*1f40*/  @P0 FADD.FTZ R40, R12, R40 ;  /* 0x000000280c280221 */ /* 0x000fe40000010000 */
[----:B------:R-:W-:Y:S02]  /*1f50*/  @P0 FADD.FTZ R41, R13, R41 ;  /* 0x000000290d290221 */ /* 0x000fe40000010000 */
[----:B------:R-:W-:Y:S01]  /*1f60*/  @P0 FADD.FTZ R42, R14, R42 ;  /* 0x0000002a0e2a0221 */ /* 0x000fe20000010000 */
[----:B------:R-:W-:Y:S01]  /*1f70*/  @P1 SEL R52, R40, R28, P6 ;  /* 0x0000001c28341207 */ /* 0x000fe20003000000 */
[----:B------:R-:W-:Y:S01]  /*1f80*/  @P0 FADD.FTZ R43, R15, R43 ;  /* 0x0000002b0f2b0221 */ /* 0x000fe20000010000 */
[----:B------:R-:W-:Y:S01]  /*1f90*/  @P1 SEL R53, R41, R29, P6 ;  /* 0x0000001d29351207 */ /* 0x000fe20003000000 */
[----:B------:R-:W-:Y:S01]  /*1fa0*/  IMAD.WIDE.U32 R62, R76, R63, c[0x0][0x248] ;  /* 0x000092004c3e7625 */ /* 0x000fe200078e003f */
[----:B------:R-:W-:-:S02]  /*1fb0*/  @P1 SEL R54, R42, R30, P6 ;  /* 0x0000001e2a361207 */ /* 0x000fc40003000000 */
[----:B------:R-:W-:Y:S01]  /*1fc0*/  @P1 SEL R55, R43, R31, P6 ;  /* 0x0000001f2b371207 */ /* 0x000fe20003000000 */
[----:B------:R-:W-:Y:S01]  /*1fd0*/  @P2 IMAD.WIDE.U32 R58, R171, R76, c[0x0][0x250] ;  /* 0x00009400ab3a2625 */ /* 0x000fe200078e004c */
[----:B------:R-:W-:Y:S03]  /*1fe0*/  STG.E.128 [R62.64], R36 ;  /* 0x000000243e007986 */ /* 0x000fe6000c101d04 */
[C---:B0-----:R-:W-:Y:S01]  /*1ff0*/  FMUL.FTZ R44, R168.reuse, R77 ;  /* 0x0000004da82c7220 */ /* 0x041fe20000410000 */
[----:B------:R0:W-:Y:S01]  /*2000*/  @P2 STG.E.128 [R58.64], R48 ;  /* 0x000000303a002986 */ /* 0x0001e2000c101d04 */
[C---:B------:R-:W-:Y:S01]  /*2010*/  FMUL.FTZ R45, R168.reuse, R81 ;  /* 0x00000051a82d7220 */ /* 0x040fe20000410000 */
[----:B------:R-:W-:Y:S01]  /*2020*/  IADD3 R77, R167, 0x280, RZ ;  /* 0x00000280a74d7810 */ /* 0x000fe20007ffe0ff */
[C---:B------:R-:W-:Y:S02]  /*2030*/  FMUL.FTZ R46, R168.reuse, R83 ;  /* 0x00000053a82e7220 */ /* 0x040fe40000410000 */
[----:B------:R-:W-:-:S02]  /*2040*/  FMUL.FTZ R47, R168, R163 ;  /* 0x000000a3a82f7220 */ /* 0x000fc40000410000 */
[----:B------:R-:W-:-:S04]  /*2050*/  @P1 IMAD.WIDE.U32 R60, R170, R76, c[0x0][0x258] ;  /* 0x00009600aa3c1625 */ /* 0x000fc800078e004c */
[----:B------:R-:W-:Y:S01]  /*2060*/  FADD.FTZ R175, R74, -R69 ;  /* 0x800000454aaf7221 */ /* 0x000fe20000010000 */
[----:B------:R1:W-:Y:S01]  /*2070*/  @P1 STG.E.128 [R60.64], R52 ;  /* 0x000000343c001986 */ /* 0x0003e2000c101d04 */
[----:B------:R-:W-:Y:S02]  /*2080*/  FADD.FTZ R75, R75, -R70 ;  /* 0x800000464b4b7221 */ /* 0x000fe40000010000 */
[----:B------:R-:W-:-:S04]  /*2090*/  IMAD.WIDE.U32 R72, R76, R73, c[0x0][0x248] ;  /* 0x000092004c487625 */ /* 0x000fc800078e0049 */
[----:B------:R-:W-:Y:S01]  /*20a0*/  FADD.FTZ R177, R80, -R71 ;  /* 0x8000004750b17221 */ /* 0x000fe20000010000 */
[----:B------:R-:W-:Y:S01]  /*20b0*/  IADD3 R71, R167, 0x180, RZ ;  /* 0x00000180a7477810 */ /* 0x000fe20007ffe0ff */
[----:B------:R-:W-:Y:S01]  /*20c0*/  @P0 FADD.FTZ R44, R16, R44 ;  /* 0x0000002c102c0221 */ /* 0x000fe20000010000 */
[----:B------:R2:W-:Y:S01]  /*20d0*/  STG.E.128 [R72.64], R40 ;  /* 0x0000002848007986 */ /* 0x0005e2000c101d04 */
[----:B------:R-:W-:Y:S02]  /*20e0*/  @P0 FADD.FTZ R45, R17, R45 ;  /* 0x0000002d112d0221 */ /* 0x000fe40000010000 */
[----:B------:R-:W-:Y:S01]  /*20f0*/  @P0 FADD.FTZ R46, R18, R46 ;  /* 0x0000002e122e0221 */ /* 0x000fe20000010000 */
[----:B0-----:R-:W-:Y:S01]  /*2100*/  @P1 SEL R48, R44, R28, P6 ;  /* 0x0000001c2c301207 */ /* 0x001fe20003000000 */
[----:B------:R-:W-:Y:S01]  /*2110*/  @P0 FADD.FTZ R47, R19, R47 ;  /* 0x0000002f132f0221 */ /* 0x000fe20000010000 */
[----:B------:R-:W-:Y:S01]  /*2120*/  @P1 SEL R49, R45, R29, P6 ;  /* 0x0000001d2d311207 */ /* 0x000fe20003000000 */
[----:B------:R-:W-:Y:S01]  /*2130*/  FADD.FTZ R79, R79, -R174 ;  /* 0x800000ae4f4f7221 */ /* 0x000fe20000010000 */
[----:B------:R-:W-:Y:S01]  /*2140*/  @P1 SEL R50, R46, R30, P6 ;  /* 0x0000001e2e321207 */ /* 0x000fe20003000000 */
[C---:B------:R-:W-:Y:S01]  /*2150*/  FMUL.FTZ R36, R168.reuse, R165 ;  /* 0x000000a5a8247220 */ /* 0x040fe20000410000 */
[C---:B------:R-:W-:Y:S01]  /*2160*/  @P1 SEL R51, R47.reuse, R31, P6 ;  /* 0x0000001f2f331207 */ /* 0x040fe20003000000 */
[C---:B------:R-:W-:Y:S01]  /*2170*/  FMUL.FTZ R37, R168.reuse, R173 ;  /* 0x000000ada8257220 */ /* 0x040fe20000410000 */
[----:B-1----:R-:W-:Y:S01]  /*2180*/  SEL R55, R47, R35, P3 ;  /* 0x000000232f377207 */ /* 0x002fe20001800000 */
[----:B------:R-:W-:Y:S01]  /*2190*/  FMUL.FTZ R38, R168, R175 ;  /* 0x000000afa8267220 */ /* 0x000fe20000410000 */
[----:B------:R-:W-:Y:S01]  /*21a0*/  SEL R54, R46, R34, P3 ;  /* 0x000000222e367207 */ /* 0x000fe20001800000 */
[----:B------:R-:W-:Y:S01]  /*21b0*/  FMUL.FTZ R39, R168, R75 ;  /* 0x0000004ba8277220 */ /* 0x000fe20000410000 */
[----:B------:R-:W-:Y:S01]  /*21c0*/  SEL R53, R45, R33, P3 ;  /* 0x000000212d357207 */ /* 0x000fe20001800000 */
[----:B------:R-:W-:Y:S01]  /*21d0*/  @P2 IMAD.WIDE.U32 R170, R170, R76, c[0x0][0x250] ;  /* 0x00009400aaaa2625 */ /* 0x000fe200078e004c */
[----:B--2---:R-:W-:-:S02]  /*21e0*/  SEL R40, R40, R32, P3 ;  /* 0x0000002028287207 */ /* 0x004fc40001800000 */
[----:B------:R-:W-:Y:S01]  /*21f0*/  SEL R41, R41, R33, P3 ;  /* 0x0000002129297207 */ /* 0x000fe20001800000 */
[----:B------:R-:W-:Y:S01]  /*2200*/  @P1 IMAD.WIDE.U32 R64, R169, R76, c[0x0][0x258] ;  /* 0x00009600a9401625 */ /* 0x000fe200078e004c */
[----:B------:R-:W-:Y:S02]  /*2210*/  SEL R42, R42, R34, P3 ;  /* 0x000000222a2a7207 */ /* 0x000fe40001800000 */
[----:B------:R-:W-:Y:S01]  /*2220*/  SEL R43, R43, R35, P3 ;  /* 0x000000232b2b7207 */ /* 0x000fe20001800000 */
[C---:B------:R-:W-:Y:S01]  /*2230*/  FMUL.FTZ R60, R168.reuse, R177 ;  /* 0x000000b1a83c7220 */ /* 0x040fe20000410000 */
[----:B------:R-:W-:Y:S01]  /*2240*/  IADD3 R73, R167, 0x200, RZ ;  /* 0x00000200a7497810 */ /* 0x000fe20007ffe0ff */
[----:B------:R-:W-:Y:S01]  /*2250*/  FMUL.FTZ R61, R168, R179 ;  /* 0x000000b3a83d7220 */ /* 0x000fe20000410000 */
[----:B------:R-:W-:Y:S01]  /*2260*/  SEL R52, R44, R32, P3 ;  /* 0x000000202c347207 */ /* 0x000fe20001800000 */
[C---:B------:R-:W-:Y:S01]  /*2270*/  FMUL.FTZ R62, R168.reuse, R181 ;  /* 0x000000b5a83e7220 */ /* 0x040fe20000410000 */
[----:B------:R0:W-:Y:S01]  /*2280*/  @P2 STG.E.128 [R170.64], R40 ;  /* 0x00000028aa002986 */ /* 0x0001e2000c101d04 */
[----:B------:R-:W-:Y:S01]  /*2290*/  FMUL.FTZ R63, R168, R79 ;  /* 0x0000004fa83f7220 */ /* 0x000fe20000410000 */
[----:B------:R-:W-:Y:S01]  /*22a0*/  SEL R175, RZ, 0x1, P5 ;  /* 0x00000001ffaf7807 */ /* 0x000fe20002800000 */
[----:B------:R-:W-:Y:S01]  /*22b0*/  IMAD.WIDE.U32 R70, R76, R71, c[0x0][0x248] ;  /* 0x000092004c467625 */ /* 0x000fe200078e0047 */
[----:B------:R-:W-:Y:S03]  /*22c0*/  @P1 STG.E.128 [R64.64], R48 ;  /* 0x0000003040001986 */ /* 0x000fe6000c101d04 */
[----:B------:R-:W-:Y:S01]  /*22d0*/  @P0 FADD.FTZ R36, R20, R36 ;  /* 0x0000002414240221 */ /* 0x000fe20000010000 */
[----:B------:R1:W-:Y:S01]  /*22e0*/  STG.E.128 [R70.64], R44 ;  /* 0x0000002c46007986 */ /* 0x0003e2000c101d04 */
[----:B------:R-:W-:-:S02]  /*22f0*/  @P0 FADD.FTZ R37, R21, R37 ;  /* 0x0000002515250221 */ /* 0x000fc40000010000 */
[----:B------:R-:W-:Y:S01]  /*2300*/  @P0 FADD.FTZ R38, R22, R38 ;  /* 0x0000002616260221 */ /* 0x000fe20000010000 */
[----:B------:R-:W-:Y:S01]  /*2310*/  @P1 SEL R56, R36, R28, P6 ;  /* 0x0000001c24381207 */ /* 0x000fe20003000000 */
[----:B------:R-:W-:Y:S01]  /*2320*/  @P0 FADD.FTZ R39, R23, R39 ;  /* 0x0000002717270221 */ /* 0x000fe20000010000 */
[----:B------:R-:W-:Y:S01]  /*2330*/  @P1 SEL R57, R37, R29, P6 ;  /* 0x0000001d25391207 */ /* 0x000fe20003000000 */
[----:B------:R-:W-:Y:S01]  /*2340*/  @P0 FADD.FTZ R60, R24, R60 ;  /* 0x0000003c183c0221 */ /* 0x000fe20000010000 */
[----:B------:R-:W-:Y:S01]  /*2350*/  @P1 SEL R58, R38, R30, P6 ;  /* 0x0000001e263a1207 */ /* 0x000fe20003000000 */
[----:B------:R-:W-:Y:S01]  /*2360*/  @P0 FADD.FTZ R61, R25, R61 ;  /* 0x0000003d193d0221 */ /* 0x000fe20000010000 */
[C---:B------:R-:W-:Y:S01]  /*2370*/  @P1 SEL R59, R39.reuse, R31, P6 ;  /* 0x0000001f273b1207 */ /* 0x040fe20003000000 */
[----:B------:R-:W-:Y:S01]  /*2380*/  @P0 FADD.FTZ R62, R26, R62 ;  /* 0x0000003e1a3e0221 */ /* 0x000fe20000010000 */
[----:B0-----:R-:W-:Y:S01]  /*2390*/  SEL R43, R39, R35, P3 ;  /* 0x00000023272b7207 */ /* 0x001fe20001800000 */
[----:B------:R-:W-:Y:S01]  /*23a0*/  @P0 FADD.FTZ R63, R27, R63 ;  /* 0x0000003f1b3f0221 */ /* 0x000fe20000010000 */
[----:B------:R-:W-:Y:S01]  /*23b0*/  SEL R42, R38, R34, P3 ;  /* 0x00000022262a7207 */ /* 0x000fe20001800000 */
[----:B------:R-:W-:Y:S01]  /*23c0*/  @P2 IMAD.WIDE.U32 R66, R169, R76, c[0x0][0x250] ;  /* 0x00009400a9422625 */ /* 0x000fe200078e004c */
[----:B------:R-:W-:-:S02]  /*23d0*/  SEL R41, R37, R33, P3 ;  /* 0x0000002125297207 */ /* 0x000fc40001800000 */
[----:B------:R-:W-:Y:S01]  /*23e0*/  SEL R40, R36, R32, P3 ;  /* 0x0000002024287207 */ /* 0x000fe20001800000 */
[----:B------:R-:W-:Y:S01]  /*23f0*/  @P1 IMAD.WIDE.U32 R68, R166, R76, c[0x0][0x258] ;  /* 0x00009600a6441625 */ /* 0x000fe200078e004c */
[----:B------:R-:W-:Y:S01]  /*2400*/  SEL R28, R60, R28, P6 ;  /* 0x0000001c3c1c7207 */ /* 0x000fe20003000000 */
[----:B------:R0:W-:Y:S01]  /*2410*/  @P2 STG.E.128 [R66.64], R52 ;  /* 0x0000003442002986 */ /* 0x0001e2000c101d04 */
[----:B------:R-:W-:Y:S01]  /*2420*/  SEL R29, R61, R29, P6 ;  /* 0x0000001d3d1d7207 */ /* 0x000fe20003000000 */
[----:B-1----:R-:W-:Y:S01]  /*2430*/  IMAD.WIDE.U32 R44, R76, R73, c[0x0][0x248] ;  /* 0x000092004c2c7625 */ /* 0x002fe200078e0049 */
[----:B------:R-:W-:Y:S01]  /*2440*/  SEL R30, R62, R30, P6 ;  /* 0x0000001e3e1e7207 */ /* 0x000fe20003000000 */
[----:B------:R0:W-:Y:S01]  /*2450*/  @P1 STG.E.128 [R68.64], R56 ;  /* 0x0000003844001986 */ /* 0x0001e2000c101d04 */
[----:B------:R-:W-:Y:S01]  /*2460*/  SEL R31, R63, R31, P6 ;  /* 0x0000001f3f1f7207 */ /* 0x000fe20003000000 */
[----:B------:R-:W-:Y:S01]  /*2470*/  @P2 IMAD.WIDE.U32 R166, R166, R76, c[0x0][0x250] ;  /* 0x00009400a6a62625 */ /* 0x000fe200078e004c */
[----:B------:R-:W-:Y:S01]  /*2480*/  SEL R32, R60, R32, P3 ;  /* 0x000000203c207207 */ /* 0x000fe20001800000 */
[----:B------:R0:W-:Y:S01]  /*2490*/  STG.E.128 [R44.64], R36 ;  /* 0x000000242c007986 */ /* 0x0001e2000c101d04 */
[----:B------:R-:W-:Y:S01]  /*24a0*/  SEL R33, R61, R33, P3 ;  /* 0x000000213d217207 */ /* 0x000fe20001800000 */
[----:B------:R-:W-:Y:S01]  /*24b0*/  @P1 IMAD.WIDE.U32 R48, R155, R76, c[0x0][0x258] ;  /* 0x000096009b301625 */ /* 0x000fe200078e004c */
[----:B------:R-:W-:Y:S01]  /*24c0*/  SEL R34, R62, R34, P3 ;  /* 0x000000223e227207 */ /* 0x000fe20001800000 */
[----:B------:R0:W-:Y:S01]  /*24d0*/  @P2 STG.E.128 [R166.64], R40 ;  /* 0x00000028a6002986 */ /* 0x0001e2000c101d04 */
[----:B------:R-:W-:Y:S01]  /*24e0*/  SEL R35, R63, R35, P3 ;  /* 0x000000233f237207 */ /* 0x000fe20001800000 */
[----:B------:R-:W-:-:S02]  /*24f0*/  @P2 IMAD.WIDE.U32 R46, R155, R76, c[0x0][0x250] ;  /* 0x000094009b2e2625 */ /* 0x000fc400078e004c */
[----:B------:R0:W-:Y:S02]  /*2500*/  @P1 STG.E.128 [R48.64], R28 ;  /* 0x0000001c30001986 */ /* 0x0001e4000c101d04 */
[----:B------:R-:W-:-:S05]  /*2510*/  IMAD.WIDE.U32 R76, R76, R77, c[0x0][0x248] ;  /* 0x000092004c4c7625 */ /* 0x000fca00078e004d */
[----:B------:R0:W-:Y:S04]  /*2520*/  STG.E.128 [R76.64], R60 ;  /* 0x0000003c4c007986 */ /* 0x0001e8000c101d04 */
[----:B------:R0:W-:Y:S02]  /*2530*/  @P2 STG.E.128 [R46.64], R32 ;  /* 0x000000202e002986 */ /* 0x0001e4000c101d04 */
[----:B0-----:R-:W-:Y:S01]  /*2540*/  @P4 CALL.REL.NOINC `(.L_x_1585) ;  /* 0x0000001000004944 */ /* 0x001fe20003c00000 */
[----:B------:R-:W-:Y:S05]  /*2550*/  BRA `(.L_x_1586) ;  /* 0xffffe1c000007947 */ /* 0x000fea000383ffff */
.L_x_1585:
        /* <DEDUP_REMOVED lines=48> */
.L_x_1580:
[----:B------:R-:W0:Y:S01]  /*2860*/  S2UR UR6, SR_CTAID.X ;  /* 0x00000000000679c3 */ /* 0x000e220000002500 */
[----:B------:R-:W-:Y:S01]  /*2870*/  HFMA2.MMA R13, -RZ, RZ, 0, 9.5367431640625e-07 ;  /* 0x00000010ff0d7435 */ /* 0x000fe200000001ff */
[C---:B------:R-:W-:Y:S02]  /*2880*/  LOP3.LUT R3, R154.reuse, 0x7f, RZ, 0xc0, !PT ;  /* 0x0000007f9a037812 */ /* 0x040fe400078ec0ff */
[----:B0-----:R-:W-:-:S05]  /*2890*/  LEA.HI R0, R154, UR6, RZ, 0x19 ;  /* 0x000000069a007c11 */ /* 0x001fca000f8fc8ff */
[----:B------:R-:W-:-:S05]  /*28a0*/  IMAD R0, R0, c[0x0][0x168], RZ ;  /* 0x00005a0000007a24 */ /* 0x000fca00078e02ff */
[----:B------:R-:W-:-:S05]  /*28b0*/  LEA.HI R0, R0, R3, RZ, 0x1e ;  /* 0x0000000300007211 */ /* 0x000fca00078ff0ff */
[----:B------:R-:W-:-:S04]  /*28c0*/  IMAD.WIDE.U32 R2, R0, R13, c[0x0][0x220] ;  /* 0x0000880000027625 */ /* 0x000fc800078e000d */
        /* <DEDUP_REMOVED lines=14> */
.L_x_1581:
[----:B------:R-:W-:Y:S01]  /*29b0*/  HFMA2.MMA R40, -RZ, RZ, 0, 9.5367431640625e-07 ;  /* 0x00000010ff287435 */ /* 0x000fe200000001ff */
[----:B------:R-:W-:-:S02]  /*29c0*/  MOV R39, R41 ;  /* 0x0000002900277202 */ /* 0x000fc40000000f00 */
[----:B------:R-:W-:Y:S02]  /*29d0*/  MOV R42, 0x1f ;  /* 0x0000001f002a7802 */ /* 0x000fe40000000f00 */
[----:B------:R-:W-:Y:S02]  /*29e0*/  MOV R45, 0xffffffff ;  /* 0xffffffff002d7802 */ /* 0x000fe40000000f00 */
[----:B------:R-:W-:Y:S02]  /*29f0*/  MOV R36, 0x2a10 ;  /* 0x00002a1000247802 */ /* 0x000fe40000000f00 */
[----:B-----5:R-:W-:Y:S05]  /*2a00*/  CALL.REL.NOINC `($__internal_99_$__cuda_sm70_shflsync_down_p) ;  /* 0x0000046000007944 */ /* 0x020fea0003c00000 */
[----:B-1----:R-:W-:Y:S01]  /*2a10*/  MOV R38, R39 ;  /* 0x0000002700267202 */ /* 0x002fe20000000f00 */
[----:B0-----:R-:W-:Y:S05]  /*2a20*/  BRA `(.L_x_1587) ;  /* 0xffffeb6000007947 */ /* 0x001fea000383ffff */
.L_x_1582:
[----:B------:R-:W-:Y:S01]  /*2a30*/  HFMA2.MMA R40, -RZ, RZ, 0, 9.5367431640625e-07 ;  /* 0x00000010ff287435 */ /* 0x000fe200000001ff */
[----:B------:R-:W-:Y:S02]  /*2a40*/  MOV R39, R43 ;  /* 0x0000002b00277202 */ /* 0x000fe40000000f00 */
[----:B------:R-:W-:Y:S02]  /*2a50*/  MOV R42, 0x1f ;  /* 0x0000001f002a7802 */ /* 0x000fe40000000f00 */
[----:B------:R-:W-:-:S02]  /*2a60*/  MOV R45, 0xffffffff ;  /* 0xffffffff002d7802 */ /* 0x000fc40000000f00 */
[----:B------:R-:W-:Y:S02]  /*2a70*/  MOV R36, 0x2a90 ;  /* 0x00002a9000247802 */ /* 0x000fe40000000f00 */
[----:B01---5:R-:W-:Y:S05]  /*2a80*/  CALL.REL.NOINC `($__internal_99_$__cuda_sm70_shflsync_down_p) ;  /* 0x000003e000007944 */ /* 0x023fea0003c00000 */
[----:B------:R-:W-:Y:S01]  /*2a90*/  FADD.FTZ R41, R41, R38 ;  /* 0x0000002629297221 */ /* 0x000fe20000010000 */
[----:B0-----:R-:W-:Y:S01]  /*2aa0*/  HFMA2.MMA R40, -RZ, RZ, 0, 4.76837158203125e-07 ;  /* 0x00000008ff287435 */ /* 0x001fe200000001ff */
[----:B-1----:R-:W-:Y:S01]  /*2ab0*/  FADD.FTZ R44, R43, R39 ;  /* 0x000000272b2c7221 */ /* 0x002fe20000010000 */
[----:B------:R-:W-:Y:S02]  /*2ac0*/  MOV R42, 0x1f ;  /* 0x0000001f002a7802 */ /* 0x000fe40000000f00 */
[----:B------:R-:W-:Y:S02]  /*2ad0*/  MOV R45, 0xffffffff ;  /* 0xffffffff002d7802 */ /* 0x000fe40000000f00 */
[----:B------:R-:W-:Y:S02]  /*2ae0*/  MOV R39, R41 ;  /* 0x0000002900277202 */ /* 0x000fe40000000f00 */
[----:B------:R-:W-:Y:S02]  /*2af0*/  MOV R36, 0x2b10 ;  /* 0x00002b1000247802 */ /* 0x000fe40000000f00 */
[----:B------:R-:W-:Y:S05]  /*2b00*/  CALL.REL.NOINC `($__internal_99_$__cuda_sm70_shflsync_down_p) ;  /* 0x0000036000007944 */ /* 0x000fea0003c00000 */
[----:B0-----:R-:W-:Y:S01]  /*2b10*/  HFMA2.MMA R40, -RZ, RZ, 0, 4.76837158203125e-07 ;  /* 0x00000008ff287435 */ /* 0x001fe200000001ff */
[----:B-1----:R-:W-:-:S02]  /*2b20*/  MOV R38, R39 ;  /* 0x0000002700267202 */ /* 0x002fc40000000f00 */
[----:B------:R-:W-:Y:S02]  /*2b30*/  MOV R39, R44 ;  /* 0x0000002c00277202 */ /* 0x000fe40000000f00 */
[----:B------:R-:W-:Y:S02]  /*2b40*/  MOV R42, 0x1f ;  /* 0x0000001f002a7802 */ /* 0x000fe40000000f00 */
[----:B------:R-:W-:Y:S02]  /*2b50*/  MOV R45, 0xffffffff ;  /* 0xffffffff002d7802 */ /* 0x000fe40000000f00 */
[----:B------:R-:W-:Y:S02]  /*2b60*/  MOV R36, 0x2b80 ;  /* 0x00002b8000247802 */ /* 0x000fe40000000f00 */
[----:B------:R-:W-:Y:S05]  /*2b70*/  CALL.REL.NOINC `($__internal_99_$__cuda_sm70_shflsync_down_p) ;  /* 0x000002f000007944 */ /* 0x000fea0003c00000 */
[----:B------:R-:W-:Y:S01]  /*2b80*/  FADD.FTZ R41, R38, R41 ;  /* 0x0000002926297221 */ /* 0x000fe20000010000 */
[----:B0-----:R-:W-:Y:S01]  /*2b90*/  HFMA2.MMA R40, -RZ, RZ, 0, 2.384185791015625e-07 ;  /* 0x00000004ff287435 */ /* 0x001fe200000001ff */
[----:B-1----:R-:W-:Y:S01]  /*2ba0*/  FADD.FTZ R44, R44, R39 ;  /* 0x000000272c2c7221 */ /* 0x002fe20000010000 */
[----:B------:R-:W-:Y:S02]  /*2bb0*/  MOV R42, 0x1f ;  /* 0x0000001f002a7802 */ /* 0x000fe40000000f00 */
[----:B------:R-:W-:-:S02]  /*2bc0*/  MOV R45, 0xffffffff ;  /* 0xffffffff002d7802 */ /* 0x000fc40000000f00 */
[----:B------:R-:W-:Y:S02]  /*2bd0*/  MOV R39, R41 ;  /* 0x0000002900277202 */ /* 0x000fe40000000f00 */
[----:B------:R-:W-:Y:S02]  /*2be0*/  MOV R36, 0x2c00 ;  /* 0x00002c0000247802 */ /* 0x000fe40000000f00 */
[----:B------:R-:W-:Y:S05]  /*2bf0*/  CALL.REL.NOINC `($__internal_99_$__cuda_sm70_shflsync_down_p) ;  /* 0x0000027000007944 */ /* 0x000fea0003c00000 */
[----:B0-----:R-:W-:Y:S01]  /*2c00*/  HFMA2.MMA R40, -RZ, RZ, 0, 2.384185791015625e-07 ;  /* 0x00000004ff287435 */ /* 0x001fe200000001ff */
[----:B-1----:R-:W-:Y:S02]  /*2c10*/  MOV R38, R39 ;  /* 0x0000002700267202 */ /* 0x002fe40000000f00 */
[----:B------:R-:W-:Y:S02]  /*2c20*/  MOV R39, R44 ;  /* 0x0000002c00277202 */ /* 0x000fe40000000f00 */
[----:B------:R-:W-:Y:S02]  /*2c30*/  MOV R42, 0x1f ;  /* 0x0000001f002a7802 */ /* 0x000fe40000000f00 */
[----:B------:R-:W-:Y:S02]  /*2c40*/  MOV R45, 0xffffffff ;  /* 0xffffffff002d7802 */ /* 0x000fe40000000f00 */
[----:B------:R-:W-:-:S02]  /*2c50*/  MOV R36, 0x2c70 ;  /* 0x00002c7000247802 */ /* 0x000fc40000000f00 */
[----:B------:R-:W-:Y:S05]  /*2c60*/  CALL.REL.NOINC `($__internal_99_$__cuda_sm70_shflsync_down_p) ;  /* 0x0000020000007944 */ /* 0x000fea0003c00000 */
[----:B------:R-:W-:Y:S01]  /*2c70*/  FADD.FTZ R41, R38, R41 ;  /* 0x0000002926297221 */ /* 0x000fe20000010000 */
[----:B0-----:R-:W-:Y:S01]  /*2c80*/  HFMA2.MMA R40, -RZ, RZ, 0, 1.1920928955078125e-07 ;  /* 0x00000002ff287435 */ /* 0x001fe200000001ff */
[----:B-1----:R-:W-:Y:S01]  /*2c90*/  FADD.FTZ R44, R44, R39 ;  /* 0x000000272c2c7221 */ /* 0x002fe20000010000 */
[----:B------:R-:W-:-:S02]  /*2ca0*/  MOV R42, 0x1f ;  /* 0x0000001f002a7802 */ /* 0x000fc40000000f00 */
[----:B------:R-:W-:Y:S02]  /*2cb0*/  MOV R45, 0xffffffff ;  /* 0xffffffff002d7802 */ /* 0x000fe40000000f00 */
[----:B------:R-:W-:Y:S02]  /*2cc0*/  MOV R39, R41 ;  /* 0x0000002900277202 */ /* 0x000fe40000000f00 */
[----:B------:R-:W-:Y:S02]  /*2cd0*/  MOV R36, 0x2cf0 ;  /* 0x00002cf000247802 */ /* 0x000fe40000000f00 */
[----:B------:R-:W-:Y:S05]  /*2ce0*/  CALL.REL.NOINC `($__internal_99_$__cuda_sm70_shflsync_down_p) ;  /* 0x0000018000007944 */ /* 0x000fea0003c00000 */
[----:B0-----:R-:W-:Y:S01]  /*2cf0*/  HFMA2.MMA R40, -RZ, RZ, 0, 1.1920928955078125e-07 ;  /* 0x00000002ff287435 */ /* 0x001fe200000001ff */
[----:B-1----:R-:W-:Y:S02]  /*2d00*/  MOV R38, R39 ;  /* 0x0000002700267202 */ /* 0x002fe40000000f00 */
[----:B------:R-:W-:Y:S02]  /*2d10*/  MOV R39, R44 ;  /* 0x0000002c00277202 */ /* 0x000fe40000000f00 */
[----:B------:R-:W-:Y:S02]  /*2d20*/  MOV R42, 0x1f ;  /* 0x0000001f002a7802 */ /* 0x000fe40000000f00 */
[----:B------:R-:W-:-:S02]  /*2d30*/  MOV R45, 0xffffffff ;  /* 0xffffffff002d7802 */ /* 0x000fc40000000f00 */
[----:B------:R-:W-:Y:S02]  /*2d40*/  MOV R36, 0x2d60 ;  /* 0x00002d6000247802 */ /* 0x000fe40000000f00 */
[----:B------:R-:W-:Y:S05]  /*2d50*/  CALL.REL.NOINC `($__internal_99_$__cuda_sm70_shflsync_down_p) ;  /* 0x0000011000007944 */ /* 0x000fea0003c00000 */
[----:B------:R-:W-:Y:S01]  /*2d60*/  FADD.FTZ R41, R38, R41 ;  /* 0x0000002926297221 */ /* 0x000fe20000010000 */
[----:B0-----:R-:W-:Y:S01]  /*2d70*/  HFMA2.MMA R40, -RZ, RZ, 0, 5.9604644775390625e-08 ;  /* 0x00000001ff287435 */ /* 0x001fe200000001ff */
[----:B-1----:R-:W-:Y:S01]  /*2d80*/  FADD.FTZ R43, R44, R39 ;  /* 0x000000272c2b7221 */ /* 0x002fe20000010000 */
[----:B------:R-:W-:Y:S02]  /*2d90*/  MOV R42, 0x1f ;  /* 0x0000001f002a7802 */ /* 0x000fe40000000f00 */
[----:B------:R-:W-:Y:S02]  /*2da0*/  MOV R45, 0xffffffff ;  /* 0xffffffff002d7802 */ /* 0x000fe40000000f00 */
[----:B------:R-:W-:Y:S02]  /*2db0*/  MOV R39, R41 ;  /* 0x0000002900277202 */ /* 0x000fe40000000f00 */
[----:B------:R-:W-:Y:S02]  /*2dc0*/  MOV R36, 0x2de0 ;  /* 0x00002de000247802 */ /* 0x000fe40000000f00 */
[----:B------:R-:W-:Y:S05]  /*2dd0*/  CALL.REL.NOINC `($__internal_99_$__cuda_sm70_shflsync_down_p) ;  /* 0x0000009000007944 */ /* 0x000fea0003c00000 */
[----:B0-----:R-:W-:Y:S01]  /*2de0*/  HFMA2.MMA R40, -RZ, RZ, 0, 5.9604644775390625e-08 ;  /* 0x00000001ff287435 */ /* 0x001fe200000001ff */
[----:B-1----:R-:W-:-:S02]  /*2df0*/  MOV R44, R39 ;  /* 0x00000027002c7202 */ /* 0x002fc40000000f00 */
[----:B------:R-:W-:Y:S02]  /*2e00*/  MOV R39, R43 ;  /* 0x0000002b00277202 */ /* 0x000fe40000000f00 */
[----:B------:R-:W-:Y:S02]  /*2e10*/  MOV R42, 0x1f ;  /* 0x0000001f002a7802 */ /* 0x000fe40000000f00 */
[----:B------:R-:W-:Y:S02]  /*2e20*/  MOV R45, 0xffffffff ;  /* 0xffffffff002d7802 */ /* 0x000fe40000000f00 */
[----:B------:R-:W-:Y:S02]  /*2e30*/  MOV R36, 0x2e50 ;  /* 0x00002e5000247802 */ /* 0x000fe40000000f00 */
[----:B------:R-:W-:Y:S05]  /*2e40*/  CALL.REL.NOINC `($__internal_99_$__cuda_sm70_shflsync_down_p) ;  /* 0x0000002000007944 */ /* 0x000fea0003c00000 */
[----:B-1----:R-:W-:Y:S01]  /*2e50*/  MOV R36, R39 ;  /* 0x0000002700247202 */ /* 0x002fe20000000f00 */
[----:B0-----:R-:W-:Y:S05]  /*2e60*/  BRA `(.L_x_1588) ;  /* 0xffffe84000007947 */ /* 0x001fea000383ffff */
        .weak           $__internal_99_$__cuda_sm70_shflsync_down_p
        .type           $__internal_99_$__cuda_sm70_shflsync_down_p,@function
        .size           $__internal_99_$__cuda_sm70_shflsync_down_p,(.L_x_2117 - $__internal_99_$__cuda_sm70_shflsync_down_p)
$__internal_99_$__cuda_sm70_shflsync_down_p:
[----:B------:R-:W-:Y:S01]  /*2e70*/  HFMA2.MMA R37, -RZ, RZ, 0, 0 ;  /* 0x00000000ff257435 */ /* 0x000fe200000001ff */
[----:B------:R-:W-:Y:S04]  /*2e80*/  WARPSYNC R45 ;  /* 0x0000002d00007348 */ /* 0x000fe80003800000 */
[----:B------:R0:W1:Y:S01]  /*2e90*/  SHFL.DOWN PT, R39, R39, R40, R42 ;  /* 0x0800002827277389 */ /* 0x00006200000e002a */
[----:B------:R-:W-:Y:S05]  /*2ea0*/  RET.REL.NODEC R36 `(_ZN10layer_norm31ln_parallel_residual_bwd_kernelINS_13Kernel_traitsI6__halfffffjLj3072ELj1ELj1ELj4ELj16ENS_18Kernel_traits_baseILj3072ES2_ffffjLj128EEEEELb0ELb1ELb1EEEvNS_9BwdParamsE) ;  /* 0xffffd15024007950 */ /* 0x000fea0003c3ffff */
.L_x_1589:
        /* <DEDUP_REMOVED lines=13> */
.L_x_2117:


//--------------------- .text._ZN10layer_norm31ln_parallel_residual_bwd_kernelINS_13Kernel_traitsI6__halfffffjLj3072ELj1ELj1ELj4ELj16ENS_18Kernel_traits_baseILj3072ES2_ffffjLj128EEEEELb1ELb0ELb0EEEvNS_9BwdParamsE --------------------------
	.section	.text._ZN10layer_norm31ln_parallel_residual_bwd_kernelINS_13Kernel_traitsI6__halfffffjLj3072ELj1ELj1ELj4ELj16ENS_18Kernel_traits_baseILj3072ES2_ffffjLj128EEEEELb1ELb0ELb0EEEvNS_9BwdParamsE,"ax",@progbits
	.sectioninfo	@"SHI_REGISTERS=255"
	.align	128
        .global         _ZN10layer_norm31ln_parallel_residual_bwd_kernelINS_13Kernel_traitsI6__halfffffjLj3072ELj1ELj1ELj4ELj16ENS_18Kernel_traits_baseILj3072ES2_ffffjLj128EEEEELb1ELb0ELb0EEEvNS_9BwdParamsE
        .type           _ZN10layer_norm31ln_parallel_residual_bwd_kernelINS_13Kernel_traitsI6__halfffffjLj3072ELj1ELj1ELj4ELj16ENS_18Kernel_traits_baseILj3072ES2_ffffjLj128EEEEELb1ELb0ELb0EEEvNS_9BwdParamsE,@function
        .size           _ZN10layer_norm31ln_parallel_residual_bwd_kernelINS_13Kernel_traitsI6__halfffffjLj3072ELj1ELj1ELj4ELj16ENS_18Kernel_traits_baseILj3072ES2_ffffjLj128EEEEELb1ELb0ELb0EEEvNS_9BwdParamsE,(.L_x_2118 - _ZN10layer_norm31ln_parallel_residual_bwd_kernelINS_13Kernel_traitsI6__halfffffjLj3072ELj1ELj1ELj4ELj16ENS_18Kernel_traits_baseILj3072ES2_ffffjLj128EEEEELb1ELb0ELb0EEEvNS_9BwdParamsE)
        .other          _ZN10layer_norm31ln_parallel_residual_bwd_kernelINS_13Kernel_traitsI6__halfffffjLj3072ELj1ELj1ELj4ELj16ENS_18Kernel_traits_baseILj3072ES2_ffffjLj128EEEEELb1ELb0ELb0EEEvNS_9BwdParamsE,@"STO_CUDA_ENTRY STV_DEFAULT"
_ZN10layer_norm31ln_parallel_residual_bwd_kernelINS_13Kernel_traitsI6__halfffffjLj3072ELj1ELj1ELj4ELj16ENS_18Kernel_traits_baseILj3072ES2_ffffjLj128EEEEELb1ELb0ELb0EEEvNS_9BwdParamsE:
.text._ZN10layer_norm31ln_parallel_residual_bwd_kernelINS_13Kernel_traitsI6__halfffffjLj3072ELj1ELj1ELj4ELj16ENS_18Kernel_traits_baseILj3072ES2_ffffjLj128EEEEELb1ELb0ELb0EEEvNS_9BwdParamsE:
[----:B------:R-:W-:Y:S02]  /*0000*/  MOV R1, c[0x0][0x28] ;  /* 0x00000a0000017a02 */ /* 0x000fe40000000f00 */
[----:B------:R-:W0:Y:S01]  /*0010*/  S2R R50, SR_TID.X ;  /* 0x0000000000327919 */ /* 0x000e220000002100 */
[----:B------:R-:W-:Y:S01]  /*0020*/  MOV R0, c[0x0][0x168] ;  /* 0x00005a0000007a02 */ /* 0x000fe20000000f00 */
[----:B------:R-:W-:Y:S01]  /*0030*/  ULDC.64 UR4, c[0x0][0x118] ;  /* 0x0000460000047ab9 */ /* 0x000fe20000000a00 */
[----:B------:R-:W-:Y:S02]  /*0040*/  IADD3 R1, R1, -0x8, RZ ;  /* 0xfffffff801017810 */ /* 0x000fe40007ffe0ff */
        /* <DEDUP_REMOVED lines=13> */
[----:B------:R-:W-:Y:S02]  /*0120*/  @P0 IMAD.MOV.U32 R35, RZ, RZ, 0x8 ;  /* 0x00000008ff230424 */ /* 0x000fe400078e00ff */
[----:B------:R-:W-:Y:S01]  /*0130*/  @P1 MOV R39, 0x8 ;  /* 0x0000000800271802 */ /* 0x000fe20000000f00 */
[----:B------:R-:W-:Y:S01]  /*0140*/  @P5 IMAD.WIDE.U32 R10, R0, R15, c[0x0][0x1b0] ;  /* 0x00006c00000a5625 */ /* 0x000fe200078e000f */
[----:B------:R-:W-:-:S03]  /*0150*/  @P2 MOV R43, 0x8 ;  /* 0x00000008002b2802 */ /* 0x000fc60000000f00 */
[C---:B------:R-:W-:Y:S01]  /*0160*/  @P5 IMAD.WIDE.U32 R14, R0.reuse, R15, c[0x0][0x1b8] ;  /* 0x00006e00000e5625 */ /* 0x040fe200078e000f */
[----:B------:R-:W-:Y:S01]  /*0170*/  @P5 LOP3.LUT R0, R0, 0x80, RZ, 0xfc, !PT ;  /* 0x0000008000005812 */ /* 0x000fe200078efcff */
[----:B------:R1:W5:Y:S02]  /*0180*/  @P5 LDG.E.64 R12, [R10.64] ;  /* 0x000000040a0c5981 */ /* 0x000364000c1e1b00 */
[----:B------:R-:W-:Y:S02]  /*0190*/  @P3 IMAD.MOV.U32 R47, RZ, RZ, 0x8 ;  /* 0x00000008ff2f3424 */ /* 0x000fe400078e00ff */
[CC--:B------:R-:W-:Y:S01]  /*01a0*/  @P0 IMAD.WIDE.U32 R32, R0.reuse, R35.reuse, c[0x0][0x1b0] ;  /* 0x00006c0000200625 */ /* 0x0c0fe200078e0023 */
[----:B------:R-:W-:Y:S01]  /*01b0*/  @P4 MOV R49, 0x8 ;  /* 0x0000000800314802 */ /* 0x000fe20000000f00 */
[----:B------:R2:W5:Y:S02]  /*01c0*/  @P5 LDG.E.64 R16, [R14.64] ;  /* 0x000000040e105981 */ /* 0x000564000c1e1b00 */
[C---:B------:R-:W-:Y:S01]  /*01d0*/  @P0 IMAD.WIDE.U32 R34, R0.reuse, R35, c[0x0][0x1b8] ;  /* 0x00006e0000220625 */ /* 0x040fe200078e0023 */
[----:B------:R-:W-:Y:S01]  /*01e0*/  @P0 IADD3 R0, R0, 0x80, RZ ;  /* 0x0000008000000810 */ /* 0x000fe20007ffe0ff */
[----:B------:R3:W5:Y:S04]  /*01f0*/  @P0 LDG.E.64 R18, [R32.64] ;  /* 0x0000000420120981 */ /* 0x000768000c1e1b00 */
[CC--:B------:R-:W-:Y:S01]  /*0200*/  @P1 IMAD.WIDE.U32 R36, R0.reuse, R39.reuse, c[0x0][0x1b0] ;  /* 0x00006c0000241625 */ /* 0x0c0fe200078e0027 */
[----:B------:R3:W5:Y:S03]  /*0210*/  @P0 LDG.E.64 R20, [R34.64] ;  /* 0x0000000422140981 */ /* 0x000766000c1e1b00 */
[C---:B------:R-:W-:Y:S01]  /*0220*/  @P1 IMAD.WIDE.U32 R38, R0.reuse, R39, c[0x0][0x1b8] ;  /* 0x00006e0000261625 */ /* 0x040fe200078e0027 */
[----:B------:R3:W5:Y:S01]  /*0230*/  @P1 LDG.E.64 R22, [R36.64] ;  /* 0x0000000424161981 */ /* 0x000762000c1e1b00 */
[----:B------:R-:W-:-:S03]  /*0240*/  @P1 IADD3 R0, R0, 0x80, RZ ;  /* 0x0000008000001810 */ /* 0x000fc60007ffe0ff */
[----:B------:R3:W5:Y:S02]  /*0250*/  @P1 LDG.E.64 R24, [R38.64] ;  /* 0x0000000426181981 */ /* 0x000764000c1e1b00 */
[----:B------:R-:W-:-:S04]  /*0260*/  @P2 IMAD.WIDE.U32 R40, R0, R43, c[0x0][0x1b0] ;  /* 0x00006c0000282625 */ /* 0x000fc800078e002b */
        /* <DEDUP_REMOVED lines=11> */
[----:B0-----:R-:W-:Y:S01]  /*0320*/  LEA.HI R0, R50, UR6, RZ, 0x19 ;  /* 0x0000000632007c11 */ /* 0x001fe2000f8fc8ff */
        /* <DEDUP_REMOVED lines=47> */
[----:B---3--:R-:W-:Y:S01]  /*0620*/  CS2R R44, SRZ ;  /* 0x00000000002c7805 */ /* 0x008fe2000001ff00 */
[----:B-1----:R-:W-:Y:S01]  /*0630*/  CS2R R46, SRZ ;  /* 0x00000000002e7805 */ /* 0x002fe2000001ff00 */
[----:B----4-:R-:W-:Y:S01]  /*0640*/  CS2R R40, SRZ ;  /* 0x0000000000287805 */ /* 0x010fe2000001ff00 */
[----:B------:R-:W-:Y:S01]  /*0650*/  CS2R R42, SRZ ;  /* 0x00000000002a7805 */ /* 0x000fe2000001ff00 */
[----:B------:R-:W-:Y:S05]  /*0660*/  @P4 BRA `(.L_x_1590) ;  /* 0x00003d9000004947 */ /* 0x000fea0003800000 */
[----:B0----5:R-:W-:Y:S01]  /*0670*/  MOV R4, R12 ;  /* 0x0000000c00047202 */ /* 0x021fe20000000f00 */
[----:B------:R-:W-:Y:S01]  /*0680*/  IMAD.MOV.U32 R252, RZ, RZ, R16 ;  /* 0x000000fffffc7224 */ /* 0x000fe200078e0010 */
[--C-:B------:R-:W-:Y:S01]  /*0690*/  SHF.R.U64 R210, R2, 0x10, R3.reuse ;  /* 0x0000001002d27819 */ /* 0x100fe20000001203 */
[----:B------:R-:W-:Y:S01]  /*06a0*/  IMAD.MOV.U32 R244, RZ, RZ, R20 ;  /* 0x000000fffff47224 */ /* 0x000fe200078e0014 */
[----:B------:R-:W-:Y:S01]  /*06b0*/  MOV R208, R3 ;  /* 0x0000000300d07202 */ /* 0x000fe20000000f00 */
[----:B------:R-:W-:Y:S01]  /*06c0*/  IMAD.MOV.U32 R236, RZ, RZ, R24 ;  /* 0x000000ffffec7224 */ /* 0x000fe200078e0018 */
[----:B------:R-:W-:Y:S01]  /*06d0*/  SHF.R.U32.HI R206, RZ, 0x10, R3 ;  /* 0x00000010ffce7819 */ /* 0x000fe20000011603 */
[----:B------:R-:W-:Y:S01]  /*06e0*/  IMAD.MOV.U32 R228, RZ, RZ, R28 ;  /* 0x000000ffffe47224 */ /* 0x000fe200078e001c */
[----:B------:R-:W-:Y:S01]  /*06f0*/  MOV R3, R0 ;  /* 0x0000000000037202 */ /* 0x000fe20000000f00 */
[----:B------:R-:W-:Y:S01]  /*0700*/  HADD2.F32 R0, -RZ, R4.H0_H0 ;  /* 0x20000004ff007230 */ /* 0x000fe20000004100 */
[--C-:B------:R-:W-:Y:S01]  /*0710*/  SHF.R.U64 R251, R12, 0x10, R13.reuse ;  /* 0x000000100cfb7819 */ /* 0x100fe2000000120d */
[----:B------:R-:W-:Y:S01]  /*0720*/  IMAD.MOV.U32 R220, RZ, RZ, R8 ;  /* 0x000000ffffdc7224 */ /* 0x000fe200078e0008 */
[----:B------:R-:W-:Y:S01]  /*0730*/  MOV R249, R13 ;  /* 0x0000000d00f97202 */ /* 0x000fe20000000f00 */
[----:B------:R-:W-:Y:S01]  /*0740*/  IMAD.MOV.U32 R212, RZ, RZ, R2 ;  /* 0x000000ffffd47224 */ /* 0x000fe200078e0002 */
[----:B------:R0:W-:Y:S01]  /*0750*/  STL [R1], R0 ;  /* 0x0000000001007387 */ /* 0x0001e20000100800 */
[----:B------:R-:W-:Y:S01]  /*0760*/  SHF.R.U32.HI R247, RZ, 0x10, R13 ;  /* 0x00000010fff77819 */ /* 0x000fe2000001160d */
[----:B------:R-:W-:Y:S01]  /*0770*/  HFMA2.MMA R205, -RZ, RZ, 0, 5.9604644775390625e-08 ;  /* 0x00000001ffcd7435 */ /* 0x000fe200000001ff */
[--C-:B------:R-:W-:Y:S01]  /*0780*/  SHF.R.U64 R250, R16, 0x10, R17.reuse ;  /* 0x0000001010fa7819 */ /* 0x100fe20000001211 */
[----:B------:R-:W-:Y:S01]  /*0790*/  IMAD.MOV.U32 R133, RZ, RZ, RZ ;  /* 0x000000ffff857224 */ /* 0x000fe200078e00ff */
        /* <DEDUP_REMOVED lines=80> */
[----:B0-----:R-:W-:Y:S02]  /*0ca0*/  HADD2.F32 R206, -RZ, R206.H0_H0 ;  /* 0x200000ceffce7230 */ /* 0x001fe40000004100 */
.L_x_1617:
[----:B------:R-:W-:-:S05]  /*0cb0*/  MOV R156, 0x4 ;  /* 0x00000004009c7802 */ /* 0x000fca0000000f00 */
[----:B------:R-:W-:-:S04]  /*0cc0*/  IMAD.WIDE R158, R3, R156, c[0x0][0x1a0] ;  /* 0x00006800039e7625 */ /* 0x000fc800078e029c */
[C---:B------:R-:W-:Y:S01]  /*0cd0*/  IMAD.WIDE R156, R3.reuse, R156, c[0x0][0x1a8] ;  /* 0x00006a00039c7625 */ /* 0x040fe200078e029c */
[----:B------:R0:W5:Y:S04]  /*0ce0*/  LDG.E R188, [R158.64] ;  /* 0x000000049ebc7981 */ /* 0x000168000c1e1900 */
[----:B------:R0:W5:Y:S01]  /*0cf0*/  LDG.E R17, [R156.64] ;  /* 0x000000049c117981 */ /* 0x000162000c1e1900 */
[----:B------:R-:W-:Y:S01]  /*0d00*/  IMAD R4, R3, c[0x0][0x168], RZ ;  /* 0x00005a0003047a24 */ /* 0x000fe200078e02ff */
[----:B------:R-:W-:Y:S01]  /*0d10*/  LOP3.LUT P4, RZ, R5, 0xffffff80, RZ, 0xc0, !PT ;  /* 0xffffff8005ff7812 */ /* 0x000fe2000788c0ff */
[----:B------:R-:W-:Y:S01]  /*0d20*/  BSSY B0, `(.L_x_1591) ;  /* 0x000004e000007945 */ /* 0x000fe20003800000 */
[----:B------:R-:W1:Y:S01]  /*0d30*/  S2R R160, SR_TID.X ;  /* 0x0000000000a07919 */ /* 0x000e620000002100 */
[----:B------:R-:W-:-:S02]  /*0d40*/  MOV R196, RZ ;  /* 0x000000ff00c47202 */ /* 0x000fc40000000f00 */
[----:B------:R-:W-:Y:S02]  /*0d50*/  SHF.R.S32.HI R161, RZ, 0x1f, R4 ;  /* 0x0000001fffa17819 */ /* 0x000fe40000011404 */
[----:B------:R-:W-:Y:S02]  /*0d60*/  MOV R195, RZ ;  /* 0x000000ff00c37202 */ /* 0x000fe40000000f00 */
[----:B------:R-:W-:Y:S02]  /*0d70*/  LEA.HI R4, R161, R4, RZ, 0x2 ;  /* 0x00000004a1047211 */ /* 0x000fe400078f10ff */
[----:B-1----:R-:W-:-:S04]  /*0d80*/  LOP3.LUT R161, R160, 0x7f, RZ, 0xc0, !PT ;  /* 0x0000007fa0a17812 */ /* 0x002fc800078ec0ff */
[----:B------:R-:W-:-:S05]  /*0d90*/  LEA.HI.SX32 R4, R4, R161, 0x1e ;  /* 0x000000a104047211 */ /* 0x000fca00078ff2ff */
[----:B------:R-:W-:Y:S01]  /*0da0*/  IMAD.MOV.U32 R194, RZ, RZ, R4 ;  /* 0x000000ffffc27224 */ /* 0x000fe200078e0004 */
[----:B------:R-:W-:Y:S05]  /*0db0*/  @!P4 BRA `(.L_x_1592) ;  /* 0x000004400000c947 */ /* 0x000fea0003800000 */
[----:B0-----:R-:W-:Y:S01]  /*0dc0*/  ISETP.NE.U32.AND P4, PT, RZ, c[0x0][0x250], PT ;  /* 0x00009400ff007a0c */ /* 0x001fe20003f85070 */
[----:B------:R-:W2:Y:S01]  /*0dd0*/  LDL R190, [R1] ;  /* 0x0000000001be7983 */ /* 0x000ea20000100800 */
[C---:B------:R-:W-:Y:S01]  /*0de0*/  SHF.L.U32 R160, R4.reuse, 0x2, RZ ;  /* 0x0000000204a07819 */ /* 0x040fe200000006ff */
[----:B------:R-:W0:Y:S01]  /*0df0*/  LDC.U8 R162, c[0x0][0x1f0] ;  /* 0x00007c00ffa27b82 */ /* 0x000e220000000000 */
[----:B------:R-:W-:Y:S02]  /*0e00*/  ISETP.NE.AND.EX P4, PT, RZ, c[0x0][0x254], PT, P4 ;  /* 0x00009500ff007a0c */ /* 0x000fe40003f85340 */
[----:B------:R-:W-:-:S11]  /*0e10*/  SHF.L.U64.HI R7, R4, 0x2, RZ ;  /* 0x0000000204077819 */ /* 0x000fd600000102ff */
[----:B------:R-:W-:-:S04]  /*0e20*/  @P4 IADD3 R156, P5, R160, c[0x0][0x198], RZ ;  /* 0x00006600a09c4a10 */ /* 0x000fc80007fbe0ff */
[----:B------:R-:W-:Y:S02]  /*0e30*/  @P4 IADD3.X R157, R7, c[0x0][0x19c], RZ, P5, !PT ;  /* 0x00006700079d4a10 */ /* 0x000fe40002ffe4ff */
[----:B------:R-:W-:-:S03]  /*0e40*/  IADD3 R160, P5, R160, c[0x0][0x190], RZ ;  /* 0x00006400a0a07a10 */ /* 0x000fc60007fbe0ff */
[----:B------:R1:W5:Y:S01]  /*0e50*/  @P4 LDG.E R6, [R156.64] ;  /* 0x000000049c064981 */ /* 0x000362000c1e1900 */
[----:B------:R-:W-:-:S05]  /*0e60*/  IADD3.X R161, R7, c[0x0][0x194], RZ, P5, !PT ;  /* 0x0000650007a17a10 */ /* 0x000fca0002ffe4ff */
[----:B------:R3:W5:Y:S01]  /*0e70*/  LDG.E R7, [R160.64] ;  /* 0x00000004a0077981 */ /* 0x000762000c1e1900 */
[----:B-1----:R-:W-:-:S04]  /*0e80*/  LEA R156, P4, R4, c[0x0][0x188], 0x4 ;  /* 0x00006200049c7a11 */ /* 0x002fc800078820ff */
[----:B------:R-:W-:-:S06]  /*0e90*/  LEA.HI.X R157, R4, c[0x0][0x18c], RZ, 0x4, P4 ;  /* 0x00006300049d7a11 */ /* 0x000fcc00020f24ff */
[----:B------:R-:W4:Y:S01]  /*0ea0*/  LDG.E.128 R156, [R156.64] ;  /* 0x000000049c9c7981 */ /* 0x000f22000c1e1d00 */
[----:B0-----:R-:W-:-:S04]  /*0eb0*/  ISETP.NE.AND P4, PT, R162, RZ, PT ;  /* 0x000000ffa200720c */ /* 0x001fc80003f85270 */
[----:B-----5:R-:W-:-:S05]  /*0ec0*/  FSEL R26, R188, RZ, !P4 ;  /* 0x000000ffbc1a7208 */ /* 0x020fca0006000000 */
[--C-:B----4-:R-:W-:Y:S02]  /*0ed0*/  FADD.FTZ R18, R156, -R26.reuse ;  /* 0x8000001a9c127221 */ /* 0x110fe40000010000 */
[--C-:B------:R-:W-:Y:S02]  /*0ee0*/  FADD.FTZ R20, R157, -R26.reuse ;  /* 0x8000001a9d147221 */ /* 0x100fe40000010000 */
[--C-:B------:R-:W-:Y:S02]  /*0ef0*/  FADD.FTZ R171, R158, -R26.reuse ;  /* 0x8000001a9eab7221 */ /* 0x100fe40000010000 */
[----:B------:R-:W-:Y:S01]  /*0f00*/  FADD.FTZ R26, R159, -R26 ;  /* 0x8000001a9f1a7221 */ /* 0x000fe20000010000 */
[----:B------:R-:W-:-:S10]  /*0f10*/  HFMA2.MMA R159, -RZ, RZ, 0, 9.5367431640625e-07 ;  /* 0x00000010ff9f7435 */ /* 0x000fd400000001ff */
[----:B------:R-:W-:-:S04]  /*0f20*/  IMAD.WIDE.U32 R156, R4, R159, c[0x0][0x210] ;  /* 0x00008400049c7625 */ /* 0x000fc800078e009f */
[----:B---3--:R-:W-:Y:S02]  /*0f30*/  IMAD.WIDE.U32 R160, R4, R159, c[0x0][0x208] ;  /* 0x0000820004a07625 */ /* 0x008fe400078e009f */
[----:B------:R-:W3:Y:S04]  /*0f40*/  LDG.E.128 R156, [R156.64] ;  /* 0x000000049c9c7981 */ /* 0x000ee8000c1e1d00 */
[----:B------:R-:W2:Y:S01]  /*0f50*/  LDG.E.128 R160, [R160.64] ;  /* 0x00000004a0a07981 */ /* 0x000ea2000c1e1d00 */
[----:B------:R-:W-:-:S04]  /*0f60*/  ISETP.NE.U32.AND P4, PT, RZ, c[0x0][0x218], PT ;  /* 0x00008600ff007a0c */ /* 0x000fc80003f85070 */
[----:B------:R-:W-:Y:S01]  /*0f70*/  ISETP.NE.AND.EX P4, PT, RZ, c[0x0][0x21c], PT, P4 ;  /* 0x00008700ff007a0c */ /* 0x000fe20003f85340 */
[C---:B------:R-:W-:Y:S02]  /*0f80*/  FMUL.FTZ R18, R17.reuse, R18 ;  /* 0x0000001211127220 */ /* 0x040fe40000410000 */
[C---:B------:R-:W-:Y:S02]  /*0f90*/  FMUL.FTZ R20, R17.reuse, R20 ;  /* 0x0000001411147220 */ /* 0x040fe40000410000 */
[C---:B------:R-:W-:Y:S02]  /*0fa0*/  FMUL.FTZ R26, R17.reuse, R26 ;  /* 0x0000001a111a7220 */ /* 0x040fe40000410000 */
[----:B------:R-:W-:-:S06]  /*0fb0*/  FMUL.FTZ R171, R17, R171 ;  /* 0x000000ab11ab7220 */ /* 0x000fcc0000410000 */
[----:B------:R-:W-:-:S04]  /*0fc0*/  @P4 LEA R194, P5, R4, c[0x0][0x218], 0x4 ;  /* 0x0000860004c24a11 */ /* 0x000fc800078a20ff */
[----:B------:R-:W-:-:S05]  /*0fd0*/  @P4 LEA.HI.X R195, R4, c[0x0][0x21c], RZ, 0x4, P5 ;  /* 0x0000870004c34a11 */ /* 0x000fca00028f24ff */
[----:B------:R0:W5:Y:S02]  /*0fe0*/  @P4 LDG.E.128 R36, [R194.64] ;  /* 0x00000004c2244981 */ /* 0x000164000c1e1d00 */
[----:B0-----:R-:W-:Y:S01]  /*0ff0*/  IADD3 R194, R4, 0x80, RZ ;  /* 0x0000008004c27810 */ /* 0x001fe20007ffe0ff */
[----:B---3--:R-:W-:Y:S02]  /*1000*/  FMUL.FTZ R183, R252, R156 ;  /* 0x0000009cfcb77220 */ /* 0x008fe40000410000 */
[----:B------:R-:W-:Y:S02]  /*1010*/  FMUL.FTZ R204, R250, R157 ;  /* 0x0000009dfacc7220 */ /* 0x000fe40000410000 */
[----:B--2---:R-:W-:Y:S02]  /*1020*/  FFMA.FTZ R178, R190, R160, R183 ;  /* 0x000000a0beb27223 */ /* 0x004fe400000100b7 */
[----:B------:R-:W-:Y:S02]  /*1030*/  FADD.FTZ R60, R60, R156 ;  /* 0x0000009c3c3c7221 */ /* 0x000fe40000010000 */
[----:B------:R-:W-:-:S02]  /*1040*/  FFMA.FTZ R84, R156, R18, R84 ;  /* 0x000000129c547223 */ /* 0x000fc40000010054 */
[----:B------:R-:W-:Y:S02]  /*1050*/  FADD.FTZ R61, R61, R157 ;  /* 0x0000009d3d3d7221 */ /* 0x000fe40000010000 */
[----:B------:R-:W-:Y:S02]  /*1060*/  FFMA.FTZ R85, R157, R20, R85 ;  /* 0x000000149d557223 */ /* 0x000fe40000010055 */
[----:B------:R-:W-:Y:S02]  /*1070*/  FMUL.FTZ R156, R246, R159 ;  /* 0x0000009ff69c7220 */ /* 0x000fe40000410000 */
[----:B------:R-:W-:Y:S02]  /*1080*/  FADD.FTZ R63, R63, R159 ;  /* 0x0000009f3f3f7221 */ /* 0x000fe40000010000 */
[----:B------:R-:W-:Y:S02]  /*1090*/  FFMA.FTZ R87, R159, R26, R87 ;  /* 0x0000001a9f577223 */ /* 0x000fe40000010057 */
[----:B------:R-:W-:-:S02]  /*10a0*/  FFMA.FTZ R204, R251, R161, R204 ;  /* 0x000000a1fbcc7223 */ /* 0x000fc400000100cc */
[----:B------:R-:W-:Y:S02]  /*10b0*/  FMUL.FTZ R190, R248, R158 ;  /* 0x0000009ef8be7220 */ /* 0x000fe40000410000 */
[----:B------:R-:W-:Y:S02]  /*10c0*/  FADD.FTZ R157, RZ, R178 ;  /* 0x000000b2ff9d7221 */ /* 0x000fe40000010000 */
[----:B------:R-:W-:Y:S02]  /*10d0*/  FFMA.FTZ R159, R18, R178, RZ ;  /* 0x000000b2129f7223 */ /* 0x000fe400000100ff */
        /* <DEDUP_REMOVED lines=15> */
[----:B------:R-:W-:Y:S02]  /*11d0*/  FFMA.FTZ R135, R163, R26, R135 ;  /* 0x0000001aa3877223 */ /* 0x000fe40000010087 */
[----:B------:R-:W-:Y:S02]  /*11e0*/  FADD.FTZ R196, R196, R183 ;  /* 0x000000b7c4c47221 */ /* 0x000fe40000010000 */
[----:B------:R-:W-:Y:S02]  /*11f0*/  FFMA.FTZ R195, R26, R183, R159 ;  /* 0x000000b71ac37223 */ /* 0x000fe4000001009f */
.L_x_1592:
[----:B0-----:R-:W-:Y:S05]  /*1200*/  BSYNC B0 ;  /* 0x0000000000007941 */ /* 0x001fea0003800000 */
.L_x_1591:
[----:B------:R-:W-:Y:S01]  /*1210*/  BSSY B0, `(.L_x_1593) ;  /* 0x0000045000007945 */ /* 0x000fe20003800000 */
[----:B------:R-:W-:Y:S05]  /*1220*/  @!P0 BRA `(.L_x_1594) ;  /* 0x0000043000008947 */ /* 0x000fea0003800000 */
[C---:B------:R-:W-:Y:S01]  /*1230*/  SHF.L.U32 R162, R194.reuse, 0x2, RZ ;  /* 0x00000002c2a27819 */ /* 0x040fe200000006ff */
[----:B------:R-:W0:Y:S01]  /*1240*/  LDC.U8 R182, c[0x0][0x1f0] ;  /* 0x00007c00ffb67b82 */ /* 0x000e220000000000 */
[----:B------:R-:W-:Y:S02]  /*1250*/  SHF.L.U64.HI R9, R194, 0x2, RZ ;  /* 0x00000002c2097819 */ /* 0x000fe400000102ff */
[----:B------:R-:W-:-:S04]  /*1260*/  IADD3 R160, P4, R162, c[0x0][0x190], RZ ;  /* 0x00006400a2a07a10 */ /* 0x000fc80007f9e0ff */
[----:B------:R-:W-:Y:S02]  /*1270*/  IADD3.X R161, R9, c[0x0][0x194], RZ, P4, !PT ;  /* 0x0000650009a17a10 */ /* 0x000fe400027fe4ff */
[----:B------:R-:W-:-:S04]  /*1280*/  LEA R156, P4, R194, c[0x0][0x188], 0x4 ;  /* 0x00006200c29c7a11 */ /* 0x000fc800078820ff */
[----:B------:R-:W-:Y:S02]  /*1290*/  LEA.HI.X R157, R194, c[0x0][0x18c], RZ, 0x4, P4 ;  /* 0x00006300c29d7a11 */ /* 0x000fe400020f24ff */
[----:B------:R-:W-:-:S04]  /*12a0*/  ISETP.NE.U32.AND P4, PT, RZ, c[0x0][0x250], PT ;  /* 0x00009400ff007a0c */ /* 0x000fc80003f85070 */
[----:B------:R-:W2:Y:S01]  /*12b0*/  LDG.E.128 R156, [R156.64] ;  /* 0x000000049c9c7981 */ /* 0x000ea2000c1e1d00 */
[----:B------:R-:W-:-:S13]  /*12c0*/  ISETP.NE.AND.EX P4, PT, RZ, c[0x0][0x254], PT, P4 ;  /* 0x00009500ff007a0c */ /* 0x000fda0003f85340 */
[----:B------:R-:W-:-:S04]  /*12d0*/  @P4 IADD3 R162, P5, R162, c[0x0][0x198], RZ ;  /* 0x00006600a2a24a10 */ /* 0x000fc80007fbe0ff */
[----:B------:R-:W-:Y:S02]  /*12e0*/  @P4 IADD3.X R163, R9, c[0x0][0x19c], RZ, P5, !PT ;  /* 0x0000670009a34a10 */ /* 0x000fe40002ffe4ff */
[----:B------:R1:W5:Y:S04]  /*12f0*/  LDG.E R9, [R160.64] ;  /* 0x00000004a0097981 */ /* 0x000368000c1e1900 */
[----:B------:R3:W5:Y:S01]  /*1300*/  @P4 LDG.E R8, [R162.64] ;  /* 0x00000004a2084981 */ /* 0x000762000c1e1900 */
[----:B0-----:R-:W-:-:S04]  /*1310*/  ISETP.NE.AND P4, PT, R182, RZ, PT ;  /* 0x000000ffb600720c */ /* 0x001fc80003f85270 */
[----:B-----5:R-:W-:-:S05]  /*1320*/  FSEL R27, R188, RZ, !P4 ;  /* 0x000000ffbc1b7208 */ /* 0x020fca0006000000 */
[C---:B--2---:R-:W-:Y:S02]  /*1330*/  FADD.FTZ R175, -R27.reuse, R156 ;  /* 0x0000009c1baf7221 */ /* 0x044fe40000010100 */
[C---:B------:R-:W-:Y:S02]  /*1340*/  FADD.FTZ R21, -R27.reuse, R157 ;  /* 0x0000009d1b157221 */ /* 0x040fe40000010100 */
[C---:B------:R-:W-:Y:S02]  /*1350*/  FADD.FTZ R170, -R27.reuse, R158 ;  /* 0x0000009e1baa7221 */ /* 0x040fe40000010100 */
[----:B------:R-:W-:Y:S02]  /*1360*/  FADD.FTZ R27, -R27, R159 ;  /* 0x0000009f1b1b7221 */ /* 0x000fe40000010100 */
[----:B------:R-:W-:-:S04]  /*1370*/  IMAD.MOV.U32 R159, RZ, RZ, 0x10 ;  /* 0x00000010ff9f7424 */ /* 0x000fc800078e00ff */
[----:B------:R-:W-:-:S04]  /*1380*/  IMAD.WIDE.U32 R156, R194, R159, c[0x0][0x210] ;  /* 0x00008400c29c7625 */ /* 0x000fc800078e009f */
[----:B-1----:R-:W-:Y:S02]  /*1390*/  IMAD.WIDE.U32 R160, R194, R159, c[0x0][0x208] ;  /* 0x00008200c2a07625 */ /* 0x002fe400078e009f */
[----:B------:R-:W2:Y:S04]  /*13a0*/  LDG.E.128 R156, [R156.64] ;  /* 0x000000049c9c7981 */ /* 0x000ea8000c1e1d00 */
[----:B---3--:R-:W3:Y:S01]  /*13b0*/  LDG.E.128 R160, [R160.64] ;  /* 0x00000004a0a07981 */ /* 0x008ee2000c1e1d00 */
[----:B------:R-:W-:-:S04]  /*13c0*/  ISETP.NE.U32.AND P4, PT, RZ, c[0x0][0x218], PT ;  /* 0x00008600ff007a0c */ /* 0x000fc80003f85070 */
[----:B------:R-:W-:Y:S01]  /*13d0*/  ISETP.NE.AND.EX P4, PT, RZ, c[0x0][0x21c], PT, P4 ;  /* 0x00008700ff007a0c */ /* 0x000fe20003f85340 */
[C---:B------:R-:W-:Y:S02]  /*13e0*/  FMUL.FTZ R175, R17.reuse, R175 ;  /* 0x000000af11af7220 */ /* 0x040fe40000410000 */
[C---:B------:R-:W-:Y:S02]  /*13f0*/  FMUL.FTZ R27, R17.reuse, R27 ;  /* 0x0000001b111b7220 */ /* 0x040fe40000410000 */
[C---:B------:R-:W-:Y:S02]  /*1400*/  FMUL.FTZ R21, R17.reuse, R21 ;  /* 0x0000001511157220 */ /* 0x040fe40000410000 */
[----:B------:R-:W-:Y:S02]  /*1410*/  FMUL.FTZ R170, R17, R170 ;  /* 0x000000aa11aa7220 */ /* 0x000fe40000410000 */
[----:B--2---:R-:W-:Y:S02]  /*1420*/  FMUL.FTZ R202, R244, R156 ;  /* 0x0000009cf4ca7220 */ /* 0x004fe40000410000 */
[----:B------:R-:W-:-:S02]  /*1430*/  FMUL.FTZ R198, R242, R157 ;  /* 0x0000009df2c67220 */ /* 0x000fc40000410000 */
[----:B---3--:R-:W-:Y:S02]  /*1440*/  FFMA.FTZ R202, R245, R160, R202 ;  /* 0x000000a0f5ca7223 */ /* 0x008fe400000100ca */
[----:B------:R-:W-:Y:S02]  /*1450*/  FFMA.FTZ R80, R156, R175, R80 ;  /* 0x000000af9c507223 */ /* 0x000fe40000010050 */
[----:B------:R-:W-:Y:S01]  /*1460*/  FADD.FTZ R56, R56, R156 ;  /* 0x0000009c38387221 */ /* 0x000fe20000010000 */
[----:B------:R-:W-:Y:S01]  /*1470*/  @P4 LEA R156, P5, R194, c[0x0][0x218], 0x4 ;  /* 0x00008600c29c4a11 */ /* 0x000fe200078a20ff */
[----:B------:R-:W-:Y:S02]  /*1480*/  FADD.FTZ R59, R59, R159 ;  /* 0x0000009f3b3b7221 */ /* 0x000fe40000010000 */
[----:B------:R-:W-:Y:S02]  /*1490*/  FFMA.FTZ R83, R159, R27, R83 ;  /* 0x0000001b9f537223 */ /* 0x000fe40000010053 */
[----:B------:R-:W-:-:S02]  /*14a0*/  FMUL.FTZ R182, R238, R159 ;  /* 0x0000009feeb67220 */ /* 0x000fc40000410000 */
[----:B------:R-:W-:Y:S02]  /*14b0*/  FFMA.FTZ R198, R243, R161, R198 ;  /* 0x000000a1f3c67223 */ /* 0x000fe400000100c6 */
[----:B------:R-:W-:Y:S02]  /*14c0*/  FMUL.FTZ R189, R240, R158 ;  /* 0x0000009ef0bd7220 */ /* 0x000fe40000410000 */
[----:B------:R-:W-:Y:S02]  /*14d0*/  FADD.FTZ R159, R196, R202 ;  /* 0x000000cac49f7221 */ /* 0x000fe40000010000 */
[----:B------:R-:W-:Y:S02]  /*14e0*/  FFMA.FTZ R195, R175, R202, R195 ;  /* 0x000000caafc37223 */ /* 0x000fe400000100c3 */
[----:B------:R-:W-:Y:S02]  /*14f0*/  FFMA.FTZ R81, R157, R21, R81 ;  /* 0x000000159d517223 */ /* 0x000fe40000010051 */
[----:B------:R-:W-:Y:S01]  /*1500*/  FADD.FTZ R57, R57, R157 ;  /* 0x0000009d39397221 */ /* 0x000fe20000010000 */
[----:B------:R-:W-:Y:S01]  /*1510*/  @P4 LEA.HI.X R157, R194, c[0x0][0x21c], RZ, 0x4, P5 ;  /* 0x00008700c29d4a11 */ /* 0x000fe200028f24ff */
[----:B------:R-:W-:-:S02]  /*1520*/  FFMA.FTZ R82, R158, R170, R82 ;  /* 0x000000aa9e527223 */ /* 0x000fc40000010052 */
[----:B------:R-:W-:Y:S02]  /*1530*/  FADD.FTZ R58, R58, R158 ;  /* 0x0000009e3a3a7221 */ /* 0x000fe40000010000 */
[----:B------:R-:W-:Y:S01]  /*1540*/  FFMA.FTZ R189, R241, R162, R189 ;  /* 0x000000a2f1bd7223 */ /* 0x000fe200000100bd */
[----:B------:R0:W5:Y:S01]  /*1550*/  @P4 LDG.E.128 R32, [R156.64] ;  /* 0x000000049c204981 */ /* 0x000162000c1e1d00 */
[----:B------:R-:W-:Y:S02]  /*1560*/  FADD.FTZ R158, R159, R198 ;  /* 0x000000c69f9e7221 */ /* 0x000fe40000010000 */
[----:B------:R-:W-:Y:S02]  /*1570*/  FFMA.FTZ R195, R21, R198, R195 ;  /* 0x000000c615c37223 */ /* 0x000fe400000100c3 */
[----:B------:R-:W-:Y:S02]  /*1580*/  FFMA.FTZ R182, R239, R163, R182 ;  /* 0x000000a3efb67223 */ /* 0x000fe400000100b6 */
[----:B------:R-:W-:-:S02]  /*1590*/  FFMA.FTZ R195, R170, R189, R195 ;  /* 0x000000bdaac37223 */ /* 0x000fc400000100c3 */
[----:B0-----:R-:W-:Y:S01]  /*15a0*/  FADD.FTZ R157, R158, R189 ;  /* 0x000000bd9e9d7221 */ /* 0x001fe20000010000 */
[----:B------:R-:W-:Y:S01]  /*15b0*/  IADD3 R194, R194, 0x80, RZ ;  /* 0x00000080c2c27810 */ /* 0x000fe20007ffe0ff */
[----:B------:R-:W-:Y:S02]  /*15c0*/  FFMA.FTZ R128, R160, R175, R128 ;  /* 0x000000afa0807223 */ /* 0x000fe40000010080 */
[----:B------:R-:W-:Y:S02]  /*15d0*/  FADD.FTZ R104, R104, R160 ;  /* 0x000000a068687221 */ /* 0x000fe40000010000 */
[----:B------:R-:W-:Y:S02]  /*15e0*/  FFMA.FTZ R129, R161, R21, R129 ;  /* 0x00000015a1817223 */ /* 0x000fe40000010081 */
[----:B------:R-:W-:Y:S02]  /*15f0*/  FADD.FTZ R105, R105, R161 ;  /* 0x000000a169697221 */ /* 0x000fe40000010000 */
[----:B------:R-:W-:-:S02]  /*1600*/  FADD.FTZ R106, R106, R162 ;  /* 0x000000a26a6a7221 */ /* 0x000fc40000010000 */
[----:B------:R-:W-:Y:S02]  /*1610*/  FFMA.FTZ R130, R162, R170, R130 ;  /* 0x000000aaa2827223 */ /* 0x000fe40000010082 */
[----:B------:R-:W-:Y:S02]  /*1620*/  FADD.FTZ R107, R107, R163 ;  /* 0x000000a36b6b7221 */ /* 0x000fe40000010000 */
[----:B------:R-:W-:Y:S02]  /*1630*/  FFMA.FTZ R131, R163, R27, R131 ;  /* 0x0000001ba3837223 */ /* 0x000fe40000010083 */
[----:B------:R-:W-:Y:S02]  /*1640*/  FADD.FTZ R196, R157, R182 ;  /* 0x000000b69dc47221 */ /* 0x000fe40000010000 */
[----:B------:R-:W-:Y:S02]  /*1650*/  FFMA.FTZ R195, R27, R182, R195 ;  /* 0x000000b61bc37223 */ /* 0x000fe400000100c3 */
.L_x_1594:
[----:B------:R-:W-:Y:S05]  /*1660*/  BSYNC B0 ;  /* 0x0000000000007941 */ /* 0x000fea0003800000 */
.L_x_1593:
[----:B------:R-:W-:Y:S01]  /*1670*/  BSSY B0, `(.L_x_1595) ;  /* 0x0000045000007945 */ /* 0x000fe20003800000 */
[----:B------:R-:W-:Y:S05]  /*1680*/  @!P1 BRA `(.L_x_1596) ;  /* 0x0000043000009947 */ /* 0x000fea0003800000 */
[C---:B------:R-:W-:Y:S01]  /*1690*/  SHF.L.U32 R162, R194.reuse, 0x2, RZ ;  /* 0x00000002c2a27819 */ /* 0x040fe200000006ff */
[----:B------:R-:W0:Y:S01]  /*16a0*/  LDC.U8 R181, c[0x0][0x1f0] ;  /* 0x00007c00ffb57b82 */ /* 0x000e220000000000 */
[----:B------:R-:W-:-:S02]  /*16b0*/  SHF.L.U64.HI R0, R194, 0x2, RZ ;  /* 0x00000002c2007819 */ /* 0x000fc400000102ff */
        /* <DEDUP_REMOVED lines=16> */
[----:B------:R-:W-:Y:S01]  /*17c0*/  FADD.FTZ R168, -R168, R159 ;  /* 0x0000009fa8a87221 */ /* 0x000fe20000010100 */
[----:B------:R-:W-:-:S10]  /*17d0*/  HFMA2.MMA R159, -RZ, RZ, 0, 9.5367431640625e-07 ;  /* 0x00000010ff9f7435 */ /* 0x000fd400000001ff */
[----:B------:R-:W-:-:S04]  /*17e0*/  IMAD.WIDE.U32 R156, R194, R159, c[0x0][0x210] ;  /* 0x00008400c29c7625 */ /* 0x000fc800078e009f */
[----:B-1----:R-:W-:Y:S02]  /*17f0*/  IMAD.WIDE.U32 R160, R194, R159, c[0x0][0x208] ;  /* 0x00008200c2a07625 */ /* 0x002fe400078e009f */
[----:B------:R-:W2:Y:S01]  /*1800*/  LDG.E.128 R156, [R156.64] ;  /* 0x000000049c9c7981 */ /* 0x000ea2000c1e1d00 */
[----:B------:R-:W-:-:S03]  /*1810*/  ISETP.NE.U32.AND P4, PT, RZ, c[0x0][0x218], PT ;  /* 0x00008600ff007a0c */ /* 0x000fc60003f85070 */
[----:B---3--:R-:W3:Y:S01]  /*1820*/  LDG.E.128 R160, [R160.64] ;  /* 0x00000004a0a07981 */ /* 0x008ee2000c1e1d00 */
[----:B------:R-:W-:Y:S01]  /*1830*/  ISETP.NE.AND.EX P4, PT, RZ, c[0x0][0x21c], PT, P4 ;  /* 0x00008700ff007a0c */ /* 0x000fe20003f85340 */
[C---:B------:R-:W-:Y:S02]  /*1840*/  FMUL.FTZ R174, R17.reuse, R174 ;  /* 0x000000ae11ae7220 */ /* 0x040fe40000410000 */
[----:B------:R-:W-:Y:S02]  /*1850*/  FMUL.FTZ R22, R17, R22 ;  /* 0x0000001611167220 */ /* 0x000fe40000410000 */
[----:B--2---:R-:W-:Y:S02]  /*1860*/  FMUL.FTZ R201, R236, R156 ;  /* 0x0000009cecc97220 */ /* 0x004fe40000410000 */
[----:B------:R-:W-:Y:S02]  /*1870*/  FFMA.FTZ R76, R156, R174, R76 ;  /* 0x000000ae9c4c7223 */ /* 0x000fe4000001004c */
[----:B------:R-:W-:-:S04]  /*1880*/  FADD.FTZ R52, R52, R156 ;  /* 0x0000009c34347221 */ /* 0x000fc80000010000 */
[----:B------:R-:W-:Y:S01]  /*1890*/  @P4 LEA R156, P5, R194, c[0x0][0x218], 0x4 ;  /* 0x00008600c29c4a11 */ /* 0x000fe200078a20ff */
[----:B------:R-:W-:Y:S02]  /*18a0*/  FMUL.FTZ R197, R234, R157 ;  /* 0x0000009deac57220 */ /* 0x000fe40000410000 */
[----:B------:R-:W-:Y:S02]  /*18b0*/  FFMA.FTZ R77, R157, R22, R77 ;  /* 0x000000169d4d7223 */ /* 0x000fe4000001004d */
[----:B------:R-:W-:Y:S01]  /*18c0*/  FADD.FTZ R53, R53, R157 ;  /* 0x0000009d35357221 */ /* 0x000fe20000010000 */
[----:B------:R-:W-:-:S05]  /*18d0*/  @P4 LEA.HI.X R157, R194, c[0x0][0x21c], RZ, 0x4, P5 ;  /* 0x00008700c29d4a11 */ /* 0x000fca00028f24ff */
[----:B------:R0:W5:Y:S01]  /*18e0*/  @P4 LDG.E.128 R28, [R156.64] ;  /* 0x000000049c1c4981 */ /* 0x000162000c1e1d00 */
[----:B---3--:R-:W-:Y:S02]  /*18f0*/  FFMA.FTZ R201, R237, R160, R201 ;  /* 0x000000a0edc97223 */ /* 0x008fe400000100c9 */
[----:B------:R-:W-:Y:S02]  /*1900*/  FMUL.FTZ R24, R17, R24 ;  /* 0x0000001811187220 */ /* 0x000fe40000410000 */
[----:B------:R-:W-:Y:S02]  /*1910*/  FFMA.FTZ R197, R235, R161, R197 ;  /* 0x000000a1ebc57223 */ /* 0x000fe400000100c5 */
[----:B------:R-:W-:Y:S02]  /*1920*/  FMUL.FTZ R187, R232, R158 ;  /* 0x0000009ee8bb7220 */ /* 0x000fe40000410000 */
[----:B------:R-:W-:Y:S02]  /*1930*/  FADD.FTZ R196, R196, R201 ;  /* 0x000000c9c4c47221 */ /* 0x000fe40000010000 */
[----:B------:R-:W-:-:S02]  /*1940*/  FFMA.FTZ R195, R174, R201, R195 ;  /* 0x000000c9aec37223 */ /* 0x000fc400000100c3 */
[----:B------:R-:W-:Y:S02]  /*1950*/  FFMA.FTZ R78, R158, R24, R78 ;  /* 0x000000189e4e7223 */ /* 0x000fe4000001004e */
[----:B------:R-:W-:Y:S02]  /*1960*/  FADD.FTZ R54, R54, R158 ;  /* 0x0000009e36367221 */ /* 0x000fe40000010000 */
[----:B------:R-:W-:Y:S02]  /*1970*/  FFMA.FTZ R187, R233, R162, R187 ;  /* 0x000000a2e9bb7223 */ /* 0x000fe400000100bb */
[----:B------:R-:W-:Y:S02]  /*1980*/  FMUL.FTZ R158, R230, R159 ;  /* 0x0000009fe69e7220 */ /* 0x000fe40000410000 */
[----:B------:R-:W-:Y:S02]  /*1990*/  FADD.FTZ R196, R196, R197 ;  /* 0x000000c5c4c47221 */ /* 0x000fe40000010000 */
[----:B------:R-:W-:-:S02]  /*19a0*/  FFMA.FTZ R195, R22, R197, R195 ;  /* 0x000000c516c37223 */ /* 0x000fc400000100c3 */
[----:B------:R-:W-:Y:S02]  /*19b0*/  FMUL.FTZ R168, R17, R168 ;  /* 0x000000a811a87220 */ /* 0x000fe40000410000 */
[----:B------:R-:W-:Y:S02]  /*19c0*/  FFMA.FTZ R181, R231, R163, R158 ;  /* 0x000000a3e7b57223 */ /* 0x000fe4000001009e */
[----:B------:R-:W-:Y:S02]  /*19d0*/  FADD.FTZ R196, R196, R187 ;  /* 0x000000bbc4c47221 */ /* 0x000fe40000010000 */
[----:B------:R-:W-:Y:S01]  /*19e0*/  FFMA.FTZ R195, R24, R187, R195 ;  /* 0x000000bb18c37223 */ /* 0x000fe200000100c3 */
[----:B------:R-:W-:Y:S01]  /*19f0*/  IADD3 R194, R194, 0x80, RZ ;  /* 0x00000080c2c27810 */ /* 0x000fe20007ffe0ff */
[----:B------:R-:W-:Y:S02]  /*1a00*/  FFMA.FTZ R124, R160, R174, R124 ;  /* 0x000000aea07c7223 */ /* 0x000fe4000001007c */
[----:B------:R-:W-:-:S02]  /*1a10*/  FADD.FTZ R100, R100, R160 ;  /* 0x000000a064647221 */ /* 0x000fc40000010000 */
        /* <DEDUP_REMOVED lines=10> */
.L_x_1596:
[----:B0-----:R-:W-:Y:S05]  /*1ac0*/  BSYNC B0 ;  /* 0x0000000000007941 */ /* 0x001fea0003800000 */
.L_x_1595:
        /* <DEDUP_REMOVED lines=25> */
[----:B------:R-:W2:Y:S01]  /*1c60*/  LDG.E.128 R156, [R156.64] ;  /* 0x000000049c9c7981 */ /* 0x000ea2000c1e1d00 */
[----:B------:R-:W-:-:S03]  /*1c70*/  ISETP.NE.U32.AND P4, PT, RZ, c[0x0][0x218], PT ;  /* 0x00008600ff007a0c */ /* 0x000fc60003f85070 */
[----:B---3--:R-:W3:Y:S01]  /*1c80*/  LDG.E.128 R160, [R160.64] ;  /* 0x00000004a0a07981 */ /* 0x008ee2000c1e1d00 */
[----:B------:R-:W-:Y:S01]  /*1c90*/  ISETP.NE.AND.EX P4, PT, RZ, c[0x0][0x21c], PT, P4 ;  /* 0x00008700ff007a0c */ /* 0x000fe20003f85340 */
[C---:B------:R-:W-:Y:S02]  /*1ca0*/  FMUL.FTZ R173, R17.reuse, R173 ;  /* 0x000000ad11ad7220 */ /* 0x040fe40000410000 */
[C---:B------:R-:W-:Y:S02]  /*1cb0*/  FMUL.FTZ R15, R17.reuse, R15 ;  /* 0x0000000f110f7220 */ /* 0x040fe40000410000 */
[----:B------:R-:W-:Y:S02]  /*1cc0*/  FMUL.FTZ R25, R17, R25 ;  /* 0x0000001911197220 */ /* 0x000fe40000410000 */
[----:B--2---:R-:W-:Y:S02]  /*1cd0*/  FMUL.FTZ R200, R228, R156 ;  /* 0x0000009ce4c87220 */ /* 0x004fe40000410000 */
[----:B------:R-:W-:-:S02]  /*1ce0*/  FFMA.FTZ R72, R156, R173, R72 ;  /* 0x000000ad9c487223 */ /* 0x000fc40000010048 */
[----:B------:R-:W-:Y:S02]  /*1cf0*/  FADD.FTZ R48, R48, R156 ;  /* 0x0000009c30307221 */ /* 0x000fe40000010000 */
        /* <DEDUP_REMOVED lines=9> */
[----:B------:R-:W-:Y:S02]  /*1d90*/  FADD.FTZ R50, R50, R158 ;  /* 0x0000009e32327221 */ /* 0x000fe40000010000 */
[----:B------:R-:W-:Y:S02]  /*1da0*/  FMUL.FTZ R169, R17, R169 ;  /* 0x000000a911a97220 */ /* 0x000fe40000410000 */
[----:B------:R-:W-:-:S02]  /*1db0*/  FFMA.FTZ R193, R227, R161, R180 ;  /* 0x000000a1e3c17223 */ /* 0x000fc400000100b4 */
[----:B------:R-:W-:Y:S02]  /*1dc0*/  FADD.FTZ R196, R196, R200 ;  /* 0x000000c8c4c47221 */ /* 0x000fe40000010000 */
[----:B------:R-:W-:Y:S02]  /*1dd0*/  FFMA.FTZ R158, R173, R200, R195 ;  /* 0x000000c8ad9e7223 */ /* 0x000fe400000100c3 */
[----:B------:R-:W-:Y:S02]  /*1de0*/  FADD.FTZ R51, R51, R159 ;  /* 0x0000009f33337221 */ /* 0x000fe40000010000 */
[----:B------:R-:W-:Y:S02]  /*1df0*/  FFMA.FTZ R75, R159, R169, R75 ;  /* 0x000000a99f4b7223 */ /* 0x000fe4000001004b */
[----:B------:R-:W-:Y:S02]  /*1e00*/  FMUL.FTZ R180, R222, R159 ;  /* 0x0000009fdeb47220 */ /* 0x000fe40000410000 */
[----:B------:R-:W-:-:S02]  /*1e10*/  FFMA.FTZ R186, R225, R162, R186 ;  /* 0x000000a2e1ba7223 */ /* 0x000fc400000100ba */
[----:B------:R-:W-:Y:S02]  /*1e20*/  FADD.FTZ R159, R196, R193 ;  /* 0x000000c1c49f7221 */ /* 0x000fe40000010000 */
[----:B------:R-:W-:Y:S02]  /*1e30*/  FFMA.FTZ R158, R15, R193, R158 ;  /* 0x000000c10f9e7223 */ /* 0x000fe4000001009e */
[----:B------:R-:W-:Y:S02]  /*1e40*/  FFMA.FTZ R180, R223, R163, R180 ;  /* 0x000000a3dfb47223 */ /* 0x000fe400000100b4 */
[----:B------:R-:W-:Y:S02]  /*1e50*/  FADD.FTZ R159, R159, R186 ;  /* 0x000000ba9f9f7221 */ /* 0x000fe40000010000 */
[----:B------:R-:W-:Y:S01]  /*1e60*/  FFMA.FTZ R158, R25, R186, R158 ;  /* 0x000000ba199e7223 */ /* 0x000fe2000001009e */
[----:B------:R-:W-:Y:S01]  /*1e70*/  IADD3 R194, R194, 0x80, RZ ;  /* 0x00000080c2c27810 */ /* 0x000fe20007ffe0ff */
[----:B------:R-:W-:-:S02]  /*1e80*/  FFMA.FTZ R120, R160, R173, R120 ;  /* 0x000000ada0787223 */ /* 0x000fc40000010078 */
[----:B------:R-:W-:Y:S02]  /*1e90*/  FADD.FTZ R96, R96, R160 ;  /* 0x000000a060607221 */ /* 0x000fe40000010000 */
[----:B------:R-:W-:Y:S02]  /*1ea0*/  FFMA.FTZ R121, R161, R15, R121 ;  /* 0x0000000fa1797223 */ /* 0x000fe40000010079 */
[----:B------:R-:W-:Y:S02]  /*1eb0*/  FADD.FTZ R97, R97, R161 ;  /* 0x000000a161617221 */ /* 0x000fe40000010000 */
[----:B------:R-:W-:Y:S02]  /*1ec0*/  FADD.FTZ R98, R98, R162 ;  /* 0x000000a262627221 */ /* 0x000fe40000010000 */
[----:B------:R-:W-:Y:S02]  /*1ed0*/  FFMA.FTZ R122, R162, R25, R122 ;  /* 0x00000019a27a7223 */ /* 0x000fe4000001007a */
[----:B------:R-:W-:-:S02]  /*1ee0*/  FADD.FTZ R99, R99, R163 ;  /* 0x000000a363637221 */ /* 0x000fc40000010000 */
[----:B------:R-:W-:Y:S02]  /*1ef0*/  FFMA.FTZ R123, R163, R169, R123 ;  /* 0x000000a9a37b7223 */ /* 0x000fe4000001007b */
[----:B------:R-:W-:Y:S02]  /*1f00*/  FADD.FTZ R196, R159, R180 ;  /* 0x000000b49fc47221 */ /* 0x000fe40000010000 */
[----:B------:R-:W-:Y:S02]  /*1f10*/  FFMA.FTZ R195, R169, R180, R158 ;  /* 0x000000b4a9c37223 */ /* 0x000fe4000001009e */
.L_x_1598:
[----:B0-----:R-:W-:Y:S05]  /*1f20*/  BSYNC B0 ;  /* 0x0000000000007941 */ /* 0x001fea0003800000 */
.L_x_1597:
        /* <DEDUP_REMOVED lines=34> */
[----:B------:R-:W-:-:S02]  /*2150*/  FFMA.FTZ R68, R156, R172, R68 ;  /* 0x000000ac9c447223 */ /* 0x000fc40000010044 */
[----:B------:R-:W-:Y:S01]  /*2160*/  FADD.FTZ R44, R44, R156 ;  /* 0x0000009c2c2c7221 */ /* 0x000fe20000010000 */
[----:B------:R-:W-:Y:S01]  /*2170*/  @P4 LEA R156, P5, R194, c[0x0][0x218], 0x4 ;  /* 0x00008600c29c4a11 */ /* 0x000fe200078a20ff */
[----:B---3--:R-:W-:Y:S02]  /*2180*/  FFMA.FTZ R199, R221, R160, R199 ;  /* 0x000000a0ddc77223 */ /* 0x008fe400000100c7 */
[----:B------:R-:W-:Y:S02]  /*2190*/  FMUL.FTZ R192, R218, R157 ;  /* 0x0000009ddac07220 */ /* 0x000fe40000410000 */
[----:B------:R-:W-:Y:S02]  /*21a0*/  FFMA.FTZ R69, R157, R16, R69 ;  /* 0x000000109d457223 */ /* 0x000fe40000010045 */
[----:B------:R-:W-:Y:S01]  /*21b0*/  FADD.FTZ R45, R45, R157 ;  /* 0x0000009d2d2d7221 */ /* 0x000fe20000010000 */
[----:B------:R-:W-:Y:S01]  /*21c0*/  @P4 LEA.HI.X R157, R194, c[0x0][0x21c], RZ, 0x4, P5 ;  /* 0x00008700c29d4a11 */ /* 0x000fe200028f24ff */
[----:B------:R-:W-:-:S02]  /*21d0*/  FMUL.FTZ R185, R216, R158 ;  /* 0x0000009ed8b97220 */ /* 0x000fc40000410000 */
[----:B------:R-:W-:Y:S02]  /*21e0*/  FFMA.FTZ R70, R158, R19, R70 ;  /* 0x000000139e467223 */ /* 0x000fe40000010046 */
[----:B------:R-:W-:Y:S01]  /*21f0*/  FADD.FTZ R46, R46, R158 ;  /* 0x0000009e2e2e7221 */ /* 0x000fe20000010000 */
[----:B------:R0:W5:Y:S01]  /*2200*/  @P4 LDG.E.128 R140, [R156.64] ;  /* 0x000000049c8c4981 */ /* 0x000162000c1e1d00 */
[----:B------:R-:W-:Y:S02]  /*2210*/  FADD.FTZ R47, R47, R159 ;  /* 0x0000009f2f2f7221 */ /* 0x000fe40000010000 */
[----:B------:R-:W-:Y:S02]  /*2220*/  FFMA.FTZ R71, R159, R23, R71 ;  /* 0x000000179f477223 */ /* 0x000fe40000010047 */
[----:B------:R-:W-:Y:S02]  /*2230*/  FMUL.FTZ R158, R214, R159 ;  /* 0x0000009fd69e7220 */ /* 0x000fe40000410000 */
[----:B------:R-:W-:-:S02]  /*2240*/  FFMA.FTZ R192, R219, R161, R192 ;  /* 0x000000a1dbc07223 */ /* 0x000fc400000100c0 */
[----:B------:R-:W-:Y:S02]  /*2250*/  FADD.FTZ R159, R196, R199 ;  /* 0x000000c7c49f7221 */ /* 0x000fe40000010000 */
[----:B------:R-:W-:Y:S02]  /*2260*/  FFMA.FTZ R195, R172, R199, R195 ;  /* 0x000000c7acc37223 */ /* 0x000fe400000100c3 */
[----:B------:R-:W-:Y:S02]  /*2270*/  FFMA.FTZ R179, R215, R163, R158 ;  /* 0x000000a3d7b37223 */ /* 0x000fe4000001009e */
[----:B------:R-:W-:Y:S02]  /*2280*/  FFMA.FTZ R185, R217, R162, R185 ;  /* 0x000000a2d9b97223 */ /* 0x000fe400000100b9 */
[----:B------:R-:W-:Y:S02]  /*2290*/  FADD.FTZ R158, R159, R192 ;  /* 0x000000c09f9e7221 */ /* 0x000fe40000010000 */
[----:B0-----:R-:W-:-:S02]  /*22a0*/  FFMA.FTZ R156, R16, R192, R195 ;  /* 0x000000c0109c7223 */ /* 0x001fc400000100c3 */
[----:B------:R-:W-:Y:S02]  /*22b0*/  FADD.FTZ R158, R158, R185 ;  /* 0x000000b99e9e7221 */ /* 0x000fe40000010000 */
[----:B------:R-:W-:Y:S01]  /*22c0*/  FFMA.FTZ R156, R19, R185, R156 ;  /* 0x000000b9139c7223 */ /* 0x000fe2000001009c */
[----:B------:R-:W-:Y:S01]  /*22d0*/  IADD3 R194, R194, 0x80, RZ ;  /* 0x00000080c2c27810 */ /* 0x000fe20007ffe0ff */
        /* <DEDUP_REMOVED lines=10> */
.L_x_1600:
[----:B------:R-:W-:Y:S05]  /*2380*/  BSYNC B0 ;  /* 0x0000000000007941 */ /* 0x000fea0003800000 */
.L_x_1599:
[----:B------:R-:W-:Y:S01]  /*2390*/  ISETP.GE.U32.AND P4, PT, R5, 0x300, PT ;  /* 0x000003000500780c */ /* 0x000fe20003f86070 */
[----:B------:R-:W-:-:S12]  /*23a0*/  BSSY B0, `(.L_x_1601) ;  /* 0x0000044000007945 */ /* 0x000fd80003800000 */
[----:B------:R-:W-:Y:S05]  /*23b0*/  @!P4 BRA `(.L_x_1602) ;  /* 0x000004200000c947 */ /* 0x000fea0003800000 */
[C---:B------:R-:W-:Y:S02]  /*23c0*/  LEA R156, P4, R194.reuse, c[0x0][0x188], 0x4 ;  /* 0x00006200c29c7a11 */ /* 0x040fe400078820ff */
[----:B------:R-:W-:Y:S02]  /*23d0*/  MOV R165, 0x10 ;  /* 0x0000001000a57802 */ /* 0x000fe40000000f00 */
[----:B------:R-:W-:-:S03]  /*23e0*/  LEA.HI.X R157, R194, c[0x0][0x18c], RZ, 0x4, P4 ;  /* 0x00006300c29d7a11 */ /* 0x000fc600020f24ff */
[----:B------:R-:W-:-:S03]  /*23f0*/  IMAD.WIDE.U32 R160, R194, R165, c[0x0][0x210] ;  /* 0x00008400c2a07625 */ /* 0x000fc600078e00a5 */
[----:B------:R-:W2:Y:S01]  /*2400*/  LDG.E.128 R156, [R156.64] ;  /* 0x000000049c9c7981 */ /* 0x000ea2000c1e1d00 */
[----:B------:R-:W-:Y:S01]  /*2410*/  IMAD.WIDE.U32 R164, R194, R165, c[0x0][0x208] ;  /* 0x00008200c2a47625 */ /* 0x000fe200078e00a5 */
[----:B------:R-:W0:Y:S02]  /*2420*/  LDC.U8 R184, c[0x0][0x1f0] ;  /* 0x00007c00ffb87b82 */ /* 0x000e240000000000 */
[----:B------:R-:W3:Y:S04]  /*2430*/  LDG.E.128 R160, [R160.64] ;  /* 0x00000004a0a07981 */ /* 0x000ee8000c1e1d00 */
[----:B------:R-:W4:Y:S01]  /*2440*/  LDG.E.128 R164, [R164.64] ;  /* 0x00000004a4a47981 */ /* 0x000f22000c1e1d00 */
[----:B0-----:R-:W-:-:S04]  /*2450*/  ISETP.NE.AND P4, PT, R184, RZ, PT ;  /* 0x000000ffb800720c */ /* 0x001fc80003f85270 */
[----:B-----5:R-:W-:Y:S02]  /*2460*/  FSEL R188, R188, RZ, !P4 ;  /* 0x000000ffbcbc7208 */ /* 0x020fe40006000000 */
[----:B------:R-:W-:-:S04]  /*2470*/  ISETP.NE.U32.AND P4, PT, RZ, c[0x0][0x218], PT ;  /* 0x00008600ff007a0c */ /* 0x000fc80003f85070 */
[----:B------:R-:W-:Y:S01]  /*2480*/  ISETP.NE.AND.EX P4, PT, RZ, c[0x0][0x21c], PT, P4 ;  /* 0x00008700ff007a0c */ /* 0x000fe20003f85340 */
[C---:B--2---:R-:W-:Y:S02]  /*2490*/  FADD.FTZ R156, -R188.reuse, R156 ;  /* 0x0000009cbc9c7221 */ /* 0x044fe40000010100 */
[----:B------:R-:W-:Y:S02]  /*24a0*/  FADD.FTZ R184, -R188, R158 ;  /* 0x0000009ebcb87221 */ /* 0x000fe40000010100 */
[----:B------:R-:W-:-:S08]  /*24b0*/  FMUL.FTZ R177, R17, R156 ;  /* 0x0000009c11b17220 */ /* 0x000fd00000410000 */
[----:B------:R-:W-:Y:S01]  /*24c0*/  @P4 LEA R156, P5, R194, c[0x0][0x218], 0x4 ;  /* 0x00008600c29c4a11 */ /* 0x000fe200078a20ff */
[----:B---3--:R-:W-:Y:S02]  /*24d0*/  FMUL.FTZ R158, R210, R161 ;  /* 0x000000a1d29e7220 */ /* 0x008fe40000410000 */
[----:B------:R-:W-:Y:S01]  /*24e0*/  FADD.FTZ R176, -R188, R157 ;  /* 0x0000009dbcb07221 */ /* 0x000fe20000010100 */
[C---:B------:R-:W-:Y:S01]  /*24f0*/  @P4 LEA.HI.X R157, R194.reuse, c[0x0][0x21c], RZ, 0x4, P5 ;  /* 0x00008700c29d4a11 */ /* 0x040fe200028f24ff */
[----:B----4-:R-:W-:Y:S02]  /*2500*/  FFMA.FTZ R191, R211, R165, R158 ;  /* 0x000000a5d3bf7223 */ /* 0x010fe4000001009e */
[----:B------:R-:W-:Y:S02]  /*2510*/  IMAD.SHL.U32 R158, R194, 0x4, RZ ;  /* 0x00000004c29e7824 */ /* 0x000fe400078e00ff */
[----:B------:R-:W-:Y:S01]  /*2520*/  FADD.FTZ R188, -R188, R159 ;  /* 0x0000009fbcbc7221 */ /* 0x000fe20000010100 */
[----:B------:R0:W5:Y:S01]  /*2530*/  @P4 LDG.E.128 R144, [R156.64] ;  /* 0x000000049c904981 */ /* 0x000162000c1e1d00 */
[----:B------:R-:W-:Y:S01]  /*2540*/  SHF.R.U32.HI R159, RZ, 0x1e, R194 ;  /* 0x0000001eff9f7819 */ /* 0x000fe200000116c2 */
[----:B------:R-:W-:-:S02]  /*2550*/  FMUL.FTZ R203, R212, R160 ;  /* 0x000000a0d4cb7220 */ /* 0x000fc40000410000 */
[----:B------:R-:W-:Y:S02]  /*2560*/  FADD.FTZ R88, R88, R164 ;  /* 0x000000a458587221 */ /* 0x000fe40000010000 */
[----:B------:R-:W-:Y:S02]  /*2570*/  FFMA.FTZ R112, R164, R177, R112 ;  /* 0x000000b1a4707223 */ /* 0x000fe40000010070 */
[----:B------:R-:W-:Y:S01]  /*2580*/  FFMA.FTZ R203, R213, R164, R203 ;  /* 0x000000a4d5cb7223 */ /* 0x000fe200000100cb */
[----:B0-----:R-:W-:Y:S01]  /*2590*/  IADD3 R156, P4, R158, c[0x0][0x190], RZ ;  /* 0x000064009e9c7a10 */ /* 0x001fe20007f9e0ff */
[----:B------:R-:W-:Y:S02]  /*25a0*/  FMUL.FTZ R176, R17, R176 ;  /* 0x000000b011b07220 */ /* 0x000fe40000410000 */
[----:B------:R-:W-:Y:S01]  /*25b0*/  FADD.FTZ R89, R89, R165 ;  /* 0x000000a559597221 */ /* 0x000fe20000010000 */
[----:B------:R-:W-:Y:S01]  /*25c0*/  IADD3.X R157, R159, c[0x0][0x194], RZ, P4, !PT ;  /* 0x000065009f9d7a10 */ /* 0x000fe200027fe4ff */
[----:B------:R-:W-:Y:S01]  /*25d0*/  FMUL.FTZ R164, R17, R184 ;  /* 0x000000b811a47220 */ /* 0x000fe20000410000 */
[----:B------:R-:W-:Y:S01]  /*25e0*/  ISETP.NE.U32.AND P4, PT, RZ, c[0x0][0x250], PT ;  /* 0x00009400ff007a0c */ /* 0x000fe20003f85070 */
[----:B------:R-:W-:-:S02]  /*25f0*/  FADD.FTZ R196, R196, R203 ;  /* 0x000000cbc4c47221 */ /* 0x000fc40000010000 */
[----:B------:R-:W-:Y:S01]  /*2600*/  FFMA.FTZ R195, R177, R203, R195 ;  /* 0x000000cbb1c37223 */ /* 0x000fe200000100c3 */
[----:B------:R-:W-:Y:S01]  /*2610*/  ISETP.NE.AND.EX P4, PT, RZ, c[0x0][0x254], PT, P4 ;  /* 0x00009500ff007a0c */ /* 0x000fe20003f85340 */
[----:B------:R-:W-:Y:S02]  /*2620*/  FFMA.FTZ R113, R165, R176, R113 ;  /* 0x000000b0a5717223 */ /* 0x000fe40000010071 */
[----:B------:R-:W-:Y:S01]  /*2630*/  FMUL.FTZ R184, R208, R162 ;  /* 0x000000a2d0b87220 */ /* 0x000fe20000410000 */
[----:B------:R0:W5:Y:S01]  /*2640*/  LDG.E R165, [R156.64] ;  /* 0x000000049ca57981 */ /* 0x000162000c1e1900 */
[----:B------:R-:W-:Y:S02]  /*2650*/  FADD.FTZ R90, R90, R166 ;  /* 0x000000a65a5a7221 */ /* 0x000fe40000010000 */
[----:B------:R-:W-:Y:S02]  /*2660*/  FADD.FTZ R40, R40, R160 ;  /* 0x000000a028287221 */ /* 0x000fe40000010000 */
[----:B------:R-:W-:-:S04]  /*2670*/  FFMA.FTZ R64, R160, R177, R64 ;  /* 0x000000b1a0407223 */ /* 0x000fc80000010040 */
[----:B------:R-:W-:-:S04]  /*2680*/  @P4 IADD3 R158, P5, R158, c[0x0][0x198], RZ ;  /* 0x000066009e9e4a10 */ /* 0x000fc80007fbe0ff */
[----:B------:R-:W-:-:S05]  /*2690*/  @P4 IADD3.X R159, R159, c[0x0][0x19c], RZ, P5, !PT ;  /* 0x000067009f9f4a10 */ /* 0x000fca0002ffe4ff */
[----:B------:R1:W5:Y:S01]  /*26a0*/  @P4 LDG.E R14, [R158.64] ;  /* 0x000000049e0e4981 */ /* 0x000362000c1e1900 */
[----:B------:R-:W-:Y:S02]  /*26b0*/  FFMA.FTZ R114, R166, R164, R114 ;  /* 0x000000a4a6727223 */ /* 0x000fe40000010072 */
[----:B------:R-:W-:Y:S02]  /*26c0*/  FFMA.FTZ R184, R209, R166, R184 ;  /* 0x000000a6d1b87223 */ /* 0x000fe400000100b8 */
[----:B------:R-:W-:Y:S02]  /*26d0*/  FMUL.FTZ R166, R17, R188 ;  /* 0x000000bc11a67220 */ /* 0x000fe40000410000 */
[----:B------:R-:W-:Y:S02]  /*26e0*/  FMUL.FTZ R160, R206, R163 ;  /* 0x000000a3cea07220 */ /* 0x000fe40000410000 */
[----:B0-----:R-:W-:Y:S02]  /*26f0*/  FADD.FTZ R157, R196, R191 ;  /* 0x000000bfc49d7221 */ /* 0x001fe40000010000 */
        /* <DEDUP_REMOVED lines=14> */
.L_x_1602:
[----:B-1----:R-:W-:Y:S05]  /*27e0*/  BSYNC B0 ;  /* 0x0000000000007941 */ /* 0x002fea0003800000 */
.L_x_1601:
[----:B------:R-:W0:Y:S01]  /*27f0*/  S2R R156, SR_TID.X ;  /* 0x00000000009c7919 */ /* 0x000e220000002100 */
[----:B------:R-:W-:Y:S02]  /*2800*/  LOP3.LUT P4, RZ, R205, 0xff, RZ, 0xc0, !PT ;  /* 0x000000ffcdff7812 */ /* 0x000fe4000788c0ff */
[----:B0-----:R-:W-:-:S04]  /*2810*/  SHF.R.U32.HI R161, RZ, 0x5, R156 ;  /* 0x00000005ffa17819 */ /* 0x001fc8000001169c */
[----:B------:R-:W-:-:S07]  /*2820*/  LOP3.LUT R160, R161, 0x7fffffc, RZ, 0xc0, !PT ;  /* 0x07fffffca1a07812 */ /* 0x000fce00078ec0ff */
[----:B------:R-:W-:Y:S02]  /*2830*/  @!P4 IADD3 R160, R160, 0x4, RZ ;  /* 0x00000004a0a0c810 */ /* 0x000fe40007ffe0ff */
[----:B------:R-:W-:Y:S01]  /*2840*/  LOP3.LUT P4, RZ, R156, 0x1f, RZ, 0xc0, !PT ;  /* 0x0000001f9cff7812 */ /* 0x000fe2000788c0ff */
[----:B------:R-:W-:Y:S10]  /*2850*/  BRA.DIV ~URZ, `(.L_x_1603) ;  /* 0x000020e27f007947 */ /* 0x000ff4000b800000 */
[----:B------:R0:W1:Y:S02]  /*2860*/  SHFL.DOWN PT, R159, R196, 0x10, 0x1f ;  /* 0x0a001f00c49f7f89 */ /* 0x00006400000e0000 */
.L_x_1628:
        /* <DEDUP_REMOVED lines=10> */
[----:B-1----:R-:W-:Y:S02]  /*2910*/  FADD.FTZ R162, R157, R162 ;  /* 0x000000a29da27221 */ /* 0x002fe40000010000 */
[----:B--2---:R-:W-:-:S03]  /*2920*/  FADD.FTZ R163, R158, R159 ;  /* 0x0000009f9ea37221 */ /* 0x004fc60000010000 */
[----:B------:R-:W1:Y:S04]  /*2930*/  SHFL.DOWN PT, R159, R162, 0x2, 0x1f ;  /* 0x08401f00a29f7f89 */ /* 0x000e6800000e0000 */
[----:B-----5:R-:W2:Y:S01]  /*2940*/  SHFL.DOWN PT, R188, R163, 0x2, 0x1f ;  /* 0x08401f00a3bc7f89 */ /* 0x020ea200000e0000 */
[----:B01----:R-:W-:Y:S02]  /*2950*/  FADD.FTZ R196, R162, R159 ;  /* 0x0000009fa2c47221 */ /* 0x003fe40000010000 */
[----:B--2---:R-:W-:-:S03]  /*2960*/  FADD.FTZ R195, R163, R188 ;  /* 0x000000bca3c37221 */ /* 0x004fc60000010000 */
[----:B------:R0:W1:Y:S04]  /*2970*/  SHFL.DOWN PT, R159, R196, 0x1, 0x1f ;  /* 0x08201f00c49f7f89 */ /* 0x00006800000e0000 */
[----:B------:R0:W2:Y:S02]  /*2980*/  SHFL.DOWN PT, R158, R195, 0x1, 0x1f ;  /* 0x08201f00c39e7f89 */ /* 0x0000a400000e0000 */
.L_x_1629:
[----:B------:R-:W-:Y:S01]  /*2990*/  @!P4 LOP3.LUT R161, R161, 0x3, RZ, 0xc0, !PT ;  /* 0x00000003a1a1c812 */ /* 0x000fe200078ec0ff */
[----:B-1----:R-:W-:Y:S01]  /*29a0*/  FADD.FTZ R156, R159, R196 ;  /* 0x000000c49f9c7221 */ /* 0x002fe20000010000 */
[----:B------:R-:W-:Y:S01]  /*29b0*/  WARPSYNC 0xffffffff ;  /* 0xffffffff00007948 */ /* 0x000fe20003800000 */
[----:B--2---:R-:W-:Y:S01]  /*29c0*/  FADD.FTZ R157, R158, R195 ;  /* 0x000000c39e9d7221 */ /* 0x004fe20000010000 */
[----:B------:R-:W-:Y:S01]  /*29d0*/  @!P4 IADD3 R188, R160, R161, RZ ;  /* 0x000000a1a0bcc210 */ /* 0x000fe20007ffe0ff */
[----:B0-----:R-:W0:Y:S01]  /*29e0*/  LDC.U8 R196, c[0x0][0x1f0] ;  /* 0x00007c00ffc47b82 */ /* 0x001e220000000000 */
[----:B------:R-:W-:Y:S01]  /*29f0*/  LOP3.LUT P5, RZ, R5, 0xffffff80, RZ, 0xc0, !PT ;  /* 0xffffff8005ff7812 */ /* 0x000fe200078ac0ff */
[----:B------:R-:W-:Y:S02]  /*2a00*/  BSSY B0, `(.L_x_1605) ;  /* 0x000004f000007945 */ /* 0x000fe40003800000 */
[----:B------:R-:W-:Y:S04]  /*2a10*/  @!P4 STS.64 [R188.X8+0x3000], R156 ;  /* 0x0030009cbc00c388 */ /* 0x000fe80000008a00 */
[----:B------:R-:W-:Y:S06]  /*2a20*/  BAR.SYNC.DEFER_BLOCKING 0x0 ;  /* 0x0000000000007b1d */ /* 0x000fec0000010000 */
[----:B------:R-:W1:Y:S04]  /*2a30*/  LDS.128 R156, [R160.X8+0x3000] ;  /* 0x00300000a09c7984 */ /* 0x000e680000008c00 */
[----:B------:R-:W2:Y:S01]  /*2a40*/  LDS.128 R160, [R160.X8+0x3010] ;  /* 0x00301000a0a07984 */ /* 0x000ea20000008c00 */
[----:B-1----:R-:W-:-:S04]  /*2a50*/  FADD.FTZ R195, RZ, R156 ;  /* 0x0000009cffc37221 */ /* 0x002fc80000010000 */
[----:B------:R-:W-:Y:S02]  /*2a60*/  FADD.FTZ R195, R158, R195 ;  /* 0x000000c39ec37221 */ /* 0x000fe40000010000 */
[----:B------:R-:W-:Y:S02]  /*2a70*/  FADD.FTZ R158, RZ, R157 ;  /* 0x0000009dff9e7221 */ /* 0x000fe40000010000 */
[----:B--2---:R-:W-:Y:S02]  /*2a80*/  FADD.FTZ R195, R195, R160 ;  /* 0x000000a0c3c37221 */ /* 0x004fe40000010000 */
[----:B------:R-:W-:Y:S02]  /*2a90*/  FADD.FTZ R158, R159, R158 ;  /* 0x0000009e9f9e7221 */ /* 0x000fe40000010000 */
[----:B------:R-:W-:Y:S02]  /*2aa0*/  FADD.FTZ R162, R162, R195 ;  /* 0x000000c3a2a27221 */ /* 0x000fe40000010000 */
[----:B------:R-:W-:-:S02]  /*2ab0*/  FADD.FTZ R158, R158, R161 ;  /* 0x000000a19e9e7221 */ /* 0x000fc40000010000 */
[----:B------:R-:W-:Y:S02]  /*2ac0*/  FMUL.FTZ R162, R162, c[0x0][0x1e0] ;  /* 0x00007800a2a27a20 */ /* 0x000fe40000410000 */
[----:B------:R-:W-:-:S04]  /*2ad0*/  FADD.FTZ R163, R163, R158 ;  /* 0x0000009ea3a37221 */ /* 0x000fc80000010000 */
[----:B------:R-:W-:Y:S01]  /*2ae0*/  FMUL.FTZ R163, R163, c[0x0][0x1e0] ;  /* 0x00007800a3a37a20 */ /* 0x000fe20000410000 */
[----:B------:R-:W-:Y:S05]  /*2af0*/  @!P5 BRA `(.L_x_1606) ;  /* 0x000003f00000d947 */ /* 0x000fea0003800000 */
[----:B0-----:R-:W-:Y:S02]  /*2b00*/  ISETP.NE.AND P4, PT, R196, RZ, PT ;  /* 0x000000ffc400720c */ /* 0x001fe40003f85270 */
[----:B------:R-:W-:Y:S02]  /*2b10*/  ISETP.NE.U32.AND P5, PT, RZ, c[0x0][0x218], PT ;  /* 0x00008600ff007a0c */ /* 0x000fe40003fa5070 */
[----:B------:R-:W-:Y:S02]  /*2b20*/  FSEL R156, R162, RZ, !P4 ;  /* 0x000000ffa29c7208 */ /* 0x000fe40006000000 */
[----:B------:R-:W-:Y:S02]  /*2b30*/  ISETP.NE.AND.EX P5, PT, RZ, c[0x0][0x21c], PT, P5 ;  /* 0x00008700ff007a0c */ /* 0x000fe40003fa5350 */
[----:B------:R-:W-:Y:S01]  /*2b40*/  LOP3.LUT P4, RZ, R6, 0xff, RZ, 0xc0, !PT ;  /* 0x000000ff06ff7812 */ /* 0x000fe2000788c0ff */
[-CC-:B------:R-:W-:Y:S01]  /*2b50*/  FFMA.FTZ R157, R18, R163.reuse, R156.reuse ;  /* 0x000000a3129d7223 */ /* 0x180fe2000001009c */
[----:B------:R-:W-:Y:S01]  /*2b60*/  LOP3.LUT P6, RZ, R6, 0xff00, RZ, 0xc0, !PT ;  /* 0x0000ff0006ff7812 */ /* 0x000fe200078cc0ff */
[----:B------:R-:W-:-:S02]  /*2b70*/  FFMA.FTZ R161, R20, R163, R156 ;  /* 0x000000a314a17223 */ /* 0x000fc4000001009c */
[----:B------:R-:W-:Y:S02]  /*2b80*/  FADD.FTZ R158, R178, -R157 ;  /* 0x8000009db29e7221 */ /* 0x000fe40000010000 */
[----:B------:R-:W-:Y:S02]  /*2b90*/  FFMA.FTZ R194, R26, R163, R156 ;  /* 0x000000a31ac27223 */ /* 0x000fe4000001009c */
[C---:B------:R-:W-:Y:S02]  /*2ba0*/  FMUL.FTZ R159, R17.reuse, R158 ;  /* 0x0000009e119f7220 */ /* 0x040fe40000410000 */
[----:B------:R-:W-:Y:S01]  /*2bb0*/  FADD.FTZ R158, R204, -R161 ;  /* 0x800000a1cc9e7221 */ /* 0x000fe20000010000 */
[----:B------:R-:W-:Y:S01]  /*2bc0*/  HFMA2.MMA R161, -RZ, RZ, 0, 9.5367431640625e-07 ;  /* 0x00000010ffa17435 */ /* 0x000fe200000001ff */
[----:B------:R-:W-:Y:S02]  /*2bd0*/  @P5 FADD.FTZ R159, R36, R159 ;  /* 0x0000009f249f5221 */ /* 0x000fe40000010000 */
[----:B------:R-:W-:-:S02]  /*2be0*/  FMUL.FTZ R158, R17, R158 ;  /* 0x0000009e119e7220 */ /* 0x000fc40000410000 */
[----:B------:R-:W-:Y:S02]  /*2bf0*/  FMUL.FTZ R188, R159, c[0x0][0x1e8] ;  /* 0x00007a009fbc7a20 */ /* 0x000fe40000410000 */
[----:B------:R-:W-:Y:S02]  /*2c00*/  @P5 FADD.FTZ R158, R37, R158 ;  /* 0x0000009e259e5221 */ /* 0x000fe40000010000 */
[----:B------:R-:W-:Y:S01]  /*2c10*/  FADD.FTZ R194, R183, -R194 ;  /* 0x800000c2b7c27221 */ /* 0x000fe20000010000 */
[----:B------:R-:W-:Y:S01]  /*2c20*/  SEL R157, R188, RZ, P4 ;  /* 0x000000ffbc9d7207 */ /* 0x000fe20002000000 */
[----:B------:R-:W-:Y:S01]  /*2c30*/  FMUL.FTZ R160, R158, c[0x0][0x1e8] ;  /* 0x00007a009ea07a20 */ /* 0x000fe20000410000 */
[----:B------:R-:W-:-:S04]  /*2c40*/  ISETP.NE.U32.AND P4, PT, RZ, c[0x0][0x258], PT ;  /* 0x00009600ff007a0c */ /* 0x000fc80003f85070 */
[----:B------:R-:W-:-:S04]  /*2c50*/  ISETP.NE.AND.EX P4, PT, RZ, c[0x0][0x25c], PT, P4 ;  /* 0x00009700ff007a0c */ /* 0x000fc80003f85340 */
[----:B------:R-:W-:Y:S02]  /*2c60*/  SEL R153, R158, R153, P4 ;  /* 0x000000999e997207 */ /* 0x000fe40002000000 */
[----:B------:R-:W-:Y:S02]  /*2c70*/  SEL R158, R160, RZ, P6 ;  /* 0x000000ffa09e7207 */ /* 0x000fe40003000000 */
[----:B------:R-:W-:Y:S02]  /*2c80*/  ISETP.NE.U32.AND P6, PT, RZ, c[0x0][0x250], PT ;  /* 0x00009400ff007a0c */ /* 0x000fe40003fc5070 */
[----:B------:R-:W-:Y:S02]  /*2c90*/  SEL R152, R159, R152, P4 ;  /* 0x000000989f987207 */ /* 0x000fe40002000000 */
[----:B------:R-:W-:-:S04]  /*2ca0*/  ISETP.NE.AND.EX P6, PT, RZ, c[0x0][0x254], PT, P6 ;  /* 0x00009500ff007a0c */ /* 0x000fc80003fc5360 */
[----:B------:R-:W-:Y:S01]  /*2cb0*/  SEL R148, R157, R148, P6 ;  /* 0x000000949d947207 */ /* 0x000fe20003000000 */
[----:B------:R-:W-:Y:S01]  /*2cc0*/  FFMA.FTZ R157, R171, R163, R156 ;  /* 0x000000a3ab9d7223 */ /* 0x000fe2000001009c */
[----:B------:R-:W-:-:S03]  /*2cd0*/  SEL R149, R158, R149, P6 ;  /* 0x000000959e957207 */ /* 0x000fc60003000000 */
[----:B------:R-:W-:-:S04]  /*2ce0*/  FADD.FTZ R156, R190, -R157 ;  /* 0x8000009dbe9c7221 */ /* 0x000fc80000010000 */
[C---:B------:R-:W-:Y:S02]  /*2cf0*/  FMUL.FTZ R157, R17.reuse, R156 ;  /* 0x0000009c119d7220 */ /* 0x040fe40000410000 */
[----:B------:R-:W-:Y:S02]  /*2d00*/  FMUL.FTZ R156, R17, R194 ;  /* 0x000000c2119c7220 */ /* 0x000fe40000410000 */
[----:B------:R-:W-:Y:S02]  /*2d10*/  @P5 FADD.FTZ R157, R38, R157 ;  /* 0x0000009d269d5221 */ /* 0x000fe40000010000 */
[----:B------:R-:W-:Y:S01]  /*2d20*/  @P5 FADD.FTZ R156, R39, R156 ;  /* 0x0000009c279c5221 */ /* 0x000fe20000010000 */
[----:B------:R-:W-:Y:S01]  /*2d30*/  LOP3.LUT P5, RZ, R6, 0xff0000, RZ, 0xc0, !PT ;  /* 0x00ff000006ff7812 */ /* 0x000fe200078ac0ff */
[C---:B------:R-:W-:Y:S01]  /*2d40*/  FMUL.FTZ R158, R157.reuse, c[0x0][0x1e8] ;  /* 0x00007a009d9e7a20 */ /* 0x040fe20000410000 */
[----:B------:R-:W-:Y:S01]  /*2d50*/  SEL R154, R157, R154, P4 ;  /* 0x0000009a9d9a7207 */ /* 0x000fe20002000000 */
[C---:B------:R-:W-:Y:S01]  /*2d60*/  FMUL.FTZ R159, R156.reuse, c[0x0][0x1e8] ;  /* 0x00007a009c9f7a20 */ /* 0x040fe20000410000 */
[----:B------:R-:W-:-:S02]  /*2d70*/  SEL R155, R156, R155, P4 ;  /* 0x0000009b9c9b7207 */ /* 0x000fc40002000000 */
[----:B------:R-:W-:Y:S02]  /*2d80*/  SEL R157, R158, RZ, P5 ;  /* 0x000000ff9e9d7207 */ /* 0x000fe40002800000 */
[----:B------:R-:W-:Y:S02]  /*2d90*/  LOP3.LUT P5, RZ, R6, 0xff000000, RZ, 0xc0, !PT ;  /* 0xff00000006ff7812 */ /* 0x000fe400078ac0ff */
[----:B------:R-:W-:Y:S01]  /*2da0*/  SEL R150, R157, R150, P6 ;  /* 0x000000969d967207 */ /* 0x000fe20003000000 */
[----:B------:R-:W-:Y:S01]  /*2db0*/  @P4 IMAD.WIDE.U32 R156, R4, R161, c[0x0][0x258] ;  /* 0x00009600049c4625 */ /* 0x000fe200078e00a1 */
[----:B------:R-:W-:-:S04]  /*2dc0*/  SEL R194, R159, RZ, P5 ;  /* 0x000000ff9fc27207 */ /* 0x000fc80002800000 */
[----:B------:R0:W-:Y:S01]  /*2dd0*/  @P4 STG.E.128 [R156.64], R152 ;  /* 0x000000989c004986 */ /* 0x0001e2000c101d04 */
[C---:B------:R-:W-:Y:S02]  /*2de0*/  LOP3.LUT P4, RZ, R7.reuse, 0xff, RZ, 0xc0, !PT ;  /* 0x000000ff07ff7812 */ /* 0x040fe4000788c0ff */
[----:B------:R-:W-:Y:S02]  /*2df0*/  SEL R151, R194, R151, P6 ;  /* 0x00000097c2977207 */ /* 0x000fe40003000000 */
[----:B0-----:R-:W-:Y:S02]  /*2e00*/  SEL R156, R188, RZ, P4 ;  /* 0x000000ffbc9c7207 */ /* 0x001fe40002000000 */
[----:B------:R-:W-:-:S04]  /*2e10*/  LOP3.LUT P4, RZ, R7, 0xff00, RZ, 0xc0, !PT ;  /* 0x0000ff0007ff7812 */ /* 0x000fc8000788c0ff */
[----:B------:R-:W-:Y:S01]  /*2e20*/  SEL R157, R160, RZ, P4 ;  /* 0x000000ffa09d7207 */ /* 0x000fe20002000000 */
[----:B------:R-:W-:Y:S01]  /*2e30*/  IMAD.WIDE.U32 R160, R4, R161, c[0x0][0x248] ;  /* 0x0000920004a07625 */ /* 0x000fe200078e00a1 */
[----:B------:R-:W-:-:S04]  /*2e40*/  LOP3.LUT P4, RZ, R7, 0xff0000, RZ, 0xc0, !PT ;  /* 0x00ff000007ff7812 */ /* 0x000fc8000788c0ff */
[----:B------:R-:W-:Y:S02]  /*2e50*/  SEL R158, R158, RZ, P4 ;  /* 0x000000ff9e9e7207 */ /* 0x000fe40002000000 */
[----:B------:R-:W-:-:S04]  /*2e60*/  LOP3.LUT P4, RZ, R7, 0xff000000, RZ, 0xc0, !PT ;  /* 0xff00000007ff7812 */ /* 0x000fc8000788c0ff */
[----:B------:R-:W-:Y:S02]  /*2e70*/  SEL R159, R159, RZ, P4 ;  /* 0x000000ff9f9f7207 */ /* 0x000fe40002000000 */
[----:B------:R-:W-:-:S03]  /*2e80*/  ISETP.NE.U32.AND P4, PT, RZ, c[0x0][0x250], PT ;  /* 0x00009400ff007a0c */ /* 0x000fc60003f85070 */
[----:B------:R0:W-:Y:S01]  /*2e90*/  STG.E.128 [R160.64], R156 ;  /* 0x0000009ca0007986 */ /* 0x0001e2000c101d04 */
[----:B------:R-:W-:-:S13]  /*2ea0*/  ISETP.NE.AND.EX P4, PT, RZ, c[0x0][0x254], PT, P4 ;  /* 0x00009500ff007a0c */ /* 0x000fda0003f85340 */
[----:B0-----:R-:W-:-:S04]  /*2eb0*/  @P4 LEA R156, P5, R4, c[0x0][0x250], 0x4 ;  /* 0x00009400049c4a11 */ /* 0x001fc800078a20ff */
[C---:B------:R-:W-:Y:S02]  /*2ec0*/  @P4 LEA.HI.X R157, R4.reuse, c[0x0][0x254], RZ, 0x4, P5 ;  /* 0x00009500049d4a11 */ /* 0x040fe400028f24ff */
[----:B------:R-:W-:-:S03]  /*2ed0*/  IADD3 R4, R4, 0x80, RZ ;  /* 0x0000008004047810 */ /* 0x000fc60007ffe0ff */
[----:B------:R0:W-:Y:S04]  /*2ee0*/  @P4 STG.E.128 [R156.64], R148 ;  /* 0x000000949c004986 */ /* 0x0001e8000c101d04 */
.L_x_1606:
[----:B0-----:R-:W-:Y:S05]  /*2ef0*/  BSYNC B0 ;  /* 0x0000000000007941 */ /* 0x001fea0003800000 */
.L_x_1605:
[----:B------:R-:W-:Y:S01]  /*2f00*/  BSSY B0, `(.L_x_1607) ;  /* 0x0000041000007945 */ /* 0x000fe20003800000 */
[----:B------:R-:W-:Y:S05]  /*2f10*/  @!P0 BRA `(.L_x_1608) ;  /* 0x000003f000008947 */ /* 0x000fea0003800000 */
[----:B------:R-:W-:Y:S02]  /*2f20*/  ISETP.NE.AND P4, PT, R196, RZ, PT ;  /* 0x000000ffc400720c */ /* 0x000fe40003f85270 */
[----:B------:R-:W-:Y:S02]  /*2f30*/  ISETP.NE.U32.AND P5, PT, RZ, c[0x0][0x218], PT ;  /* 0x00008600ff007a0c */ /* 0x000fe40003fa5070 */
[----:B------:R-:W-:Y:S02]  /*2f40*/  FSEL R156, R162, RZ, !P4 ;  /* 0x000000ffa29c7208 */ /* 0x000fe40006000000 */
[----:B------:R-:W-:Y:S02]  /*2f50*/  ISETP.NE.AND.EX P5, PT, RZ, c[0x0][0x21c], PT, P5 ;  /* 0x00008700ff007a0c */ /* 0x000fe40003fa5350 */
[C---:B------:R-:W-:Y:S01]  /*2f60*/  LOP3.LUT P4, RZ, R8.reuse, 0xff, RZ, 0xc0, !PT ;  /* 0x000000ff08ff7812 */ /* 0x040fe2000788c0ff */
[-CC-:B------:R-:W-:Y:S01]  /*2f70*/  FFMA.FTZ R157, R175, R163.reuse, R156.reuse ;  /* 0x000000a3af9d7223 */ /* 0x180fe2000001009c */
[----:B------:R-:W-:Y:S01]  /*2f80*/  LOP3.LUT P6, RZ, R8, 0xff00, RZ, 0xc0, !PT ;  /* 0x0000ff0008ff7812 */ /* 0x000fe200078cc0ff */
[----:B------:R-:W-:-:S02]  /*2f90*/  FFMA.FTZ R161, R21, R163, R156 ;  /* 0x000000a315a17223 */ /* 0x000fc4000001009c */
[----:B------:R-:W-:Y:S02]  /*2fa0*/  FADD.FTZ R158, R202, -R157 ;  /* 0x8000009dca9e7221 */ /* 0x000fe40000010000 */
[----:B------:R-:W-:Y:S02]  /*2fb0*/  FFMA.FTZ R194, R170, R163, R156 ;  /* 0x000000a3aac27223 */ /* 0x000fe4000001009c */
[C---:B------:R-:W-:Y:S02]  /*2fc0*/  FMUL.FTZ R159, R17.reuse, R158 ;  /* 0x0000009e119f7220 */ /* 0x040fe40000410000 */
[----:B------:R-:W-:Y:S01]  /*2fd0*/  FADD.FTZ R158, R198, -R161 ;  /* 0x800000a1c69e7221 */ /* 0x000fe20000010000 */
[----:B------:R-:W-:Y:S01]  /*2fe0*/  MOV R161, 0x10 ;  /* 0x0000001000a17802 */ /* 0x000fe20000000f00 */
        /* <DEDUP_REMOVED lines=17> */
[----:B------:R-:W-:Y:S02]  /*3100*/  FADD.FTZ R156, R182, -R157 ;  /* 0x8000009db69c7221 */ /* 0x000fe40000010000 */
        /* <DEDUP_REMOVED lines=32> */
.L_x_1608:
[----:B------:R-:W-:Y:S05]  /*3310*/  BSYNC B0 ;  /* 0x0000000000007941 */ /* 0x000fea0003800000 */
.L_x_1607:
[----:B------:R-:W-:Y:S01]  /*3320*/  BSSY B0, `(.L_x_1609) ;  /* 0x0000041000007945 */ /* 0x000fe20003800000 */
[----:B------:R-:W-:Y:S05]  /*3330*/  @!P1 BRA `(.L_x_1610) ;  /* 0x000003f000009947 */ /* 0x000fea0003800000 */
[----:B------:R-:W-:Y:S01]  /*3340*/  ISETP.NE.AND P4, PT, R196, RZ, PT ;  /* 0x000000ffc400720c */ /* 0x000fe20003f85270 */
[----:B------:R-:W-:Y:S01]  /*3350*/  IMAD.MOV.U32 R161, RZ, RZ, 0x10 ;  /* 0x00000010ffa17424 */ /* 0x000fe200078e00ff */
[----:B------:R-:W-:Y:S02]  /*3360*/  ISETP.NE.U32.AND P5, PT, RZ, c[0x0][0x218], PT ;  /* 0x00008600ff007a0c */ /* 0x000fe40003fa5070 */
[----:B0-----:R-:W-:Y:S02]  /*3370*/  FSEL R156, R162, RZ, !P4 ;  /* 0x000000ffa29c7208 */ /* 0x001fe40006000000 */
[----:B------:R-:W-:Y:S02]  /*3380*/  ISETP.NE.AND.EX P5, PT, RZ, c[0x0][0x21c], PT, P5 ;  /* 0x00008700ff007a0c */ /* 0x000fe40003fa5350 */
[----:B------:R-:W-:Y:S01]  /*3390*/  LOP3.LUT P4, RZ, R2, 0xff, RZ, 0xc0, !PT ;  /* 0x000000ff02ff7812 */ /* 0x000fe2000788c0ff */
[-CC-:B------:R-:W-:Y:S01]  /*33a0*/  FFMA.FTZ R158, R174, R163.reuse, R156.reuse ;  /* 0x000000a3ae9e7223 */ /* 0x180fe2000001009c */
[----:B------:R-:W-:Y:S01]  /*33b0*/  LOP3.LUT P6, RZ, R2, 0xff00, RZ, 0xc0, !PT ;  /* 0x0000ff0002ff7812 */ /* 0x000fe200078cc0ff */
[----:B------:R-:W-:-:S02]  /*33c0*/  FFMA.FTZ R194, R24, R163, R156 ;  /* 0x000000a318c27223 */ /* 0x000fc4000001009c */
[----:B------:R-:W-:Y:S02]  /*33d0*/  FADD.FTZ R158, R201, -R158 ;  /* 0x8000009ec99e7221 */ /* 0x000fe40000010000 */
[----:B------:R-:W-:Y:S02]  /*33e0*/  FADD.FTZ R194, R187, -R194 ;  /* 0x800000c2bbc27221 */ /* 0x000fe40000010000 */
[----:B------:R-:W-:Y:S02]  /*33f0*/  FMUL.FTZ R159, R17, R158 ;  /* 0x0000009e119f7220 */ /* 0x000fe40000410000 */
[----:B------:R-:W-:Y:S02]  /*3400*/  FFMA.FTZ R158, R22, R163, R156 ;  /* 0x000000a3169e7223 */ /* 0x000fe4000001009c */
[----:B------:R-:W-:Y:S02]  /*3410*/  @P5 FADD.FTZ R159, R28, R159 ;  /* 0x0000009f1c9f5221 */ /* 0x000fe40000010000 */
[----:B------:R-:W-:-:S02]  /*3420*/  FADD.FTZ R158, R197, -R158 ;  /* 0x8000009ec59e7221 */ /* 0x000fc40000010000 */
[----:B------:R-:W-:Y:S02]  /*3430*/  FMUL.FTZ R188, R159, c[0x0][0x1e8] ;  /* 0x00007a009fbc7a20 */ /* 0x000fe40000410000 */
[----:B------:R-:W-:Y:S02]  /*3440*/  FMUL.FTZ R158, R17, R158 ;  /* 0x0000009e119e7220 */ /* 0x000fe40000410000 */
[----:B------:R-:W-:Y:S01]  /*3450*/  FFMA.FTZ R156, R168, R163, R156 ;  /* 0x000000a3a89c7223 */ /* 0x000fe2000001009c */
[----:B------:R-:W-:Y:S01]  /*3460*/  SEL R157, R188, RZ, P4 ;  /* 0x000000ffbc9d7207 */ /* 0x000fe20002000000 */
[----:B------:R-:W-:Y:S01]  /*3470*/  @P5 FADD.FTZ R158, R29, R158 ;  /* 0x0000009e1d9e5221 */ /* 0x000fe20000010000 */
[----:B------:R-:W-:Y:S01]  /*3480*/  ISETP.NE.U32.AND P4, PT, RZ, c[0x0][0x258], PT ;  /* 0x00009600ff007a0c */ /* 0x000fe20003f85070 */
[----:B------:R-:W-:Y:S02]  /*3490*/  FADD.FTZ R156, R181, -R156 ;  /* 0x8000009cb59c7221 */ /* 0x000fe40000010000 */
[----:B------:R-:W-:Y:S01]  /*34a0*/  FMUL.FTZ R160, R158, c[0x0][0x1e8] ;  /* 0x00007a009ea07a20 */ /* 0x000fe20000410000 */
[----:B------:R-:W-:Y:S01]  /*34b0*/  ISETP.NE.AND.EX P4, PT, RZ, c[0x0][0x25c], PT, P4 ;  /* 0x00009700ff007a0c */ /* 0x000fe20003f85340 */
[----:B------:R-:W-:-:S03]  /*34c0*/  FMUL.FTZ R156, R17, R156 ;  /* 0x0000009c119c7220 */ /* 0x000fc60000410000 */
[----:B------:R-:W-:Y:S01]  /*34d0*/  SEL R153, R158, R153, P4 ;  /* 0x000000999e997207 */ /* 0x000fe20002000000 */
[----:B------:R-:W-:Y:S01]  /*34e0*/  @P5 FADD.FTZ R156, R31, R156 ;  /* 0x0000009c1f9c5221 */ /* 0x000fe20000010000 */
[----:B------:R-:W-:Y:S02]  /*34f0*/  SEL R158, R160, RZ, P6 ;  /* 0x000000ffa09e7207 */ /* 0x000fe40003000000 */
[----:B------:R-:W-:Y:S02]  /*3500*/  ISETP.NE.U32.AND P6, PT, RZ, c[0x0][0x250], PT ;  /* 0x00009400ff007a0c */ /* 0x000fe40003fc5070 */
[----:B------:R-:W-:Y:S01]  /*3510*/  SEL R152, R159, R152, P4 ;  /* 0x000000989f987207 */ /* 0x000fe20002000000 */
[C---:B------:R-:W-:Y:S01]  /*3520*/  FMUL.FTZ R159, R156.reuse, c[0x0][0x1e8] ;  /* 0x00007a009c9f7a20 */ /* 0x040fe20000410000 */
[----:B------:R-:W-:Y:S02]  /*3530*/  ISETP.NE.AND.EX P6, PT, RZ, c[0x0][0x254], PT, P6 ;  /* 0x00009500ff007a0c */ /* 0x000fe40003fc5360 */
[----:B------:R-:W-:-:S02]  /*3540*/  SEL R155, R156, R155, P4 ;  /* 0x0000009b9c9b7207 */ /* 0x000fc40002000000 */
[----:B------:R-:W-:Y:S01]  /*3550*/  SEL R148, R157, R148, P6 ;  /* 0x000000949d947207 */ /* 0x000fe20003000000 */
[----:B------:R-:W-:Y:S01]  /*3560*/  FMUL.FTZ R157, R17, R194 ;  /* 0x000000c2119d7220 */ /* 0x000fe20000410000 */
[----:B------:R-:W-:-:S03]  /*3570*/  SEL R149, R158, R149, P6 ;  /* 0x000000959e957207 */ /* 0x000fc60003000000 */
[----:B------:R-:W-:Y:S01]  /*3580*/  @P5 FADD.FTZ R157, R30, R157 ;  /* 0x0000009d1e9d5221 */ /* 0x000fe20000010000 */
[----:B------:R-:W-:-:S03]  /*3590*/  LOP3.LUT P5, RZ, R2, 0xff0000, RZ, 0xc0, !PT ;  /* 0x00ff000002ff7812 */ /* 0x000fc600078ac0ff */
[C---:B------:R-:W-:Y:S01]  /*35a0*/  FMUL.FTZ R158, R157.reuse, c[0x0][0x1e8] ;  /* 0x00007a009d9e7a20 */ /* 0x040fe20000410000 */
[----:B------:R-:W-:-:S04]  /*35b0*/  SEL R154, R157, R154, P4 ;  /* 0x0000009a9d9a7207 */ /* 0x000fc80002000000 */
[----:B------:R-:W-:Y:S02]  /*35c0*/  SEL R157, R158, RZ, P5 ;  /* 0x000000ff9e9d7207 */ /* 0x000fe40002800000 */
[----:B------:R-:W-:Y:S02]  /*35d0*/  LOP3.LUT P5, RZ, R2, 0xff000000, RZ, 0xc0, !PT ;  /* 0xff00000002ff7812 */ /* 0x000fe400078ac0ff */
[----:B------:R-:W-:Y:S01]  /*35e0*/  SEL R150, R157, R150, P6 ;  /* 0x000000969d967207 */ /* 0x000fe20003000000 */
[----:B------:R-:W-:Y:S01]  /*35f0*/  @P4 IMAD.WIDE.U32 R156, R4, R161, c[0x0][0x258] ;  /* 0x00009600049c4625 */ /* 0x000fe200078e00a1 */
[----:B------:R-:W-:-:S04]  /*3600*/  SEL R194, R159, RZ, P5 ;  /* 0x000000ff9fc27207 */ /* 0x000fc80002800000 */
[----:B------:R0:W-:Y:S01]  /*3610*/  @P4 STG.E.128 [R156.64], R152 ;  /* 0x000000989c004986 */ /* 0x0001e2000c101d04 */
[----:B------:R-:W-:Y:S02]  /*3620*/  LOP3.LUT P4, RZ, R0, 0xff, RZ, 0xc0, !PT ;  /* 0x000000ff00ff7812 */ /* 0x000fe4000788c0ff */
        /* <DEDUP_REMOVED lines=16> */
.L_x_1610:
[----:B------:R-:W-:Y:S05]  /*3730*/  BSYNC B0 ;  /* 0x0000000000007941 */ /* 0x000fea0003800000 */
.L_x_1609:
[----:B------:R-:W-:Y:S01]  /*3740*/  BSSY B0, `(.L_x_1611) ;  /* 0x0000041000007945 */ /* 0x000fe20003800000 */
[----:B------:R-:W-:Y:S05]  /*3750*/  @!P2 BRA `(.L_x_1612) ;  /* 0x000003f00000a947 */ /* 0x000fea0003800000 */
[----:B------:R-:W-:Y:S01]  /*3760*/  ISETP.NE.AND P4, PT, R196, RZ, PT ;  /* 0x000000ffc400720c */ /* 0x000fe20003f85270 */
[----:B------:R-:W-:Y:S01]  /*3770*/  HFMA2.MMA R161, -RZ, RZ, 0, 9.5367431640625e-07 ;  /* 0x00000010ffa17435 */ /* 0x000fe200000001ff */
[----:B------:R-:W-:Y:S02]  /*3780*/  ISETP.NE.U32.AND P5, PT, RZ, c[0x0][0x218], PT ;  /* 0x00008600ff007a0c */ /* 0x000fe40003fa5070 */
[----:B0-----:R-:W-:Y:S02]  /*3790*/  FSEL R156, R162, RZ, !P4 ;  /* 0x000000ffa29c7208 */ /* 0x001fe40006000000 */
[----:B------:R-:W-:Y:S02]  /*37a0*/  ISETP.NE.AND.EX P5, PT, RZ, c[0x0][0x21c], PT, P5 ;  /* 0x00008700ff007a0c */ /* 0x000fe40003fa5350 */
[C---:B------:R-:W-:Y:S01]  /*37b0*/  LOP3.LUT P4, RZ, R10.reuse, 0xff, RZ, 0xc0, !PT ;  /* 0x000000ff0aff7812 */ /* 0x040fe2000788c0ff */
[----:B------:R-:W-:Y:S01]  /*37c0*/  FFMA.FTZ R157, R173, R163, R156 ;  /* 0x000000a3ad9d7223 */ /* 0x000fe2000001009c */
[----:B------:R-:W-:-:S03]  /*37d0*/  LOP3.LUT P6, RZ, R10, 0xff00, RZ, 0xc0, !PT ;  /* 0x0000ff000aff7812 */ /* 0x000fc600078cc0ff */
[----:B------:R-:W-:-:S04]  /*37e0*/  FADD.FTZ R158, R200, -R157 ;  /* 0x8000009dc89e7221 */ /* 0x000fc80000010000 */
[----:B------:R-:W-:Y:S02]  /*37f0*/  FMUL.FTZ R159, R17, R158 ;  /* 0x0000009e119f7220 */ /* 0x000fe40000410000 */
[----:B------:R-:W-:Y:S02]  /*3800*/  FFMA.FTZ R158, R15, R163, R156 ;  /* 0x000000a30f9e7223 */ /* 0x000fe4000001009c */
[----:B------:R-:W-:Y:S02]  /*3810*/  @P5 FADD.FTZ R159, R136, R159 ;  /* 0x0000009f889f5221 */ /* 0x000fe40000010000 */
[----:B------:R-:W-:Y:S02]  /*3820*/  FADD.FTZ R158, R193, -R158 ;  /* 0x8000009ec19e7221 */ /* 0x000fe40000010000 */
[----:B------:R-:W-:Y:S02]  /*3830*/  FMUL.FTZ R188, R159, c[0x0][0x1e8] ;  /* 0x00007a009fbc7a20 */ /* 0x000fe40000410000 */
[----:B------:R-:W-:-:S03]  /*3840*/  FMUL.FTZ R158, R17, R158 ;  /* 0x0000009e119e7220 */ /* 0x000fc60000410000 */
[----:B------:R-:W-:Y:S01]  /*3850*/  SEL R157, R188, RZ, P4 ;  /* 0x000000ffbc9d7207 */ /* 0x000fe20002000000 */
[----:B------:R-:W-:Y:S01]  /*3860*/  @P5 FADD.FTZ R158, R137, R158 ;  /* 0x0000009e899e5221 */ /* 0x000fe20000010000 */
[----:B------:R-:W-:-:S03]  /*3870*/  ISETP.NE.U32.AND P4, PT, RZ, c[0x0][0x258], PT ;  /* 0x00009600ff007a0c */ /* 0x000fc60003f85070 */
[----:B------:R-:W-:Y:S01]  /*3880*/  FMUL.FTZ R160, R158, c[0x0][0x1e8] ;  /* 0x00007a009ea07a20 */ /* 0x000fe20000410000 */
[----:B------:R-:W-:-:S04]  /*3890*/  ISETP.NE.AND.EX P4, PT, RZ, c[0x0][0x25c], PT, P4 ;  /* 0x00009700ff007a0c */ /* 0x000fc80003f85340 */
[----:B------:R-:W-:Y:S02]  /*38a0*/  SEL R153, R158, R153, P4 ;  /* 0x000000999e997207 */ /* 0x000fe40002000000 */
[----:B------:R-:W-:Y:S02]  /*38b0*/  SEL R158, R160, RZ, P6 ;  /* 0x000000ffa09e7207 */ /* 0x000fe40003000000 */
[----:B------:R-:W-:Y:S02]  /*38c0*/  ISETP.NE.U32.AND P6, PT, RZ, c[0x0][0x250], PT ;  /* 0x00009400ff007a0c */ /* 0x000fe40003fc5070 */
[----:B------:R-:W-:Y:S01]  /*38d0*/  SEL R152, R159, R152, P4 ;  /* 0x000000989f987207 */ /* 0x000fe20002000000 */
[----:B------:R-:W-:Y:S01]  /*38e0*/  FFMA.FTZ R159, R169, R163, R156 ;  /* 0x000000a3a99f7223 */ /* 0x000fe2000001009c */
[----:B------:R-:W-:-:S03]  /*38f0*/  ISETP.NE.AND.EX P6, PT, RZ, c[0x0][0x254], PT, P6 ;  /* 0x00009500ff007a0c */ /* 0x000fc60003fc5360 */
[----:B------:R-:W-:Y:S01]  /*3900*/  FADD.FTZ R194, R180, -R159 ;  /* 0x8000009fb4c27221 */ /* 0x000fe20000010000 */
        /* <DEDUP_REMOVED lines=36> */
.L_x_1612:
[----:B------:R-:W-:Y:S05]  /*3b50*/  BSYNC B0 ;  /* 0x0000000000007941 */ /* 0x000fea0003800000 */
.L_x_1611:
[----:B------:R-:W-:Y:S01]  /*3b60*/  BSSY B0, `(.L_x_1613) ;  /* 0x0000041000007945 */ /* 0x000fe20003800000 */
[----:B------:R-:W-:Y:S05]  /*3b70*/  @!P3 BRA `(.L_x_1614) ;  /* 0x000003f00000b947 */ /* 0x000fea0003800000 */
[----:B------:R-:W-:Y:S02]  /*3b80*/  ISETP.NE.AND P4, PT, R196, RZ, PT ;  /* 0x000000ffc400720c */ /* 0x000fe40003f85270 */
        /* <DEDUP_REMOVED lines=16> */
[----:B------:R-:W-:Y:S01]  /*3c90*/  FFMA.FTZ R156, R23, R163, R156 ;  /* 0x000000a3179c7223 */ /* 0x000fe2000001009c */
[----:B------:R-:W-:Y:S01]  /*3ca0*/  SEL R157, R188, RZ, P4 ;  /* 0x000000ffbc9d7207 */ /* 0x000fe20002000000 */
[----:B------:R-:W-:Y:S01]  /*3cb0*/  FMUL.FTZ R160, R158, c[0x0][0x1e8] ;  /* 0x00007a009ea07a20 */ /* 0x000fe20000410000 */
[----:B------:R-:W-:Y:S01]  /*3cc0*/  ISETP.NE.U32.AND P4, PT, RZ, c[0x0][0x258], PT ;  /* 0x00009600ff007a0c */ /* 0x000fe20003f85070 */
[----:B------:R-:W-:Y:S02]  /*3cd0*/  FADD.FTZ R194, R185, -R194 ;  /* 0x800000c2b9c27221 */ /* 0x000fe40000010000 */
[----:B------:R-:W-:Y:S01]  /*3ce0*/  FADD.FTZ R156, R179, -R156 ;  /* 0x8000009cb39c7221 */ /* 0x000fe20000010000 */
[----:B------:R-:W-:-:S03]  /*3cf0*/  ISETP.NE.AND.EX P4, PT, RZ, c[0x0][0x25c], PT, P4 ;  /* 0x00009700ff007a0c */ /* 0x000fc60003f85340 */
[----:B------:R-:W-:Y:S01]  /*3d00*/  FMUL.FTZ R156, R17, R156 ;  /* 0x0000009c119c7220 */ /* 0x000fe20000410000 */
[----:B------:R-:W-:Y:S02]  /*3d10*/  SEL R153, R158, R153, P4 ;  /* 0x000000999e997207 */ /* 0x000fe40002000000 */
[----:B------:R-:W-:Y:S01]  /*3d20*/  SEL R158, R160, RZ, P6 ;  /* 0x000000ffa09e7207 */ /* 0x000fe20003000000 */
[----:B------:R-:W-:Y:S01]  /*3d30*/  @P5 FADD.FTZ R156, R143, R156 ;  /* 0x0000009c8f9c5221 */ /* 0x000fe20000010000 */
        /* <DEDUP_REMOVED lines=35> */
.L_x_1614:
[----:B------:R-:W-:Y:S05]  /*3f70*/  BSYNC B0 ;  /* 0x0000000000007941 */ /* 0x000fea0003800000 */
.L_x_1613:
[----:B------:R-:W-:Y:S01]  /*3f80*/  ISETP.GE.U32.AND P4, PT, R5, 0x300, PT ;  /* 0x000003000500780c */ /* 0x000fe20003f86070 */
[----:B------:R-:W-:-:S12]  /*3f90*/  BSSY B0, `(.L_x_1615) ;  /* 0x0000040000007945 */ /* 0x000fd80003800000 */
[----:B------:R-:W-:Y:S05]  /*3fa0*/  @!P4 BRA `(.L_x_1616) ;  /* 0x000003e00000c947 */ /* 0x000fea0003800000 */
[----:B------:R-:W-:Y:S02]  /*3fb0*/  ISETP.NE.AND P4, PT, R196, RZ, PT ;  /* 0x000000ffc400720c */ /* 0x000fe40003f85270 */
[----:B------:R-:W-:Y:S02]  /*3fc0*/  LOP3.LUT P5, RZ, R14, 0xff0000, RZ, 0xc0, !PT ;  /* 0x00ff00000eff7812 */ /* 0x000fe400078ac0ff */
[----:B------:R-:W-:Y:S02]  /*3fd0*/  FSEL R162, R162, RZ, !P4 ;  /* 0x000000ffa2a27208 */ /* 0x000fe40006000000 */
[----:B------:R-:W-:-:S03]  /*3fe0*/  ISETP.NE.U32.AND P4, PT, RZ, c[0x0][0x218], PT ;  /* 0x00008600ff007a0c */ /* 0x000fc60003f85070 */
[-CC-:B0-----:R-:W-:Y:S01]  /*3ff0*/  FFMA.FTZ R156, R177, R163.reuse, R162.reuse ;  /* 0x000000a3b19c7223 */ /* 0x181fe200000100a2 */
[----:B------:R-:W-:Y:S01]  /*4000*/  ISETP.NE.AND.EX P4, PT, RZ, c[0x0][0x21c], PT, P4 ;  /* 0x00008700ff007a0c */ /* 0x000fe20003f85340 */
[-CC-:B------:R-:W-:Y:S02]  /*4010*/  FFMA.FTZ R158, R176, R163.reuse, R162.reuse ;  /* 0x000000a3b09e7223 */ /* 0x180fe400000100a2 */
[-CC-:B------:R-:W-:Y:S02]  /*4020*/  FFMA.FTZ R157, R164, R163.reuse, R162.reuse ;  /* 0x000000a3a49d7223 */ /* 0x180fe400000100a2 */
[----:B------:R-:W-:Y:S01]  /*4030*/  FFMA.FTZ R162, R166, R163, R162 ;  /* 0x000000a3a6a27223 */ /* 0x000fe200000100a2 */
[----:B------:R-:W-:Y:S01]  /*4040*/  HFMA2.MMA R163, -RZ, RZ, 0, 9.5367431640625e-07 ;  /* 0x00000010ffa37435 */ /* 0x000fe200000001ff */
        /* <DEDUP_REMOVED lines=12> */
[----:B------:R-:W-:Y:S01]  /*4110*/  LOP3.LUT P4, RZ, R14, 0xff, RZ, 0xc0, !PT ;  /* 0x000000ff0eff7812 */ /* 0x000fe2000788c0ff */
[----:B------:R-:W-:Y:S02]  /*4120*/  FMUL.FTZ R160, R157, c[0x0][0x1e8] ;  /* 0x00007a009da07a20 */ /* 0x000fe40000410000 */
[----:B------:R-:W-:-:S03]  /*4130*/  FMUL.FTZ R17, R156, c[0x0][0x1e8] ;  /* 0x00007a009c117a20 */ /* 0x000fc60000410000 */
[----:B------:R-:W-:Y:S02]  /*4140*/  SEL R159, R160, RZ, P4 ;  /* 0x000000ffa09f7207 */ /* 0x000fe40002000000 */
[----:B------:R-:W-:-:S04]  /*4150*/  LOP3.LUT P4, RZ, R14, 0xff00, RZ, 0xc0, !PT ;  /* 0x0000ff000eff7812 */ /* 0x000fc8000788c0ff */
[----:B------:R-:W-:Y:S02]  /*4160*/  SEL R158, R17, RZ, P4 ;  /* 0x000000ff119e7207 */ /* 0x000fe40002000000 */
[----:B------:R-:W-:-:S04]  /*4170*/  ISETP.NE.U32.AND P4, PT, RZ, c[0x0][0x250], PT ;  /* 0x00009400ff007a0c */ /* 0x000fc80003f85070 */
[----:B------:R-:W-:-:S04]  /*4180*/  ISETP.NE.AND.EX P4, PT, RZ, c[0x0][0x254], PT, P4 ;  /* 0x00009500ff007a0c */ /* 0x000fc80003f85340 */
[----:B------:R-:W-:Y:S01]  /*4190*/  SEL R149, R158, R149, P4 ;  /* 0x000000959e957207 */ /* 0x000fe20002000000 */
[----:B------:R-:W-:Y:S01]  /*41a0*/  FMUL.FTZ R158, R161, c[0x0][0x1e8] ;  /* 0x00007a00a19e7a20 */ /* 0x000fe20000410000 */
[----:B------:R-:W-:-:S04]  /*41b0*/  SEL R148, R159, R148, P4 ;  /* 0x000000949f947207 */ /* 0x000fc80002000000 */
[----:B------:R-:W-:Y:S02]  /*41c0*/  SEL R159, R158, RZ, P5 ;  /* 0x000000ff9e9f7207 */ /* 0x000fe40002800000 */
[----:B------:R-:W-:Y:S02]  /*41d0*/  LOP3.LUT P5, RZ, R14, 0xff000000, RZ, 0xc0, !PT ;  /* 0xff0000000eff7812 */ /* 0x000fe400078ac0ff */
[----:B------:R-:W-:Y:S01]  /*41e0*/  SEL R150, R159, R150, P4 ;  /* 0x000000969f967207 */ /* 0x000fe20002000000 */
[----:B------:R-:W-:-:S05]  /*41f0*/  FMUL.FTZ R159, R162, c[0x0][0x1e8] ;  /* 0x00007a00a29f7a20 */ /* 0x000fca0000410000 */
[----:B------:R-:W-:-:S04]  /*4200*/  SEL R188, R159, RZ, P5 ;  /* 0x000000ff9fbc7207 */ /* 0x000fc80002800000 */
[----:B------:R-:W-:Y:S02]  /*4210*/  SEL R151, R188, R151, P4 ;  /* 0x00000097bc977207 */ /* 0x000fe40002000000 */
        /* <DEDUP_REMOVED lines=9> */
[----:B------:R-:W-:-:S04]  /*42b0*/  LOP3.LUT P4, RZ, R165, 0xff, RZ, 0xc0, !PT ;  /* 0x000000ffa5ff7812 */ /* 0x000fc8000788c0ff */
[----:B0-----:R-:W-:Y:S02]  /*42c0*/  SEL R156, R160, RZ, P4 ;  /* 0x000000ffa09c7207 */ /* 0x001fe40002000000 */
[----:B------:R-:W-:-:S04]  /*42d0*/  LOP3.LUT P4, RZ, R165, 0xff00, RZ, 0xc0, !PT ;  /* 0x0000ff00a5ff7812 */ /* 0x000fc8000788c0ff */
[----:B------:R-:W-:Y:S02]  /*42e0*/  SEL R157, R17, RZ, P4 ;  /* 0x000000ff119d7207 */ /* 0x000fe40002000000 */
[----:B------:R-:W-:-:S04]  /*42f0*/  LOP3.LUT P4, RZ, R165, 0xff0000, RZ, 0xc0, !PT ;  /* 0x00ff0000a5ff7812 */ /* 0x000fc8000788c0ff */
[----:B------:R-:W-:Y:S02]  /*4300*/  SEL R158, R158, RZ, P4 ;  /* 0x000000ff9e9e7207 */ /* 0x000fe40002000000 */
[----:B------:R-:W-:-:S04]  /*4310*/  LOP3.LUT P4, RZ, R165, 0xff000000, RZ, 0xc0, !PT ;  /* 0xff000000a5ff7812 */ /* 0x000fc8000788c0ff */
[----:B------:R-:W-:Y:S02]  /*4320*/  SEL R159, R159, RZ, P4 ;  /* 0x000000ff9f9f7207 */ /* 0x000fe40002000000 */
[----:B------:R-:W-:-:S03]  /*4330*/  ISETP.NE.U32.AND P4, PT, RZ, c[0x0][0x250], PT ;  /* 0x00009400ff007a0c */ /* 0x000fc60003f85070 */
[----:B------:R0:W-:Y:S01]  /*4340*/  STG.E.128 [R162.64], R156 ;  /* 0x0000009ca2007986 */ /* 0x0001e2000c101d04 */
[----:B------:R-:W-:-:S13]  /*4350*/  ISETP.NE.AND.EX P4, PT, RZ, c[0x0][0x254], PT, P4 ;  /* 0x00009500ff007a0c */ /* 0x000fda0003f85340 */
[----:B------:R-:W-:-:S04]  /*4360*/  @P4 LEA R160, P5, R4, c[0x0][0x250], 0x4 ;  /* 0x0000940004a04a11 */ /* 0x000fc800078a20ff */
[----:B------:R-:W-:-:S05]  /*4370*/  @P4 LEA.HI.X R161, R4, c[0x0][0x254], RZ, 0x4, P5 ;  /* 0x0000950004a14a11 */ /* 0x000fca00028f24ff */
[----:B------:R0:W-:Y:S04]  /*4380*/  @P4 STG.E.128 [R160.64], R148 ;  /* 0x00000094a0004986 */ /* 0x0001e8000c101d04 */
.L_x_1616:
[----:B------:R-:W-:Y:S05]  /*4390*/  BSYNC B0 ;  /* 0x0000000000007941 */ /* 0x000fea0003800000 */
.L_x_1615:
[----:B------:R-:W-:Y:S02]  /*43a0*/  LOP3.LUT P4, RZ, R205, 0xff, RZ, 0xc0, !PT ;  /* 0x000000ffcdff7812 */ /* 0x000fe4000788c0ff */
[----:B------:R-:W-:Y:S02]  /*43b0*/  IADD3 R3, R3, c[0x0][0x160], RZ ;  /* 0x0000580003037a10 */ /* 0x000fe40007ffe0ff */
[----:B------:R-:W-:Y:S02]  /*43c0*/  SEL R205, RZ, 0x1, P4 ;  /* 0x00000001ffcd7807 */ /* 0x000fe40002000000 */
[----:B------:R-:W-:-:S13]  /*43d0*/  ISETP.GE.AND P4, PT, R3, c[0x0][0x164], PT ;  /* 0x0000590003007a0c */ /* 0x000fda0003f86270 */
[----:B0-----:R-:W-:Y:S01]  /*43e0*/  @P4 CALL.REL.NOINC `(.L_x_1590) ;  /* 0x0000001000004944 */ /* 0x001fe20003c00000 */
[----:B------:R-:W-:Y:S05]  /*43f0*/  BRA `(.L_x_1617) ;  /* 0xffffc8b000007947 */ /* 0x000fea000383ffff */
.L_x_1590:
[----:B0-----:R-:W0:Y:S01]  /*4400*/  S2UR UR6, SR_CTAID.X ;  /* 0x00000000000679c3 */ /* 0x001e220000002500 */
[----:B-----5:R-:W0:Y:S01]  /*4410*/  S2R R2, SR_TID.X ;  /* 0x0000000000027919 */ /* 0x020e220000002100 */
[----:B------:R-:W-:Y:S01]  /*4420*/  LOP3.LUT P4, RZ, R5, 0xffffff80, RZ, 0xc0, !PT ;  /* 0xffffff8005ff7812 */ /* 0x000fe2000788c0ff */
        /* <DEDUP_REMOVED lines=16> */
.L_x_1619:
[----:B------:R-:W-:Y:S05]  /*4530*/  BSYNC B0 ;  /* 0x0000000000007941 */ /* 0x000fea0003800000 */
.L_x_1618:
        /* <DEDUP_REMOVED lines=12> */
.L_x_1621:
[----:B------:R-:W-:Y:S05]  /*4600*/  BSYNC B0 ;  /* 0x0000000000007941 */ /* 0x000fea0003800000 */
.L_x_1620:
        /* <DEDUP_REMOVED lines=12> */
.L_x_1623:
[----:B------:R-:W-:Y:S05]  /*46d0*/  BSYNC B0 ;  /* 0x0000000000007941 */ /* 0x000fea0003800000 */
.L_x_1622:
        /* <DEDUP_REMOVED lines=12> */
.L_x_1625:
[----:B------:R-:W-:Y:S05]  /*47a0*/  BSYNC B0 ;  /* 0x0000000000007941 */ /* 0x000fea0003800000 */
.L_x_1624:
[----:B------:R-:W-:Y:S01]  /*47b0*/  BSSY B0, `(.L_x_1626) ;  /* 0x000000c000007945 */ /* 0x000fe20003800000 */
[----:B------:R-:W-:Y:S05]  /*47c0*/  @!P3 BRA `(.L_x_1627) ;  /* 0x000000a00000b947 */ /* 0x000fea0003800000 */
[----:B0-----:R-:W-:-:S04]  /*47d0*/  IMAD.MOV.U32 R11, RZ, RZ, 0x10 ;  /* 0x00000010ff0b7424 */ /* 0x001fc800078e00ff */
        /* <DEDUP_REMOVED lines=9> */
.L_x_1627:
[----:B------:R-:W-:Y:S05]  /*4870*/  BSYNC B0 ;  /* 0x0000000000007941 */ /* 0x000fea0003800000 */
.L_x_1626:
        /* <DEDUP_REMOVED lines=12> */
.L_x_1603:
[----:B------:R-:W-:Y:S01]  /*4940*/  HFMA2.MMA R158, -RZ, RZ, 0, 9.5367431640625e-07 ;  /* 0x00000010ff9e7435 */ /* 0x000fe200000001ff */
[----:B------:R-:W-:Y:S01]  /*4950*/  MOV R157, R196 ;  /* 0x000000c4009d7202 */ /* 0x000fe20000000f00 */
[----:B------:R-:W-:Y:S01]  /*4960*/  IMAD.MOV.U32 R163, RZ, RZ, 0x1f ;  /* 0x0000001fffa37424 */ /* 0x000fe200078e00ff */
[----:B------:R-:W-:-:S02]  /*4970*/  MOV R162, 0xffffffff ;  /* 0xffffffff00a27802 */ /* 0x000fc40000000f00 */
[----:B------:R-:W-:Y:S02]  /*4980*/  MOV R156, 0x49a0 ;  /* 0x000049a0009c7802 */ /* 0x000fe40000000f00 */
[----:B-----5:R-:W-:Y:S05]  /*4990*/  CALL.REL.NOINC `($__internal_100_$__cuda_sm70_shflsync_down_p) ;  /* 0x0000045000007944 */ /* 0x020fea0003c00000 */
[----:B-1----:R-:W-:Y:S01]  /*49a0*/  MOV R159, R158 ;  /* 0x0000009e009f7202 */ /* 0x002fe20000000f00 */
[----:B------:R-:W-:Y:S05]  /*49b0*/  BRA `(.L_x_1628) ;  /* 0xffffdeb000007947 */ /* 0x000fea000383ffff */
.L_x_1604:
[----:B------:R-:W-:Y:S01]  /*49c0*/  HFMA2.MMA R163, -RZ, RZ, 0, 1.847743988037109375e-06 ;  /* 0x0000001fffa37435 */ /* 0x000fe200000001ff */
[----:B------:R-:W-:Y:S01]  /*49d0*/  MOV R157, R195 ;  /* 0x000000c3009d7202 */ /* 0x000fe20000000f00 */
[----:B------:R-:W-:Y:S01]  /*49e0*/  IMAD.MOV.U32 R158, RZ, RZ, 0x10 ;  /* 0x00000010ff9e7424 */ /* 0x000fe200078e00ff */
[----:B------:R-:W-:Y:S02]  /*49f0*/  MOV R162, 0xffffffff ;  /* 0xffffffff00a27802 */ /* 0x000fe40000000f00 */
[----:B------:R-:W-:Y:S02]  /*4a00*/  MOV R156, 0x4a20 ;  /* 0x00004a20009c7802 */ /* 0x000fe40000000f00 */
[----:B01---5:R-:W-:Y:S05]  /*4a10*/  CALL.REL.NOINC `($__internal_100_$__cuda_sm70_shflsync_down_p) ;  /* 0x000003d000007944 */ /* 0x023fea0003c00000 */
[----:B------:R-:W-:Y:S01]  /*4a20*/  FADD.FTZ R196, R159, R196 ;  /* 0x000000c49fc47221 */ /* 0x000fe20000010000 */
[----:B------:R-:W-:Y:S01]  /*4a30*/  MOV R162, 0xffffffff ;  /* 0xffffffff00a27802 */ /* 0x000fe20000000f00 */
[----:B-1----:R-:W-:Y:S01]  /*4a40*/  FADD.FTZ R195, R195, R158 ;  /* 0x0000009ec3c37221 */ /* 0x002fe20000010000 */
[----:B------:R-:W-:Y:S01]  /*4a50*/  HFMA2.MMA R158, -RZ, RZ, 0, 4.76837158203125e-07 ;  /* 0x00000008ff9e7435 */ /* 0x000fe200000001ff */
[----:B------:R-:W-:Y:S01]  /*4a60*/  IMAD.MOV.U32 R163, RZ, RZ, 0x1f ;  /* 0x0000001fffa37424 */ /* 0x000fe200078e00ff */
[----:B------:R-:W-:-:S02]  /*4a70*/  MOV R157, R196 ;  /* 0x000000c4009d7202 */ /* 0x000fc40000000f00 */
[----:B------:R-:W-:Y:S02]  /*4a80*/  MOV R156, 0x4aa0 ;  /* 0x00004aa0009c7802 */ /* 0x000fe40000000f00 */
[----:B------:R-:W-:Y:S05]  /*4a90*/  CALL.REL.NOINC `($__internal_100_$__cuda_sm70_shflsync_down_p) ;  /* 0x0000035000007944 */ /* 0x000fea0003c00000 */
[----:B-1----:R-:W-:Y:S01]  /*4aa0*/  MOV R159, R158 ;  /* 0x0000009e009f7202 */ /* 0x002fe20000000f00 */
[----:B------:R-:W-:Y:S01]  /*4ab0*/  HFMA2.MMA R158, -RZ, RZ, 0, 4.76837158203125e-07 ;  /* 0x00000008ff9e7435 */ /* 0x000fe200000001ff */
[----:B------:R-:W-:Y:S01]  /*4ac0*/  IMAD.MOV.U32 R157, RZ, RZ, R195 ;  /* 0x000000ffff9d7224 */ /* 0x000fe200078e00c3 */
[----:B------:R-:W-:Y:S02]  /*4ad0*/  MOV R163, 0x1f ;  /* 0x0000001f00a37802 */ /* 0x000fe40000000f00 */
[----:B------:R-:W-:Y:S02]  /*4ae0*/  MOV R162, 0xffffffff ;  /* 0xffffffff00a27802 */ /* 0x000fe40000000f00 */
[----:B------:R-:W-:Y:S02]  /*4af0*/  MOV R156, 0x4b10 ;  /* 0x00004b10009c7802 */ /* 0x000fe40000000f00 */
[----:B------:R-:W-:Y:S05]  /*4b00*/  CALL.REL.NOINC `($__internal_100_$__cuda_sm70_shflsync_down_p) ;  /* 0x000002e000007944 */ /* 0x000fea0003c00000 */
[----:B------:R-:W-:Y:S01]  /*4b10*/  FADD.FTZ R196, R159, R196 ;  /* 0x000000c49fc47221 */ /* 0x000fe20000010000 */
[----:B------:R-:W-:Y:S01]  /*4b20*/  HFMA2.MMA R163, -RZ, RZ, 0, 1.847743988037109375e-06 ;  /* 0x0000001fffa37435 */ /* 0x000fe200000001ff */
[----:B-1----:R-:W-:Y:S01]  /*4b30*/  FADD.FTZ R195, R195, R158 ;  /* 0x0000009ec3c37221 */ /* 0x002fe20000010000 */
[----:B------:R-:W-:Y:S01]  /*4b40*/  MOV R162, 0xffffffff ;  /* 0xffffffff00a27802 */ /* 0x000fe20000000f00 */
[----:B------:R-:W-:Y:S01]  /*4b50*/  IMAD.MOV.U32 R158, RZ, RZ, 0x4 ;  /* 0x00000004ff9e7424 */ /* 0x000fe200078e00ff */
[----:B------:R-:W-:-:S02]  /*4b60*/  MOV R157, R196 ;  /* 0x000000c4009d7202 */ /* 0x000fc40000000f00 */
[----:B------:R-:W-:Y:S02]  /*4b70*/  MOV R156, 0x4b90 ;  /* 0x00004b90009c7802 */ /* 0x000fe40000000f00 */
[----:B------:R-:W-:Y:S05]  /*4b80*/  CALL.REL.NOINC `($__internal_100_$__cuda_sm70_shflsync_down_p) ;  /* 0x0000026000007944 */ /* 0x000fea0003c00000 */
[----:B-1----:R-:W-:Y:S01]  /*4b90*/  IMAD.MOV.U32 R159, RZ, RZ, R158 ;  /* 0x000000ffff9f7224 */ /* 0x002fe200078e009e */
[----:B------:R-:W-:Y:S01]  /*4ba0*/  HFMA2.MMA R158, -RZ, RZ, 0, 2.384185791015625e-07 ;  /* 0x00000004ff9e7435 */ /* 0x000fe200000001ff */
[----:B------:R-:W-:Y:S01]  /*4bb0*/  MOV R157, R195 ;  /* 0x000000c3009d7202 */ /* 0x000fe20000000f00 */
[----:B------:R-:W-:Y:S01]  /*4bc0*/  IMAD.MOV.U32 R162, RZ, RZ, -0x1 ;  /* 0xffffffffffa27424 */ /* 0x000fe200078e00ff */
[----:B------:R-:W-:Y:S02]  /*4bd0*/  MOV R163, 0x1f ;  /* 0x0000001f00a37802 */ /* 0x000fe40000000f00 */
[----:B------:R-:W-:Y:S02]  /*4be0*/  MOV R156, 0x4c00 ;  /* 0x00004c00009c7802 */ /* 0x000fe40000000f00 */
[----:B------:R-:W-:Y:S05]  /*4bf0*/  CALL.REL.NOINC `($__internal_100_$__cuda_sm70_shflsync_down_p) ;  /* 0x000001f000007944 */ /* 0x000fea0003c00000 */
[----:B------:R-:W-:Y:S01]  /*4c00*/  FADD.FTZ R196, R159, R196 ;  /* 0x000000c49fc47221 */ /* 0x000fe20000010000 */
[----:B------:R-:W-:Y:S01]  /*4c10*/  MOV R163, 0x1f ;  /* 0x0000001f00a37802 */ /* 0x000fe20000000f00 */
[----:B-1----:R-:W-:Y:S01]  /*4c20*/  FADD.FTZ R195, R195, R158 ;  /* 0x0000009ec3c37221 */ /* 0x002fe20000010000 */
[----:B------:R-:W-:Y:S01]  /*4c30*/  HFMA2.MMA R158, -RZ, RZ, 0, 1.1920928955078125e-07 ;  /* 0x00000002ff9e7435 */ /* 0x000fe200000001ff */
[----:B------:R-:W-:Y:S01]  /*4c40*/  MOV R162, 0xffffffff ;  /* 0xffffffff00a27802 */ /* 0x000fe20000000f00 */
[----:B------:R-:W-:Y:S01]  /*4c50*/  IMAD.MOV.U32 R157, RZ, RZ, R196 ;  /* 0x000000ffff9d7224 */ /* 0x000fe200078e00c4 */
[----:B------:R-:W-:-:S03]  /*4c60*/  MOV R156, 0x4c80 ;  /* 0x00004c80009c7802 */ /* 0x000fc60000000f00 */
[----:B------:R-:W-:Y:S05]  /*4c70*/  CALL.REL.NOINC `($__internal_100_$__cuda_sm70_shflsync_down_p) ;  /* 0x0000017000007944 */ /* 0x000fea0003c00000 */
[----:B-1----:R-:W-:Y:S01]  /*4c80*/  MOV R159, R158 ;  /* 0x0000009e009f7202 */ /* 0x002fe20000000f00 */
[----:B------:R-:W-:Y:S01]  /*4c90*/  HFMA2.MMA R158, -RZ, RZ, 0, 1.1920928955078125e-07 ;  /* 0x00000002ff9e7435 */ /* 0x000fe200000001ff */
[----:B------:R-:W-:Y:S01]  /*4ca0*/  MOV R157, R195 ;  /* 0x000000c3009d7202 */ /* 0x000fe20000000f00 */
[----:B------:R-:W-:Y:S01]  /*4cb0*/  IMAD.MOV.U32 R163, RZ, RZ, 0x1f ;  /* 0x0000001fffa37424 */ /* 0x000fe200078e00ff */
[----:B------:R-:W-:-:S02]  /*4cc0*/  MOV R162, 0xffffffff ;  /* 0xffffffff00a27802 */ /* 0x000fc40000000f00 */
[----:B------:R-:W-:Y:S02]  /*4cd0*/  MOV R156, 0x4cf0 ;  /* 0x00004cf0009c7802 */ /* 0x000fe40000000f00 */
[----:B------:R-:W-:Y:S05]  /*4ce0*/  CALL.REL.NOINC `($__internal_100_$__cuda_sm70_shflsync_down_p) ;  /* 0x0000010000007944 */ /* 0x000fea0003c00000 */
[----:B------:R-:W-:Y:S01]  /*4cf0*/  FADD.FTZ R196, R159, R196 ;  /* 0x000000c49fc47221 */ /* 0x000fe20000010000 */
[----:B------:R-:W-:Y:S01]  /*4d00*/  MOV R163, 0x1f ;  /* 0x0000001f00a37802 */ /* 0x000fe20000000f00 */
[----:B-1----:R-:W-:Y:S01]  /*4d10*/  FADD.FTZ R195, R195, R158 ;  /* 0x0000009ec3c37221 */ /* 0x002fe20000010000 */
[----:B------:R-:W-:Y:S01]  /*4d20*/  HFMA2.MMA R158, -RZ, RZ, 0, 5.9604644775390625e-08 ;  /* 0x00000001ff9e7435 */ /* 0x000fe200000001ff */
[----:B------:R-:W-:Y:S01]  /*4d30*/  IMAD.MOV.U32 R162, RZ, RZ, -0x1 ;  /* 0xffffffffffa27424 */ /* 0x000fe200078e00ff */
[----:B------:R-:W-:Y:S02]  /*4d40*/  MOV R157, R196 ;  /* 0x000000c4009d7202 */ /* 0x000fe40000000f00 */
[----:B------:R-:W-:Y:S02]  /*4d50*/  MOV R156, 0x4d70 ;  /* 0x00004d70009c7802 */ /* 0x000fe40000000f00 */
[----:B------:R-:W-:Y:S05]  /*4d60*/  CALL.REL.NOINC `($__internal_100_$__cuda_sm70_shflsync_down_p) ;  /* 0x0000008000007944 */ /* 0x000fea0003c00000 */
[----:B------:R-:W-:Y:S01]  /*4d70*/  HFMA2.MMA R163, -RZ, RZ, 0, 1.847743988037109375e-06 ;  /* 0x0000001fffa37435 */ /* 0x000fe200000001ff */
[----:B-1----:R-:W-:Y:S01]  /*4d80*/  MOV R159, R158 ;  /* 0x0000009e009f7202 */ /* 0x002fe20000000f00 */
[----:B------:R-:W-:Y:S01]  /*4d90*/  IMAD.MOV.U32 R158, RZ, RZ, 0x1 ;  /* 0x00000001ff9e7424 */ /* 0x000fe200078e00ff */
[----:B------:R-:W-:-:S02]  /*4da0*/  MOV R157, R195 ;  /* 0x000000c3009d7202 */ /* 0x000fc40000000f00 */
[----:B------:R-:W-:Y:S02]  /*4db0*/  MOV R162, 0xffffffff ;  /* 0xffffffff00a27802 */ /* 0x000fe40000000f00 */
[----:B------:R-:W-:Y:S02]  /*4dc0*/  MOV R156, 0x4de0 ;  /* 0x00004de0009c7802 */ /* 0x000fe40000000f00 */
[----:B------:R-:W-:Y:S05]  /*4dd0*/  CALL.REL.NOINC `($__internal_100_$__cuda_sm70_shflsync_down_p) ;  /* 0x0000001000007944 */ /* 0x000fea0003c00000 */
[----:B-1----:R-:W-:Y:S05]  /*4de0*/  BRA `(.L_x_1629) ;  /* 0xffffdba000007947 */ /* 0x002fea000383ffff */
        .weak           $__internal_100_$__cuda_sm70_shflsync_down_p
        .type           $__internal_100_$__cuda_sm70_shflsync_down_p,@function
        .size           $__internal_100_$__cuda_sm70_shflsync_down_p,(.L_x_2118 - $__internal_100_$__cuda_sm70_shflsync_down_p)
$__internal_100_$__cuda_sm70_shflsync_down_p:
[----:B------:R-:W-:Y:S04]  /*4df0*/  WARPSYNC R162 ;  /* 0x000000a200007348 */ /* 0x000fe80003800000 */
[----:B------:R0:W1:Y:S02]  /*4e00*/  SHFL.DOWN PT, R158, R157, R158, R163 ;  /* 0x0800009e9d9e7389 */ /* 0x00006400000e00a3 */
[----:B0-----:R-:W-:-:S06]  /*4e10*/  HFMA2.MMA R157, -RZ, RZ, 0, 0 ;  /* 0x00000000ff9d7435 */ /* 0x001fcc00000001ff */
[----:B------:R-:W-:Y:S05]  /*4e20*/  RET.REL.NODEC R156 `(_ZN10layer_norm31ln_parallel_residual_bwd_kernelINS_13Kernel_traitsI6__halfffffjLj3072ELj1ELj1ELj4ELj16ENS_18Kernel_traits_baseILj3072ES2_ffffjLj128EEEEELb1ELb0ELb0EEEvNS_9BwdParamsE) ;  /* 0xffffb1d09c007950 */ /* 0x000fea0003c3ffff */
.L_x_1630:
        /* <DEDUP_REMOVED lines=13> */
.L_x_2118:


//--------------------- .text._ZN10layer_norm31ln_parallel_residual_bwd_kernelINS_13Kernel_traitsI6__halfffffjLj3072ELj1ELj1ELj4ELj16ENS_18Kernel_traits_baseILj3072ES2_ffffjLj128EEEEELb1ELb0ELb1EEEvNS_9BwdParamsE --------------------------
	.section	.text._ZN10layer_norm31ln_parallel_residual_bwd_kernelINS_13Kernel_traitsI6__halfffffjLj3072ELj1ELj1ELj4ELj16ENS_18Kernel_traits_baseILj3072ES2_ffffjLj128EEEEELb1ELb0ELb1EEEvNS_9BwdParamsE,"ax",@progbits
	.sectioninfo	@"SHI_REGISTERS=255"
	.align	128
        .global         _ZN10layer_norm31ln_parallel_residual_bwd_kernelINS_13Kernel_traitsI6__halfffffjLj3072ELj1ELj1ELj4ELj16ENS_18Kernel_traits_baseILj3072ES2_ffffjLj128EEEEELb1ELb0ELb1EEEvNS_9BwdParamsE
        .type           _ZN10layer_norm31ln_parallel_residual_bwd_kernelINS_13Kernel_traitsI6__halfffffjLj3072ELj1ELj1ELj4ELj16ENS_18Kernel_traits_baseILj3072ES2_ffffjLj128EEEEELb1ELb0ELb1EEEvNS_9BwdParamsE,@function
        .size           _ZN10layer_norm31ln_parallel_residual_bwd_kernelINS_13Kernel_traitsI6__halfffffjLj3072ELj1ELj1ELj4ELj16ENS_18Kernel_traits_baseILj3072ES2_ffffjLj128EEEEELb1ELb0ELb1EEEvNS_9BwdParamsE,(.L_x_2119 - _ZN10layer_norm31ln_parallel_residual_bwd_kernelINS_13Kernel_traitsI6__halfffffjLj3072ELj1ELj1ELj4ELj16ENS_18Kernel_traits_baseILj3072ES2_ffffjLj128EEEEELb1ELb0ELb1EEEvNS_9BwdParamsE)
        .other          _ZN10layer_norm31ln_parallel_residual_bwd_kernelINS_13Kernel_traitsI6__halfffffjLj3072ELj1ELj1ELj4ELj16ENS_18Kernel_traits_baseILj3072ES2_ffffjLj128EEEEELb1ELb0ELb1EEEvNS_9BwdParamsE,@"STO_CUDA_ENTRY STV_DEFAULT"
_ZN10layer_norm31ln_parallel_residual_bwd_kernelINS_13Kernel_traitsI6__halfffffjLj3072ELj1ELj1ELj4ELj16ENS_18Kernel_traits_baseILj3072ES2_ffffjLj128EEEEELb1ELb0ELb1EEEvNS_9BwdParamsE:
.text._ZN10layer_norm31ln_parallel_residual_bwd_kernelINS_13Kernel_traitsI6__halfffffjLj3072ELj1ELj1ELj4ELj16ENS_18Kernel_traits_baseILj3072ES2_ffffjLj128EEEEELb1ELb0ELb1EEEvNS_9BwdParamsE:
        /* <DEDUP_REMOVED lines=57> */
.L_x_1631:
[----:B------:R-:W-:-:S04]  /*0390*/  SHF.L.U32 R0, R0, 0x3, RZ ;  /* 0x0000000300007819 */ /* 0x000fc800000006ff */
[----:B------:R-:W-:-:S04]  /*03a0*/  LOP3.LUT R0, R0, 0x3f8, RZ, 0xc0, !PT ;  /* 0x000003f800007812 */ /* 0x000fc800078ec0ff */
[----:B------:R-:W-:-:S04]  /*03b0*/  IADD3 R2, P0, R0, c[0x0][0x1b0], RZ ;  /* 0x00006c0000027a10 */ /* 0x000fc80007f1e0ff */
[----:B------:R-:W-:-:S05]  /*03c0*/  IADD3.X R3, RZ, c[0x0][0x1b4], RZ, P0, !PT ;  /* 0x00006d00ff037a10 */ /* 0x000fca00007fe4ff */
[----:B------:R-:W2:Y:S01]  /*03d0*/  LDG.E.64 R6, [R2.64] ;  /* 0x0000000402067981 */ /* 0x000ea2000c1e1b00 */
[----:B------:R-:W-:-:S03]  /*03e0*/  IADD3 R4, P0, R0, c[0x0][0x1b8], RZ ;  /* 0x00006e0000047a10 */ /* 0x000fc60007f1e0ff */
[----:B------:R2:W3:Y:S01]  /*03f0*/  LDG.E.64 R10, [R2.64+0x400] ;  /* 0x00040004020a7981 */ /* 0x0004e2000c1e1b00 */
[----:B------:R-:W-:-:S03]  /*0400*/  IADD3.X R5, RZ, c[0x0][0x1bc], RZ, P0, !PT ;  /* 0x00006f00ff057a10 */ /* 0x000fc600007fe4ff */
[----:B------:R2:W4:Y:S04]  /*0410*/  LDG.E.64 R14, [R2.64+0x800] ;  /* 0x00080004020e7981 */ /* 0x000528000c1e1b00 */
[----:B------:R0:W5:Y:S04]  /*0420*/  LDG.E.64 R8, [R4.64] ;  /* 0x0000000404087981 */ /* 0x000168000c1e1b00 */
[----:B------:R0:W4:Y:S04]  /*0430*/  LDG.E.64 R12, [R4.64+0x400] ;  /* 0x00040004040c7981 */ /* 0x000128000c1e1b00 */
[----:B------:R0:W4:Y:S04]  /*0440*/  LDG.E.64 R16, [R4.64+0x800] ;  /* 0x0008000404107981 */ /* 0x000128000c1e1b00 */
[----:B------:R2:W4:Y:S04]  /*0450*/  LDG.E.64 R246, [R2.64+0xc00] ;  /* 0x000c000402f67981 */ /* 0x000528000c1e1b00 */
[----:B------:R2:W4:Y:S04]  /*0460*/  LDG.E.64 R238, [R2.64+0x1000] ;  /* 0x0010000402ee7981 */ /* 0x000528000c1e1b00 */
[----:B------:R2:W5:Y:S04]  /*0470*/  LDG.E.64 R230, [R2.64+0x1400] ;  /* 0x0014000402e67981 */ /* 0x000568000c1e1b00 */
[----:B------:R0:W5:Y:S04]  /*0480*/  LDG.E.64 R18, [R4.64+0xc00] ;  /* 0x000c000404127981 */ /* 0x000168000c1e1b00 */
[----:B------:R0:W5:Y:S04]  /*0490*/  LDG.E.64 R20, [R4.64+0x1000] ;  /* 0x0010000404147981 */ /* 0x000168000c1e1b00 */
[----:B------:R0:W5:Y:S01]  /*04a0*/  LDG.E.64 R22, [R4.64+0x1400] ;  /* 0x0014000404167981 */ /* 0x000162000c1e1b00 */
[----:B------:R-:W-:-:S02]  /*04b0*/  HFMA2.MMA R197, -RZ, RZ, 0, 0 ;  /* 0x00000000ffc57435 */ /* 0x000fc400000001ff */
        /* <DEDUP_REMOVED lines=39> */
[----:B--2---:R-:W-:-:S02]  /*0730*/  HADD2.F32 R2, -RZ, R6.H0_H0 ;  /* 0x20000006ff027230 */ /* 0x004fc40000004100 */
[----:B------:R-:W-:-:S03]  /*0740*/  HADD2.F32 R0, -RZ, R7.H0_H0 ;  /* 0x20000007ff007230 */ /* 0x000fc60000004100 */
[----:B------:R3:W-:Y:S04]  /*0750*/  STL [R1+0x58], R2 ;  /* 0x0000580201007387 */ /* 0x0007e80000100800 */
[----:B------:R0:W-:Y:S01]  /*0760*/  STL [R1+0x48], R0 ;  /* 0x0000480001007387 */ /* 0x0001e20000100800 */
[----:B---3--:R-:W-:Y:S02]  /*0770*/  HADD2.F32 R2, -RZ, R10.H0_H0 ;  /* 0x2000000aff027230 */ /* 0x008fe40000004100 */
[----:B0-----:R-:W-:-:S03]  /*0780*/  HADD2.F32 R0, -RZ, R11.H0_H0 ;  /* 0x2000000bff007230 */ /* 0x001fc60000004100 */
[----:B------:R4:W-:Y:S04]  /*0790*/  STL [R1+0x38], R2 ;  /* 0x0000380201007387 */ /* 0x0009e80000100800 */
[----:B------:R0:W-:Y:S01]  /*07a0*/  STL [R1+0x28], R0 ;  /* 0x0000280001007387 */ /* 0x0001e20000100800 */
[----:B----4-:R-:W-:Y:S02]  /*07b0*/  HADD2.F32 R2, -RZ, R14.H0_H0 ;  /* 0x2000000eff027230 */ /* 0x010fe40000004100 */
[----:B0-----:R-:W-:-:S03]  /*07c0*/  HADD2.F32 R0, -RZ, R15.H0_H0 ;  /* 0x2000000fff007230 */ /* 0x001fc60000004100 */
[----:B------:R5:W-:Y:S04]  /*07d0*/  STL [R1+0x18], R2 ;  /* 0x0000180201007387 */ /* 0x000be80000100800 */
[----:B------:R0:W-:Y:S01]  /*07e0*/  STL [R1+0x8], R0 ;  /* 0x0000080001007387 */ /* 0x0001e20000100800 */
[----:B-----5:R-:W-:Y:S02]  /*07f0*/  HADD2.F32 R2, -RZ, R8.H0_H0 ;  /* 0x20000008ff027230 */ /* 0x020fe40000004100 */
[----:B0-----:R-:W-:-:S03]  /*0800*/  HADD2.F32 R0, -RZ, R9.H0_H0 ;  /* 0x20000009ff007230 */ /* 0x001fc60000004100 */
[----:B------:R0:W-:Y:S01]  /*0810*/  STL [R1+0x54], R2 ;  /* 0x0000540201007387 */ /* 0x0001e20000100800 */
[----:B------:R-:W-:-:S03]  /*0820*/  SHF.R.U64 R50, R6, 0x10, R7 ;  /* 0x0000001006327819 */ /* 0x000fc60000001207 */
[----:B------:R1:W-:Y:S01]  /*0830*/  STL [R1+0x44], R0 ;  /* 0x0000440001007387 */ /* 0x0003e20000100800 */
[----:B------:R-:W-:Y:S01]  /*0840*/  SHF.R.U32.HI R48, RZ, 0x10, R7 ;  /* 0x00000010ff307819 */ /* 0x000fe20000011607 */
[----:B0-----:R-:W-:Y:S02]  /*0850*/  HADD2.F32 R2, -RZ, R12.H0_H0 ;  /* 0x2000000cff027230 */ /* 0x001fe40000004100 */
[----:B-1----:R-:W-:Y:S01]  /*0860*/  HADD2.F32 R0, -RZ, R13.H0_H0 ;  /* 0x2000000dff007230 */ /* 0x002fe20000004100 */
[--C-:B------:R-:W-:Y:S02]  /*0870*/  SHF.R.U64 R46, R10, 0x10, R11.reuse ;  /* 0x000000100a2e7819 */ /* 0x100fe4000000120b */
[----:B------:R0:W-:Y:S01]  /*0880*/  STL [R1+0x34], R2 ;  /* 0x0000340201007387 */ /* 0x0001e20000100800 */
[----:B------:R-:W-:Y:S01]  /*0890*/  SHF.R.U32.HI R44, RZ, 0x10, R11 ;  /* 0x00000010ff2c7819 */ /* 0x000fe2000001160b */
[----:B------:R-:W-:Y:S01]  /*08a0*/  HADD2.F32 R50, -RZ, R50.H0_H0 ;  /* 0x20000032ff327230 */ /* 0x000fe20000004100 */
[--C-:B------:R-:W-:Y:S01]  /*08b0*/  SHF.R.U64 R42, R14, 0x10, R15.reuse ;  /* 0x000000100e2a7819 */ /* 0x100fe2000000120f */
[----:B------:R1:W-:Y:S01]  /*08c0*/  STL [R1+0x24], R0 ;  /* 0x0000240001007387 */ /* 0x0003e20000100800 */
[----:B------:R-:W-:Y:S01]  /*08d0*/  SHF.R.U32.HI R40, RZ, 0x10, R15 ;  /* 0x00000010ff287819 */ /* 0x000fe2000001160f */
[----:B------:R-:W-:-:S02]  /*08e0*/  HADD2.F32 R48, -RZ, R48.H0_H0 ;  /* 0x20000030ff307230 */ /* 0x000fc40000004100 */
[----:B0-----:R-:W-:Y:S02]  /*08f0*/  HADD2.F32 R2, -RZ, R16.H0_H0 ;  /* 0x20000010ff027230 */ /* 0x001fe40000004100 */
[----:B-1----:R-:W-:-:S03]  /*0900*/  HADD2.F32 R0, -RZ, R17.H0_H0 ;  /* 0x20000011ff007230 */ /* 0x002fc60000004100 */
[----:B------:R-:W-:Y:S01]  /*0910*/  STL [R1+0x14], R2 ;  /* 0x0000140201007387 */ /* 0x000fe20000100800 */
[----:B------:R-:W-:Y:S02]  /*0920*/  HADD2.F32 R46, -RZ, R46.H0_H0 ;  /* 0x2000002eff2e7230 */ /* 0x000fe40000004100 */
[----:B------:R-:W-:Y:S01]  /*0930*/  HADD2.F32 R44, -RZ, R44.H0_H0 ;  /* 0x2000002cff2c7230 */ /* 0x000fe20000004100 */
[----:B------:R-:W-:Y:S01]  /*0940*/  STL [R1+0x4], R0 ;  /* 0x0000040001007387 */ /* 0x000fe20000100800 */
[----:B------:R-:W-:Y:S01]  /*0950*/  HADD2.F32 R42, -RZ, R42.H0_H0 ;  /* 0x2000002aff2a7230 */ /* 0x000fe20000004100 */
[--C-:B------:R-:W-:Y:S01]  /*0960*/  SHF.R.U64 R49, R8, 0x10, R9.reuse ;  /* 0x0000001008317819 */ /* 0x100fe20000001209 */
[----:B------:R-:W-:Y:S01]  /*0970*/  HADD2.F32 R40, -RZ, R40.H0_H0 ;  /* 0x20000028ff287230 */ /* 0x000fe20000004100 */
[----:B------:R-:W-:Y:S01]  /*0980*/  STL [R1+0x50], R50 ;  /* 0x0000503201007387 */ /* 0x000fe20000100800 */
[----:B------:R-:W-:-:S03]  /*0990*/  SHF.R.U32.HI R47, RZ, 0x10, R9 ;  /* 0x00000010ff2f7819 */ /* 0x000fc60000011609 */
[----:B------:R-:W-:Y:S01]  /*09a0*/  STL [R1+0x40], R48 ;  /* 0x0000403001007387 */ /* 0x000fe20000100800 */
[----:B------:R-:W-:-:S03]  /*09b0*/  SHF.R.U64 R45, R12, 0x10, R13 ;  /* 0x000000100c2d7819 */ /* 0x000fc6000000120d */
[----:B------:R-:W-:Y:S01]  /*09c0*/  STL [R1+0x30], R46 ;  /* 0x0000302e01007387 */ /* 0x000fe20000100800 */
[----:B------:R-:W-:-:S03]  /*09d0*/  SHF.R.U32.HI R43, RZ, 0x10, R13 ;  /* 0x00000010ff2b7819 */ /* 0x000fc6000001160d */
[----:B------:R-:W-:Y:S01]  /*09e0*/  STL [R1+0x20], R44 ;  /* 0x0000202c01007387 */ /* 0x000fe20000100800 */
[----:B------:R-:W-:-:S03]  /*09f0*/  SHF.R.U64 R41, R16, 0x10, R17 ;  /* 0x0000001010297819 */ /* 0x000fc60000001211 */
[----:B------:R0:W-:Y:S04]  /*0a00*/  STL [R1+0x10], R42 ;  /* 0x0000102a01007387 */ /* 0x0001e80000100800 */
[----:B------:R1:W-:Y:S01]  /*0a10*/  STL [R1], R40 ;  /* 0x0000002801007387 */ /* 0x0003e20000100800 */
[----:B0-----:R-:W-:Y:S02]  /*0a20*/  HADD2.F32 R42, -RZ, R49.H0_H0 ;  /* 0x20000031ff2a7230 */ /* 0x001fe40000004100 */
[----:B-1----:R-:W-:-:S03]  /*0a30*/  HADD2.F32 R40, -RZ, R47.H0_H0 ;  /* 0x2000002fff287230 */ /* 0x002fc60000004100 */
[----:B------:R0:W-:Y:S01]  /*0a40*/  STL [R1+0x4c], R42 ;  /* 0x00004c2a01007387 */ /* 0x0001e20000100800 */
[----:B------:R-:W-:-:S03]  /*0a50*/  HADD2.F32 R44, -RZ, R45.H0_H0 ;  /* 0x2000002dff2c7230 */ /* 0x000fc60000004100 */
[----:B------:R1:W-:Y:S01]  /*0a60*/  STL [R1+0x3c], R40 ;  /* 0x00003c2801007387 */ /* 0x0003e20000100800 */
[----:B0-----:R-:W-:-:S03]  /*0a70*/  HADD2.F32 R42, -RZ, R43.H0_H0 ;  /* 0x2000002bff2a7230 */ /* 0x001fc60000004100 */
[----:B------:R0:W-:Y:S01]  /*0a80*/  STL [R1+0x2c], R44 ;  /* 0x00002c2c01007387 */ /* 0x0001e20000100800 */
[----:B-1----:R-:W-:-:S03]  /*0a90*/  HADD2.F32 R40, -RZ, R41.H0_H0 ;  /* 0x20000029ff287230 */ /* 0x002fc60000004100 */
[----:B------:R0:W-:Y:S04]  /*0aa0*/  STL [R1+0x1c], R42 ;  /* 0x00001c2a01007387 */ /* 0x0001e80000100800 */
[----:B------:R0:W-:Y:S01]  /*0ab0*/  STL [R1+0xc], R40 ;  /* 0x00000c2801007387 */ /* 0x0001e20000100800 */
[--C-:B------:R-:W-:Y:S02]  /*0ac0*/  SHF.R.U64 R249, R246, 0x10, R247.reuse ;  /* 0x00000010f6f97819 */ /* 0x100fe400000012f7 */
[----:B------:R-:W-:Y:S02]  /*0ad0*/  SHF.R.U32.HI R245, RZ, 0x10, R247 ;  /* 0x00000010fff57819 */ /* 0x000fe400000116f7 */
[--C-:B------:R-:W-:Y:S02]  /*0ae0*/  SHF.R.U64 R241, R238, 0x10, R239.reuse ;  /* 0x00000010eef17819 */ /* 0x100fe400000012ef */
[----:B------:R-:W-:-:S02]  /*0af0*/  SHF.R.U32.HI R237, RZ, 0x10, R239 ;  /* 0x00000010ffed7819 */ /* 0x000fc400000116ef */
[--C-:B------:R-:W-:Y:S02]  /*0b00*/  SHF.R.U64 R233, R230, 0x10, R231.reuse ;  /* 0x00000010e6e97819 */ /* 0x100fe400000012e7 */
[----:B------:R-:W-:Y:S02]  /*0b10*/  SHF.R.U32.HI R223, RZ, 0x10, R231 ;  /* 0x00000010ffdf7819 */ /* 0x000fe400000116e7 */
[----:B------:R-:W-:Y:S02]  /*0b20*/  SHF.R.U32.HI R252, RZ, 0x10, R17 ;  /* 0x00000010fffc7819 */ /* 0x000fe40000011611 */
[--C-:B------:R-:W-:Y:S02]  /*0b30*/  SHF.R.U64 R248, R18, 0x10, R19.reuse ;  /* 0x0000001012f87819 */ /* 0x100fe40000001213 */
[----:B------:R-:W-:Y:S02]  /*0b40*/  SHF.R.U32.HI R244, RZ, 0x10, R19 ;  /* 0x00000010fff47819 */ /* 0x000fe40000011613 */
[----:B------:R-:W-:-:S02]  /*0b50*/  SHF.R.U64 R240, R20, 0x10, R21 ;  /* 0x0000001014f07819 */ /* 0x000fc40000001215 */
[----:B------:R-:W-:Y:S02]  /*0b60*/  SHF.R.U32.HI R236, RZ, 0x10, R21 ;  /* 0x00000010ffec7819 */ /* 0x000fe40000011615 */
[--C-:B------:R-:W-:Y:S02]  /*0b70*/  SHF.R.U64 R232, R22, 0x10, R23.reuse ;  /* 0x0000001016e87819 */ /* 0x100fe40000001217 */
[----:B------:R-:W-:Y:S01]  /*0b80*/  SHF.R.U32.HI R222, RZ, 0x10, R23 ;  /* 0x00000010ffde7819 */ /* 0x000fe20000011617 */
[----:B------:R-:W-:Y:S02]  /*0b90*/  HADD2.F32 R251, -RZ, R246.H0_H0 ;  /* 0x200000f6fffb7230 */ /* 0x000fe40000004100 */
[----:B------:R-:W-:Y:S02]  /*0ba0*/  HADD2.F32 R243, -RZ, R238.H0_H0 ;  /* 0x200000eefff37230 */ /* 0x000fe40000004100 */
[----:B------:R-:W-:Y:S01]  /*0bb0*/  HADD2.F32 R235, -RZ, R230.H0_H0 ;  /* 0x200000e6ffeb7230 */ /* 0x000fe20000004100 */
[----:B------:R-:W-:Y:S01]  /*0bc0*/  CS2R R16, SRZ ;  /* 0x0000000000107805 */ /* 0x000fe2000001ff00 */
        /* <DEDUP_REMOVED lines=31> */
[----:B0-----:R-:W-:-:S02]  /*0dc0*/  HADD2.F32 R222, -RZ, R222.H0_H0 ;  /* 0x200000deffde7230 */ /* 0x001fc40000004100 */
.L_x_1641:
[----:B------:R-:W0:Y:S01]  /*0dd0*/  S2R R74, SR_TID.X ;  /* 0x00000000004a7919 */ /* 0x000e220000002100 */
[----:B------:R-:W-:-:S02]  /*0de0*/  IMAD R72, R154, c[0x0][0x168], RZ ;  /* 0x00005a009a487a24 */ /* 0x000fc400078e02ff */
[----:B------:R-:W-:Y:S01]  /*0df0*/  IMAD.MOV.U32 R79, RZ, RZ, 0x4 ;  /* 0x00000004ff4f7424 */ /* 0x000fe200078e00ff */
[----:B------:R-:W-:Y:S01]  /*0e00*/  MOV R116, 0x10 ;  /* 0x0000001000747802 */ /* 0x000fe20000000f00 */
[----:B------:R-:W2:Y:S01]  /*0e10*/  LDL R176, [R1+0x4c] ;  /* 0x00004c0001b07983 */ /* 0x000ea20000100800 */
[----:B------:R-:W-:Y:S02]  /*0e20*/  SHF.R.S32.HI R73, RZ, 0x1f, R72 ;  /* 0x0000001fff497819 */ /* 0x000fe40000011448 */
[----:B------:R-:W-:Y:S01]  /*0e30*/  ISETP.NE.U32.AND P3, PT, RZ, c[0x0][0x250], PT ;  /* 0x00009400ff007a0c */ /* 0x000fe20003f65070 */
[----:B------:R-:W-:Y:S01]  /*0e40*/  ULDC.U8 UR6, c[0x0][0x1f0] ;  /* 0x00007c0000067ab9 */ /* 0x000fe20000000000 */
[----:B------:R-:W-:Y:S01]  /*0e50*/  LEA.HI R73, R73, R72, RZ, 0x2 ;  /* 0x0000004849497211 */ /* 0x000fe200078f10ff */
[----:B------:R-:W3:Y:S04]  /*0e60*/  LDL R123, [R1+0x54] ;  /* 0x00005400017b7983 */ /* 0x000ee80000100800 */
[----:B------:R-:W4:Y:S04]  /*0e70*/  LDL R179, [R1+0x3c] ;  /* 0x00003c0001b37983 */ /* 0x000f280000100800 */
[----:B------:R-:W2:Y:S04]  /*0e80*/  LDL R180, [R1+0x50] ;  /* 0x0000500001b47983 */ /* 0x000ea80000100800 */
[----:B------:R-:W2:Y:S01]  /*0e90*/  LDL R182, [R1+0x44] ;  /* 0x0000440001b67983 */ /* 0x000ea20000100800 */
[----:B0-----:R-:W-:-:S03]  /*0ea0*/  LOP3.LUT R188, R74, 0x7f, RZ, 0xc0, !PT ;  /* 0x0000007f4abc7812 */ /* 0x001fc600078ec0ff */
[----:B------:R-:W2:Y:S01]  /*0eb0*/  LDL R181, [R1+0x48] ;  /* 0x0000480001b57983 */ /* 0x000ea20000100800 */
[----:B------:R-:W-:-:S03]  /*0ec0*/  LEA.HI.SX32 R188, R73, R188, 0x1e ;  /* 0x000000bc49bc7211 */ /* 0x000fc600078ff2ff */
[----:B------:R-:W2:Y:S01]  /*0ed0*/  LDL R122, [R1+0x58] ;  /* 0x00005800017a7983 */ /* 0x000ea20000100800 */
[----:B------:R-:W-:Y:S01]  /*0ee0*/  SHF.L.U32 R172, R188, 0x4, RZ ;  /* 0x00000004bcac7819 */ /* 0x000fe200000006ff */
[-C--:B------:R-:W-:Y:S01]  /*0ef0*/  IMAD.WIDE R74, R154, R79.reuse, c[0x0][0x1a0] ;  /* 0x000068009a4a7625 */ /* 0x080fe200078e024f */
[----:B------:R-:W-:Y:S02]  /*0f00*/  SHF.R.U32.HI R171, RZ, 0x1c, R188 ;  /* 0x0000001cffab7819 */ /* 0x000fe400000116bc */
[----:B------:R-:W-:Y:S02]  /*0f10*/  IADD3 R72, P0, R172, c[0x0][0x188], RZ ;  /* 0x00006200ac487a10 */ /* 0x000fe40007f1e0ff */
[----:B------:R0:W2:Y:S02]  /*0f20*/  LDG.E R186, [R74.64] ;  /* 0x000000044aba7981 */ /* 0x0000a4000c1e1900 */
[----:B------:R-:W-:Y:S01]  /*0f30*/  IADD3.X R73, R171, c[0x0][0x18c], RZ, P0, !PT ;  /* 0x00006300ab497a10 */ /* 0x000fe200007fe4ff */
[----:B------:R-:W-:-:S04]  /*0f40*/  IMAD.WIDE R78, R154, R79, c[0x0][0x1a8] ;  /* 0x00006a009a4e7625 */ /* 0x000fc800078e024f */
[C---:B------:R-:W-:Y:S01]  /*0f50*/  IMAD.WIDE.U32 R76, R188.reuse, R116, c[0x0][0x210] ;  /* 0x00008400bc4c7625 */ /* 0x040fe200078e0074 */
[----:B------:R1:W2:Y:S04]  /*0f60*/  LDG.E R161, [R78.64] ;  /* 0x000000044ea17981 */ /* 0x0002a8000c1e1900 */
[----:B0-----:R-:W2:Y:S04]  /*0f70*/  LDG.E.128 R72, [R72.64] ;  /* 0x0000000448487981 */ /* 0x001ea8000c1e1d00 */
[----:B-1----:R-:W2:Y:S01]  /*0f80*/  LDG.E.128 R76, [R76.64] ;  /* 0x000000044c4c7981 */ /* 0x002ea2000c1e1d00 */
[----:B------:R-:W-:-:S04]  /*0f90*/  IADD3 R190, R188, 0x80, RZ ;  /* 0x00000080bcbe7810 */ /* 0x000fc80007ffe0ff */
[----:B------:R-:W-:Y:S02]  /*0fa0*/  SHF.L.U32 R170, R190, 0x4, RZ ;  /* 0x00000004beaa7819 */ /* 0x000fe400000006ff */
[----:B------:R-:W-:Y:S02]  /*0fb0*/  SHF.R.U32.HI R169, RZ, 0x1c, R190 ;  /* 0x0000001cffa97819 */ /* 0x000fe400000116be */
[----:B------:R-:W-:-:S04]  /*0fc0*/  IADD3 R84, P0, R170, c[0x0][0x188], RZ ;  /* 0x00006200aa547a10 */ /* 0x000fc80007f1e0ff */
[----:B------:R-:W-:Y:S02]  /*0fd0*/  IADD3.X R85, R169, c[0x0][0x18c], RZ, P0, !PT ;  /* 0x00006300a9557a10 */ /* 0x000fe400007fe4ff */
[----:B------:R-:W-:Y:S02]  /*0fe0*/  ISETP.NE.U32.AND P0, PT, RZ, c[0x0][0x218], PT ;  /* 0x00008600ff007a0c */ /* 0x000fe40003f05070 */
[C---:B------:R-:W-:Y:S02]  /*0ff0*/  IADD3 R196, R188.reuse, 0x100, RZ ;  /* 0x00000100bcc47810 */ /* 0x040fe40007ffe0ff */
[----:B------:R-:W-:Y:S01]  /*1000*/  ISETP.NE.AND.EX P3, PT, RZ, c[0x0][0x254], PT, P3 ;  /* 0x00009500ff007a0c */ /* 0x000fe20003f65330 */
[C---:B------:R-:W-:Y:S01]  /*1010*/  IMAD.SHL.U32 R120, R188.reuse, 0x4, RZ ;  /* 0x00000004bc787824 */ /* 0x040fe200078e00ff */
[----:B------:R-:W-:Y:S02]  /*1020*/  ISETP.NE.AND.EX P0, PT, RZ, c[0x0][0x21c], PT, P0 ;  /* 0x00008700ff007a0c */ /* 0x000fe40003f05300 */
[----:B------:R-:W-:Y:S01]  /*1030*/  SHF.R.U32.HI R121, RZ, 0x1e, R188 ;  /* 0x0000001eff797819 */ /* 0x000fe200000116bc */
[----:B------:R-:W-:Y:S01]  /*1040*/  IMAD.WIDE.U32 R80, R188, R116, c[0x0][0x208] ;  /* 0x00008200bc507625 */ /* 0x000fe200078e0074 */
[----:B------:R-:W-:Y:S01]  /*1050*/  SHF.L.U32 R166, R196, 0x4, RZ ;  /* 0x00000004c4a67819 */ /* 0x000fe200000006ff */
[----:B------:R-:W4:Y:S01]  /*1060*/  LDG.E.128 R84, [R84.64] ;  /* 0x0000000454547981 */ /* 0x000f22000c1e1d00 */
[----:B------:R-:W-:-:S02]  /*1070*/  SHF.R.U32.HI R167, RZ, 0x1c, R196 ;  /* 0x0000001cffa77819 */ /* 0x000fc400000116c4 */
[----:B------:R-:W-:Y:S02]  /*1080*/  IADD3 R96, P1, R166, c[0x0][0x188], RZ ;  /* 0x00006200a6607a10 */ /* 0x000fe40007f3e0ff */
[C---:B------:R-:W-:Y:S02]  /*1090*/  IADD3 R194, R188.reuse, 0x180, RZ ;  /* 0x00000180bcc27810 */ /* 0x040fe40007ffe0ff */
[----:B------:R-:W-:Y:S01]  /*10a0*/  IADD3 R191, R188, 0x200, RZ ;  /* 0x00000200bcbf7810 */ /* 0x000fe20007ffe0ff */
[-C--:B------:R-:W-:Y:S01]  /*10b0*/  IMAD.WIDE.U32 R88, R190, R116.reuse, c[0x0][0x210] ;  /* 0x00008400be587625 */ /* 0x080fe200078e0074 */
[----:B------:R-:W-:Y:S01]  /*10c0*/  IADD3.X R97, R167, c[0x0][0x18c], RZ, P1, !PT ;  /* 0x00006300a7617a10 */ /* 0x000fe20000ffe4ff */
[----:B------:R-:W4:Y:S01]  /*10d0*/  LDG.E.128 R80, [R80.64] ;  /* 0x0000000450507981 */ /* 0x000f22000c1e1d00 */
[----:B------:R-:W-:Y:S02]  /*10e0*/  @P3 IADD3 R110, P2, R120, c[0x0][0x198], RZ ;  /* 0x00006600786e3a10 */ /* 0x000fe40007f5e0ff */
[----:B------:R-:W-:Y:S01]  /*10f0*/  @P0 LEA R112, P1, R188, c[0x0][0x218], 0x4 ;  /* 0x00008600bc700a11 */ /* 0x000fe200078220ff */
[C---:B------:R-:W-:Y:S01]  /*1100*/  IMAD.WIDE.U32 R92, R190.reuse, R116, c[0x0][0x208] ;  /* 0x00008200be5c7625 */ /* 0x040fe200078e0074 */
[----:B------:R-:W-:Y:S01]  /*1110*/  @P0 LEA R114, P4, R190, c[0x0][0x218], 0x4 ;  /* 0x00008600be720a11 */ /* 0x000fe200078820ff */
[----:B------:R-:W4:Y:S01]  /*1120*/  LDG.E.128 R88, [R88.64] ;  /* 0x0000000458587981 */ /* 0x000f22000c1e1d00 */
[----:B------:R-:W-:-:S02]  /*1130*/  @P3 IADD3.X R111, R121, c[0x0][0x19c], RZ, P2, !PT ;  /* 0x00006700796f3a10 */ /* 0x000fc400017fe4ff */
[----:B------:R-:W-:Y:S01]  /*1140*/  @P0 LEA.HI.X R113, R188, c[0x0][0x21c], RZ, 0x4, P1 ;  /* 0x00008700bc710a11 */ /* 0x000fe200008f24ff */
[----:B------:R-:W4:Y:S01]  /*1150*/  LDG.E.128 R92, [R92.64] ;  /* 0x000000045c5c7981 */ /* 0x000f22000c1e1d00 */
[----:B------:R-:W-:Y:S02]  /*1160*/  @P0 LEA.HI.X R115, R190, c[0x0][0x21c], RZ, 0x4, P4 ;  /* 0x00008700be730a11 */ /* 0x000fe400020f24ff */
[----:B------:R-:W-:Y:S01]  /*1170*/  @P0 LEA R108, P1, R196, c[0x0][0x218], 0x4 ;  /* 0x00008600c46c0a11 */ /* 0x000fe200078220ff */
[----:B------:R0:W5:Y:S01]  /*1180*/  @P3 LDG.E R155, [R110.64] ;  /* 0x000000046e9b3981 */ /* 0x000162000c1e1900 */
[----:B------:R-:W-:Y:S02]  /*1190*/  IADD3 R188, R188, 0x280, RZ ;  /* 0x00000280bcbc7810 */ /* 0x000fe40007ffe0ff */
[----:B------:R-:W-:Y:S01]  /*11a0*/  @P0 LEA.HI.X R109, R196, c[0x0][0x21c], RZ, 0x4, P1 ;  /* 0x00008700c46d0a11 */ /* 0x000fe200008f24ff */
[----:B------:R1:W5:Y:S04]  /*11b0*/  @P0 LDG.E.128 R40, [R112.64] ;  /* 0x0000000470280981 */ /* 0x000368000c1e1d00 */
[----:B------:R2:W5:Y:S01]  /*11c0*/  @P0 LDG.E.128 R44, [R114.64] ;  /* 0x00000004722c0981 */ /* 0x000562000c1e1d00 */
[----:B0-----:R-:W-:-:S03]  /*11d0*/  @P0 LEA R110, P1, R194, c[0x0][0x218], 0x4 ;  /* 0x00008600c26e0a11 */ /* 0x001fc600078220ff */
[----:B------:R0:W5:Y:S01]  /*11e0*/  @P0 LDG.E.128 R48, [R108.64] ;  /* 0x000000046c300981 */ /* 0x000162000c1e1d00 */
[C---:B-1----:R-:W-:Y:S01]  /*11f0*/  @P0 LEA R112, P2, R191.reuse, c[0x0][0x218], 0x4 ;  /* 0x00008600bf700a11 */ /* 0x042fe200078420ff */
[----:B--2---:R-:W-:Y:S01]  /*1200*/  FMUL.FTZ R178, R176, R77 ;  /* 0x0000004db0b27220 */ /* 0x004fe20000410000 */
[----:B------:R-:W-:Y:S01]  /*1210*/  @P0 LEA R114, P4, R188, c[0x0][0x218], 0x4 ;  /* 0x00008600bc720a11 */ /* 0x000fe200078820ff */
[----:B------:R-:W2:Y:S01]  /*1220*/  LDL R176, [R1+0x40] ;  /* 0x0000400001b07983 */ /* 0x000ea20000100800 */
[----:B------:R-:W-:Y:S02]  /*1230*/  @P0 LEA.HI.X R111, R194, c[0x0][0x21c], RZ, 0x4, P1 ;  /* 0x00008700c26f0a11 */ /* 0x000fe400008f24ff */
[----:B------:R-:W-:Y:S01]  /*1240*/  @P0 LEA.HI.X R113, R191, c[0x0][0x21c], RZ, 0x4, P2 ;  /* 0x00008700bf710a11 */ /* 0x000fe200010f24ff */
[----:B------:R-:W-:Y:S01]  /*1250*/  FADD.FTZ R209, R77, R209 ;  /* 0x000000d14dd17221 */ /* 0x000fe20000010000 */
[----:B------:R-:W-:Y:S01]  /*1260*/  @P0 LEA.HI.X R115, R188, c[0x0][0x21c], RZ, 0x4, P4 ;  /* 0x00008700bc730a11 */ /* 0x000fe200020f24ff */
[----:B------:R1:W5:Y:S04]  /*1270*/  @P0 LDG.E.128 R52, [R110.64] ;  /* 0x000000046e340981 */ /* 0x000368000c1e1d00 */
[----:B------:R0:W5:Y:S04]  /*1280*/  @P0 LDG.E.128 R56, [R112.64] ;  /* 0x0000000470380981 */ /* 0x000168000c1e1d00 */
[----:B------:R0:W5:Y:S01]  /*1290*/  @P0 LDG.E.128 R60, [R114.64] ;  /* 0x00000004723c0981 */ /* 0x000162000c1e1d00 */
[----:B------:R-:W-:Y:S01]  /*12a0*/  IADD3 R120, P0, R120, c[0x0][0x190], RZ ;  /* 0x0000640078787a10 */ /* 0x000fe20007f1e0ff */
[----:B---3--:R-:W-:-:S02]  /*12b0*/  FMUL.FTZ R175, R123, R76 ;  /* 0x0000004c7baf7220 */ /* 0x008fc40000410000 */
[----:B------:R-:W-:Y:S01]  /*12c0*/  FADD.FTZ R208, R76, R208 ;  /* 0x000000d04cd07221 */ /* 0x000fe20000010000 */
[----:B------:R-:W-:Y:S01]  /*12d0*/  IADD3.X R121, R121, c[0x0][0x194], RZ, P0, !PT ;  /* 0x0000650079797a10 */ /* 0x000fe200007fe4ff */
[----:B----4-:R-:W-:Y:S01]  /*12e0*/  FMUL.FTZ R187, R179, R79 ;  /* 0x0000004fb3bb7220 */ /* 0x010fe20000410000 */
[----:B------:R-:W-:Y:S01]  /*12f0*/  ISETP.NE.AND P0, PT, RZ, UR6, PT ;  /* 0x00000006ff007c0c */ /* 0x000fe2000bf05270 */
[----:B------:R-:W-:Y:S01]  /*1300*/  IMAD.WIDE.U32 R100, R196, R116, c[0x0][0x210] ;  /* 0x00008400c4647625 */ /* 0x000fe200078e0074 */
[----:B------:R-:W3:Y:S02]  /*1310*/  LDG.E.128 R96, [R96.64] ;  /* 0x0000000460607981 */ /* 0x000ee4000c1e1d00 */
[----:B------:R-:W-:Y:S01]  /*1320*/  FSEL R186, R186, RZ, !P0 ;  /* 0x000000ffbaba7208 */ /* 0x000fe20004000000 */
[----:B------:R-:W-:Y:S02]  /*1330*/  FFMA.FTZ R178, R180, R81, R178 ;  /* 0x00000051b4b27223 */ /* 0x000fe400000100b2 */
[----:B------:R-:W4:Y:S02]  /*1340*/  LDG.E.128 R100, [R100.64] ;  /* 0x0000000464647981 */ /* 0x000f24000c1e1d00 */
[----:B------:R-:W-:-:S02]  /*1350*/  FADD.FTZ R72, R72, -R186 ;  /* 0x800000ba48487221 */ /* 0x000fc40000010000 */
[----:B------:R-:W-:Y:S02]  /*1360*/  FADD.FTZ R73, R73, -R186 ;  /* 0x800000ba49497221 */ /* 0x000fe40000010000 */
[----:B------:R-:W-:Y:S01]  /*1370*/  IMAD.WIDE.U32 R104, R196, R116, c[0x0][0x208] ;  /* 0x00008200c4687625 */ /* 0x000fe200078e0074 */
[----:B------:R-:W-:Y:S01]  /*1380*/  SHF.L.U32 R165, R194, 0x4, RZ ;  /* 0x00000004c2a57819 */ /* 0x000fe200000006ff */
[----:B------:R0:W5:Y:S02]  /*1390*/  LDG.E R173, [R120.64] ;  /* 0x0000000478ad7981 */ /* 0x000164000c1e1900 */
[C---:B------:R-:W-:Y:S02]  /*13a0*/  FMUL.FTZ R174, R161.reuse, R72 ;  /* 0x00000048a1ae7220 */ /* 0x040fe40000410000 */
[----:B------:R-:W3:Y:S01]  /*13b0*/  LDL R72, [R1+0x34] ;  /* 0x0000340001487983 */ /* 0x000ee20000100800 */
[----:B------:R-:W-:-:S03]  /*13c0*/  FMUL.FTZ R177, R161, R73 ;  /* 0x00000049a1b17220 */ /* 0x000fc60000410000 */
[----:B------:R-:W4:Y:S01]  /*13d0*/  LDL R73, [R1+0x38] ;  /* 0x0000380001497983 */ /* 0x000f220000100800 */
[----:B------:R-:W-:Y:S02]  /*13e0*/  FFMA.FTZ R141, R77, R177, R141 ;  /* 0x000000b14d8d7223 */ /* 0x000fe4000001008d */
[----:B------:R-:W-:Y:S01]  /*13f0*/  FADD.FTZ R75, R75, -R186 ;  /* 0x800000ba4b4b7221 */ /* 0x000fe20000010000 */
[----:B------:R-:W4:Y:S01]  /*1400*/  LDL R77, [R1+0x2c] ;  /* 0x00002c00014d7983 */ /* 0x000f220000100800 */
[----:B------:R-:W-:Y:S02]  /*1410*/  FFMA.FTZ R142, R76, R174, R142 ;  /* 0x000000ae4c8e7223 */ /* 0x000fe4000001008e */
[----:B------:R-:W-:Y:S01]  /*1420*/  FADD.FTZ R74, R74, -R186 ;  /* 0x800000ba4a4a7221 */ /* 0x000fe20000010000 */
[----:B------:R-:W4:Y:S01]  /*1430*/  LDL R76, [R1+0x30] ;  /* 0x00003000014c7983 */ /* 0x000f220000100800 */
[C---:B------:R-:W-:Y:S02]  /*1440*/  FMUL.FTZ R185, R161.reuse, R75 ;  /* 0x0000004ba1b97220 */ /* 0x040fe40000410000 */
[----:B------:R-:W-:Y:S01]  /*1450*/  FADD.FTZ R84, -R186, R84 ;  /* 0x00000054ba547221 */ /* 0x000fe20000010100 */
[----:B------:R-:W4:Y:S01]  /*1460*/  LDL R75, [R1+0x24] ;  /* 0x00002400014b7983 */ /* 0x000f220000100800 */
[----:B------:R-:W-:-:S02]  /*1470*/  FMUL.FTZ R180, R161, R74 ;  /* 0x0000004aa1b47220 */ /* 0x000fc40000410000 */
[C---:B------:R-:W-:Y:S01]  /*1480*/  FADD.FTZ R25, R81.reuse, R25 ;  /* 0x0000001951197221 */ /* 0x040fe20000010000 */
[----:B------:R-:W4:Y:S01]  /*1490*/  LDL R74, [R1+0x28] ;  /* 0x00002800014a7983 */ /* 0x000f220000100800 */
[----:B------:R-:W-:-:S03]  /*14a0*/  FFMA.FTZ R0, R81, R177, R0 ;  /* 0x000000b151007223 */ /* 0x000fc60000010000 */
[----:B------:R-:W4:Y:S01]  /*14b0*/  LDL R81, [R1+0x1c] ;  /* 0x00001c0001517983 */ /* 0x000f220000100800 */
[----:B------:R-:W-:Y:S02]  /*14c0*/  FADD.FTZ R30, R92, R30 ;  /* 0x0000001e5c1e7221 */ /* 0x000fe40000010000 */
[----:B--2---:R-:W-:Y:S01]  /*14d0*/  FFMA.FTZ R187, R176, R83, R187 ;  /* 0x00000053b0bb7223 */ /* 0x004fe200000100bb */
[----:B------:R-:W2:Y:S01]  /*14e0*/  LDG.E.128 R104, [R104.64] ;  /* 0x0000000468687981 */ /* 0x000ea2000c1e1d00 */
[----:B------:R-:W-:-:S04]  /*14f0*/  FMUL.FTZ R176, R161, R84 ;  /* 0x00000054a1b07220 */ /* 0x000fc80000410000 */
[----:B------:R-:W-:Y:S02]  /*1500*/  FFMA.FTZ R6, R92, R176, R6 ;  /* 0x000000b05c067223 */ /* 0x000fe40000010006 */
[----:B---3--:R-:W-:-:S04]  /*1510*/  FMUL.FTZ R72, R72, R88 ;  /* 0x0000005848487220 */ /* 0x008fc80000410000 */
[----:B----4-:R-:W-:Y:S02]  /*1520*/  FFMA.FTZ R92, R73, R92, R72 ;  /* 0x0000005c495c7223 */ /* 0x010fe40000010048 */
[----:B------:R-:W3:Y:S01]  /*1530*/  LDL R73, [R1+0x20] ;  /* 0x0000200001497983 */ /* 0x000ee20000100800 */
[C---:B------:R-:W-:Y:S02]  /*1540*/  FADD.FTZ R207, R79.reuse, R207 ;  /* 0x000000cf4fcf7221 */ /* 0x040fe40000010000 */
[----:B------:R-:W-:Y:S02]  /*1550*/  FFMA.FTZ R143, R79, R185, R143 ;  /* 0x000000b94f8f7223 */ /* 0x000fe4000001008f */
[----:B------:R-:W-:Y:S01]  /*1560*/  FADD.FTZ R85, -R186, R85 ;  /* 0x00000055ba557221 */ /* 0x000fe20000010100 */
[----:B------:R-:W4:Y:S01]  /*1570*/  LDL R79, [R1+0x14] ;  /* 0x00001400014f7983 */ /* 0x000f220000100800 */
[C---:B------:R-:W-:Y:S02]  /*1580*/  FADD.FTZ R204, R88.reuse, R204 ;  /* 0x000000cc58cc7221 */ /* 0x040fe40000010000 */
[----:B------:R-:W-:-:S02]  /*1590*/  FFMA.FTZ R146, R88, R176, R146 ;  /* 0x000000b058927223 */ /* 0x000fc40000010092 */
[----:B------:R-:W-:Y:S02]  /*15a0*/  FMUL.FTZ R182, R182, R78 ;  /* 0x0000004eb6b67220 */ /* 0x000fe40000410000 */
[C---:B------:R-:W-:Y:S02]  /*15b0*/  FADD.FTZ R206, R78.reuse, R206 ;  /* 0x000000ce4ece7221 */ /* 0x040fe40000010000 */
[----:B------:R-:W-:Y:S02]  /*15c0*/  FFMA.FTZ R144, R78, R180, R144 ;  /* 0x000000b44e907223 */ /* 0x000fe40000010090 */
[----:B------:R-:W-:Y:S01]  /*15d0*/  FMUL.FTZ R88, R161, R85 ;  /* 0x00000055a1587220 */ /* 0x000fe20000410000 */
[----:B------:R-:W2:Y:S01]  /*15e0*/  LDL R78, [R1+0x18] ;  /* 0x00001800014e7983 */ /* 0x000ea20000100800 */
[----:B------:R-:W-:Y:S01]  /*15f0*/  FMUL.FTZ R72, R77, R89 ;  /* 0x000000594d487220 */ /* 0x000fe20000410000 */
[----:B------:R-:W-:Y:S02]  /*1600*/  SHF.R.U32.HI R164, RZ, 0x1c, R194 ;  /* 0x0000001cffa47819 */ /* 0x000fe400000116c2 */
[----:B0-----:R-:W-:Y:S01]  /*1610*/  IADD3 R108, P1, R165, c[0x0][0x188], RZ ;  /* 0x00006200a56c7a10 */ /* 0x001fe20007f3e0ff */
[----:B------:R-:W2:Y:S01]  /*1620*/  LDL R77, [R1+0xc] ;  /* 0x00000c00014d7983 */ /* 0x000ea20000100800 */
[----:B------:R-:W-:-:S02]  /*1630*/  FADD.FTZ R29, R93, R29 ;  /* 0x0000001d5d1d7221 */ /* 0x000fc40000010000 */
[----:B------:R-:W-:Y:S01]  /*1640*/  FFMA.FTZ R5, R93, R88, R5 ;  /* 0x000000585d057223 */ /* 0x000fe20000010005 */
[----:B------:R-:W-:Y:S01]  /*1650*/  IADD3.X R109, R164, c[0x0][0x18c], RZ, P1, !PT ;  /* 0x00006300a46d7a10 */ /* 0x000fe20000ffe4ff */
[----:B------:R-:W-:Y:S02]  /*1660*/  FFMA.FTZ R182, R181, R82, R182 ;  /* 0x00000052b5b67223 */ /* 0x000fe400000100b6 */
[----:B------:R-:W-:Y:S02]  /*1670*/  FFMA.FTZ R93, R76, R93, R72 ;  /* 0x0000005d4c5d7223 */ /* 0x000fe40000010048 */
[----:B------:R-:W2:Y:S01]  /*1680*/  LDL R76, [R1+0x10] ;  /* 0x00001000014c7983 */ /* 0x000ea20000100800 */
[----:B------:R-:W-:-:S03]  /*1690*/  FMUL.FTZ R181, R75, R90 ;  /* 0x0000005a4bb57220 */ /* 0x000fc60000410000 */
[----:B------:R-:W2:Y:S01]  /*16a0*/  LDL R75, [R1+0x4] ;  /* 0x00000400014b7983 */ /* 0x000ea20000100800 */
[----:B------:R-:W-:Y:S02]  /*16b0*/  FFMA.FTZ R181, R74, R94, R181 ;  /* 0x0000005e4ab57223 */ /* 0x000fe400000100b5 */
[CC--:B------:R-:W-:Y:S01]  /*16c0*/  IMAD.WIDE.U32 R112, R194.reuse, R116.reuse, c[0x0][0x210] ;  /* 0x00008400c2707625 */ /* 0x0c0fe200078e0074 */
[----:B------:R-:W2:Y:S03]  /*16d0*/  LDL R74, [R1+0x8] ;  /* 0x00000800014a7983 */ /* 0x000ea60000100800 */
[----:B------:R-:W-:Y:S01]  /*16e0*/  FMUL.FTZ R184, R81, R91 ;  /* 0x0000005b51b87220 */ /* 0x000fe20000410000 */
[----:B-1----:R-:W2:Y:S01]  /*16f0*/  LDG.E.128 R108, [R108.64] ;  /* 0x000000046c6c7981 */ /* 0x002ea2000c1e1d00 */
[----:B------:R-:W-:-:S03]  /*1700*/  IMAD.WIDE.U32 R116, R194, R116, c[0x0][0x208] ;  /* 0x00008200c2747625 */ /* 0x000fc600078e0074 */
[----:B------:R-:W2:Y:S01]  /*1710*/  LDG.E.128 R112, [R112.64] ;  /* 0x0000000470707981 */ /* 0x000ea2000c1e1d00 */
[----:B------:R-:W-:-:S03]  /*1720*/  SHF.L.U32 R162, R191, 0x4, RZ ;  /* 0x00000004bfa27819 */ /* 0x000fc600000006ff */
[----:B------:R-:W2:Y:S01]  /*1730*/  LDG.E.128 R116, [R116.64] ;  /* 0x0000000474747981 */ /* 0x000ea2000c1e1d00 */
[----:B------:R-:W-:Y:S02]  /*1740*/  SHF.R.U32.HI R163, RZ, 0x1c, R191 ;  /* 0x0000001cffa37819 */ /* 0x000fe400000116bf */
[----:B------:R-:W-:Y:S01]  /*1750*/  IADD3 R120, P0, R162, c[0x0][0x188], RZ ;  /* 0x00006200a2787a10 */ /* 0x000fe20007f1e0ff */
[C---:B------:R-:W-:Y:S02]  /*1760*/  FADD.FTZ R26, R80.reuse, R26 ;  /* 0x0000001a501a7221 */ /* 0x040fe40000010000 */
[----:B------:R-:W-:Y:S02]  /*1770*/  FFMA.FTZ R2, R80, R174, R2 ;  /* 0x000000ae50027223 */ /* 0x000fe40000010002 */
[----:B------:R-:W-:Y:S01]  /*1780*/  FFMA.FTZ R175, R122, R80, R175 ;  /* 0x000000507aaf7223 */ /* 0x000fe200000100af */
[----:B------:R-:W-:Y:S02]  /*1790*/  MOV R80, 0x10 ;  /* 0x0000001000507802 */ /* 0x000fe40000000f00 */
[----:B------:R-:W-:-:S03]  /*17a0*/  IADD3.X R121, R163, c[0x0][0x18c], RZ, P0, !PT ;  /* 0x00006300a3797a10 */ /* 0x000fc600007fe4ff */
[----:B------:R-:W-:-:S03]  /*17b0*/  IMAD.WIDE.U32 R124, R191, R80, c[0x0][0x210] ;  /* 0x00008400bf7c7625 */ /* 0x000fc600078e0050 */
[----:B------:R-:W2:Y:S01]  /*17c0*/  LDG.E.128 R120, [R120.64] ;  /* 0x0000000478787981 */ /* 0x000ea2000c1e1d00 */
[----:B------:R-:W-:-:S03]  /*17d0*/  IMAD.WIDE.U32 R128, R191, R80, c[0x0][0x208] ;  /* 0x00008200bf807625 */ /* 0x000fc600078e0050 */
[----:B------:R-:W2:Y:S04]  /*17e0*/  LDG.E.128 R124, [R124.64] ;  /* 0x000000047c7c7981 */ /* 0x000ea8000c1e1d00 */
[----:B------:R-:W2:Y:S01]  /*17f0*/  LDG.E.128 R128, [R128.64] ;  /* 0x0000000480807981 */ /* 0x000ea2000c1e1d00 */
[----:B---3--:R-:W-:-:S03]  /*1800*/  FFMA.FTZ R184, R73, R95, R184 ;  /* 0x0000005f49b87223 */ /* 0x008fc600000100b8 */
[----:B------:R-:W3:Y:S01]  /*1810*/  LDL R73, [R1] ;  /* 0x0000000001497983 */ /* 0x000ee20000100800 */
[----:B------:R-:W-:-:S04]  /*1820*/  FADD.FTZ R87, -R186, R87 ;  /* 0x00000057ba577221 */ /* 0x000fc80000010100 */
[----:B------:R-:W-:Y:S02]  /*1830*/  FMUL.FTZ R183, R161, R87 ;  /* 0x00000057a1b77220 */ /* 0x000fe40000410000 */
[----:B------:R-:W-:Y:S02]  /*1840*/  FADD.FTZ R87, -R186, R96 ;  /* 0x00000060ba577221 */ /* 0x000fe40000010100 */
[C---:B------:R-:W-:Y:S02]  /*1850*/  FADD.FTZ R31, R95.reuse, R31 ;  /* 0x0000001f5f1f7221 */ /* 0x040fe40000010000 */
[----:B------:R-:W-:Y:S02]  /*1860*/  FFMA.FTZ R7, R95, R183, R7 ;  /* 0x000000b75f077223 */ /* 0x000fe40000010007 */
[----:B------:R-:W-:Y:S02]  /*1870*/  FMUL.FTZ R87, R161, R87 ;  /* 0x00000057a1577220 */ /* 0x000fe40000410000 */
[----:B----4-:R-:W-:-:S02]  /*1880*/  FMUL.FTZ R72, R79, R100 ;  /* 0x000000644f487220 */ /* 0x010fc40000410000 */
[----:B------:R-:W-:Y:S02]  /*1890*/  FADD.FTZ R95, -R186, R97 ;  /* 0x00000061ba5f7221 */ /* 0x000fe40000010100 */
[C---:B--2---:R-:W-:Y:S02]  /*18a0*/  FADD.FTZ R34, R104.reuse, R34 ;  /* 0x0000002268227221 */ /* 0x044fe40000010000 */
[----:B------:R-:W-:Y:S02]  /*18b0*/  FFMA.FTZ R10, R104, R87, R10 ;  /* 0x00000057680a7223 */ /* 0x000fe4000001000a */
[----:B------:R-:W-:Y:S02]  /*18c0*/  FFMA.FTZ R104, R78, R104, R72 ;  /* 0x000000684e687223 */ /* 0x000fe40000010048 */
[----:B------:R-:W-:Y:S02]  /*18d0*/  FMUL.FTZ R95, R161, R95 ;  /* 0x0000005fa15f7220 */ /* 0x000fe40000410000 */
[----:B------:R-:W-:-:S02]  /*18e0*/  FMUL.FTZ R72, R77, R101 ;  /* 0x000000654d487220 */ /* 0x000fc40000410000 */
[----:B------:R-:W-:Y:S02]  /*18f0*/  FADD.FTZ R96, -R186, R98 ;  /* 0x00000062ba607221 */ /* 0x000fe40000010100 */
[C---:B------:R-:W-:Y:S02]  /*1900*/  FADD.FTZ R33, R105.reuse, R33 ;  /* 0x0000002169217221 */ /* 0x040fe40000010000 */
[----:B------:R-:W-:Y:S02]  /*1910*/  FFMA.FTZ R9, R105, R95, R9 ;  /* 0x0000005f69097223 */ /* 0x000fe40000010009 */
[----:B------:R-:W-:Y:S02]  /*1920*/  FFMA.FTZ R105, R76, R105, R72 ;  /* 0x000000694c697223 */ /* 0x000fe40000010048 */
[----:B------:R-:W-:Y:S02]  /*1930*/  FMUL.FTZ R96, R161, R96 ;  /* 0x00000060a1607220 */ /* 0x000fe40000410000 */
[----:B------:R-:W-:-:S02]  /*1940*/  FMUL.FTZ R72, R75, R102 ;  /* 0x000000664b487220 */ /* 0x000fc40000410000 */
[C---:B------:R-:W-:Y:S02]  /*1950*/  FADD.FTZ R99, -R186.reuse, R99 ;  /* 0x00000063ba637221 */ /* 0x040fe40000010100 */
[----:B------:R-:W-:Y:S02]  /*1960*/  FADD.FTZ R86, -R186, R86 ;  /* 0x00000056ba567221 */ /* 0x000fe40000010100 */
[C---:B------:R-:W-:Y:S02]  /*1970*/  FADD.FTZ R36, R106.reuse, R36 ;  /* 0x000000246a247221 */ /* 0x040fe40000010000 */
[----:B------:R-:W-:Y:S02]  /*1980*/  FFMA.FTZ R12, R106, R96, R12 ;  /* 0x000000606a0c7223 */ /* 0x000fe4000001000c */
[C---:B------:R-:W-:Y:S02]  /*1990*/  FADD.FTZ R205, R89.reuse, R205 ;  /* 0x000000cd59cd7221 */ /* 0x040fe40000010000 */
[----:B------:R-:W-:-:S02]  /*19a0*/  FFMA.FTZ R145, R89, R88, R145 ;  /* 0x0000005859917223 */ /* 0x000fc40000010091 */
[----:B------:R-:W-:Y:S02]  /*19b0*/  FFMA.FTZ R106, R74, R106, R72 ;  /* 0x0000006a4a6a7223 */ /* 0x000fe40000010048 */
[C---:B------:R-:W-:Y:S02]  /*19c0*/  FMUL.FTZ R99, R161.reuse, R99 ;  /* 0x00000063a1637220 */ /* 0x040fe40000410000 */
[----:B------:R-:W-:Y:S02]  /*19d0*/  FMUL.FTZ R179, R161, R86 ;  /* 0x00000056a1b37220 */ /* 0x000fe40000410000 */
[----:B------:R-:W-:Y:S02]  /*19e0*/  FMUL.FTZ R72, R252, R103 ;  /* 0x00000067fc487220 */ /* 0x000fe40000410000 */
[----:B------:R-:W-:Y:S02]  /*19f0*/  FADD.FTZ R89, -R186, R108 ;  /* 0x0000006cba597221 */ /* 0x000fe40000010100 */
        /* <DEDUP_REMOVED lines=8> */
[----:B------:R-:W-:Y:S02]  /*1a80*/  FMUL.FTZ R94, R161, R94 ;  /* 0x0000005ea15e7220 */ /* 0x000fe40000410000 */
[----:B------:R-:W-:Y:S02]  /*1a90*/  FADD.FTZ R110, -R186, R110 ;  /* 0x0000006eba6e7221 */ /* 0x000fe40000010100 */
[C---:B------:R-:W-:Y:S02]  /*1aa0*/  FADD.FTZ R37, R117.reuse, R37 ;  /* 0x0000002575257221 */ /* 0x040fe40000010000 */
[----:B------:R-:W-:Y:S02]  /*1ab0*/  FFMA.FTZ R13, R117, R94, R13 ;  /* 0x0000005e750d7223 */ /* 0x000fe4000001000d */
[----:B------:R-:W-:-:S02]  /*1ac0*/  FMUL.FTZ R97, R161, R110 ;  /* 0x0000006ea1617220 */ /* 0x000fc40000410000 */
[----:B------:R-:W-:Y:S02]  /*1ad0*/  FADD.FTZ R98, -R186, R111 ;  /* 0x0000006fba627221 */ /* 0x000fe40000010100 */
[C---:B------:R-:W-:Y:S02]  /*1ae0*/  FADD.FTZ R132, R118.reuse, R132 ;  /* 0x0000008476847221 */ /* 0x040fe40000010000 */
[----:B------:R-:W-:Y:S02]  /*1af0*/  FFMA.FTZ R16, R118, R97, R16 ;  /* 0x0000006176107223 */ /* 0x000fe40000010010 */
[----:B------:R-:W-:Y:S01]  /*1b00*/  FMUL.FTZ R98, R161, R98 ;  /* 0x00000062a1627220 */ /* 0x000fe20000410000 */
[----:B------:R-:W-:Y:S01]  /*1b10*/  SHF.L.U32 R85, R188, 0x4, RZ ;  /* 0x00000004bc557819 */ /* 0x000fe200000006ff */
[C---:B------:R-:W-:Y:S02]  /*1b20*/  FADD.FTZ R39, R119.reuse, R39 ;  /* 0x0000002777277221 */ /* 0x040fe40000010000 */
[----:B------:R-:W-:Y:S01]  /*1b30*/  FFMA.FTZ R15, R119, R98, R15 ;  /* 0x00000062770f7223 */ /* 0x000fe2000001000f */
[----:B------:R-:W-:Y:S01]  /*1b40*/  SHF.R.U32.HI R84, RZ, 0x1c, R188 ;  /* 0x0000001cff547819 */ /* 0x000fe200000116bc */
[----:B------:R-:W-:-:S02]  /*1b50*/  FADD.FTZ R86, -R186, R120 ;  /* 0x00000078ba567221 */ /* 0x000fc40000010100 */
[----:B------:R-:W-:Y:S02]  /*1b60*/  FMUL.FTZ R74, R242, R124 ;  /* 0x0000007cf24a7220 */ /* 0x000fe40000410000 */
[----:B------:R-:W-:Y:S02]  /*1b70*/  FMUL.FTZ R86, R161, R86 ;  /* 0x00000056a1567220 */ /* 0x000fe40000410000 */
[C---:B------:R-:W-:Y:S02]  /*1b80*/  FADD.FTZ R134, R128.reuse, R134 ;  /* 0x0000008680867221 */ /* 0x040fe40000010000 */
[----:B------:R-:W-:Y:S02]  /*1b90*/  FFMA.FTZ R18, R128, R86, R18 ;  /* 0x0000005680127223 */ /* 0x000fe40000010012 */
[----:B------:R-:W-:Y:S02]  /*1ba0*/  FFMA.FTZ R128, R243, R128, R74 ;  /* 0x00000080f3807223 */ /* 0x000fe4000001004a */
[----:B------:R-:W-:-:S06]  /*1bb0*/  IMAD.WIDE.U32 R76, R188, R80, c[0x0][0x210] ;  /* 0x00008400bc4c7625 */ /* 0x000fcc00078e0050 */
[----:B------:R-:W2:Y:S01]  /*1bc0*/  LDG.E.128 R76, [R76.64] ;  /* 0x000000044c4c7981 */ /* 0x000ea2000c1e1d00 */
[----:B------:R-:W-:-:S04]  /*1bd0*/  IMAD.WIDE.U32 R80, R188, R80, c[0x0][0x208] ;  /* 0x00008200bc507625 */ /* 0x000fc800078e0050 */
[C---:B------:R-:W-:Y:S02]  /*1be0*/  FADD.FTZ R28, R82.reuse, R28 ;  /* 0x0000001c521c7221 */ /* 0x040fe40000010000 */
[----:B------:R-:W-:Y:S02]  /*1bf0*/  FFMA.FTZ R4, R82, R180, R4 ;  /* 0x000000b452047223 */ /* 0x000fe40000010004 */
[C---:B------:R-:W-:Y:S02]  /*1c00*/  FADD.FTZ R27, R83.reuse, R27 ;  /* 0x0000001b531b7221 */ /* 0x040fe40000010000 */
[----:B------:R-:W-:Y:S02]  /*1c10*/  FFMA.FTZ R3, R83, R185, R3 ;  /* 0x000000b953037223 */ /* 0x000fe40000010003 */
[----:B------:R-:W4:Y:S01]  /*1c20*/  LDG.E.128 R80, [R80.64] ;  /* 0x0000000450507981 */ /* 0x000f22000c1e1d00 */
[----:B---3--:R-:W-:Y:S02]  /*1c30*/  FFMA.FTZ R107, R73, R107, R72 ;  /* 0x0000006b496b7223 */ /* 0x008fe40000010048 */
[----:B------:R-:W-:-:S04]  /*1c40*/  FMUL.FTZ R72, R250, R112 ;  /* 0x00000070fa487220 */ /* 0x000fc80000410000 */
[----:B------:R-:W-:Y:S02]  /*1c50*/  FFMA.FTZ R116, R251, R116, R72 ;  /* 0x00000074fb747223 */ /* 0x000fe40000010048 */
[----:B------:R-:W-:-:S04]  /*1c60*/  FMUL.FTZ R72, R248, R113 ;  /* 0x00000071f8487220 */ /* 0x000fc80000410000 */
[----:B------:R-:W-:Y:S02]  /*1c70*/  FFMA.FTZ R117, R249, R117, R72 ;  /* 0x00000075f9757223 */ /* 0x000fe40000010048 */
[----:B------:R-:W-:-:S04]  /*1c80*/  FMUL.FTZ R72, R246, R114 ;  /* 0x00000072f6487220 */ /* 0x000fc80000410000 */
[----:B------:R-:W-:Y:S02]  /*1c90*/  FFMA.FTZ R118, R247, R118, R72 ;  /* 0x00000076f7767223 */ /* 0x000fe40000010048 */
[----:B------:R-:W-:-:S04]  /*1ca0*/  FMUL.FTZ R72, R244, R115 ;  /* 0x00000073f4487220 */ /* 0x000fc80000410000 */
[----:B------:R-:W-:Y:S01]  /*1cb0*/  FFMA.FTZ R119, R245, R119, R72 ;  /* 0x00000077f5777223 */ /* 0x000fe20000010048 */
[----:B------:R-:W-:-:S04]  /*1cc0*/  IADD3 R72, P0, R85, c[0x0][0x188], RZ ;  /* 0x0000620055487a10 */ /* 0x000fc80007f1e0ff */
[----:B------:R-:W-:-:S06]  /*1cd0*/  IADD3.X R73, R84, c[0x0][0x18c], RZ, P0, !PT ;  /* 0x0000630054497a10 */ /* 0x000fcc00007fe4ff */
[----:B------:R-:W3:Y:S01]  /*1ce0*/  LDG.E.128 R72, [R72.64] ;  /* 0x0000000448487981 */ /* 0x000ee2000c1e1d00 */
[C---:B------:R-:W-:Y:S02]  /*1cf0*/  FADD.FTZ R220, R100.reuse, R220 ;  /* 0x000000dc64dc7221 */ /* 0x040fe40000010000 */
[----:B------:R-:W-:Y:S02]  /*1d00*/  FFMA.FTZ R150, R100, R87, R150 ;  /* 0x0000005764967223 */ /* 0x000fe40000010096 */
[----:B------:R-:W-:Y:S01]  /*1d10*/  IMAD.SHL.U32 R100, R190, 0x4, RZ ;  /* 0x00000004be647824 */ /* 0x000fe200078e00ff */
[----:B------:R-:W-:Y:S01]  /*1d20*/  SHF.R.U32.HI R190, RZ, 0x1e, R190 ;  /* 0x0000001effbe7819 */ /* 0x000fe200000116be */
[C---:B------:R-:W-:Y:S02]  /*1d30*/  FADD.FTZ R202, R90.reuse, R202 ;  /* 0x000000ca5aca7221 */ /* 0x040fe40000010000 */
[----:B------:R-:W-:Y:S01]  /*1d40*/  FFMA.FTZ R148, R90, R179, R148 ;  /* 0x000000b35a947223 */ /* 0x000fe20000010094 */
[----:B------:R-:W-:Y:S01]  /*1d50*/  @P3 IADD3 R90, P0, R100, c[0x0][0x198], RZ ;  /* 0x00006600645a3a10 */ /* 0x000fe20007f1e0ff */
[----:B------:R-:W-:-:S02]  /*1d60*/  FADD.FTZ R203, R91, R203 ;  /* 0x000000cb5bcb7221 */ /* 0x000fc40000010000 */
[----:B------:R-:W-:Y:S01]  /*1d70*/  FFMA.FTZ R147, R91, R183, R147 ;  /* 0x000000b75b937223 */ /* 0x000fe20000010093 */
[----:B------:R-:W-:-:S05]  /*1d80*/  @P3 IADD3.X R91, R190, c[0x0][0x19c], RZ, P0, !PT ;  /* 0x00006700be5b3a10 */ /* 0x000fca00007fe4ff */
[----:B------:R0:W5:Y:S02]  /*1d90*/  @P3 LDG.E R156, [R90.64] ;  /* 0x000000045a9c3981 */ /* 0x000164000c1e1900 */
[----:B0-----:R-:W-:Y:S02]  /*1da0*/  IADD3 R90, P0, R100, c[0x0][0x190], RZ ;  /* 0x00006400645a7a10 */ /* 0x001fe40007f1e0ff */
[----:B------:R-:W-:Y:S02]  /*1db0*/  SHF.L.U32 R100, R196, 0x2, RZ ;  /* 0x00000002c4647819 */ /* 0x000fe400000006ff */
[----:B------:R-:W-:Y:S02]  /*1dc0*/  IADD3.X R91, R190, c[0x0][0x194], RZ, P0, !PT ;  /* 0x00006500be5b7a10 */ /* 0x000fe400007fe4ff */
[----:B------:R-:W-:-:S03]  /*1dd0*/  SHF.R.U32.HI R196, RZ, 0x1e, R196 ;  /* 0x0000001effc47819 */ /* 0x000fc600000116c4 */
[----:B------:R0:W5:Y:S02]  /*1de0*/  LDG.E R190, [R90.64] ;  /* 0x000000045abe7981 */ /* 0x000164000c1e1900 */
[----:B0-----:R-:W-:-:S04]  /*1df0*/  @P3 IADD3 R90, P0, R100, c[0x0][0x198], RZ ;  /* 0x00006600645a3a10 */ /* 0x001fc80007f1e0ff */
[----:B------:R-:W-:-:S05]  /*1e00*/  @P3 IADD3.X R91, R196, c[0x0][0x19c], RZ, P0, !PT ;  /* 0x00006700c45b3a10 */ /* 0x000fca00007fe4ff */
[----:B------:R0:W5:Y:S01]  /*1e10*/  @P3 LDG.E R157, [R90.64] ;  /* 0x000000045a9d3981 */ /* 0x000162000c1e1900 */
[C---:B------:R-:W-:Y:S01]  /*1e20*/  FADD.FTZ R221, R101.reuse, R221 ;  /* 0x000000dd65dd7221 */ /* 0x040fe20000010000 */
[----:B0-----:R-:W-:Y:S02]  /*1e30*/  IADD3 R90, P0, R100, c[0x0][0x190], RZ ;  /* 0x00006400645a7a10 */ /* 0x001fe40007f1e0ff */
[----:B------:R-:W-:Y:S02]  /*1e40*/  SHF.L.U32 R100, R194, 0x2, RZ ;  /* 0x00000002c2647819 */ /* 0x000fe400000006ff */
[----:B------:R-:W-:Y:S01]  /*1e50*/  IADD3.X R91, R196, c[0x0][0x194], RZ, P0, !PT ;  /* 0x00006500c45b7a10 */ /* 0x000fe200007fe4ff */
[----:B------:R-:W-:Y:S01]  /*1e60*/  FFMA.FTZ R149, R101, R95, R149 ;  /* 0x0000005f65957223 */ /* 0x000fe20000010095 */
[----:B------:R-:W-:-:S03]  /*1e70*/  SHF.R.U32.HI R194, RZ, 0x1e, R194 ;  /* 0x0000001effc27819 */ /* 0x000fc600000116c2 */
[----:B------:R0:W5:Y:S02]  /*1e80*/  LDG.E R101, [R90.64] ;  /* 0x000000045a657981 */ /* 0x000164000c1e1900 */
[----:B0-----:R-:W-:-:S04]  /*1e90*/  @P3 IADD3 R90, P0, R100, c[0x0][0x198], RZ ;  /* 0x00006600645a3a10 */ /* 0x001fc80007f1e0ff */
[----:B------:R-:W-:Y:S01]  /*1ea0*/  @P3 IADD3.X R91, R194, c[0x0][0x19c], RZ, P0, !PT ;  /* 0x00006700c25b3a10 */ /* 0x000fe200007fe4ff */
[C---:B------:R-:W-:Y:S02]  /*1eb0*/  FADD.FTZ R216, R112.reuse, R216 ;  /* 0x000000d870d87221 */ /* 0x040fe40000010000 */
[----:B------:R-:W-:Y:S02]  /*1ec0*/  FFMA.FTZ R189, R112, R89, R189 ;  /* 0x0000005970bd7223 */ /* 0x000fe400000100bd */
[----:B------:R0:W5:Y:S01]  /*1ed0*/  @P3 LDG.E R158, [R90.64] ;  /* 0x000000045a9e3981 */ /* 0x000162000c1e1900 */
[C---:B------:R-:W-:Y:S02]  /*1ee0*/  FADD.FTZ R217, R113.reuse, R217 ;  /* 0x000000d971d97221 */ /* 0x040fe40000010000 */
[----:B------:R-:W-:Y:S02]  /*1ef0*/  FFMA.FTZ R153, R113, R94, R153 ;  /* 0x0000005e71997223 */ /* 0x000fe40000010099 */
[----:B--2---:R-:W-:-:S02]  /*1f00*/  FMUL.FTZ R112, R232, R77 ;  /* 0x0000004de8707220 */ /* 0x004fc40000410000 */
[----:B------:R-:W-:Y:S01]  /*1f10*/  FADD.FTZ R201, R77, R201 ;  /* 0x000000c94dc97221 */ /* 0x000fe20000010000 */
[----:B0-----:R-:W-:Y:S02]  /*1f20*/  IADD3 R90, P0, R100, c[0x0][0x190], RZ ;  /* 0x00006400645a7a10 */ /* 0x001fe40007f1e0ff */
[----:B------:R-:W-:Y:S02]  /*1f30*/  SHF.L.U32 R100, R191, 0x2, RZ ;  /* 0x00000002bf647819 */ /* 0x000fe400000006ff */
[----:B------:R-:W-:Y:S01]  /*1f40*/  IADD3.X R91, R194, c[0x0][0x194], RZ, P0, !PT ;  /* 0x00006500c25b7a10 */ /* 0x000fe200007fe4ff */
[C---:B------:R-:W-:Y:S02]  /*1f50*/  FADD.FTZ R218, R102.reuse, R218 ;  /* 0x000000da66da7221 */ /* 0x040fe40000010000 */
[----:B------:R-:W-:Y:S01]  /*1f60*/  FFMA.FTZ R152, R102, R96, R152 ;  /* 0x0000006066987223 */ /* 0x000fe20000010098 */
[----:B------:R-:W-:Y:S01]  /*1f70*/  SHF.R.U32.HI R191, RZ, 0x1e, R191 ;  /* 0x0000001effbf7819 */ /* 0x000fe200000116bf */
[----:B------:R0:W5:Y:S02]  /*1f80*/  LDG.E R102, [R90.64] ;  /* 0x000000045a667981 */ /* 0x000164000c1e1900 */
[----:B0-----:R-:W-:-:S04]  /*1f90*/  @P3 IADD3 R90, P0, R100, c[0x0][0x198], RZ ;  /* 0x00006600645a3a10 */ /* 0x001fc80007f1e0ff */
[----:B------:R-:W-:-:S05]  /*1fa0*/  @P3 IADD3.X R91, R191, c[0x0][0x19c], RZ, P0, !PT ;  /* 0x00006700bf5b3a10 */ /* 0x000fca00007fe4ff */
[----:B------:R0:W5:Y:S01]  /*1fb0*/  @P3 LDG.E R159, [R90.64] ;  /* 0x000000045a9f3981 */ /* 0x000162000c1e1900 */
[C---:B------:R-:W-:Y:S02]  /*1fc0*/  FADD.FTZ R219, R103.reuse, R219 ;  /* 0x000000db67db7221 */ /* 0x040fe40000010000 */
[----:B------:R-:W-:Y:S01]  /*1fd0*/  FFMA.FTZ R151, R103, R99, R151 ;  /* 0x0000006367977223 */ /* 0x000fe20000010097 */
[----:B------:R-:W-:Y:S02]  /*1fe0*/  SHF.L.U32 R103, R188, 0x2, RZ ;  /* 0x00000002bc677819 */ /* 0x000fe400000006ff */
[----:B0-----:R-:W-:-:S04]  /*1ff0*/  IADD3 R90, P0, R100, c[0x0][0x190], RZ ;  /* 0x00006400645a7a10 */ /* 0x001fc80007f1e0ff */
[----:B------:R-:W-:Y:S02]  /*2000*/  IADD3.X R91, R191, c[0x0][0x194], RZ, P0, !PT ;  /* 0x00006500bf5b7a10 */ /* 0x000fe400007fe4ff */
[----:B------:R-:W-:-:S03]  /*2010*/  SHF.R.U32.HI R188, RZ, 0x1e, R188 ;  /* 0x0000001effbc7819 */ /* 0x000fc600000116bc */
[----:B------:R0:W5:Y:S02]  /*2020*/  LDG.E R100, [R90.64] ;  /* 0x000000045a647981 */ /* 0x000164000c1e1900 */
[----:B0-----:R-:W-:-:S04]  /*2030*/  @P3 IADD3 R90, P0, R103, c[0x0][0x198], RZ ;  /* 0x00006600675a3a10 */ /* 0x001fc80007f1e0ff */
[----:B------:R-:W-:-:S05]  /*2040*/  @P3 IADD3.X R91, R188, c[0x0][0x19c], RZ, P0, !PT ;  /* 0x00006700bc5b3a10 */ /* 0x000fca00007fe4ff */
[----:B------:R0:W5:Y:S02]  /*2050*/  @P3 LDG.E R160, [R90.64] ;  /* 0x000000045aa03981 */ /* 0x000164000c1e1900 */
[----:B0-----:R-:W-:-:S04]  /*2060*/  IADD3 R90, P0, R103, c[0x0][0x190], RZ ;  /* 0x00006400675a7a10 */ /* 0x001fc80007f1e0ff */
[----:B------:R-:W-:-:S05]  /*2070*/  IADD3.X R91, R188, c[0x0][0x194], RZ, P0, !PT ;  /* 0x00006500bc5b7a10 */ /* 0x000fca00007fe4ff */
[----:B------:R0:W5:Y:S01]  /*2080*/  LDG.E R90, [R90.64] ;  /* 0x000000045a5a7981 */ /* 0x000162000c1e1900 */
[----:B------:R-:W-:Y:S02]  /*2090*/  FMUL.FTZ R103, R240, R125 ;  /* 0x0000007df0677220 */ /* 0x000fe40000410000 */
[----:B0-----:R-:W-:-:S04]  /*20a0*/  FADD.FTZ R91, -R186, R121 ;  /* 0x00000079ba5b7221 */ /* 0x001fc80000010100 */
[----:B------:R-:W-:Y:S02]  /*20b0*/  FMUL.FTZ R91, R161, R91 ;  /* 0x0000005ba15b7220 */ /* 0x000fe40000410000 */
[C---:B------:R-:W-:Y:S02]  /*20c0*/  FADD.FTZ R133, R129.reuse, R133 ;  /* 0x0000008581857221 */ /* 0x040fe40000010000 */
[----:B------:R-:W-:Y:S02]  /*20d0*/  FFMA.FTZ R17, R129, R91, R17 ;  /* 0x0000005b81117223 */ /* 0x000fe40000010011 */
[----:B------:R-:W-:Y:S02]  /*20e0*/  FFMA.FTZ R129, R241, R129, R103 ;  /* 0x00000081f1817223 */ /* 0x000fe40000010067 */
[----:B------:R-:W-:Y:S01]  /*20f0*/  FADD.FTZ R103, -R186, R122 ;  /* 0x0000007aba677221 */ /* 0x000fe20000010100 */
[----:B------:R-:W0:Y:S01]  /*2100*/  S2R R196, SR_TID.X ;  /* 0x0000000000c47919 */ /* 0x000e220000002100 */
[----:B------:R-:W-:-:S02]  /*2110*/  FMUL.FTZ R108, R238, R126 ;  /* 0x0000007eee6c7220 */ /* 0x000fc40000410000 */
[----:B------:R-:W-:Y:S02]  /*2120*/  FMUL.FTZ R103, R161, R103 ;  /* 0x00000067a1677220 */ /* 0x000fe40000410000 */
[----:B------:R-:W-:Y:S02]  /*2130*/  FADD.FTZ R110, -R186, R123 ;  /* 0x0000007bba6e7221 */ /* 0x000fe40000010100 */
[C---:B------:R-:W-:Y:S02]  /*2140*/  FADD.FTZ R136, R130.reuse, R136 ;  /* 0x0000008882887221 */ /* 0x040fe40000010000 */
[----:B------:R-:W-:Y:S02]  /*2150*/  FFMA.FTZ R20, R130, R103, R20 ;  /* 0x0000006782147223 */ /* 0x000fe40000010014 */
[----:B------:R-:W-:Y:S02]  /*2160*/  FFMA.FTZ R130, R239, R130, R108 ;  /* 0x00000082ef827223 */ /* 0x000fe4000001006c */
[----:B---3--:R-:W-:-:S02]  /*2170*/  FADD.FTZ R73, -R186, R73 ;  /* 0x00000049ba497221 */ /* 0x008fc40000010100 */
[----:B------:R-:W-:Y:S02]  /*2180*/  FADD.FTZ R74, -R186, R74 ;  /* 0x0000004aba4a7221 */ /* 0x000fe40000010100 */
[C---:B------:R-:W-:Y:S02]  /*2190*/  FMUL.FTZ R111, R161.reuse, R73 ;  /* 0x00000049a16f7220 */ /* 0x040fe40000410000 */
[----:B------:R-:W-:Y:S02]  /*21a0*/  FMUL.FTZ R113, R161, R74 ;  /* 0x0000004aa1717220 */ /* 0x000fe40000410000 */
[----:B------:R-:W-:Y:S02]  /*21b0*/  FFMA.FTZ R227, R77, R111, R227 ;  /* 0x0000006f4de37223 */ /* 0x000fe400000100e3 */
[----:B------:R-:W-:Y:S02]  /*21c0*/  FADD.FTZ R77, RZ, R175 ;  /* 0x000000afff4d7221 */ /* 0x000fe40000010000 */
[----:B------:R-:W-:-:S02]  /*21d0*/  FFMA.FTZ R74, R174, R175, RZ ;  /* 0x000000afae4a7223 */ /* 0x000fc400000100ff */
        /* <DEDUP_REMOVED lines=36> */
[C---:B------:R-:W-:Y:S02]  /*2420*/  FADD.FTZ R135, R131.reuse, R135 ;  /* 0x0000008783877221 */ /* 0x040fe40000010000 */
[----:B------:R-:W-:Y:S02]  /*2430*/  FFMA.FTZ R19, R131, R110, R19 ;  /* 0x0000006e83137223 */ /* 0x000fe40000010013 */
[----:B------:R-:W-:Y:S02]  /*2440*/  FFMA.FTZ R131, R237, R131, R108 ;  /* 0x00000083ed837223 */ /* 0x000fe4000001006c */
[----:B------:R-:W-:Y:S02]  /*2450*/  FADD.FTZ R72, -R186, R72 ;  /* 0x00000048ba487221 */ /* 0x000fe40000010100 */
[----:B------:R-:W-:Y:S02]  /*2460*/  FMUL.FTZ R109, R234, R76 ;  /* 0x0000004cea6d7220 */ /* 0x000fe40000410000 */
[----:B------:R-:W-:-:S02]  /*2470*/  FADD.FTZ R77, R130, R77 ;  /* 0x0000004d824d7221 */ /* 0x000fc40000010000 */
[----:B------:R-:W-:Y:S02]  /*2480*/  FFMA.FTZ R74, R103, R130, R74 ;  /* 0x00000082674a7223 */ /* 0x000fe4000001004a */
[----:B------:R-:W-:Y:S02]  /*2490*/  FADD.FTZ R75, -R186, R75 ;  /* 0x0000004bba4b7221 */ /* 0x000fe40000010100 */
[----:B------:R-:W-:Y:S02]  /*24a0*/  FMUL.FTZ R108, R161, R72 ;  /* 0x00000048a16c7220 */ /* 0x000fe40000410000 */
[----:B----4-:R-:W-:Y:S02]  /*24b0*/  FFMA.FTZ R109, R235, R80, R109 ;  /* 0x00000050eb6d7223 */ /* 0x010fe4000001006d */
[----:B------:R-:W-:Y:S02]  /*24c0*/  FADD.FTZ R77, R131, R77 ;  /* 0x0000004d834d7221 */ /* 0x000fe40000010000 */
[----:B------:R-:W-:Y:S01]  /*24d0*/  FFMA.FTZ R74, R110, R131, R74 ;  /* 0x000000836e4a7223 */ /* 0x000fe2000001004a */
[----:B------:R-:W-:Y:S01]  /*24e0*/  LOP3.LUT P1, RZ, R168, 0xff, RZ, 0xc0, !PT ;  /* 0x000000ffa8ff7812 */ /* 0x000fe2000782c0ff */
[----:B------:R-:W-:-:S02]  /*24f0*/  FADD.FTZ R215, R115, R215 ;  /* 0x000000d773d77221 */ /* 0x000fc40000010000 */
[----:B------:R-:W-:Y:S02]  /*2500*/  FFMA.FTZ R192, R115, R98, R192 ;  /* 0x0000006273c07223 */ /* 0x000fe400000100c0 */
[C---:B------:R-:W-:Y:S02]  /*2510*/  FADD.FTZ R214, R114.reuse, R214 ;  /* 0x000000d672d67221 */ /* 0x040fe40000010000 */
[----:B------:R-:W-:Y:S02]  /*2520*/  FFMA.FTZ R193, R114, R97, R193 ;  /* 0x0000006172c17223 */ /* 0x000fe400000100c1 */
[----:B------:R-:W-:Y:S02]  /*2530*/  FMUL.FTZ R115, R161, R75 ;  /* 0x0000004ba1737220 */ /* 0x000fe40000410000 */
[----:B------:R-:W-:Y:S02]  /*2540*/  FFMA.FTZ R112, R233, R81, R112 ;  /* 0x00000051e9707223 */ /* 0x000fe40000010070 */
[----:B------:R-:W-:-:S02]  /*2550*/  FMUL.FTZ R114, R230, R78 ;  /* 0x0000004ee6727220 */ /* 0x000fc40000410000 */
[----:B------:R-:W-:Y:S02]  /*2560*/  FADD.FTZ R77, R109, R77 ;  /* 0x0000004d6d4d7221 */ /* 0x000fe40000010000 */
[----:B------:R-:W-:Y:S02]  /*2570*/  FFMA.FTZ R74, R108, R109, R74 ;  /* 0x0000006d6c4a7223 */ /* 0x000fe4000001004a */
[----:B------:R-:W-:Y:S02]  /*2580*/  FMUL.FTZ R120, R222, R79 ;  /* 0x0000004fde787220 */ /* 0x000fe40000410000 */
[C---:B------:R-:W-:Y:S02]  /*2590*/  FADD.FTZ R199, R79.reuse, R199 ;  /* 0x000000c74fc77221 */ /* 0x040fe40000010000 */
[----:B------:R-:W-:Y:S01]  /*25a0*/  FFMA.FTZ R225, R79, R115, R225 ;  /* 0x000000734fe17223 */ /* 0x000fe200000100e1 */
[----:B0-----:R-:W-:Y:S01]  /*25b0*/  SHF.R.U32.HI R79, RZ, 0x5, R196 ;  /* 0x00000005ff4f7819 */ /* 0x001fe200000116c4 */
[----:B------:R-:W-:-:S02]  /*25c0*/  FFMA.FTZ R114, R231, R82, R114 ;  /* 0x00000052e7727223 */ /* 0x000fc40000010072 */
[----:B------:R-:W-:Y:S02]  /*25d0*/  FADD.FTZ R77, R77, R112 ;  /* 0x000000704d4d7221 */ /* 0x000fe40000010000 */
[----:B------:R-:W-:Y:S01]  /*25e0*/  FFMA.FTZ R74, R111, R112, R74 ;  /* 0x000000706f4a7223 */ /* 0x000fe2000001004a */
[----:B------:R-:W-:Y:S01]  /*25f0*/  IADD3 R154, R154, c[0x0][0x160], RZ ;  /* 0x000058009a9a7a10 */ /* 0x000fe20007ffe0ff */
[C---:B------:R-:W-:Y:S02]  /*2600*/  FADD.FTZ R200, R76.reuse, R200 ;  /* 0x000000c84cc87221 */ /* 0x040fe40000010000 */
[----:B------:R-:W-:Y:S01]  /*2610*/  FFMA.FTZ R226, R76, R108, R226 ;  /* 0x0000006c4ce27223 */ /* 0x000fe200000100e2 */
[----:B------:R-:W-:Y:S01]  /*2620*/  LOP3.LUT R76, R79, 0x7fffffc, RZ, 0xc0, !PT ;  /* 0x07fffffc4f4c7812 */ /* 0x000fe200078ec0ff */
[----:B------:R-:W-:Y:S02]  /*2630*/  FFMA.FTZ R120, R223, R83, R120 ;  /* 0x00000053df787223 */ /* 0x000fe40000010078 */
[----:B------:R-:W-:-:S02]  /*2640*/  FADD.FTZ R77, R77, R114 ;  /* 0x000000724d4d7221 */ /* 0x000fc40000010000 */
[----:B------:R-:W-:Y:S01]  /*2650*/  FFMA.FTZ R74, R113, R114, R74 ;  /* 0x00000072714a7223 */ /* 0x000fe2000001004a */
[----:B------:R-:W-:Y:S01]  /*2660*/  LOP3.LUT P0, RZ, R196, 0x1f, RZ, 0xc0, !PT ;  /* 0x0000001fc4ff7812 */ /* 0x000fe2000780c0ff */
[----:B------:R-:W-:Y:S01]  /*2670*/  FADD.FTZ R212, R124, R212 ;  /* 0x000000d47cd47221 */ /* 0x000fe20000010000 */
[----:B------:R-:W-:Y:S01]  /*2680*/  ISETP.GE.AND P5, PT, R154, c[0x0][0x164], PT ;  /* 0x000059009a007a0c */ /* 0x000fe20003fa6270 */
[----:B------:R-:W-:Y:S01]  /*2690*/  FFMA.FTZ R197, R124, R86, R197 ;  /* 0x000000567cc57223 */ /* 0x000fe200000100c5 */
[----:B------:R-:W-:Y:S01]  /*26a0*/  @!P1 IADD3 R76, R76, 0x4, RZ ;  /* 0x000000044c4c9810 */ /* 0x000fe20007ffe0ff */
        /* <DEDUP_REMOVED lines=11> */
[-C--:B------:R-:W-:Y:S02]  /*2760*/  FFMA.FTZ R24, R82, R113.reuse, R24 ;  /* 0x0000007152187223 */ /* 0x080fe40000010018 */
[C---:B------:R-:W-:Y:S02]  /*2770*/  FADD.FTZ R198, R78.reuse, R198 ;  /* 0x000000c64ec67221 */ /* 0x040fe40000010000 */
[----:B------:R-:W-:Y:S02]  /*2780*/  FFMA.FTZ R224, R78, R113, R224 ;  /* 0x000000714ee07223 */ /* 0x000fe400000100e0 */
[----:B------:R-:W-:-:S02]  /*2790*/  FADD.FTZ R139, R83, R139 ;  /* 0x0000008b538b7221 */ /* 0x000fc40000010000 */
[----:B------:R-:W-:Y:S02]  /*27a0*/  FFMA.FTZ R23, R83, R115, R23 ;  /* 0x0000007353177223 */ /* 0x000fe40000010017 */
[----:B------:R-:W-:Y:S02]  /*27b0*/  FADD.FTZ R77, R77, R120 ;  /* 0x000000784d4d7221 */ /* 0x000fe40000010000 */
[----:B------:R-:W-:Y:S01]  /*27c0*/  FFMA.FTZ R74, R115, R120, R74 ;  /* 0x00000078734a7223 */ /* 0x000fe2000001004a */
[----:B------:R-:W-:Y:S05]  /*27d0*/  BRA.DIV ~URZ, `(.L_x_1633) ;  /* 0x00001db27f007947 */ /* 0x000fea000b800000 */
[----:B------:R0:W1:Y:S02]  /*27e0*/  SHFL.DOWN PT, R78, R77, 0x10, 0x1f ;  /* 0x0a001f004d4e7f89 */ /* 0x00006400000e0000 */
.L_x_1642:
[----:B------:R-:W-:Y:S05]  /*27f0*/  BRA.DIV ~URZ, `(.L_x_1634) ;  /* 0x00001e127f007947 */ /* 0x000fea000b800000 */
[----:B------:R-:W2:Y:S01]  /*2800*/  SHFL.DOWN PT, R72, R74, 0x10, 0x1f ;  /* 0x0a001f004a487f89 */ /* 0x000ea200000e0000 */
[----:B01----:R-:W-:Y:S02]  /*2810*/  FADD.FTZ R77, R77, R78 ;  /* 0x0000004e4d4d7221 */ /* 0x003fe40000010000 */
[----:B--2---:R-:W-:-:S03]  /*2820*/  FADD.FTZ R74, R74, R72 ;  /* 0x000000484a4a7221 */ /* 0x004fc60000010000 */
[----:B------:R-:W0:Y:S02]  /*2830*/  SHFL.DOWN PT, R72, R77, 0x8, 0x1f ;  /* 0x09001f004d487f89 */ /* 0x000e2400000e0000 */
[----:B0-----:R-:W-:Y:S02]  /*2840*/  FADD.FTZ R77, R72, R77 ;  /* 0x0000004d484d7221 */ /* 0x001fe40000010000 */
[----:B------:R-:W0:Y:S02]  /*2850*/  SHFL.DOWN PT, R72, R74, 0x8, 0x1f ;  /* 0x09001f004a487f89 */ /* 0x000e2400000e0000 */
[----:B0-----:R-:W-:Y:S02]  /*2860*/  FADD.FTZ R74, R74, R72 ;  /* 0x000000484a4a7221 */ /* 0x001fe40000010000 */
[----:B------:R-:W0:Y:S02]  /*2870*/  SHFL.DOWN PT, R72, R77, 0x4, 0x1f ;  /* 0x08801f004d487f89 */ /* 0x000e2400000e0000 */
[----:B0-----:R-:W-:-:S02]  /*2880*/  FADD.FTZ R77, R77, R72 ;  /* 0x000000484d4d7221 */ /* 0x001fc40000010000 */
[----:B------:R-:W0:Y:S02]  /*2890*/  SHFL.DOWN PT, R72, R74, 0x4, 0x1f ;  /* 0x08801f004a487f89 */ /* 0x000e2400000e0000 */
[----:B0-----:R-:W-:Y:S02]  /*28a0*/  FADD.FTZ R74, R74, R72 ;  /* 0x000000484a4a7221 */ /* 0x001fe40000010000 */
[----:B------:R-:W0:Y:S02]  /*28b0*/  SHFL.DOWN PT, R72, R77, 0x2, 0x1f ;  /* 0x08401f004d487f89 */ /* 0x000e2400000e0000 */
[----:B0-----:R-:W-:Y:S02]  /*28c0*/  FADD.FTZ R77, R77, R72 ;  /* 0x000000484d4d7221 */ /* 0x001fe40000010000 */
[----:B------:R-:W0:Y:S04]  /*28d0*/  SHFL.DOWN PT, R72, R74, 0x2, 0x1f ;  /* 0x08401f004a487f89 */ /* 0x000e2800000e0000 */
[----:B------:R1:W2:Y:S01]  /*28e0*/  SHFL.DOWN PT, R78, R77, 0x1, 0x1f ;  /* 0x08201f004d4e7f89 */ /* 0x0002a200000e0000 */
[----:B0-----:R-:W-:-:S05]  /*28f0*/  FADD.FTZ R74, R74, R72 ;  /* 0x000000484a4a7221 */ /* 0x001fca0000010000 */
[----:B------:R1:W0:Y:S02]  /*2900*/  SHFL.DOWN PT, R73, R74, 0x1, 0x1f ;  /* 0x08201f004a497f89 */ /* 0x00022400000e0000 */
.L_x_1643:
[----:B0-2---:R-:W-:Y:S01]  /*2910*/  FADD.FTZ R73, R73, R74 ;  /* 0x0000004a49497221 */ /* 0x005fe20000010000 */
[----:B-1----:R-:W-:Y:S01]  /*2920*/  @!P0 LOP3.LUT R74, R79, 0x3, RZ, 0xc0, !PT ;  /* 0x000000034f4a8812 */ /* 0x002fe200078ec0ff */
[----:B------:R-:W-:Y:S01]  /*2930*/  FADD.FTZ R72, R78, R77 ;  /* 0x0000004d4e487221 */ /* 0x000fe20000010000 */
[----:B------:R-:W-:Y:S01]  /*2940*/  ULDC.U8 UR6, c[0x0][0x1f0] ;  /* 0x00007c0000067ab9 */ /* 0x000fe20000000000 */
[----:B------:R-:W-:Y:S02]  /*2950*/  ISETP.NE.U32.AND P2, PT, RZ, c[0x0][0x218], PT ;  /* 0x00008600ff007a0c */ /* 0x000fe40003f45070 */
[----:B------:R-:W-:Y:S01]  /*2960*/  @!P0 IMAD.IADD R74, R76, 0x1, R74 ;  /* 0x000000014c4a8824 */ /* 0x000fe200078e024a */
[----:B------:R-:W-:Y:S02]  /*2970*/  ISETP.NE.U32.AND P1, PT, RZ, c[0x0][0x258], PT ;  /* 0x00009600ff007a0c */ /* 0x000fe40003f25070 */
[----:B------:R-:W-:Y:S02]  /*2980*/  ISETP.NE.AND.EX P2, PT, RZ, c[0x0][0x21c], PT, P2 ;  /* 0x00008700ff007a0c */ /* 0x000fe40003f45320 */
[----:B------:R-:W-:Y:S01]  /*2990*/  @!P0 STS.64 [R74.X8+0x3000], R72 ;  /* 0x003000484a008388 */ /* 0x000fe20000008a00 */
[----:B------:R-:W-:Y:S01]  /*29a0*/  ISETP.NE.AND P0, PT, RZ, UR6, PT ;  /* 0x00000006ff007c0c */ /* 0x000fe2000bf05270 */
[----:B------:R-:W-:Y:S02]  /*29b0*/  WARPSYNC 0xffffffff ;  /* 0xffffffff00007948 */ /* 0x000fe40003800000 */
[----:B------:R-:W-:Y:S01]  /*29c0*/  BAR.SYNC.DEFER_BLOCKING 0x0 ;  /* 0x0000000000007b1d */ /* 0x000fe20000010000 */
[----:B-----5:R-:W-:-:S02]  /*29d0*/  LOP3.LUT P4, RZ, R173, 0xff, RZ, 0xc0, !PT ;  /* 0x000000ffadff7812 */ /* 0x020fc4000788c0ff */
[----:B------:R-:W-:-:S03]  /*29e0*/  ISETP.NE.AND.EX P1, PT, RZ, c[0x0][0x25c], PT, P1 ;  /* 0x00009700ff007a0c */ /* 0x000fc60003f25310 */
[----:B------:R-:W0:Y:S02]  /*29f0*/  LDS.128 R72, [R76.X8+0x3000] ;  /* 0x003000004c487984 */ /* 0x000e240000008c00 */
[----:B0-----:R-:W-:Y:S02]  /*2a00*/  FADD.FTZ R72, RZ, R72 ;  /* 0x00000048ff487221 */ /* 0x001fe40000010000 */
[----:B------:R-:W-:Y:S02]  /*2a10*/  FADD.FTZ R73, RZ, R73 ;  /* 0x00000049ff497221 */ /* 0x000fe40000010000 */
[----:B------:R-:W-:Y:S02]  /*2a20*/  FADD.FTZ R77, R74, R72 ;  /* 0x000000484a4d7221 */ /* 0x000fe40000010000 */
[----:B------:R-:W-:Y:S02]  /*2a30*/  FADD.FTZ R78, R75, R73 ;  /* 0x000000494b4e7221 */ /* 0x000fe40000010000 */
[----:B------:R-:W0:Y:S02]  /*2a40*/  LDS.128 R72, [R76.X8+0x3010] ;  /* 0x003010004c487984 */ /* 0x000e240000008c00 */
[----:B0-----:R-:W-:-:S02]  /*2a50*/  FADD.FTZ R72, R77, R72 ;  /* 0x000000484d487221 */ /* 0x001fc40000010000 */
        /* <DEDUP_REMOVED lines=24> */
[----:B------:R-:W-:Y:S05]  /*2be0*/  @!P0 BRA `(.L_x_1635) ;  /* 0x0000007000008947 */ /* 0x000fea0003800000 */
[----:B------:R-:W-:Y:S02]  /*2bf0*/  IADD3 R76, P6, R172, c[0x0][0x258], RZ ;  /* 0x00009600ac4c7a10 */ /* 0x000fe40007fde0ff */
[----:B------:R-:W-:Y:S02]  /*2c00*/  SEL R75, R79, R67, P1 ;  /* 0x000000434f4b7207 */ /* 0x000fe40000800000 */
[----:B------:R-:W-:-:S02]  /*2c10*/  SEL R74, R78, R66, P1 ;  /* 0x000000424e4a7207 */ /* 0x000fc40000800000 */
[----:B------:R-:W-:Y:S02]  /*2c20*/  SEL R73, R81, R65, P1 ;  /* 0x0000004151497207 */ /* 0x000fe40000800000 */
[----:B------:R-:W-:Y:S02]  /*2c30*/  IADD3.X R77, R171, c[0x0][0x25c], RZ, P6, !PT ;  /* 0x00009700ab4d7a10 */ /* 0x000fe400037fe4ff */
[----:B------:R-:W-:-:S05]  /*2c40*/  SEL R72, R80, R64, P1 ;  /* 0x0000004050487207 */ /* 0x000fca0000800000 */
[----:B------:R0:W-:Y:S02]  /*2c50*/  STG.E.128 [R76.64], R72 ;  /* 0x000000484c007986 */ /* 0x0001e4000c101d04 */
.L_x_1635:
[----:B0-----:R-:W-:Y:S01]  /*2c60*/  IADD3 R76, P6, R172, c[0x0][0x248], RZ ;  /* 0x00009200ac4c7a10 */ /* 0x001fe20007fde0ff */
[----:B------:R-:W-:Y:S02]  /*2c70*/  FMUL.FTZ R80, R80, c[0x0][0x1e8] ;  /* 0x00007a0050507a20 */ /* 0x000fe40000410000 */
[----:B------:R-:W-:Y:S01]  /*2c80*/  FMUL.FTZ R81, R81, c[0x0][0x1e8] ;  /* 0x00007a0051517a20 */ /* 0x000fe20000410000 */
[----:B------:R-:W-:Y:S01]  /*2c90*/  IADD3.X R77, R171, c[0x0][0x24c], RZ, P6, !PT ;  /* 0x00009300ab4d7a10 */ /* 0x000fe200037fe4ff */
[----:B------:R-:W-:Y:S01]  /*2ca0*/  FMUL.FTZ R79, R79, c[0x0][0x1e8] ;  /* 0x00007a004f4f7a20 */ /* 0x000fe20000410000 */
[----:B------:R-:W-:Y:S01]  /*2cb0*/  LOP3.LUT P6, RZ, R173, 0xff00, RZ, 0xc0, !PT ;  /* 0x0000ff00adff7812 */ /* 0x000fe200078cc0ff */
[----:B------:R-:W-:Y:S01]  /*2cc0*/  FMUL.FTZ R78, R78, c[0x0][0x1e8] ;  /* 0x00007a004e4e7a20 */ /* 0x000fe20000410000 */
[----:B------:R-:W-:Y:S01]  /*2cd0*/  SEL R72, R80, RZ, P4 ;  /* 0x000000ff50487207 */ /* 0x000fe20002000000 */
[-CC-:B------:R-:W-:Y:S01]  /*2ce0*/  FFMA.FTZ R88, R88, R122.reuse, R121.reuse ;  /* 0x0000007a58587223 */ /* 0x180fe20000010079 */
[----:B------:R-:W-:Y:S01]  /*2cf0*/  SEL R73, R81, RZ, P6 ;  /* 0x000000ff51497207 */ /* 0x000fe20003000000 */
[----:B------:R-:W-:Y:S01]  /*2d00*/  FFMA.FTZ R183, R183, R122, R121 ;  /* 0x0000007ab7b77223 */ /* 0x000fe20000010079 */
[----:B------:R-:W-:Y:S01]  /*2d10*/  LOP3.LUT P4, RZ, R173, 0xff0000, RZ, 0xc0, !PT ;  /* 0x00ff0000adff7812 */ /* 0x000fe2000788c0ff */
[----:B------:R-:W-:Y:S01]  /*2d20*/  FADD.FTZ R88, R93, -R88 ;  /* 0x800000585d587221 */ /* 0x000fe20000010000 */
[----:B------:R-:W-:Y:S01]  /*2d30*/  LOP3.LUT P6, RZ, R173, 0xff000000, RZ, 0xc0, !PT ;  /* 0xff000000adff7812 */ /* 0x000fe200078cc0ff */
[----:B------:R-:W-:Y:S01]  /*2d40*/  FADD.FTZ R184, R184, -R183 ;  /* 0x800000b7b8b87221 */ /* 0x000fe20000010000 */
[----:B------:R-:W-:Y:S01]  /*2d50*/  SEL R74, R78, RZ, P4 ;  /* 0x000000ff4e4a7207 */ /* 0x000fe20002000000 */
[----:B------:R-:W-:Y:S01]  /*2d60*/  FMUL.FTZ R88, R161, R88 ;  /* 0x00000058a1587220 */ /* 0x000fe20000410000 */
[----:B------:R-:W-:Y:S01]  /*2d70*/  SEL R75, R79, RZ, P6 ;  /* 0x000000ff4f4b7207 */ /* 0x000fe20003000000 */
[----:B------:R-:W-:Y:S01]  /*2d80*/  FMUL.FTZ R184, R161, R184 ;  /* 0x000000b8a1b87220 */ /* 0x000fe20000410000 */
[----:B------:R-:W-:Y:S01]  /*2d90*/  LOP3.LUT P4, RZ, R155, 0xff000000, RZ, 0xc0, !PT ;  /* 0xff0000009bff7812 */ /* 0x000fe2000788c0ff */
[----:B------:R-:W-:Y:S01]  /*2da0*/  @P2 FADD.FTZ R88, R45, R88 ;  /* 0x000000582d582221 */ /* 0x000fe20000010000 */
[----:B------:R-:W-:Y:S01]  /*2db0*/  LOP3.LUT P6, RZ, R155, 0xff0000, RZ, 0xc0, !PT ;  /* 0x00ff00009bff7812 */ /* 0x000fe200078cc0ff */
[----:B------:R0:W-:Y:S01]  /*2dc0*/  STG.E.128 [R76.64], R72 ;  /* 0x000000484c007986 */ /* 0x0001e2000c101d04 */
[----:B------:R-:W-:Y:S01]  /*2dd0*/  @P2 FADD.FTZ R184, R47, R184 ;  /* 0x000000b82fb82221 */ /* 0x000fe20000010000 */
[----:B0-----:R-:W-:Y:S01]  /*2de0*/  SEL R75, R79, RZ, P4 ;  /* 0x000000ff4f4b7207 */ /* 0x001fe20002000000 */
[-CC-:B------:R-:W-:Y:S01]  /*2df0*/  FFMA.FTZ R77, R176, R122.reuse, R121.reuse ;  /* 0x0000007ab04d7223 */ /* 0x180fe20000010079 */
[----:B------:R-:W-:Y:S01]  /*2e00*/  LOP3.LUT P4, RZ, R155, 0xff00, RZ, 0xc0, !PT ;  /* 0x0000ff009bff7812 */ /* 0x000fe2000788c0ff */
[----:B------:R-:W-:Y:S01]  /*2e10*/  FFMA.FTZ R76, R179, R122, R121 ;  /* 0x0000007ab34c7223 */ /* 0x000fe20000010079 */
[----:B------:R-:W-:Y:S01]  /*2e20*/  SEL R74, R78, RZ, P6 ;  /* 0x000000ff4e4a7207 */ /* 0x000fe20003000000 */
[----:B------:R-:W-:Y:S01]  /*2e30*/  FADD.FTZ R92, R92, -R77 ;  /* 0x8000004d5c5c7221 */ /* 0x000fe20000010000 */
[----:B------:R-:W-:Y:S01]  /*2e40*/  LOP3.LUT P6, RZ, R155, 0xff, RZ, 0xc0, !PT ;  /* 0x000000ff9bff7812 */ /* 0x000fe200078cc0ff */
[----:B------:R-:W-:Y:S01]  /*2e50*/  FADD.FTZ R76, R181, -R76 ;  /* 0x8000004cb54c7221 */ /* 0x000fe20000010000 */
[----:B------:R-:W-:Y:S01]  /*2e60*/  SEL R73, R81, RZ, P4 ;  /* 0x000000ff51497207 */ /* 0x000fe20002000000 */
[C---:B------:R-:W-:Y:S01]  /*2e70*/  FMUL.FTZ R79, R161.reuse, R92 ;  /* 0x0000005ca14f7220 */ /* 0x040fe20000410000 */
[----:B------:R-:W-:Y:S01]  /*2e80*/  ISETP.NE.U32.AND P4, PT, RZ, c[0x0][0x250], PT ;  /* 0x00009400ff007a0c */ /* 0x000fe20003f85070 */
[----:B------:R-:W-:Y:S01]  /*2e90*/  FMUL.FTZ R81, R161, R76 ;  /* 0x0000004ca1517220 */ /* 0x000fe20000410000 */
[----:B------:R-:W-:Y:S01]  /*2ea0*/  SEL R72, R80, RZ, P6 ;  /* 0x000000ff50487207 */ /* 0x000fe20003000000 */
[----:B------:R-:W-:Y:S01]  /*2eb0*/  @P2 FADD.FTZ R79, R44, R79 ;  /* 0x0000004f2c4f2221 */ /* 0x000fe20000010000 */
[----:B------:R-:W-:Y:S01]  /*2ec0*/  @P3 IADD3 R172, P6, R172, c[0x0][0x250], RZ ;  /* 0x00009400acac3a10 */ /* 0x000fe20007fde0ff */
[----:B------:R-:W-:Y:S01]  /*2ed0*/  @P2 FADD.FTZ R81, R46, R81 ;  /* 0x000000512e512221 */ /* 0x000fe20000010000 */
[----:B------:R-:W-:-:S02]  /*2ee0*/  ISETP.NE.AND.EX P4, PT, RZ, c[0x0][0x254], PT, P4 ;  /* 0x00009500ff007a0c */ /* 0x000fc40003f85340 */
[----:B------:R-:W-:Y:S02]  /*2ef0*/  @P3 IADD3.X R173, R171, c[0x0][0x254], RZ, P6, !PT ;  /* 0x00009500abad3a10 */ /* 0x000fe400037fe4ff */
[----:B------:R-:W-:Y:S02]  /*2f00*/  SEL R75, R75, R71, P4 ;  /* 0x000000474b4b7207 */ /* 0x000fe40002000000 */
[----:B------:R-:W-:Y:S02]  /*2f10*/  SEL R74, R74, R70, P4 ;  /* 0x000000464a4a7207 */ /* 0x000fe40002000000 */
[----:B------:R-:W-:Y:S02]  /*2f20*/  SEL R73, R73, R69, P4 ;  /* 0x0000004549497207 */ /* 0x000fe40002000000 */
[----:B------:R-:W-:Y:S02]  /*2f30*/  SEL R72, R72, R68, P4 ;  /* 0x0000004448487207 */ /* 0x000fe40002000000 */
[----:B------:R-:W-:-:S03]  /*2f40*/  LOP3.LUT P6, RZ, R168, 0xff, RZ, 0xc0, !PT ;  /* 0x000000ffa8ff7812 */ /* 0x000fc600078cc0ff */
[----:B------:R0:W-:Y:S01]  /*2f50*/  @P3 STG.E.128 [R172.64], R72 ;  /* 0x00000048ac003986 */ /* 0x0001e2000c101d04 */
[----:B------:R-:W-:Y:S01]  /*2f60*/  SEL R168, RZ, 0x1, P6 ;  /* 0x00000001ffa87807 */ /* 0x000fe20003000000 */
[----:B------:R-:W-:Y:S05]  /*2f70*/  @!P0 BRA `(.L_x_1636) ;  /* 0x0000007000008947 */ /* 0x000fea0003800000 */
[----:B------:R-:W-:Y:S02]  /*2f80*/  IADD3 R76, P6, R170, c[0x0][0x258], RZ ;  /* 0x00009600aa4c7a10 */ /* 0x000fe40007fde0ff */
[----:B0-----:R-:W-:Y:S02]  /*2f90*/  SEL R75, R184, R67, P1 ;  /* 0x00000043b84b7207 */ /* 0x001fe40000800000 */
[----:B------:R-:W-:Y:S02]  /*2fa0*/  SEL R74, R81, R66, P1 ;  /* 0x00000042514a7207 */ /* 0x000fe40000800000 */
[----:B------:R-:W-:Y:S02]  /*2fb0*/  SEL R73, R88, R65, P1 ;  /* 0x0000004158497207 */ /* 0x000fe40000800000 */
[----:B------:R-:W-:-:S02]  /*2fc0*/  IADD3.X R77, R169, c[0x0][0x25c], RZ, P6, !PT ;  /* 0x00009700a94d7a10 */ /* 0x000fc400037fe4ff */
[----:B------:R-:W-:-:S05]  /*2fd0*/  SEL R72, R79, R64, P1 ;  /* 0x000000404f487207 */ /* 0x000fca0000800000 */
[----:B------:R0:W-:Y:S02]  /*2fe0*/  STG.E.128 [R76.64], R72 ;  /* 0x000000484c007986 */ /* 0x0001e4000c101d04 */
.L_x_1636:
[----:B------:R-:W-:Y:S01]  /*2ff0*/  FMUL.FTZ R88, R88, c[0x0][0x1e8] ;  /* 0x00007a0058587a20 */ /* 0x000fe20000410000 */
[----:B------:R-:W-:Y:S01]  /*3000*/  LOP3.LUT P6, RZ, R190, 0xff00, RZ, 0xc0, !PT ;  /* 0x0000ff00beff7812 */ /* 0x000fe200078cc0ff */
[----:B------:R-:W-:Y:S02]  /*3010*/  FMUL.FTZ R184, R184, c[0x0][0x1e8] ;  /* 0x00007a00b8b87a20 */ /* 0x000fe40000410000 */
[----:B------:R-:W-:Y:S01]  /*3020*/  FMUL.FTZ R81, R81, c[0x0][0x1e8] ;  /* 0x00007a0051517a20 */ /* 0x000fe20000410000 */
[----:B0-----:R-:W-:Y:S01]  /*3030*/  SEL R73, R88, RZ, P6 ;  /* 0x000000ff58497207 */ /* 0x001fe20003000000 */
[----:B------:R-:W-:Y:S01]  /*3040*/  FMUL.FTZ R79, R79, c[0x0][0x1e8] ;  /* 0x00007a004f4f7a20 */ /* 0x000fe20000410000 */
[----:B------:R-:W-:Y:S01]  /*3050*/  LOP3.LUT P6, RZ, R190, 0xff000000, RZ, 0xc0, !PT ;  /* 0xff000000beff7812 */ /* 0x000fe200078cc0ff */
[-CC-:B------:R-:W-:Y:S02]  /*3060*/  FFMA.FTZ R78, R95, R122.reuse, R121.reuse ;  /* 0x0000007a5f4e7223 */ /* 0x180fe40000010079 */
[----:B------:R-:W-:Y:S01]  /*3070*/  FFMA.FTZ R87, R87, R122, R121 ;  /* 0x0000007a57577223 */ /* 0x000fe20000010079 */
[----:B------:R-:W-:Y:S01]  /*3080*/  SEL R75, R184, RZ, P6 ;  /* 0x000000ffb84b7207 */ /* 0x000fe20003000000 */
[----:B------:R-:W-:Y:S01]  /*3090*/  FADD.FTZ R78, R105, -R78 ;  /* 0x8000004e694e7221 */ /* 0x000fe20000010000 */
[----:B------:R-:W-:Y:S01]  /*30a0*/  LOP3.LUT P6, RZ, R190, 0xff0000, RZ, 0xc0, !PT ;  /* 0x00ff0000beff7812 */ /* 0x000fe200078cc0ff */
[----:B------:R-:W-:-:S02]  /*30b0*/  FADD.FTZ R104, R104, -R87 ;  /* 0x8000005768687221 */ /* 0x000fc40000010000 */
[----:B------:R-:W-:Y:S01]  /*30c0*/  FMUL.FTZ R78, R161, R78 ;  /* 0x0000004ea14e7220 */ /* 0x000fe20000410000 */
[----:B------:R-:W-:Y:S01]  /*30d0*/  SEL R74, R81, RZ, P6 ;  /* 0x000000ff514a7207 */ /* 0x000fe20003000000 */
[----:B------:R-:W-:Y:S01]  /*30e0*/  FMUL.FTZ R83, R161, R104 ;  /* 0x00000068a1537220 */ /* 0x000fe20000410000 */
[----:B------:R-:W-:Y:S01]  /*30f0*/  IADD3 R76, P6, R170, c[0x0][0x248], RZ ;  /* 0x00009200aa4c7a10 */ /* 0x000fe20007fde0ff */
[----:B------:R-:W-:Y:S02]  /*3100*/  @P2 FADD.FTZ R78, R49, R78 ;  /* 0x0000004e314e2221 */ /* 0x000fe40000010000 */
[----:B------:R-:W-:Y:S01]  /*3110*/  @P2 FADD.FTZ R83, R48, R83 ;  /* 0x0000005330532221 */ /* 0x000fe20000010000 */
[----:B------:R-:W-:Y:S02]  /*3120*/  IADD3.X R77, R169, c[0x0][0x24c], RZ, P6, !PT ;  /* 0x00009300a94d7a10 */ /* 0x000fe400037fe4ff */
[----:B------:R-:W-:-:S04]  /*3130*/  LOP3.LUT P6, RZ, R190, 0xff, RZ, 0xc0, !PT ;  /* 0x000000ffbeff7812 */ /* 0x000fc800078cc0ff */
[----:B------:R-:W-:Y:S02]  /*3140*/  SEL R72, R79, RZ, P6 ;  /* 0x000000ff4f487207 */ /* 0x000fe40003000000 */
[----:B------:R-:W-:-:S03]  /*3150*/  LOP3.LUT P6, RZ, R156, 0xff000000, RZ, 0xc0, !PT ;  /* 0xff0000009cff7812 */ /* 0x000fc600078cc0ff */
[----:B------:R0:W-:Y:S01]  /*3160*/  STG.E.128 [R76.64], R72 ;  /* 0x000000484c007986 */ /* 0x0001e2000c101d04 */
[----:B------:R-:W-:Y:S02]  /*3170*/  SEL R184, R184, RZ, P6 ;  /* 0x000000ffb8b87207 */ /* 0x000fe40003000000 */
[----:B------:R-:W-:-:S04]  /*3180*/  LOP3.LUT P6, RZ, R156, 0xff0000, RZ, 0xc0, !PT ;  /* 0x00ff00009cff7812 */ /* 0x000fc800078cc0ff */
[----:B------:R-:W-:Y:S02]  /*3190*/  SEL R81, R81, RZ, P6 ;  /* 0x000000ff51517207 */ /* 0x000fe40003000000 */
[----:B------:R-:W-:-:S04]  /*31a0*/  LOP3.LUT P6, RZ, R156, 0xff00, RZ, 0xc0, !PT ;  /* 0x0000ff009cff7812 */ /* 0x000fc800078cc0ff */
[----:B------:R-:W-:Y:S02]  /*31b0*/  SEL R88, R88, RZ, P6 ;  /* 0x000000ff58587207 */ /* 0x000fe40003000000 */
[----:B------:R-:W-:Y:S02]  /*31c0*/  LOP3.LUT P6, RZ, R156, 0xff, RZ, 0xc0, !PT ;  /* 0x000000ff9cff7812 */ /* 0x000fe400078cc0ff */
[----:B0-----:R-:W-:Y:S01]  /*31d0*/  SEL R75, R184, R71, P4 ;  /* 0x00000047b84b7207 */ /* 0x001fe20002000000 */
[-CC-:B------:R-:W-:Y:S01]  /*31e0*/  FFMA.FTZ R77, R96, R122.reuse, R121.reuse ;  /* 0x0000007a604d7223 */ /* 0x180fe20000010079 */
[----:B------:R-:W-:Y:S01]  /*31f0*/  SEL R79, R79, RZ, P6 ;  /* 0x000000ff4f4f7207 */ /* 0x000fe20003000000 */
[----:B------:R-:W-:Y:S01]  /*3200*/  FFMA.FTZ R76, R99, R122, R121 ;  /* 0x0000007a634c7223 */ /* 0x000fe20000010079 */
[----:B------:R-:W-:Y:S01]  /*3210*/  @P3 IADD3 R170, P6, R170, c[0x0][0x250], RZ ;  /* 0x00009400aaaa3a10 */ /* 0x000fe20007fde0ff */
[----:B------:R-:W-:Y:S01]  /*3220*/  FADD.FTZ R106, R106, -R77 ;  /* 0x8000004d6a6a7221 */ /* 0x000fe20000010000 */
[----:B------:R-:W-:Y:S01]  /*3230*/  SEL R74, R81, R70, P4 ;  /* 0x00000046514a7207 */ /* 0x000fe20002000000 */
[----:B------:R-:W-:Y:S01]  /*3240*/  FADD.FTZ R76, R107, -R76 ;  /* 0x8000004c6b4c7221 */ /* 0x000fe20000010000 */
[----:B------:R-:W-:-:S02]  /*3250*/  @P3 IADD3.X R171, R169, c[0x0][0x254], RZ, P6, !PT ;  /* 0x00009500a9ab3a10 */ /* 0x000fc400037fe4ff */
[----:B------:R-:W-:Y:S01]  /*3260*/  SEL R73, R88, R69, P4 ;  /* 0x0000004558497207 */ /* 0x000fe20002000000 */
[----:B------:R-:W-:Y:S01]  /*3270*/  FMUL.FTZ R80, R161, R76 ;  /* 0x0000004ca1507220 */ /* 0x000fe20000410000 */
[----:B------:R-:W-:Y:S01]  /*3280*/  SEL R72, R79, R68, P4 ;  /* 0x000000444f487207 */ /* 0x000fe20002000000 */
[----:B------:R-:W-:Y:S02]  /*3290*/  FMUL.FTZ R79, R161, R106 ;  /* 0x0000006aa14f7220 */ /* 0x000fe40000410000 */
[----:B------:R-:W-:Y:S02]  /*32a0*/  FMUL.FTZ R88, R78, c[0x0][0x1e8] ;  /* 0x00007a004e587a20 */ /* 0x000fe40000410000 */
[----:B------:R0:W-:Y:S01]  /*32b0*/  @P3 STG.E.128 [R170.64], R72 ;  /* 0x00000048aa003986 */ /* 0x0001e2000c101d04 */
[----:B------:R-:W-:Y:S02]  /*32c0*/  @P2 FADD.FTZ R79, R50, R79 ;  /* 0x0000004f324f2221 */ /* 0x000fe40000010000 */
[----:B------:R-:W-:Y:S01]  /*32d0*/  @P2 FADD.FTZ R80, R51, R80 ;  /* 0x0000005033502221 */ /* 0x000fe20000010000 */
[----:B------:R-:W-:Y:S05]  /*32e0*/  @!P0 BRA `(.L_x_1637) ;  /* 0x0000007000008947 */ /* 0x000fea0003800000 */
[----:B------:R-:W-:Y:S02]  /*32f0*/  IADD3 R76, P6, R166, c[0x0][0x258], RZ ;  /* 0x00009600a64c7a10 */ /* 0x000fe40007fde0ff */
[----:B0-----:R-:W-:-:S02]  /*3300*/  SEL R73, R78, R65, P1 ;  /* 0x000000414e497207 */ /* 0x001fc40000800000 */
[----:B------:R-:W-:Y:S02]  /*3310*/  SEL R75, R80, R67, P1 ;  /* 0x00000043504b7207 */ /* 0x000fe40000800000 */
[----:B------:R-:W-:Y:S02]  /*3320*/  SEL R74, R79, R66, P1 ;  /* 0x000000424f4a7207 */ /* 0x000fe40000800000 */
[----:B------:R-:W-:Y:S02]  /*3330*/  IADD3.X R77, R167, c[0x0][0x25c], RZ, P6, !PT ;  /* 0x00009700a74d7a10 */ /* 0x000fe400037fe4ff */
[----:B------:R-:W-:-:S05]  /*3340*/  SEL R72, R83, R64, P1 ;  /* 0x0000004053487207 */ /* 0x000fca0000800000 */
[----:B------:R0:W-:Y:S02]  /*3350*/  STG.E.128 [R76.64], R72 ;  /* 0x000000484c007986 */ /* 0x0001e4000c101d04 */
.L_x_1637:
        /* <DEDUP_REMOVED lines=14> */
[----:B------:R-:W-:Y:S01]  /*3440*/  FFMA.FTZ R97, R97, R122, R121 ;  /* 0x0000007a61617223 */ /* 0x000fe20000010079 */
[----:B------:R-:W-:Y:S01]  /*3450*/  IADD3 R80, P6, R166, c[0x0][0x248], RZ ;  /* 0x00009200a6507a10 */ /* 0x000fe20007fde0ff */
[----:B------:R-:W-:Y:S02]  /*3460*/  @P2 FADD.FTZ R96, R53, R96 ;  /* 0x0000006035602221 */ /* 0x000fe40000010000 */
[----:B------:R-:W-:Y:S01]  /*3470*/  FMUL.FTZ R98, R161, R98 ;  /* 0x00000062a1627220 */ /* 0x000fe20000410000 */
[----:B------:R-:W-:Y:S01]  /*3480*/  IADD3.X R81, R167, c[0x0][0x24c], RZ, P6, !PT ;  /* 0x00009300a7517a10 */ /* 0x000fe200037fe4ff */
[----:B------:R-:W-:Y:S01]  /*3490*/  FADD.FTZ R118, R118, -R97 ;  /* 0x8000006176767221 */ /* 0x000fe20000010000 */
[----:B------:R-:W-:Y:S01]  /*34a0*/  LOP3.LUT P6, RZ, R101, 0xff, RZ, 0xc0, !PT ;  /* 0x000000ff65ff7812 */ /* 0x000fe200078cc0ff */
[----:B------:R-:W-:-:S02]  /*34b0*/  FMUL.FTZ R92, R96, c[0x0][0x1e8] ;  /* 0x00007a00605c7a20 */ /* 0x000fc40000410000 */
[----:B------:R-:W-:Y:S01]  /*34c0*/  @P2 FADD.FTZ R98, R55, R98 ;  /* 0x0000006237622221 */ /* 0x000fe20000010000 */
[----:B------:R-:W-:Y:S01]  /*34d0*/  SEL R76, R83, RZ, P6 ;  /* 0x000000ff534c7207 */ /* 0x000fe20003000000 */
[----:B------:R-:W-:Y:S01]  /*34e0*/  FMUL.FTZ R95, R161, R118 ;  /* 0x00000076a15f7220 */ /* 0x000fe20000410000 */
[----:B------:R-:W-:Y:S01]  /*34f0*/  LOP3.LUT P6, RZ, R157, 0xff000000, RZ, 0xc0, !PT ;  /* 0xff0000009dff7812 */ /* 0x000fe200078cc0ff */
[----:B------:R-:W-:Y:S02]  /*3500*/  FFMA.FTZ R89, R89, R122, R121 ;  /* 0x0000007a59597223 */ /* 0x000fe40000010079 */
[----:B------:R-:W-:Y:S01]  /*3510*/  FMUL.FTZ R101, R98, c[0x0][0x1e8] ;  /* 0x00007a0062657a20 */ /* 0x000fe20000410000 */
[----:B------:R-:W-:Y:S01]  /*3520*/  SEL R82, R82, RZ, P6 ;  /* 0x000000ff52527207 */ /* 0x000fe20003000000 */
[----:B------:R-:W-:Y:S01]  /*3530*/  @P2 FADD.FTZ R95, R54, R95 ;  /* 0x0000005f365f2221 */ /* 0x000fe20000010000 */
[----:B------:R-:W-:Y:S01]  /*3540*/  LOP3.LUT P6, RZ, R157, 0xff0000, RZ, 0xc0, !PT ;  /* 0x00ff00009dff7812 */ /* 0x000fe200078cc0ff */
[----:B------:R-:W-:Y:S01]  /*3550*/  FADD.FTZ R116, R116, -R89 ;  /* 0x8000005974747221 */ /* 0x000fe20000010000 */
[----:B------:R0:W-:Y:S01]  /*3560*/  STG.E.128 [R80.64], R76 ;  /* 0x0000004c50007986 */ /* 0x0001e2000c101d04 */
[----:B------:R-:W-:Y:S01]  /*3570*/  FMUL.FTZ R93, R95, c[0x0][0x1e8] ;  /* 0x00007a005f5d7a20 */ /* 0x000fe20000410000 */
[----:B------:R-:W-:Y:S01]  /*3580*/  SEL R87, R87, RZ, P6 ;  /* 0x000000ff57577207 */ /* 0x000fe20003000000 */
[----:B------:R-:W-:Y:S01]  /*3590*/  FMUL.FTZ R97, R161, R116 ;  /* 0x00000074a1617220 */ /* 0x000fe20000410000 */
[----:B------:R-:W-:-:S03]  /*35a0*/  LOP3.LUT P6, RZ, R157, 0xff00, RZ, 0xc0, !PT ;  /* 0x0000ff009dff7812 */ /* 0x000fc600078cc0ff */
[----:B------:R-:W-:Y:S01]  /*35b0*/  @P2 FADD.FTZ R97, R52, R97 ;  /* 0x0000006134612221 */ /* 0x000fe20000010000 */
[----:B------:R-:W-:Y:S02]  /*35c0*/  SEL R94, R88, RZ, P6 ;  /* 0x000000ff585e7207 */ /* 0x000fe40003000000 */
[----:B------:R-:W-:-:S04]  /*35d0*/  LOP3.LUT P6, RZ, R157, 0xff, RZ, 0xc0, !PT ;  /* 0x000000ff9dff7812 */ /* 0x000fc800078cc0ff */
[----:B------:R-:W-:Y:S01]  /*35e0*/  SEL R99, R83, RZ, P6 ;  /* 0x000000ff53637207 */ /* 0x000fe20003000000 */
[----:B------:R-:W-:Y:S01]  /*35f0*/  FMUL.FTZ R83, R97, c[0x0][0x1e8] ;  /* 0x00007a0061537a20 */ /* 0x000fe20000410000 */
[----:B------:R-:W-:Y:S02]  /*3600*/  @P3 IADD3 R166, P6, R166, c[0x0][0x250], RZ ;  /* 0x00009400a6a63a10 */ /* 0x000fe40007fde0ff */
[----:B0-----:R-:W-:Y:S02]  /*3610*/  SEL R81, R94, R69, P4 ;  /* 0x000000455e517207 */ /* 0x001fe40002000000 */
[----:B------:R-:W-:Y:S02]  /*3620*/  @P3 IADD3.X R167, R167, c[0x0][0x254], RZ, P6, !PT ;  /* 0x00009500a7a73a10 */ /* 0x000fe400037fe4ff */
[----:B------:R-:W-:Y:S02]  /*3630*/  LOP3.LUT P6, RZ, R102, 0xff00, RZ, 0xc0, !PT ;  /* 0x0000ff0066ff7812 */ /* 0x000fe400078cc0ff */
[----:B------:R-:W-:-:S02]  /*3640*/  SEL R80, R99, R68, P4 ;  /* 0x0000004463507207 */ /* 0x000fc40002000000 */
[----:B------:R-:W-:Y:S02]  /*3650*/  SEL R73, R92, RZ, P6 ;  /* 0x000000ff5c497207 */ /* 0x000fe40003000000 */
[----:B------:R-:W-:-:S04]  /*3660*/  LOP3.LUT P6, RZ, R102, 0xff000000, RZ, 0xc0, !PT ;  /* 0xff00000066ff7812 */ /* 0x000fc800078cc0ff */
[----:B------:R-:W-:Y:S02]  /*3670*/  SEL R75, R101, RZ, P6 ;  /* 0x000000ff654b7207 */ /* 0x000fe40003000000 */
[----:B------:R-:W-:-:S04]  /*3680*/  LOP3.LUT P6, RZ, R102, 0xff0000, RZ, 0xc0, !PT ;  /* 0x00ff000066ff7812 */ /* 0x000fc800078cc0ff */
[----:B------:R-:W-:Y:S02]  /*3690*/  SEL R74, R93, RZ, P6 ;  /* 0x000000ff5d4a7207 */ /* 0x000fe40003000000 */
[----:B------:R-:W-:-:S04]  /*36a0*/  IADD3 R88, P6, R165, c[0x0][0x248], RZ ;  /* 0x00009200a5587a10 */ /* 0x000fc80007fde0ff */
[----:B------:R-:W-:Y:S02]  /*36b0*/  IADD3.X R89, R164, c[0x0][0x24c], RZ, P6, !PT ;  /* 0x00009300a4597a10 */ /* 0x000fe400037fe4ff */
[----:B------:R-:W-:-:S04]  /*36c0*/  LOP3.LUT P6, RZ, R102, 0xff, RZ, 0xc0, !PT ;  /* 0x000000ff66ff7812 */ /* 0x000fc800078cc0ff */
[----:B------:R-:W-:Y:S02]  /*36d0*/  SEL R72, R83, RZ, P6 ;  /* 0x000000ff53487207 */ /* 0x000fe40003000000 */
[----:B------:R-:W-:-:S04]  /*36e0*/  LOP3.LUT P6, RZ, R158, 0xff000000, RZ, 0xc0, !PT ;  /* 0xff0000009eff7812 */ /* 0x000fc800078cc0ff */
[----:B------:R-:W-:Y:S02]  /*36f0*/  SEL R102, R101, RZ, P6 ;  /* 0x000000ff65667207 */ /* 0x000fe40003000000 */
[----:B------:R-:W-:Y:S02]  /*3700*/  LOP3.LUT P6, RZ, R158, 0xff0000, RZ, 0xc0, !PT ;  /* 0x00ff00009eff7812 */ /* 0x000fe400078cc0ff */
[----:B------:R-:W-:Y:S02]  /*3710*/  SEL R79, R102, R71, P4 ;  /* 0x00000047664f7207 */ /* 0x000fe40002000000 */
[----:B------:R-:W-:Y:S02]  /*3720*/  SEL R101, R93, RZ, P6 ;  /* 0x000000ff5d657207 */ /* 0x000fe40003000000 */
[----:B------:R-:W-:Y:S02]  /*3730*/  LOP3.LUT P6, RZ, R158, 0xff00, RZ, 0xc0, !PT ;  /* 0x0000ff009eff7812 */ /* 0x000fe400078cc0ff */
[----:B------:R-:W-:-:S02]  /*3740*/  SEL R78, R101, R70, P4 ;  /* 0x00000046654e7207 */ /* 0x000fc40002000000 */
[----:B------:R-:W-:Y:S02]  /*3750*/  SEL R104, R92, RZ, P6 ;  /* 0x000000ff5c687207 */ /* 0x000fe40003000000 */
[----:B------:R-:W-:Y:S02]  /*3760*/  LOP3.LUT P6, RZ, R158, 0xff, RZ, 0xc0, !PT ;  /* 0x000000ff9eff7812 */ /* 0x000fe400078cc0ff */
[----:B------:R-:W-:Y:S02]  /*3770*/  SEL R77, R104, R69, P4 ;  /* 0x00000045684d7207 */ /* 0x000fe40002000000 */
[----:B------:R-:W-:Y:S02]  /*3780*/  SEL R105, R83, RZ, P6 ;  /* 0x000000ff53697207 */ /* 0x000fe40003000000 */
[----:B------:R-:W-:Y:S02]  /*3790*/  SEL R83, R82, R71, P4 ;  /* 0x0000004752537207 */ /* 0x000fe40002000000 */
[----:B------:R-:W-:-:S02]  /*37a0*/  SEL R82, R87, R70, P4 ;  /* 0x0000004657527207 */ /* 0x000fc40002000000 */
[----:B------:R-:W-:Y:S02]  /*37b0*/  @P3 IADD3 R92, P6, R165, c[0x0][0x250], RZ ;  /* 0x00009400a55c3a10 */ /* 0x000fe40007fde0ff */
[----:B------:R-:W-:Y:S01]  /*37c0*/  SEL R76, R105, R68, P4 ;  /* 0x00000044694c7207 */ /* 0x000fe20002000000 */
[----:B------:R0:W-:Y:S01]  /*37d0*/  @P3 STG.E.128 [R166.64], R80 ;  /* 0x00000050a6003986 */ /* 0x0001e2000c101d04 */
[----:B------:R-:W-:Y:S01]  /*37e0*/  @P3 IADD3.X R93, R164, c[0x0][0x254], RZ, P6, !PT ;  /* 0x00009500a45d3a10 */ /* 0x000fe200037fe4ff */
[----:B------:R-:W-:Y:S05]  /*37f0*/  @!P0 BRA `(.L_x_1638) ;  /* 0x0000007000008947 */ /* 0x000fea0003800000 */
[----:B------:R-:W-:Y:S02]  /*3800*/  IADD3 R94, P6, R165, c[0x0][0x258], RZ ;  /* 0x00009600a55e7a10 */ /* 0x000fe40007fde0ff */
[----:B0-----:R-:W-:Y:S02]  /*3810*/  SEL R82, R95, R66, P1 ;  /* 0x000000425f527207 */ /* 0x001fe40000800000 */
[----:B------:R-:W-:Y:S02]  /*3820*/  SEL R83, R98, R67, P1 ;  /* 0x0000004362537207 */ /* 0x000fe40000800000 */
[----:B------:R-:W-:-:S02]  /*3830*/  SEL R81, R96, R65, P1 ;  /* 0x0000004160517207 */ /* 0x000fc40000800000 */
[----:B------:R-:W-:Y:S02]  /*3840*/  IADD3.X R95, R164, c[0x0][0x25c], RZ, P6, !PT ;  /* 0x00009700a45f7a10 */ /* 0x000fe400037fe4ff */
[----:B------:R-:W-:-:S05]  /*3850*/  SEL R80, R97, R64, P1 ;  /* 0x0000004061507207 */ /* 0x000fca0000800000 */
[----:B------:R0:W-:Y:S02]  /*3860*/  STG.E.128 [R94.64], R80 ;  /* 0x000000505e007986 */ /* 0x0001e4000c101d04 */
.L_x_1638:
[-CC-:B0-----:R-:W-:Y:S01]  /*3870*/  FFMA.FTZ R81, R86, R122.reuse, R121.reuse ;  /* 0x0000007a56517223 */ /* 0x181fe20000010079 */
[----:B------:R-:W-:Y:S01]  /*3880*/  STG.E.128 [R88.64], R72 ;  /* 0x0000004858007986 */ /* 0x000fe2000c101d04 */
[-CC-:B------:R-:W-:Y:S02]  /*3890*/  FFMA.FTZ R80, R91, R122.reuse, R121.reuse ;  /* 0x0000007a5b507223 */ /* 0x180fe40000010079 */
[-CC-:B------:R-:W-:Y:S01]  /*38a0*/  FFMA.FTZ R103, R103, R122.reuse, R121.reuse ;  /* 0x0000007a67677223 */ /* 0x180fe20000010079 */
[----:B------:R0:W-:Y:S01]  /*38b0*/  @P3 STG.E.128 [R92.64], R76 ;  /* 0x0000004c5c003986 */ /* 0x0001e2000c101d04 */
[----:B------:R-:W-:Y:S02]  /*38c0*/  FFMA.FTZ R110, R110, R122, R121 ;  /* 0x0000007a6e6e7223 */ /* 0x000fe40000010079 */
[----:B------:R-:W-:Y:S02]  /*38d0*/  FADD.FTZ R128, R128, -R81 ;  /* 0x8000005180807221 */ /* 0x000fe40000010000 */
[----:B------:R-:W-:-:S02]  /*38e0*/  FADD.FTZ R80, R129, -R80 ;  /* 0x8000005081507221 */ /* 0x000fc40000010000 */
[----:B------:R-:W-:Y:S02]  /*38f0*/  FADD.FTZ R130, R130, -R103 ;  /* 0x8000006782827221 */ /* 0x000fe40000010000 */
[----:B------:R-:W-:Y:S02]  /*3900*/  FADD.FTZ R110, R131, -R110 ;  /* 0x8000006e836e7221 */ /* 0x000fe40000010000 */
[C---:B------:R-:W-:Y:S02]  /*3910*/  FMUL.FTZ R81, R161.reuse, R128 ;  /* 0x00000080a1517220 */ /* 0x040fe40000410000 */
[C---:B------:R-:W-:Y:S02]  /*3920*/  FMUL.FTZ R80, R161.reuse, R80 ;  /* 0x00000050a1507220 */ /* 0x040fe40000410000 */
[----:B------:R-:W-:Y:S02]  /*3930*/  FMUL.FTZ R110, R161, R110 ;  /* 0x0000006ea16e7220 */ /* 0x000fe40000410000 */
[----:B------:R-:W-:-:S02]  /*3940*/  @P2 FADD.FTZ R81, R56, R81 ;  /* 0x0000005138512221 */ /* 0x000fc40000010000 */
[----:B0-----:R-:W-:Y:S02]  /*3950*/  FMUL.FTZ R79, R161, R130 ;  /* 0x00000082a14f7220 */ /* 0x001fe40000410000 */
        /* <DEDUP_REMOVED lines=11> */
.L_x_1639:
[----:B------:R-:W-:Y:S01]  /*3a10*/  FMUL.FTZ R80, R80, c[0x0][0x1e8] ;  /* 0x00007a0050507a20 */ /* 0x000fe20000410000 */
[----:B------:R-:W-:Y:S01]  /*3a20*/  LOP3.LUT P6, RZ, R100, 0xff00, RZ, 0xc0, !PT ;  /* 0x0000ff0064ff7812 */ /* 0x000fe200078cc0ff */
[----:B------:R-:W-:Y:S02]  /*3a30*/  FMUL.FTZ R110, R110, c[0x0][0x1e8] ;  /* 0x00007a006e6e7a20 */ /* 0x000fe40000410000 */
[----:B0-----:R-:W-:Y:S01]  /*3a40*/  FMUL.FTZ R72, R79, c[0x0][0x1e8] ;  /* 0x00007a004f487a20 */ /* 0x001fe20000410000 */
[----:B------:R-:W-:Y:S01]  /*3a50*/  SEL R77, R80, RZ, P6 ;  /* 0x000000ff504d7207 */ /* 0x000fe20003000000 */
        /* <DEDUP_REMOVED lines=8> */
[----:B------:R-:W-:Y:S01]  /*3ae0*/  FFMA.FTZ R113, R113, R122, R121 ;  /* 0x0000007a71717223 */ /* 0x000fe20000010079 */
[----:B------:R-:W-:Y:S01]  /*3af0*/  SEL R78, R72, RZ, P6 ;  /* 0x000000ff484e7207 */ /* 0x000fe20003000000 */
[C---:B------:R-:W-:Y:S01]  /*3b00*/  FMUL.FTZ R83, R161.reuse, R108 ;  /* 0x0000006ca1537220 */ /* 0x040fe20000410000 */
[----:B------:R-:W-:Y:S01]  /*3b10*/  IADD3 R74, P6, R162, c[0x0][0x248], RZ ;  /* 0x00009200a24a7a10 */ /* 0x000fe20007fde0ff */
[----:B------:R-:W-:Y:S02]  /*3b20*/  FMUL.FTZ R112, R161, R112 ;  /* 0x00000070a1707220 */ /* 0x000fe40000410000 */
[----:B------:R-:W-:Y:S01]  /*3b30*/  FADD.FTZ R114, R114, -R113 ;  /* 0x8000007172727221 */ /* 0x000fe20000010000 */
[----:B------:R-:W-:Y:S01]  /*3b40*/  IADD3.X R75, R163, c[0x0][0x24c], RZ, P6, !PT ;  /* 0x00009300a34b7a10 */ /* 0x000fe200037fe4ff */
[----:B------:R-:W-:Y:S01]  /*3b50*/  @P2 FADD.FTZ R83, R60, R83 ;  /* 0x000000533c532221 */ /* 0x000fe20000010000 */
[----:B------:R-:W-:Y:S01]  /*3b60*/  LOP3.LUT P6, RZ, R100, 0xff, RZ, 0xc0, !PT ;  /* 0x000000ff64ff7812 */ /* 0x000fe200078cc0ff */
[----:B------:R-:W-:-:S02]  /*3b70*/  FFMA.FTZ R115, R115, R122, R121 ;  /* 0x0000007a73737223 */ /* 0x000fc40000010079 */
[----:B------:R-:W-:Y:S01]  /*3b80*/  @P2 FADD.FTZ R112, R61, R112 ;  /* 0x000000703d702221 */ /* 0x000fe20000010000 */
[----:B------:R-:W-:Y:S01]  /*3b90*/  SEL R76, R81, RZ, P6 ;  /* 0x000000ff514c7207 */ /* 0x000fe20003000000 */
[----:B------:R-:W-:Y:S01]  /*3ba0*/  FMUL.FTZ R87, R161, R114 ;  /* 0x00000072a1577220 */ /* 0x000fe20000410000 */
[----:B------:R-:W-:Y:S01]  /*3bb0*/  LOP3.LUT P6, RZ, R159, 0xff000000, RZ, 0xc0, !PT ;  /* 0xff0000009fff7812 */ /* 0x000fe200078cc0ff */
[----:B------:R-:W-:Y:S01]  /*3bc0*/  FADD.FTZ R120, R120, -R115 ;  /* 0x8000007378787221 */ /* 0x000fe20000010000 */
[----:B------:R-:W-:Y:S01]  /*3bd0*/  SEL R64, R83, R64, P1 ;  /* 0x0000004053407207 */ /* 0x000fe20000800000 */
[----:B------:R-:W-:Y:S01]  /*3be0*/  @P2 FADD.FTZ R87, R62, R87 ;  /* 0x000000573e572221 */ /* 0x000fe20000010000 */
[----:B------:R-:W-:Y:S01]  /*3bf0*/  SEL R110, R110, RZ, P6 ;  /* 0x000000ff6e6e7207 */ /* 0x000fe20003000000 */
[----:B------:R-:W-:Y:S01]  /*3c00*/  FMUL.FTZ R120, R161, R120 ;  /* 0x00000078a1787220 */ /* 0x000fe20000410000 */
[----:B------:R-:W-:Y:S01]  /*3c10*/  LOP3.LUT P6, RZ, R159, 0xff0000, RZ, 0xc0, !PT ;  /* 0x00ff00009fff7812 */ /* 0x000fe200078cc0ff */
[----:B------:R0:W-:Y:S01]  /*3c20*/  STG.E.128 [R74.64], R76 ;  /* 0x0000004c4a007986 */ /* 0x0001e2000c101d04 */
[C---:B------:R-:W-:Y:S01]  /*3c30*/  SEL R65, R112.reuse, R65, P1 ;  /* 0x0000004170417207 */ /* 0x040fe20000800000 */
[----:B------:R-:W-:Y:S01]  /*3c40*/  FMUL.FTZ R112, R112, c[0x0][0x1e8] ;  /* 0x00007a0070707a20 */ /* 0x000fe20000410000 */
[----:B------:R-:W-:Y:S01]  /*3c50*/  SEL R73, R72, RZ, P6 ;  /* 0x000000ff48497207 */ /* 0x000fe20003000000 */
[----:B------:R-:W-:Y:S01]  /*3c60*/  FMUL.FTZ R72, R83, c[0x0][0x1e8] ;  /* 0x00007a0053487a20 */ /* 0x000fe20000410000 */
[----:B------:R-:W-:Y:S01]  /*3c70*/  LOP3.LUT P6, RZ, R159, 0xff00, RZ, 0xc0, !PT ;  /* 0x0000ff009fff7812 */ /* 0x000fe200078cc0ff */
[----:B------:R-:W-:Y:S01]  /*3c80*/  @P2 FADD.FTZ R120, R63, R120 ;  /* 0x000000783f782221 */ /* 0x000fe20000010000 */
[C---:B------:R-:W-:Y:S01]  /*3c90*/  SEL R66, R87.reuse, R66, P1 ;  /* 0x0000004257427207 */ /* 0x040fe20000800000 */
[----:B------:R-:W-:Y:S01]  /*3ca0*/  FMUL.FTZ R87, R87, c[0x0][0x1e8] ;  /* 0x00007a0057577a20 */ /* 0x000fe20000410000 */
[----:B------:R-:W-:-:S02]  /*3cb0*/  SEL R80, R80, RZ, P6 ;  /* 0x000000ff50507207 */ /* 0x000fc40003000000 */
[----:B------:R-:W-:Y:S02]  /*3cc0*/  LOP3.LUT P6, RZ, R159, 0xff, RZ, 0xc0, !PT ;  /* 0x000000ff9fff7812 */ /* 0x000fe400078cc0ff */
[C---:B------:R-:W-:Y:S01]  /*3cd0*/  SEL R67, R120.reuse, R67, P1 ;  /* 0x0000004378437207 */ /* 0x040fe20000800000 */
[----:B------:R-:W-:Y:S01]  /*3ce0*/  FMUL.FTZ R120, R120, c[0x0][0x1e8] ;  /* 0x00007a0078787a20 */ /* 0x000fe20000410000 */
[----:B------:R-:W-:Y:S02]  /*3cf0*/  SEL R81, R81, RZ, P6 ;  /* 0x000000ff51517207 */ /* 0x000fe40003000000 */
[----:B------:R-:W-:Y:S02]  /*3d00*/  @P3 IADD3 R162, P6, R162, c[0x0][0x250], RZ ;  /* 0x00009400a2a23a10 */ /* 0x000fe40007fde0ff */
[----:B------:R-:W-:Y:S02]  /*3d10*/  LOP3.LUT P2, RZ, R90, 0xff, RZ, 0xc0, !PT ;  /* 0x000000ff5aff7812 */ /* 0x000fe4000784c0ff */
[----:B------:R-:W-:-:S02]  /*3d20*/  @P3 IADD3.X R163, R163, c[0x0][0x254], RZ, P6, !PT ;  /* 0x00009500a3a33a10 */ /* 0x000fc400037fe4ff */
[----:B------:R-:W-:Y:S02]  /*3d30*/  LOP3.LUT P6, RZ, R160, 0xff, RZ, 0xc0, !PT ;  /* 0x000000ffa0ff7812 */ /* 0x000fe400078cc0ff */
[----:B0-----:R-:W-:Y:S02]  /*3d40*/  SEL R76, R81, R68, P4 ;  /* 0x00000044514c7207 */ /* 0x001fe40002000000 */
[----:B------:R-:W-:Y:S02]  /*3d50*/  SEL R83, R72, RZ, P6 ;  /* 0x000000ff48537207 */ /* 0x000fe40003000000 */
[----:B------:R-:W-:Y:S02]  /*3d60*/  LOP3.LUT P6, RZ, R160, 0xff00, RZ, 0xc0, !PT ;  /* 0x0000ff00a0ff7812 */ /* 0x000fe400078cc0ff */
[----:B------:R-:W-:Y:S02]  /*3d70*/  SEL R72, R72, RZ, P2 ;  /* 0x000000ff48487207 */ /* 0x000fe40001000000 */
[----:B------:R-:W-:-:S02]  /*3d80*/  SEL R82, R112, RZ, P6 ;  /* 0x000000ff70527207 */ /* 0x000fc40003000000 */
[----:B------:R-:W-:Y:S02]  /*3d90*/  LOP3.LUT P6, RZ, R160, 0xff0000, RZ, 0xc0, !PT ;  /* 0x00ff0000a0ff7812 */ /* 0x000fe400078cc0ff */
[----:B------:R-:W-:Y:S02]  /*3da0*/  SEL R77, R80, R69, P4 ;  /* 0x00000045504d7207 */ /* 0x000fe40002000000 */
[----:B------:R-:W-:Y:S02]  /*3db0*/  SEL R89, R87, RZ, P6 ;  /* 0x000000ff57597207 */ /* 0x000fe40003000000 */
[----:B------:R-:W-:Y:S02]  /*3dc0*/  LOP3.LUT P6, RZ, R160, 0xff000000, RZ, 0xc0, !PT ;  /* 0xff000000a0ff7812 */ /* 0x000fe400078cc0ff */
[----:B------:R-:W-:Y:S02]  /*3dd0*/  SEL R78, R73, R70, P4 ;  /* 0x00000046494e7207 */ /* 0x000fe40002000000 */
[----:B------:R-:W-:-:S02]  /*3de0*/  SEL R86, R120, RZ, P6 ;  /* 0x000000ff78567207 */ /* 0x000fc40003000000 */
[----:B------:R-:W-:Y:S02]  /*3df0*/  SEL R79, R110, R71, P4 ;  /* 0x000000476e4f7207 */ /* 0x000fe40002000000 */
[----:B------:R-:W-:Y:S02]  /*3e00*/  LOP3.LUT P2, RZ, R90, 0xff00, RZ, 0xc0, !PT ;  /* 0x0000ff005aff7812 */ /* 0x000fe4000784c0ff */
[----:B------:R-:W-:Y:S01]  /*3e10*/  SEL R68, R83, R68, P4 ;  /* 0x0000004453447207 */ /* 0x000fe20002000000 */
[----:B------:R0:W-:Y:S01]  /*3e20*/  @P3 STG.E.128 [R162.64], R76 ;  /* 0x0000004ca2003986 */ /* 0x0001e2000c101d04 */
[----:B------:R-:W-:Y:S02]  /*3e30*/  SEL R69, R82, R69, P4 ;  /* 0x0000004552457207 */ /* 0x000fe40002000000 */
[----:B------:R-:W-:Y:S02]  /*3e40*/  SEL R70, R89, R70, P4 ;  /* 0x0000004659467207 */ /* 0x000fe40002000000 */
[----:B------:R-:W-:-:S02]  /*3e50*/  SEL R71, R86, R71, P4 ;  /* 0x0000004756477207 */ /* 0x000fc40002000000 */
[C---:B------:R-:W-:Y:S02]  /*3e60*/  @P0 IADD3 R80, P4, R85.reuse, c[0x0][0x258], RZ ;  /* 0x0000960055500a10 */ /* 0x040fe40007f9e0ff */
[----:B------:R-:W-:Y:S02]  /*3e70*/  SEL R73, R112, RZ, P2 ;  /* 0x000000ff70497207 */ /* 0x000fe40001000000 */
[C---:B------:R-:W-:Y:S02]  /*3e80*/  LOP3.LUT P1, RZ, R90.reuse, 0xff0000, RZ, 0xc0, !PT ;  /* 0x00ff00005aff7812 */ /* 0x040fe4000782c0ff */
[----:B------:R-:W-:Y:S02]  /*3e90*/  LOP3.LUT P6, RZ, R90, 0xff000000, RZ, 0xc0, !PT ;  /* 0xff0000005aff7812 */ /* 0x000fe400078cc0ff */
[----:B------:R-:W-:Y:S02]  /*3ea0*/  IADD3 R82, P2, R85, c[0x0][0x248], RZ ;  /* 0x0000920055527a10 */ /* 0x000fe40007f5e0ff */
[----:B------:R-:W-:-:S02]  /*3eb0*/  @P0 IADD3.X R81, R84, c[0x0][0x25c], RZ, P4, !PT ;  /* 0x0000970054510a10 */ /* 0x000fc400027fe4ff */
[----:B0-----:R-:W-:Y:S02]  /*3ec0*/  @P3 IADD3 R76, P4, R85, c[0x0][0x250], RZ ;  /* 0x00009400554c3a10 */ /* 0x001fe40007f9e0ff */
[----:B------:R-:W-:Y:S01]  /*3ed0*/  IADD3.X R83, R84, c[0x0][0x24c], RZ, P2, !PT ;  /* 0x0000930054537a10 */ /* 0x000fe200017fe4ff */
[----:B------:R0:W-:Y:S01]  /*3ee0*/  @P0 STG.E.128 [R80.64], R64 ;  /* 0x0000004050000986 */ /* 0x0001e2000c101d04 */
[----:B------:R-:W-:Y:S02]  /*3ef0*/  SEL R74, R87, RZ, P1 ;  /* 0x000000ff574a7207 */ /* 0x000fe40000800000 */
[----:B------:R-:W-:Y:S02]  /*3f00*/  SEL R75, R120, RZ, P6 ;  /* 0x000000ff784b7207 */ /* 0x000fe40003000000 */
[----:B------:R-:W-:-:S03]  /*3f10*/  @P3 IADD3.X R77, R84, c[0x0][0x254], RZ, P4, !PT ;  /* 0x00009500544d3a10 */ /* 0x000fc600027fe4ff */
[----:B------:R0:W-:Y:S04]  /*3f20*/  STG.E.128 [R82.64], R72 ;  /* 0x0000004852007986 */ /* 0x0001e8000c101d04 */
[----:B------:R0:W-:Y:S02]  /*3f30*/  @P3 STG.E.128 [R76.64], R68 ;  /* 0x000000444c003986 */ /* 0x0001e4000c101d04 */
[----:B0-----:R-:W-:Y:S01]  /*3f40*/  @P5 CALL.REL.NOINC `(.L_x_1640) ;  /* 0x0000001000005944 */ /* 0x001fe20003c00000 */
[----:B------:R-:W-:Y:S05]  /*3f50*/  BRA `(.L_x_1641) ;  /* 0xffffce7000007947 */ /* 0x000fea000383ffff */
.L_x_1640:
        /* <DEDUP_REMOVED lines=12> */
[----:B------:R-:W-:Y:S01]  /*4020*/  MOV R34, R36 ;  /* 0x0000002400227202 */ /* 0x000fe20000000f00 */
[----:B------:R-:W-:Y:S01]  /*4030*/  IMAD.MOV.U32 R36, RZ, RZ, R38 ;  /* 0x000000ffff247224 */ /* 0x000fe200078e0026 */
[----:B------:R-:W-:Y:S02]  /*4040*/  MOV R46, R144 ;  /* 0x00000090002e7202 */ /* 0x000fe40000000f00 */
[----:B------:R-:W-:Y:S01]  /*4050*/  MOV R8, R10 ;  /* 0x0000000a00087202 */ /* 0x000fe20000000f00 */
[----:B------:R-:W-:Y:S01]  /*4060*/  IMAD.MOV.U32 R10, RZ, RZ, R12 ;  /* 0x000000ffff0a7224 */ /* 0x000fe200078e000c */
[----:B------:R-:W-:Y:S01]  /*4070*/  MOV R144, R146 ;  /* 0x0000009200907202 */ /* 0x000fe20000000f00 */
[----:B------:R-:W-:Y:S01]  /*4080*/  IMAD.MOV.U32 R146, RZ, RZ, R148 ;  /* 0x000000ffff927224 */ /* 0x000fe200078e0094 */
        /* <DEDUP_REMOVED lines=44> */
.L_x_1632:
        /* <DEDUP_REMOVED lines=36> */
.L_x_1633:
[----:B------:R-:W-:Y:S01]  /*4590*/  HFMA2.MMA R75, -RZ, RZ, 0, 9.5367431640625e-07 ;  /* 0x00000010ff4b7435 */ /* 0x000fe200000001ff */
[----:B------:R-:W-:-:S02]  /*45a0*/  MOV R73, R77 ;  /* 0x0000004d00497202 */ /* 0x000fc40000000f00 */
[----:B------:R-:W-:Y:S02]  /*45b0*/  MOV R82, 0x1f ;  /* 0x0000001f00527802 */ /* 0x000fe40000000f00 */
[----:B------:R-:W-:Y:S02]  /*45c0*/  MOV R80, 0xffffffff ;  /* 0xffffffff00507802 */ /* 0x000fe40000000f00 */
[----:B------:R-:W-:Y:S02]  /*45d0*/  MOV R72, 0x45f0 ;  /* 0x000045f000487802 */ /* 0x000fe40000000f00 */
[----:B-----5:R-:W-:Y:S05]  /*45e0*/  CALL.REL.NOINC `($__internal_101_$__cuda_sm70_shflsync_down_p) ;  /* 0x0000046000007944 */ /* 0x020fea0003c00000 */
[----:B-1----:R-:W-:Y:S01]  /*45f0*/  MOV R78, R75 ;  /* 0x0000004b004e7202 */ /* 0x002fe20000000f00 */
[----:B------:R-:W-:Y:S05]  /*4600*/  BRA `(.L_x_1642) ;  /* 0xffffe1e000007947 */ /* 0x000fea000383ffff */
.L_x_1634:
[----:B------:R-:W-:Y:S01]  /*4610*/  HFMA2.MMA R75, -RZ, RZ, 0, 9.5367431640625e-07 ;  /* 0x00000010ff4b7435 */ /* 0x000fe200000001ff */
[----:B------:R-:W-:Y:S01]  /*4620*/  IMAD.MOV.U32 R73, RZ, RZ, R74 ;  /* 0x000000ffff497224 */ /* 0x000fe200078e004a */
[----:B------:R-:W-:Y:S02]  /*4630*/  MOV R82, 0x1f ;  /* 0x0000001f00527802 */ /* 0x000fe40000000f00 */
[----:B------:R-:W-:Y:S02]  /*4640*/  MOV R80, 0xffffffff ;  /* 0xffffffff00507802 */ /* 0x000fe40000000f00 */
[----:B------:R-:W-:-:S02]  /*4650*/  MOV R72, 0x4670 ;  /* 0x0000467000487802 */ /* 0x000fc40000000f00 */
[----:B01---5:R-:W-:Y:S05]  /*4660*/  CALL.REL.NOINC `($__internal_101_$__cuda_sm70_shflsync_down_p) ;  /* 0x000003e000007944 */ /* 0x023fea0003c00000 */
[----:B------:R-:W-:Y:S01]  /*4670*/  FADD.FTZ R77, R77, R78 ;  /* 0x0000004e4d4d7221 */ /* 0x000fe20000010000 */
[----:B------:R-:W-:Y:S01]  /*4680*/  MOV R82, 0x1f ;  /* 0x0000001f00527802 */ /* 0x000fe20000000f00 */
[----:B-1----:R-:W-:Y:S01]  /*4690*/  FADD.FTZ R74, R74, R75 ;  /* 0x0000004b4a4a7221 */ /* 0x002fe20000010000 */
[----:B------:R-:W-:Y:S01]  /*46a0*/  HFMA2.MMA R75, -RZ, RZ, 0, 4.76837158203125e-07 ;  /* 0x00000008ff4b7435 */ /* 0x000fe200000001ff */
[----:B------:R-:W-:Y:S01]  /*46b0*/  IMAD.MOV.U32 R80, RZ, RZ, -0x1 ;  /* 0xffffffffff507424 */ /* 0x000fe200078e00ff */
[----:B------:R-:W-:-:S02]  /*46c0*/  MOV R73, R77 ;  /* 0x0000004d00497202 */ /* 0x000fc40000000f00 */
[----:B------:R-:W-:Y:S02]  /*46d0*/  MOV R72, 0x46f0 ;  /* 0x000046f000487802 */ /* 0x000fe40000000f00 */
[----:B------:R-:W-:Y:S05]  /*46e0*/  CALL.REL.NOINC `($__internal_101_$__cuda_sm70_shflsync_down_p) ;  /* 0x0000036000007944 */ /* 0x000fea0003c00000 */
[----:B-1----:R-:W-:Y:S01]  /*46f0*/  MOV R78, R75 ;  /* 0x0000004b004e7202 */ /* 0x002fe20000000f00 */
[----:B------:R-:W-:Y:S01]  /*4700*/  HFMA2.MMA R75, -RZ, RZ, 0, 4.76837158203125e-07 ;  /* 0x00000008ff4b7435 */ /* 0x000fe200000001ff */
[----:B------:R-:W-:Y:S01]  /*4710*/  MOV R73, R74 ;  /* 0x0000004a00497202 */ /* 0x000fe20000000f00 */
[----:B------:R-:W-:Y:S01]  /*4720*/  IMAD.MOV.U32 R80, RZ, RZ, -0x1 ;  /* 0xffffffffff507424 */ /* 0x000fe200078e00ff */
[----:B------:R-:W-:Y:S02]  /*4730*/  MOV R82, 0x1f ;  /* 0x0000001f00527802 */ /* 0x000fe40000000f00 */
[----:B------:R-:W-:Y:S02]  /*4740*/  MOV R72, 0x4760 ;  /* 0x0000476000487802 */ /* 0x000fe40000000f00 */
[----:B------:R-:W-:Y:S05]  /*4750*/  CALL.REL.NOINC `($__internal_101_$__cuda_sm70_shflsync_down_p) ;  /* 0x000002f000007944 */ /* 0x000fea0003c00000 */
[----:B------:R-:W-:Y:S01]  /*4760*/  FADD.FTZ R77, R78, R77 ;  /* 0x0000004d4e4d7221 */ /* 0x000fe20000010000 */
[----:B------:R-:W-:Y:S01]  /*4770*/  MOV R82, 0x1f ;  /* 0x0000001f00527802 */ /* 0x000fe20000000f00 */
[----:B-1----:R-:W-:Y:S01]  /*4780*/  FADD.FTZ R74, R74, R75 ;  /* 0x0000004b4a4a7221 */ /* 0x002fe20000010000 */
[----:B------:R-:W-:Y:S01]  /*4790*/  HFMA2.MMA R75, -RZ, RZ, 0, 2.384185791015625e-07 ;  /* 0x00000004ff4b7435 */ /* 0x000fe200000001ff */
[----:B------:R-:W-:-:S02]  /*47a0*/  MOV R80, 0xffffffff ;  /* 0xffffffff00507802 */ /* 0x000fc40000000f00 */
[----:B------:R-:W-:Y:S02]  /*47b0*/  MOV R73, R77 ;  /* 0x0000004d00497202 */ /* 0x000fe40000000f00 */
[----:B------:R-:W-:Y:S02]  /*47c0*/  MOV R72, 0x47e0 ;  /* 0x000047e000487802 */ /* 0x000fe40000000f00 */
[----:B------:R-:W-:Y:S05]  /*47d0*/  CALL.REL.NOINC `($__internal_101_$__cuda_sm70_shflsync_down_p) ;  /* 0x0000027000007944 */ /* 0x000fea0003c00000 */
[----:B-1----:R-:W-:Y:S01]  /*47e0*/  MOV R78, R75 ;  /* 0x0000004b004e7202 */ /* 0x002fe20000000f00 */
[----:B------:R-:W-:Y:S01]  /*47f0*/  HFMA2.MMA R75, -RZ, RZ, 0, 2.384185791015625e-07 ;  /* 0x00000004ff4b7435 */ /* 0x000fe200000001ff */
[----:B------:R-:W-:Y:S01]  /*4800*/  IMAD.MOV.U32 R73, RZ, RZ, R74 ;  /* 0x000000ffff497224 */ /* 0x000fe200078e004a */
[----:B------:R-:W-:Y:S02]  /*4810*/  MOV R82, 0x1f ;  /* 0x0000001f00527802 */ /* 0x000fe40000000f00 */
[----:B------:R-:W-:Y:S02]  /*4820*/  MOV R80, 0xffffffff ;  /* 0xffffffff00507802 */ /* 0x000fe40000000f00 */
[----:B------:R-:W-:Y:S02]  /*4830*/  MOV R72, 0x4850 ;  /* 0x0000485000487802 */ /* 0x000fe40000000f00 */
[----:B------:R-:W-:Y:S05]  /*4840*/  CALL.REL.NOINC `($__internal_101_$__cuda_sm70_shflsync_down_p) ;  /* 0x0000020000007944 */ /* 0x000fea0003c00000 */
[----:B------:R-:W-:Y:S01]  /*4850*/  FADD.FTZ R77, R78, R77 ;  /* 0x0000004d4e4d7221 */ /* 0x000fe20000010000 */
[----:B------:R-:W-:Y:S01]  /*4860*/  MOV R82, 0x1f ;  /* 0x0000001f00527802 */ /* 0x000fe20000000f00 */
[----:B-1----:R-:W-:Y:S01]  /*4870*/  FADD.FTZ R74, R74, R75 ;  /* 0x0000004b4a4a7221 */ /* 0x002fe20000010000 */
[----:B------:R-:W-:Y:S01]  /*4880*/  HFMA2.MMA R75, -RZ, RZ, 0, 1.1920928955078125e-07 ;  /* 0x00000002ff4b7435 */ /* 0x000fe200000001ff */
[----:B------:R-:W-:Y:S01]  /*4890*/  IMAD.MOV.U32 R80, RZ, RZ, -0x1 ;  /* 0xffffffffff507424 */ /* 0x000fe200078e00ff */
[----:B------:R-:W-:-:S02]  /*48a0*/  MOV R73, R77 ;  /* 0x0000004d00497202 */ /* 0x000fc40000000f00 */
[----:B------:R-:W-:Y:S02]  /*48b0*/  MOV R72, 0x48d0 ;  /* 0x000048d000487802 */ /* 0x000fe40000000f00 */
[----:B------:R-:W-:Y:S05]  /*48c0*/  CALL.REL.NOINC `($__internal_101_$__cuda_sm70_shflsync_down_p) ;  /* 0x0000018000007944 */ /* 0x000fea0003c00000 */
[----:B-1----:R-:W-:Y:S01]  /*48d0*/  MOV R78, R75 ;  /* 0x0000004b004e7202 */ /* 0x002fe20000000f00 */
[----:B------:R-:W-:Y:S01]  /*48e0*/  HFMA2.MMA R75, -RZ, RZ, 0, 1.1920928955078125e-07 ;  /* 0x00000002ff4b7435 */ /* 0x000fe200000001ff */
        /* <DEDUP_REMOVED lines=8> */
[----:B------:R-:W-:Y:S01]  /*4970*/  HFMA2.MMA R75, -RZ, RZ, 0, 5.9604644775390625e-08 ;  /* 0x00000001ff4b7435 */ /* 0x000fe200000001ff */
[----:B------:R-:W-:-:S02]  /*4980*/  MOV R80, 0xffffffff ;  /* 0xffffffff00507802 */ /* 0x000fc40000000f00 */
[----:B------:R-:W-:Y:S02]  /*4990*/  MOV R73, R77 ;  /* 0x0000004d00497202 */ /* 0x000fe40000000f00 */
[----:B------:R-:W-:Y:S02]  /*49a0*/  MOV R72, 0x49c0 ;  /* 0x000049c000487802 */ /* 0x000fe40000000f00 */
[----:B------:R-:W-:Y:S05]  /*49b0*/  CALL.REL.NOINC `($__internal_101_$__cuda_sm70_shflsync_down_p) ;  /* 0x0000009000007944 */ /* 0x000fea0003c00000 */
[----:B-1----:R-:W-:Y:S01]  /*49c0*/  MOV R78, R75 ;  /* 0x0000004b004e7202 */ /* 0x002fe20000000f00 */
[----:B------:R-:W-:Y:S01]  /*49d0*/  HFMA2.MMA R75, -RZ, RZ, 0, 5.9604644775390625e-08 ;  /* 0x00000001ff4b7435 */ /* 0x000fe200000001ff */
[----:B------:R-:W-:Y:S01]  /*49e0*/  IMAD.MOV.U32 R73, RZ, RZ, R74 ;  /* 0x000000ffff497224 */ /* 0x000fe200078e004a */
[----:B------:R-:W-:Y:S02]  /*49f0*/  MOV R82, 0x1f ;  /* 0x0000001f00527802 */ /* 0x000fe40000000f00 */
[----:B------:R-:W-:Y:S02]  /*4a00*/  MOV R80, 0xffffffff ;  /* 0xffffffff00507802 */ /* 0x000fe40000000f00 */
[----:B------:R-:W-:Y:S02]  /*4a10*/  MOV R72, 0x4a30 ;  /* 0x00004a3000487802 */ /* 0x000fe40000000f00 */
[----:B------:R-:W-:Y:S05]  /*4a20*/  CALL.REL.NOINC `($__internal_101_$__cuda_sm70_shflsync_down_p) ;  /* 0x0000002000007944 */ /* 0x000fea0003c00000 */
[----:B-1----:R-:W-:Y:S01]  /*4a30*/  MOV R73, R75 ;  /* 0x0000004b00497202 */ /* 0x002fe20000000f00 */
[----:B------:R-:W-:Y:S05]  /*4a40*/  BRA `(.L_x_1643) ;  /* 0xffffdec000007947 */ /* 0x000fea000383ffff */
        .weak           $__internal_101_$__cuda_sm70_shflsync_down_p
        .type           $__internal_101_$__cuda_sm70_shflsync_down_p,@function
        .size           $__internal_101_$__cuda_sm70_shflsync_down_p,(.L_x_2119 - $__internal_101_$__cuda_sm70_shflsync_down_p)
$__internal_101_$__cuda_sm70_shflsync_down_p:
[----:B------:R-:W-:Y:S04]  /*4a50*/  WARPSYNC R80 ;  /* 0x0000005000007348 */ /* 0x000fe80003800000 */
[----:B------:R0:W1:Y:S02]  /*4a60*/  SHFL.DOWN PT, R75, R73, R75, R82 ;  /* 0x0800004b494b7389 */ /* 0x00006400000e0052 */
[----:B0-----:R-:W-:-:S06]  /*4a70*/  HFMA2.MMA R73, -RZ, RZ, 0, 0 ;  /* 0x00000000ff497435 */ /* 0x001fcc00000001ff */
[----:B------:R-:W-:Y:S05]  /*4a80*/  RET.REL.NODEC R72 `(_ZN10layer_norm31ln_parallel_residual_bwd_kernelINS_13Kernel_traitsI6__halfffffjLj3072ELj1ELj1ELj4ELj16ENS_18Kernel_traits_baseILj3072ES2_ffffjLj128EEEEELb1ELb0ELb1EEEvNS_9BwdParamsE) ;  /* 0xffffb57048007950 */ /* 0x000fea0003c3ffff */
.L_x_1644:
        /* <DEDUP_REMOVED lines=15> */
.L_x_2119:


//--------------------- .text._ZN10layer_norm22ln_bwd_finalize_kernelINS_22Kernel_traits_finalizeILj3072E6__halfffffjLb0ELj1024ELj4ENS_18Kernel_traits_baseILj3072ES2_ffffjLj1024EEEEELb0ELb0EEEvNS_9BwdParamsE --------------------------
	.section	.text._ZN10layer_norm22ln_bwd_finalize_kernelINS_22Kernel_traits_finalizeILj3072E6__halfffffjLb0ELj1024ELj4ENS_18Kernel_traits_baseILj3072ES2_ffffjLj1024EEEEELb0ELb0EEEvNS_9BwdParamsE,"ax",@progbits
	.sectioninfo	@"SHI_REGISTERS=30"
	.align	128
        .global         _ZN10layer_norm22ln_bwd_finalize_kernelINS_22Kernel_traits_finalizeILj3072E6__halfffffjLb0ELj1024ELj4ENS_18Kernel_traits_baseILj3072ES2_ffffjLj1024EEEEELb0ELb0EEEvNS_9BwdParamsE
        .type           _ZN10layer_norm22ln_bwd_finalize_kernelINS_22Kernel_traits_finalizeILj3072E6__halfffffjLb0ELj1024ELj4ENS_18Kernel_traits_baseILj3072ES2_ffffjLj1024EEEEELb0ELb0EEEvNS_9BwdParamsE,@function
        .size           _ZN10layer_norm22ln_bwd_finalize_kernelINS_22Kernel_traits_finalizeILj3072E6__halfffffjLb0ELj1024ELj4ENS_18Kernel_traits_baseILj3072ES2_ffffjLj1024EEEEELb0ELb0EEEvNS_9BwdParamsE,(.L_x_2120 - _ZN10layer_norm22ln_bwd_finalize_kernelINS_22Kernel_traits_finalizeILj3072E6__halfffffjLb0ELj1024ELj4ENS_18Kernel_traits_baseILj3072ES2_ffffjLj1024EEEEELb0ELb0EEEvNS_9BwdParamsE)
        .other          _ZN10layer_norm22ln_bwd_finalize_kernelINS_22Kernel_traits_finalizeILj3072E6__halfffffjLb0ELj1024ELj4ENS_18Kernel_traits_baseILj3072ES2_ffffjLj1024EEEEELb0ELb0EEEvNS_9BwdParamsE,@"STO_CUDA_ENTRY STV_DEFAULT"
_ZN10layer_norm22ln_bwd_finalize_kernelINS_22Kernel_traits_finalizeILj3072E6__halfffffjLb0ELj1024ELj4ENS_18Kernel_traits_baseILj3072ES2_ffffjLj1024EEEEELb0ELb0EEEvNS_9BwdParamsE:
.text._ZN10layer_norm22ln_bwd_finalize_kernelINS_22Kernel_traits_finalizeILj3072E6__halfffffjLb0ELj1024ELj4ENS_18Kernel_traits_baseILj3072ES2_ffffjLj1024EEEEELb0ELb0EEEvNS_9BwdParamsE:
        /* <DEDUP_REMOVED lines=19> */
.L_x_1658:
        /* <DEDUP_REMOVED lines=28> */
.L_x_1649:
        /* <DEDUP_REMOVED lines=35> */
.L_x_1648:
[----:B------:R-:W-:Y:S05]  /*0520*/  BSYNC B1 ;  /* 0x0000000000017941 */ /* 0x000fea0003800000 */
.L_x_1647:
        /* <DEDUP_REMOVED lines=23> */
.L_x_1651:
[----:B------:R-:W-:Y:S05]  /*06a0*/  BSYNC B1 ;  /* 0x0000000000017941 */ /* 0x000fea0003800000 */
.L_x_1650:
        /* <DEDUP_REMOVED lines=11> */
.L_x_1652:
[----:B------:R-:W-:Y:S05]  /*0760*/  BSYNC B1 ;  /* 0x0000000000017941 */ /* 0x000fea0003800000 */
.L_x_1646:
[----:B------:R-:W-:Y:S05]  /*0770*/  BSYNC B0 ;  /* 0x0000000000007941 */ /* 0x000fea0003800000 */
.L_x_1645:
        /* <DEDUP_REMOVED lines=11> */
.L_x_1659:
        /* <DEDUP_REMOVED lines=18> */
.L_x_1660:
[----:B---3--:R-:W-:Y:S02]  /*0950*/  FADD.FTZ R4, R4, R9 ;  /* 0x0000000904047221 */ /* 0x008fe40000010000 */
[----:B-12---:R-:W-:-:S03]  /*0960*/  FADD.FTZ R6, R5, R6 ;  /* 0x0000000605067221 */ /* 0x006fc60000010000 */
[----:B------:R1:W-:Y:S04]  /*0970*/  @!P1 STS [R17.X4+0x2000], R4 ;  /* 0x0020000411009388 */ /* 0x0003e80000004800 */
[----:B------:R1:W-:Y:S02]  /*0980*/  @!P1 STS [R17.X4+0x2080], R6 ;  /* 0x0020800611009388 */ /* 0x0003e40000004800 */
.L_x_1653:
        /* <DEDUP_REMOVED lines=17> */
.L_x_1657:
[----:B------:R-:W-:Y:S05]  /*0aa0*/  BSYNC B0 ;  /* 0x0000000000007941 */ /* 0x000fea0003800000 */
.L_x_1656:
[C---:B------:R-:W-:Y:S02]  /*0ab0*/  ISETP.GT.U32.AND P1, PT, R18.reuse, -0xc01, PT ;  /* 0xfffff3ff1200780c */ /* 0x040fe40003f24070 */
[----:B------:R-:W-:Y:S02]  /*0ac0*/  IADD3 R18, R18, 0xc00, RZ ;  /* 0x00000c0012127810 */ /* 0x000fe40007ffe0ff */
[----:B------:R-:W-:-:S09]  /*0ad0*/  IADD3 R19, R19, 0x600, RZ ;  /* 0x0000060013137810 */ /* 0x000fd20007ffe0ff */
[----:B01----:R-:W-:Y:S05]  /*0ae0*/  @P1 BRA `(.L_x_1658) ;  /* 0xfffff64000001947 */ /* 0x003fea000383ffff */
[----:B------:R-:W-:Y:S05]  /*0af0*/  EXIT ;  /* 0x000000000000794d */ /* 0x000fea0003800000 */
.L_x_1654:
[----:B--2---:R-:W-:Y:S01]  /*0b00*/  IMAD.MOV.U32 R9, RZ, RZ, R5 ;  /* 0x000000ffff097224 */ /* 0x004fe200078e0005 */
[----:B------:R-:W-:Y:S01]  /*0b10*/  MOV R8, 0x1 ;  /* 0x0000000100087802 */ /* 0x000fe20000000f00 */
[----:B------:R-:W-:Y:S01]  /*0b20*/  IMAD.MOV.U32 R7, RZ, RZ, 0x1f ;  /* 0x0000001fff077424 */ /* 0x000fe200078e00ff */
[----:B------:R-:W-:Y:S02]  /*0b30*/  MOV R10, 0xffffffff ;  /* 0xffffffff000a7802 */ /* 0x000fe40000000f00 */
[----:B------:R-:W-:Y:S02]  /*0b40*/  MOV R2, 0xb60 ;  /* 0x00000b6000027802 */ /* 0x000fe40000000f00 */
[----:B01----:R-:W-:Y:S05]  /*0b50*/  CALL.REL.NOINC `($__internal_102_$__cuda_sm70_shflsync_bfly_p) ;  /* 0x000003b000007944 */ /* 0x003fea0003c00000 */
[----:B-1----:R-:W-:Y:S01]  /*0b60*/  IMAD.MOV.U32 R2, RZ, RZ, R7 ;  /* 0x000000ffff027224 */ /* 0x002fe200078e0007 */
[----:B0-----:R-:W-:Y:S05]  /*0b70*/  BRA `(.L_x_1659) ;  /* 0xfffffcb000007947 */ /* 0x001fea000383ffff */
.L_x_1655:
[----:B------:R-:W-:Y:S01]  /*0b80*/  HFMA2.MMA R8, -RZ, RZ, 0, 1.1920928955078125e-07 ;  /* 0x00000002ff087435 */ /* 0x000fe200000001ff */
[----:B------:R-:W-:Y:S01]  /*0b90*/  IMAD.MOV.U32 R7, RZ, RZ, 0x1f ;  /* 0x0000001fff077424 */ /* 0x000fe200078e00ff */
[----:B------:R-:W-:Y:S02]  /*0ba0*/  MOV R10, 0xffffffff ;  /* 0xffffffff000a7802 */ /* 0x000fe40000000f00 */
[----:B------:R-:W-:-:S02]  /*0bb0*/  MOV R2, 0xbd0 ;  /* 0x00000bd000027802 */ /* 0x000fc40000000f00 */
[----:B012---:R-:W-:Y:S05]  /*0bc0*/  CALL.REL.NOINC `($__internal_102_$__cuda_sm70_shflsync_bfly_p) ;  /* 0x0000034000007944 */ /* 0x007fea0003c00000 */
[----:B01----:R-:W-:Y:S01]  /*0bd0*/  FADD.FTZ R9, R9, R7 ;  /* 0x0000000709097221 */ /* 0x003fe20000010000 */
[----:B------:R-:W-:Y:S01]  /*0be0*/  HFMA2.MMA R7, -RZ, RZ, 0, 1.847743988037109375e-06 ;  /* 0x0000001fff077435 */ /* 0x000fe200000001ff */
[----:B------:R-:W-:Y:S01]  /*0bf0*/  IMAD.MOV.U32 R8, RZ, RZ, 0x4 ;  /* 0x00000004ff087424 */ /* 0x000fe200078e00ff */
[----:B------:R-:W-:Y:S01]  /*0c00*/  MOV R2, 0xc30 ;  /* 0x00000c3000027802 */ /* 0x000fe20000000f00 */
[----:B------:R-:W-:-:S03]  /*0c10*/  IMAD.MOV.U32 R10, RZ, RZ, -0x1 ;  /* 0xffffffffff0a7424 */ /* 0x000fc600078e00ff */
[----:B------:R-:W-:Y:S05]  /*0c20*/  CALL.REL.NOINC `($__internal_102_$__cuda_sm70_shflsync_bfly_p) ;  /* 0x000002e000007944 */ /* 0x000fea0003c00000 */
[----:B01----:R-:W-:Y:S01]  /*0c30*/  FADD.FTZ R9, R9, R7 ;  /* 0x0000000709097221 */ /* 0x003fe20000010000 */
[----:B------:R-:W-:Y:S01]  /*0c40*/  HFMA2.MMA R7, -RZ, RZ, 0, 1.847743988037109375e-06 ;  /* 0x0000001fff077435 */ /* 0x000fe200000001ff */
[----:B------:R-:W-:Y:S01]  /*0c50*/  MOV R8, 0x8 ;  /* 0x0000000800087802 */ /* 0x000fe20000000f00 */
[----:B------:R-:W-:Y:S01]  /*0c60*/  IMAD.MOV.U32 R10, RZ, RZ, -0x1 ;  /* 0xffffffffff0a7424 */ /* 0x000fe200078e00ff */
[----:B------:R-:W-:-:S03]  /*0c70*/  MOV R2, 0xc90 ;  /* 0x00000c9000027802 */ /* 0x000fc60000000f00 */
[----:B------:R-:W-:Y:S05]  /*0c80*/  CALL.REL.NOINC `($__internal_102_$__cuda_sm70_shflsync_bfly_p) ;  /* 0x0000028000007944 */ /* 0x000fea0003c00000 */
[----:B-1----:R-:W-:Y:S01]  /*0c90*/  FADD.FTZ R6, R9, R7 ;  /* 0x0000000709067221 */ /* 0x002fe20000010000 */
[----:B------:R-:W-:Y:S01]  /*0ca0*/  HFMA2.MMA R7, -RZ, RZ, 0, 1.847743988037109375e-06 ;  /* 0x0000001fff077435 */ /* 0x000fe200000001ff */
[----:B0-----:R-:W-:Y:S01]  /*0cb0*/  MOV R8, 0x10 ;  /* 0x0000001000087802 */ /* 0x001fe20000000f00 */
[----:B------:R-:W-:Y:S01]  /*0cc0*/  IMAD.MOV.U32 R10, RZ, RZ, -0x1 ;  /* 0xffffffffff0a7424 */ /* 0x000fe200078e00ff */
[----:B------:R-:W-:-:S02]  /*0cd0*/  MOV R2, 0xd00 ;  /* 0x00000d0000027802 */ /* 0x000fc40000000f00 */
[----:B------:R-:W-:Y:S02]  /*0ce0*/  MOV R9, R6 ;  /* 0x0000000600097202 */ /* 0x000fe40000000f00 */
[----:B------:R-:W-:Y:S05]  /*0cf0*/  CALL.REL.NOINC `($__internal_102_$__cuda_sm70_shflsync_bfly_p) ;  /* 0x0000021000007944 */ /* 0x000fea0003c00000 */
[----:B0-----:R-:W-:Y:S01]  /*0d00*/  HFMA2.MMA R8, -RZ, RZ, 0, 5.9604644775390625e-08 ;  /* 0x00000001ff087435 */ /* 0x001fe200000001ff */
[----:B-1----:R-:W-:Y:S01]  /*0d10*/  MOV R5, R7 ;  /* 0x0000000700057202 */ /* 0x002fe20000000f00 */
[----:B------:R-:W-:Y:S01]  /*0d20*/  IMAD.MOV.U32 R9, RZ, RZ, R4 ;  /* 0x000000ffff097224 */ /* 0x000fe200078e0004 */
[----:B------:R-:W-:Y:S01]  /*0d30*/  MOV R7, 0x1f ;  /* 0x0000001f00077802 */ /* 0x000fe20000000f00 */
[----:B------:R-:W-:Y:S01]  /*0d40*/  IMAD.MOV.U32 R10, RZ, RZ, -0x1 ;  /* 0xffffffffff0a7424 */ /* 0x000fe200078e00ff */
[----:B------:R-:W-:Y:S02]  /*0d50*/  MOV R2, 0xd70 ;  /* 0x00000d7000027802 */ /* 0x000fe40000000f00 */
[----:B------:R-:W-:Y:S05]  /*0d60*/  CALL.REL.NOINC `($__internal_102_$__cuda_sm70_shflsync_bfly_p) ;  /* 0x000001a000007944 */ /* 0x000fea0003c00000 */
[----:B0-----:R-:W-:Y:S01]  /*0d70*/  HFMA2.MMA R8, -RZ, RZ, 0, 1.1920928955078125e-07 ;  /* 0x00000002ff087435 */ /* 0x001fe200000001ff */
[----:B-1----:R-:W-:Y:S01]  /*0d80*/  FADD.FTZ R9, R4, R7 ;  /* 0x0000000704097221 */ /* 0x002fe20000010000 */
[----:B------:R-:W-:Y:S01]  /*0d90*/  MOV R7, 0x1f ;  /* 0x0000001f00077802 */ /* 0x000fe20000000f00 */
[----:B------:R-:W-:Y:S01]  /*0da0*/  IMAD.MOV.U32 R10, RZ, RZ, -0x1 ;  /* 0xffffffffff0a7424 */ /* 0x000fe200078e00ff */
[----:B------:R-:W-:Y:S02]  /*0db0*/  MOV R2, 0xdd0 ;  /* 0x00000dd000027802 */ /* 0x000fe40000000f00 */
[----:B------:R-:W-:Y:S05]  /*0dc0*/  CALL.REL.NOINC `($__internal_102_$__cuda_sm70_shflsync_bfly_p) ;  /* 0x0000014000007944 */ /* 0x000fea0003c00000 */
[----:B0-----:R-:W-:Y:S01]  /*0dd0*/  HFMA2.MMA R8, -RZ, RZ, 0, 2.384185791015625e-07 ;  /* 0x00000004ff087435 */ /* 0x001fe200000001ff */
[----:B-1----:R-:W-:Y:S01]  /*0de0*/  FADD.FTZ R9, R9, R7 ;  /* 0x0000000709097221 */ /* 0x002fe20000010000 */
[----:B------:R-:W-:Y:S01]  /*0df0*/  MOV R7, 0x1f ;  /* 0x0000001f00077802 */ /* 0x000fe20000000f00 */
[----:B------:R-:W-:Y:S01]  /*0e00*/  IMAD.MOV.U32 R10, RZ, RZ, -0x1 ;  /* 0xffffffffff0a7424 */ /* 0x000fe200078e00ff */
[----:B------:R-:W-:-:S02]  /*0e10*/  MOV R2, 0xe30 ;  /* 0x00000e3000027802 */ /* 0x000fc40000000f00 */
[----:B------:R-:W-:Y:S05]  /*0e20*/  CALL.REL.NOINC `($__internal_102_$__cuda_sm70_shflsync_bfly_p) ;  /* 0x000000e000007944 */ /* 0x000fea0003c00000 */
[----:B0-----:R-:W-:Y:S01]  /*0e30*/  HFMA2.MMA R8, -RZ, RZ, 0, 4.76837158203125e-07 ;  /* 0x00000008ff087435 */ /* 0x001fe200000001ff */
[----:B-1----:R-:W-:Y:S01]  /*0e40*/  FADD.FTZ R9, R9, R7 ;  /* 0x0000000709097221 */ /* 0x002fe20000010000 */
[----:B------:R-:W-:Y:S01]  /*0e50*/  MOV R7, 0x1f ;  /* 0x0000001f00077802 */ /* 0x000fe20000000f00 */
[----:B------:R-:W-:Y:S01]  /*0e60*/  IMAD.MOV.U32 R10, RZ, RZ, -0x1 ;  /* 0xffffffffff0a7424 */ /* 0x000fe200078e00ff */
[----:B------:R-:W-:-:S02]  /*0e70*/  MOV R2, 0xe90 ;  /* 0x00000e9000027802 */ /* 0x000fc40000000f00 */
[----:B------:R-:W-:Y:S05]  /*0e80*/  CALL.REL.NOINC `($__internal_102_$__cuda_sm70_shflsync_bfly_p) ;  /* 0x0000008000007944 */ /* 0x000fea0003c00000 */
[----:B0-----:R-:W-:Y:S01]  /*0e90*/  HFMA2.MMA R8, -RZ, RZ, 0, 9.5367431640625e-07 ;  /* 0x00000010ff087435 */ /* 0x001fe200000001ff */
[----:B-1----:R-:W-:Y:S01]  /*0ea0*/  FADD.FTZ R9, R9, R7 ;  /* 0x0000000709097221 */ /* 0x002fe20000010000 */
[----:B------:R-:W-:Y:S01]  /*0eb0*/  MOV R7, 0x1f ;  /* 0x0000001f00077802 */ /* 0x000fe20000000f00 */
[----:B------:R-:W-:Y:S01]  /*0ec0*/  IMAD.MOV.U32 R10, RZ, RZ, -0x1 ;  /* 0xffffffffff0a7424 */ /* 0x000fe200078e00ff */
[----:B------:R-:W-:-:S02]  /*0ed0*/  MOV R2, 0xef0 ;  /* 0x00000ef000027802 */ /* 0x000fc40000000f00 */
[----:B------:R-:W-:Y:S05]  /*0ee0*/  CALL.REL.NOINC `($__internal_102_$__cuda_sm70_shflsync_bfly_p) ;  /* 0x0000002000007944 */ /* 0x000fea0003c00000 */
[----:B-1----:R-:W-:Y:S01]  /*0ef0*/  MOV R4, R7 ;  /* 0x0000000700047202 */ /* 0x002fe20000000f00 */
[----:B0-----:R-:W-:Y:S05]  /*0f00*/  BRA `(.L_x_1660) ;  /* 0xfffffa4000007947 */ /* 0x001fea000383ffff */
        .weak           $__internal_102_$__cuda_sm70_shflsync_bfly_p
        .type           $__internal_102_$__cuda_sm70_shflsync_bfly_p,@function
        .size           $__internal_102_$__cuda_sm70_shflsync_bfly_p,(.L_x_2120 - $__internal_102_$__cuda_sm70_shflsync_bfly_p)
$__internal_102_$__cuda_sm70_shflsync_bfly_p:
[----:B------:R-:W-:Y:S01]  /*0f10*/  HFMA2.MMA R3, -RZ, RZ, 0, 0 ;  /* 0x00000000ff037435 */ /* 0x000fe200000001ff */
[----:B------:R-:W-:Y:S04]  /*0f20*/  WARPSYNC R10 ;  /* 0x0000000a00007348 */ /* 0x000fe80003800000 */
[----:B------:R0:W1:Y:S01]  /*0f30*/  SHFL.BFLY PT, R7, R9, R8, R7 ;  /* 0x0c00000809077389 */ /* 0x00006200000e0007 */
[----:B------:R-:W-:Y:S05]  /*0f40*/  RET.REL.NODEC R2 `(_ZN10layer_norm22ln_bwd_finalize_kernelINS_22Kernel_traits_finalizeILj3072E6__halfffffjLb0ELj1024ELj4ENS_18Kernel_traits_baseILj3072ES2_ffffjLj1024EEEEELb0ELb0EEEvNS_9BwdParamsE) ;  /* 0xfffff0b002007950 */ /* 0x000fea0003c3ffff */
.L_x_1661:
        /* <DEDUP_REMOVED lines=11> */
.L_x_2120:


//--------------------- .text._ZN10layer_norm40ln_parallel_residual_bwd_finalize_kernelINS_22Kernel_traits_finalizeILj3072E6__halfffffjLb0ELj1024ELj4ENS_18Kernel_traits_baseILj3072ES2_ffffjLj1024EEEEELb0EEEvNS_9BwdParamsE --------------------------
	.section	.text._ZN10layer_norm40ln_parallel_residual_bwd_finalize_kernelINS_22Kernel_traits_finalizeILj3072E6__halfffffjLb0ELj1024ELj4ENS_18Kernel_traits_baseILj3072ES2_ffffjLj1024EEEEELb0EEEvNS_9BwdParamsE,"ax",@progbits
	.sectioninfo	@"SHI_REGISTERS=32"
	.align	128
        .global         _ZN10layer_norm40ln_parallel_residual_bwd_finalize_kernelINS_22Kernel_traits_finalizeILj3072E6__halfffffjLb0ELj1024ELj4ENS_18Kernel_traits_baseILj3072ES2_ffffjLj1024EEEEELb0EEEvNS_9BwdParamsE
        .type           _ZN10layer_norm40ln_parallel_residual_bwd_finalize_kernelINS_22Kernel_traits_finalizeILj3072E6__halfffffjLb0ELj1024ELj4ENS_18Kernel_traits_baseILj3072ES2_ffffjLj1024EEEEELb0EEEvNS_9BwdParamsE,@function
        .size           _ZN10layer_norm40ln_parallel_residual_bwd_finalize_kernelINS_22Kernel_traits_finalizeILj3072E6__halfffffjLb0ELj1024ELj4ENS_18Kernel_traits_baseILj3072ES2_ffffjLj1024EEEEELb0EEEvNS_9BwdParamsE,(.L_x_2121 - _ZN10layer_norm40ln_parallel_residual_bwd_finalize_kernelINS_22Kernel_traits_finalizeILj3072E6__halfffffjLb0ELj1024ELj4ENS_18Kernel_traits_baseILj3072ES2_ffffjLj1024EEEEELb0EEEvNS_9BwdParamsE)
        .other          _ZN10layer_norm40ln_parallel_residual_bwd_finalize_kernelINS_22Kernel_traits_finalizeILj3072E6__halfffffjLb0ELj1024ELj4ENS_18Kernel_traits_baseILj3072ES2_ffffjLj1024EEEEELb0EEEvNS_9BwdParamsE,@"STO_CUDA_ENTRY STV_DEFAULT"
_ZN10layer_norm40ln_parallel_residual_bwd_finalize_kernelINS_22Kernel_traits_finalizeILj3072E6__halfffffjLb0ELj1024ELj4ENS_18Kernel_traits_baseILj3072ES2_ffffjLj1024EEEEELb0EEEvNS_9BwdParamsE:
.text._ZN10layer_norm40ln_parallel_residual_bwd_finalize_kernelINS_22Kernel_traits_finalizeILj3072E6__halfffffjLb0ELj1024ELj4ENS_18Kernel_traits_baseILj3072ES2_ffffjLj1024EEEEELb0EEEvNS_9BwdParamsE:
        /* <DEDUP_REMOVED lines=19> */
.L_x_1676:
        /* <DEDUP_REMOVED lines=36> */
.L_x_1666:
        /* <DEDUP_REMOVED lines=59> */
.L_x_1665:
[----:B------:R-:W-:Y:S05]  /*0720*/  BSYNC B1 ;  /* 0x0000000000017941 */ /* 0x000fea0003800000 */
.L_x_1664:
        /* <DEDUP_REMOVED lines=35> */
.L_x_1668:
[----:B------:R-:W-:Y:S05]  /*0960*/  BSYNC B1 ;  /* 0x0000000000017941 */ /* 0x000fea0003800000 */
.L_x_1667:
        /* <DEDUP_REMOVED lines=17> */
.L_x_1669:
[----:B------:R-:W-:Y:S05]  /*0a80*/  BSYNC B1 ;  /* 0x0000000000017941 */ /* 0x000fea0003800000 */
.L_x_1663:
[----:B------:R-:W-:Y:S05]  /*0a90*/  BSYNC B0 ;  /* 0x0000000000007941 */ /* 0x000fea0003800000 */
.L_x_1662:
        /* <DEDUP_REMOVED lines=14> */
.L_x_1677:
        /* <DEDUP_REMOVED lines=36> */
.L_x_1678:
        /* <DEDUP_REMOVED lines=11> */
.L_x_1670:
        /* <DEDUP_REMOVED lines=25> */
.L_x_1674:
[----:B------:R-:W-:Y:S05]  /*1000*/  BSYNC B0 ;  /* 0x0000000000007941 */ /* 0x000fea0003800000 */
.L_x_1673:
[C---:B------:R-:W-:Y:S02]  /*1010*/  ISETP.GT.U32.AND P1, PT, R4.reuse, -0xc01, PT ;  /* 0xfffff3ff0400780c */ /* 0x040fe40003f24070 */
[----:B------:R-:W-:-:S02]  /*1020*/  IADD3 R4, R4, 0xc00, RZ ;  /* 0x00000c0004047810 */ /* 0x000fc40007ffe0ff */
[----:B------:R-:W-:-:S09]  /*1030*/  IADD3 R5, R5, 0x600, RZ ;  /* 0x0000060005057810 */ /* 0x000fd20007ffe0ff */
[----:B0-----:R-:W-:Y:S01]  /*1040*/  @!P1 CALL.REL.NOINC `(.L_x_1675) ;  /* 0x0000001000009944 */ /* 0x001fe20003c00000 */
[----:B------:R-:W-:Y:S05]  /*1050*/  BRA `(.L_x_1676) ;  /* 0xfffff0d000007947 */ /* 0x000fea000383ffff */
.L_x_1675:
[----:B------:R-:W-:Y:S05]  /*1060*/  EXIT ;  /* 0x000000000000794d */ /* 0x000fea0003800000 */
.L_x_1671:
[----:B------:R-:W-:Y:S01]  /*1070*/  HFMA2.MMA R17, -RZ, RZ, 0, 1.847743988037109375e-06 ;  /* 0x0000001fff117435 */ /* 0x000fe200000001ff */
[----:B----4-:R-:W-:Y:S01]  /*1080*/  IMAD.MOV.U32 R19, RZ, RZ, R12 ;  /* 0x000000ffff137224 */ /* 0x010fe200078e000c */
[----:B------:R-:W-:Y:S02]  /*1090*/  MOV R16, 0x1 ;  /* 0x0000000100107802 */ /* 0x000fe40000000f00 */
[----:B------:R-:W-:Y:S02]  /*10a0*/  MOV R14, 0xffffffff ;  /* 0xffffffff000e7802 */ /* 0x000fe40000000f00 */
[----:B------:R-:W-:Y:S02]  /*10b0*/  MOV R8, 0x10d0 ;  /* 0x000010d000087802 */ /* 0x000fe40000000f00 */
[----:B0123--:R-:W-:Y:S05]  /*10c0*/  CALL.REL.NOINC `($__internal_103_$__cuda_sm70_shflsync_bfly_p) ;  /* 0x000007b000007944 */ /* 0x00ffea0003c00000 */
[----:B01----:R-:W-:Y:S05]  /*10d0*/  BRA `(.L_x_1677) ;  /* 0xfffffaa000007947 */ /* 0x003fea000383ffff */
.L_x_1672:
[----:B------:R-:W-:Y:S01]  /*10e0*/  HFMA2.MMA R16, -RZ, RZ, 0, 1.1920928955078125e-07 ;  /* 0x00000002ff107435 */ /* 0x000fe200000001ff */
[----:B------:R-:W-:Y:S01]  /*10f0*/  IMAD.MOV.U32 R19, RZ, RZ, R12 ;  /* 0x000000ffff137224 */ /* 0x000fe200078e000c */
[----:B------:R-:W-:Y:S02]  /*1100*/  MOV R17, 0x1f ;  /* 0x0000001f00117802 */ /* 0x000fe40000000f00 */
[----:B------:R-:W-:-:S02]  /*1110*/  MOV R14, 0xffffffff ;  /* 0xffffffff000e7802 */ /* 0x000fc40000000f00 */
[----:B------:R-:W-:Y:S02]  /*1120*/  MOV R8, 0x1140 ;  /* 0x0000114000087802 */ /* 0x000fe40000000f00 */
[----:B-123--:R-:W-:Y:S05]  /*1130*/  CALL.REL.NOINC `($__internal_103_$__cuda_sm70_shflsync_bfly_p) ;  /* 0x0000074000007944 */ /* 0x00efea0003c00000 */
[----:B0-----:R-:W-:Y:S01]  /*1140*/  HFMA2.MMA R17, -RZ, RZ, 0, 1.847743988037109375e-06 ;  /* 0x0000001fff117435 */ /* 0x001fe200000001ff */
[----:B-1----:R-:W-:Y:S01]  /*1150*/  FADD.FTZ R19, R12, R14 ;  /* 0x0000000e0c137221 */ /* 0x002fe20000010000 */
[----:B------:R-:W-:Y:S01]  /*1160*/  MOV R14, 0xffffffff ;  /* 0xffffffff000e7802 */ /* 0x000fe20000000f00 */
[----:B------:R-:W-:Y:S01]  /*1170*/  IMAD.MOV.U32 R16, RZ, RZ, 0x4 ;  /* 0x00000004ff107424 */ /* 0x000fe200078e00ff */
[----:B------:R-:W-:Y:S02]  /*1180*/  MOV R8, 0x11a0 ;  /* 0x000011a000087802 */ /* 0x000fe40000000f00 */
[----:B------:R-:W-:Y:S05]  /*1190*/  CALL.REL.NOINC `($__internal_103_$__cuda_sm70_shflsync_bfly_p) ;  /* 0x000006e000007944 */ /* 0x000fea0003c00000 */
[----:B0-----:R-:W-:Y:S01]  /*11a0*/  HFMA2.MMA R16, -RZ, RZ, 0, 4.76837158203125e-07 ;  /* 0x00000008ff107435 */ /* 0x001fe200000001ff */
[----:B-1----:R-:W-:Y:S01]  /*11b0*/  FADD.FTZ R19, R19, R14 ;  /* 0x0000000e13137221 */ /* 0x002fe20000010000 */
[----:B------:R-:W-:Y:S01]  /*11c0*/  MOV R14, 0xffffffff ;  /* 0xffffffff000e7802 */ /* 0x000fe20000000f00 */
[----:B------:R-:W-:Y:S01]  /*11d0*/  IMAD.MOV.U32 R17, RZ, RZ, 0x1f ;  /* 0x0000001fff117424 */ /* 0x000fe200078e00ff */
[----:B------:R-:W-:Y:S02]  /*11e0*/  MOV R8, 0x1200 ;  /* 0x0000120000087802 */ /* 0x000fe40000000f00 */
[----:B------:R-:W-:Y:S05]  /*11f0*/  CALL.REL.NOINC `($__internal_103_$__cuda_sm70_shflsync_bfly_p) ;  /* 0x0000068000007944 */ /* 0x000fea0003c00000 */
[----:B-1----:R-:W-:Y:S01]  /*1200*/  FADD.FTZ R12, R19, R14 ;  /* 0x0000000e130c7221 */ /* 0x002fe20000010000 */
[----:B0-----:R-:W-:Y:S01]  /*1210*/  HFMA2.MMA R16, -RZ, RZ, 0, 9.5367431640625e-07 ;  /* 0x00000010ff107435 */ /* 0x001fe200000001ff */
[----:B------:R-:W-:Y:S01]  /*1220*/  MOV R17, 0x1f ;  /* 0x0000001f00117802 */ /* 0x000fe20000000f00 */
[----:B------:R-:W-:Y:S01]  /*1230*/  IMAD.MOV.U32 R14, RZ, RZ, -0x1 ;  /* 0xffffffffff0e7424 */ /* 0x000fe200078e00ff */
[----:B------:R-:W-:-:S02]  /*1240*/  MOV R8, 0x1270 ;  /* 0x0000127000087802 */ /* 0x000fc40000000f00 */
[----:B------:R-:W-:Y:S02]  /*1250*/  MOV R19, R12 ;  /* 0x0000000c00137202 */ /* 0x000fe40000000f00 */
[----:B------:R-:W-:Y:S05]  /*1260*/  CALL.REL.NOINC `($__internal_103_$__cuda_sm70_shflsync_bfly_p) ;  /* 0x0000061000007944 */ /* 0x000fea0003c00000 */
[----:B0-----:R-:W-:Y:S01]  /*1270*/  HFMA2.MMA R17, -RZ, RZ, 0, 1.847743988037109375e-06 ;  /* 0x0000001fff117435 */ /* 0x001fe200000001ff */
[----:B-1----:R-:W-:Y:S01]  /*1280*/  MOV R15, R14 ;  /* 0x0000000e000f7202 */ /* 0x002fe20000000f00 */
[----:B------:R-:W-:Y:S01]  /*1290*/  IMAD.MOV.U32 R16, RZ, RZ, 0x1 ;  /* 0x00000001ff107424 */ /* 0x000fe200078e00ff */
[----:B------:R-:W-:Y:S02]  /*12a0*/  MOV R19, R13 ;  /* 0x0000000d00137202 */ /* 0x000fe40000000f00 */
[----:B------:R-:W-:Y:S02]  /*12b0*/  MOV R14, 0xffffffff ;  /* 0xffffffff000e7802 */ /* 0x000fe40000000f00 */
[----:B------:R-:W-:Y:S02]  /*12c0*/  MOV R8, 0x12e0 ;  /* 0x000012e000087802 */ /* 0x000fe40000000f00 */
[----:B------:R-:W-:Y:S05]  /*12d0*/  CALL.REL.NOINC `($__internal_103_$__cuda_sm70_shflsync_bfly_p) ;  /* 0x000005a000007944 */ /* 0x000fea0003c00000 */
[----:B0-----:R-:W-:Y:S01]  /*12e0*/  HFMA2.MMA R16, -RZ, RZ, 0, 1.1920928955078125e-07 ;  /* 0x00000002ff107435 */ /* 0x001fe200000001ff */
[----:B-1----:R-:W-:Y:S01]  /*12f0*/  FADD.FTZ R19, R13, R14 ;  /* 0x0000000e0d137221 */ /* 0x002fe20000010000 */
[----:B------:R-:W-:Y:S01]  /*1300*/  MOV R14, 0xffffffff ;  /* 0xffffffff000e7802 */ /* 0x000fe20000000f00 */
[----:B------:R-:W-:Y:S01]  /*1310*/  IMAD.MOV.U32 R17, RZ, RZ, 0x1f ;  /* 0x0000001fff117424 */ /* 0x000fe200078e00ff */
[----:B------:R-:W-:-:S02]  /*1320*/  MOV R8, 0x1340 ;  /* 0x0000134000087802 */ /* 0x000fc40000000f00 */
[----:B------:R-:W-:Y:S05]  /*1330*/  CALL.REL.NOINC `($__internal_103_$__cuda_sm70_shflsync_bfly_p) ;  /* 0x0000054000007944 */ /* 0x000fea0003c00000 */
[----:B0-----:R-:W-:Y:S01]  /*1340*/  HFMA2.MMA R16, -RZ, RZ, 0, 2.384185791015625e-07 ;  /* 0x00000004ff107435 */ /* 0x001fe200000001ff */
[----:B-1----:R-:W-:Y:S01]  /*1350*/  FADD.FTZ R19, R19, R14 ;  /* 0x0000000e13137221 */ /* 0x002fe20000010000 */
[----:B------:R-:W-:Y:S01]  /*1360*/  MOV R17, 0x1f ;  /* 0x0000001f00117802 */ /* 0x000fe20000000f00 */
[----:B------:R-:W-:Y:S01]  /*1370*/  IMAD.MOV.U32 R14, RZ, RZ, -0x1 ;  /* 0xffffffffff0e7424 */ /* 0x000fe200078e00ff */
[----:B------:R-:W-:-:S02]  /*1380*/  MOV R8, 0x13a0 ;  /* 0x000013a000087802 */ /* 0x000fc40000000f00 */
[----:B------:R-:W-:Y:S05]  /*1390*/  CALL.REL.NOINC `($__internal_103_$__cuda_sm70_shflsync_bfly_p) ;  /* 0x000004e000007944 */ /* 0x000fea0003c00000 */
[----:B0-----:R-:W-:Y:S01]  /*13a0*/  HFMA2.MMA R16, -RZ, RZ, 0, 4.76837158203125e-07 ;  /* 0x00000008ff107435 */ /* 0x001fe200000001ff */
[----:B-1----:R-:W-:Y:S01]  /*13b0*/  FADD.FTZ R19, R19, R14 ;  /* 0x0000000e13137221 */ /* 0x002fe20000010000 */
[----:B------:R-:W-:-:S02]  /*13c0*/  MOV R17, 0x1f ;  /* 0x0000001f00117802 */ /* 0x000fc40000000f00 */
[----:B------:R-:W-:Y:S02]  /*13d0*/  MOV R14, 0xffffffff ;  /* 0xffffffff000e7802 */ /* 0x000fe40000000f00 */
[----:B------:R-:W-:Y:S02]  /*13e0*/  MOV R8, 0x1400 ;  /* 0x0000140000087802 */ /* 0x000fe40000000f00 */
[----:B------:R-:W-:Y:S05]  /*13f0*/  CALL.REL.NOINC `($__internal_103_$__cuda_sm70_shflsync_bfly_p) ;  /* 0x0000048000007944 */ /* 0x000fea0003c00000 */
[----:B-1----:R-:W-:Y:S01]  /*1400*/  FADD.FTZ R13, R19, R14 ;  /* 0x0000000e130d7221 */ /* 0x002fe20000010000 */
[----:B0-----:R-:W-:Y:S01]  /*1410*/  HFMA2.MMA R17, -RZ, RZ, 0, 1.847743988037109375e-06 ;  /* 0x0000001fff117435 */ /* 0x001fe200000001ff */
[----:B------:R-:W-:Y:S01]  /*1420*/  IMAD.MOV.U32 R16, RZ, RZ, 0x10 ;  /* 0x00000010ff107424 */ /* 0x000fe200078e00ff */
[----:B------:R-:W-:Y:S02]  /*1430*/  MOV R14, 0xffffffff ;  /* 0xffffffff000e7802 */ /* 0x000fe40000000f00 */
[----:B------:R-:W-:Y:S02]  /*1440*/  MOV R19, R13 ;  /* 0x0000000d00137202 */ /* 0x000fe40000000f00 */
[----:B------:R-:W-:Y:S02]  /*1450*/  MOV R8, 0x1470 ;  /* 0x0000147000087802 */ /* 0x000fe40000000f00 */
[----:B------:R-:W-:Y:S05]  /*1460*/  CALL.REL.NOINC `($__internal_103_$__cuda_sm70_shflsync_bfly_p) ;  /* 0x0000041000007944 */ /* 0x000fea0003c00000 */
[----:B0-----:R-:W-:Y:S01]  /*1470*/  HFMA2.MMA R16, -RZ, RZ, 0, 5.9604644775390625e-08 ;  /* 0x00000001ff107435 */ /* 0x001fe200000001ff */
[----:B-1----:R-:W-:Y:S01]  /*1480*/  IMAD.MOV.U32 R18, RZ, RZ, R14 ;  /* 0x000000ffff127224 */ /* 0x002fe200078e000e */
[----:B------:R-:W-:Y:S01]  /*1490*/  MOV R19, R11 ;  /* 0x0000000b00137202 */ /* 0x000fe20000000f00 */
[----:B------:R-:W-:Y:S01]  /*14a0*/  IMAD.MOV.U32 R14, RZ, RZ, -0x1 ;  /* 0xffffffffff0e7424 */ /* 0x000fe200078e00ff */
[----:B------:R-:W-:-:S02]  /*14b0*/  MOV R17, 0x1f ;  /* 0x0000001f00117802 */ /* 0x000fc40000000f00 */
[----:B------:R-:W-:Y:S02]  /*14c0*/  MOV R8, 0x14e0 ;  /* 0x000014e000087802 */ /* 0x000fe40000000f00 */
[----:B------:R-:W-:Y:S05]  /*14d0*/  CALL.REL.NOINC `($__internal_103_$__cuda_sm70_shflsync_bfly_p) ;  /* 0x000003a000007944 */ /* 0x000fea0003c00000 */
[----:B0-----:R-:W-:Y:S01]  /*14e0*/  HFMA2.MMA R16, -RZ, RZ, 0, 1.1920928955078125e-07 ;  /* 0x00000002ff107435 */ /* 0x001fe200000001ff */
[----:B-1----:R-:W-:Y:S01]  /*14f0*/  FADD.FTZ R19, R11, R14 ;  /* 0x0000000e0b137221 */ /* 0x002fe20000010000 */
[----:B------:R-:W-:Y:S02]  /*1500*/  MOV R17, 0x1f ;  /* 0x0000001f00117802 */ /* 0x000fe40000000f00 */
[----:B------:R-:W-:Y:S02]  /*1510*/  MOV R14, 0xffffffff ;  /* 0xffffffff000e7802 */ /* 0x000fe40000000f00 */
[----:B------:R-:W-:Y:S02]  /*1520*/  MOV R8, 0x1540 ;  /* 0x0000154000087802 */ /* 0x000fe40000000f00 */
[----:B------:R-:W-:Y:S05]  /*1530*/  CALL.REL.NOINC `($__internal_103_$__cuda_sm70_shflsync_bfly_p) ;  /* 0x0000034000007944 */ /* 0x000fea0003c00000 */
[----:B0-----:R-:W-:Y:S01]  /*1540*/  HFMA2.MMA R17, -RZ, RZ, 0, 1.847743988037109375e-06 ;  /* 0x0000001fff117435 */ /* 0x001fe200000001ff */
[----:B-1----:R-:W-:Y:S01]  /*1550*/  FADD.FTZ R19, R19, R14 ;  /* 0x0000000e13137221 */ /* 0x002fe20000010000 */
[----:B------:R-:W-:Y:S01]  /*1560*/  MOV R14, 0xffffffff ;  /* 0xffffffff000e7802 */ /* 0x000fe20000000f00 */
[----:B------:R-:W-:Y:S01]  /*1570*/  IMAD.MOV.U32 R16, RZ, RZ, 0x4 ;  /* 0x00000004ff107424 */ /* 0x000fe200078e00ff */
[----:B------:R-:W-:-:S02]  /*1580*/  MOV R8, 0x15a0 ;  /* 0x000015a000087802 */ /* 0x000fc40000000f00 */
[----:B------:R-:W-:Y:S05]  /*1590*/  CALL.REL.NOINC `($__internal_103_$__cuda_sm70_shflsync_bfly_p) ;  /* 0x000002e000007944 */ /* 0x000fea0003c00000 */
[----:B0-----:R-:W-:Y:S01]  /*15a0*/  HFMA2.MMA R16, -RZ, RZ, 0, 4.76837158203125e-07 ;  /* 0x00000008ff107435 */ /* 0x001fe200000001ff */
[----:B-1----:R-:W-:Y:S01]  /*15b0*/  FADD.FTZ R19, R19, R14 ;  /* 0x0000000e13137221 */ /* 0x002fe20000010000 */
[----:B------:R-:W-:Y:S01]  /*15c0*/  MOV R14, 0xffffffff ;  /* 0xffffffff000e7802 */ /* 0x000fe20000000f00 */
[----:B------:R-:W-:Y:S01]  /*15d0*/  IMAD.MOV.U32 R17, RZ, RZ, 0x1f ;  /* 0x0000001fff117424 */ /* 0x000fe200078e00ff */
[----:B------:R-:W-:-:S02]  /*15e0*/  MOV R8, 0x1600 ;  /* 0x0000160000087802 */ /* 0x000fc40000000f00 */
        /* <DEDUP_REMOVED lines=33> */
[----:B0-----:R-:W-:Y:S01]  /*1800*/  HFMA2.MMA R17, -RZ, RZ, 0, 1.847743988037109375e-06 ;  /* 0x0000001fff117435 */ /* 0x001fe200000001ff */
[----:B-1----:R-:W-:Y:S01]  /*1810*/  FADD.FTZ R19, R19, R14 ;  /* 0x0000000e13137221 */ /* 0x002fe20000010000 */
[----:B------:R-:W-:Y:S01]  /*1820*/  MOV R14, 0xffffffff ;  /* 0xffffffff000e7802 */ /* 0x000fe20000000f00 */
[----:B------:R-:W-:Y:S01]  /*1830*/  IMAD.MOV.U32 R16, RZ, RZ, 0x10 ;  /* 0x00000010ff107424 */ /* 0x000fe200078e00ff */
[----:B------:R-:W-:Y:S02]  /*1840*/  MOV R8, 0x1860 ;  /* 0x0000186000087802 */ /* 0x000fe40000000f00 */
[----:B------:R-:W-:Y:S05]  /*1850*/  CALL.REL.NOINC `($__internal_103_$__cuda_sm70_shflsync_bfly_p) ;  /* 0x0000002000007944 */ /* 0x000fea0003c00000 */
[----:B-1----:R-:W-:Y:S01]  /*1860*/  MOV R8, R14 ;  /* 0x0000000e00087202 */ /* 0x002fe20000000f00 */
[----:B0-----:R-:W-:Y:S05]  /*1870*/  BRA `(.L_x_1678) ;  /* 0xfffff54000007947 */ /* 0x001fea000383ffff */
        .weak           $__internal_103_$__cuda_sm70_shflsync_bfly_p
        .type           $__internal_103_$__cuda_sm70_shflsync_bfly_p,@function
        .size           $__internal_103_$__cuda_sm70_shflsync_bfly_p,(.L_x_2121 - $__internal_103_$__cuda_sm70_shflsync_bfly_p)
$__internal_103_$__cuda_sm70_shflsync_bfly_p:
[----:B------:R-:W-:Y:S01]  /*1880*/  HFMA2.MMA R9, -RZ, RZ, 0, 0 ;  /* 0x00000000ff097435 */ /* 0x000fe200000001ff */
[----:B------:R-:W-:Y:S04]  /*1890*/  WARPSYNC R14 ;  /* 0x0000000e00007348 */ /* 0x000fe80003800000 */
[----:B------:R0:W1:Y:S01]  /*18a0*/  SHFL.BFLY PT, R14, R19, R16, R17 ;  /* 0x0c000010130e7389 */ /* 0x00006200000e0011 */
[----:B------:R-:W-:Y:S05]  /*18b0*/  RET.REL.NODEC R8 `(_ZN10layer_norm40ln_parallel_residual_bwd_finalize_kernelINS_22Kernel_traits_finalizeILj3072E6__halfffffjLb0ELj1024ELj4ENS_18Kernel_traits_baseILj3072ES2_ffffjLj1024EEEEELb0EEEvNS_9BwdParamsE) ;  /* 0xffffe74008007950 */ /* 0x000fea0003c3ffff */
.L_x_1679:
        /* <DEDUP_REMOVED lines=12> */
.L_x_2121:


//--------------------- .text._ZN10layer_norm31ln_parallel_residual_bwd_kernelINS_13Kernel_traitsI6__halfffffjLj3072ELj1ELj1ELj4ELj16ENS_18Kernel_traits_baseILj3072ES2_ffffjLj128EEEEELb1ELb1ELb0EEEvNS_9BwdParamsE --------------------------
	.section	.text._ZN10layer_norm31ln_parallel_residual_bwd_kernelINS_13Kernel_traitsI6__halfffffjLj3072ELj1ELj1ELj4ELj16ENS_18Kernel_traits_baseILj3072ES2_ffffjLj128EEEEELb1ELb1ELb0EEEvNS_9BwdParamsE,"ax",@progbits
	.sectioninfo	@"SHI_REGISTERS=196"
	.align	128
        .global         _ZN10layer_norm31ln_parallel_residual_bwd_kernelINS_13Kernel_traitsI6__halfffffjLj3072ELj1ELj1ELj4ELj16ENS_18Kernel_traits_baseILj3072ES2_ffffjLj128EEEEELb1ELb1ELb0EEEvNS_9BwdParamsE
        .type           _ZN10layer_norm31ln_parallel_residual_bwd_kernelINS_13Kernel_traitsI6__halfffffjLj3072ELj1ELj1ELj4ELj16ENS_18Kernel_traits_baseILj3072ES2_ffffjLj128EEEEELb1ELb1ELb0EEEvNS_9BwdParamsE,@function
        .size           _ZN10layer_norm31ln_parallel_residual_bwd_kernelINS_13Kernel_traitsI6__halfffffjLj3072ELj1ELj1ELj4ELj16ENS_18Kernel_traits_baseILj3072ES2_ffffjLj128EEEEELb1ELb1ELb0EEEvNS_9BwdParamsE,(.L_x_2122 - _ZN10layer_norm31ln_parallel_residual_bwd_kernelINS_13Kernel_traitsI6__halfffffjLj3072ELj1ELj1ELj4ELj16ENS_18Kernel_traits_baseILj3072ES2_ffffjLj128EEEEELb1ELb1ELb0EEEvNS_9BwdParamsE)
        .other          _ZN10layer_norm31ln_parallel_residual_bwd_kernelINS_13Kernel_traitsI6__halfffffjLj3072ELj1ELj1ELj4ELj16ENS_18Kernel_traits_baseILj3072ES2_ffffjLj128EEEEELb1ELb1ELb0EEEvNS_9BwdParamsE,@"STO_CUDA_ENTRY STV_DEFAULT"
_ZN10layer_norm31ln_parallel_residual_bwd_kernelINS_13Kernel_traitsI6__halfffffjLj3072ELj1ELj1ELj4ELj16ENS_18Kernel_traits_baseILj3072ES2_ffffjLj128EEEEELb1ELb1ELb0EEEvNS_9BwdParamsE:
.text._ZN10layer_norm31ln_parallel_residual_bwd_kernelINS_13Kernel_traitsI6__halfffffjLj3072ELj1ELj1ELj4ELj16ENS_18Kernel_traits_baseILj3072ES2_ffffjLj128EEEEELb1ELb1ELb0EEEvNS_9BwdParamsE:
        /* <DEDUP_REMOVED lines=17> */
[----:B------:R-:W-:Y:S01]  /*0110*/  @P2 IMAD.MOV.U32 R19, RZ, RZ, 0x8 ;  /* 0x00000008ff132424 */ /* 0x000fe200078e00ff */
[----:B------:R-:W-:Y:S01]  /*0120*/  P2R R0, PR, RZ, 0x1 ;  /* 0x00000001ff007803 */ /* 0x000fe20000000000 */
[----:B------:R-:W-:Y:S02]  /*0130*/  @P3 IMAD.MOV.U32 R21, RZ, RZ, 0x8 ;  /* 0x00000008ff153424 */ /* 0x000fe400078e00ff */
[C---:B------:R-:W-:Y:S01]  /*0140*/  @P1 IMAD.WIDE.U32 R2, R14.reuse, R3, c[0x0][0x1b0] ;  /* 0x00006c000e021625 */ /* 0x040fe200078e0003 */
[----:B------:R-:W-:Y:S02]  /*0150*/  @P1 LOP3.LUT R14, R14, 0x80, RZ, 0xfc, !PT ;  /* 0x000000800e0e1812 */ /* 0x000fe400078efcff */
[----:B------:R-:W-:Y:S01]  /*0160*/  @P4 MOV R23, 0x8 ;  /* 0x0000000800174802 */ /* 0x000fe20000000f00 */
[----:B------:R-:W-:Y:S01]  /*0170*/  @P5 IMAD.MOV.U32 R25, RZ, RZ, 0x8 ;  /* 0x00000008ff195424 */ /* 0x000fe200078e00ff */
[----:B------:R1:W5:Y:S01]  /*0180*/  @P1 LDG.E.64 R4, [R2.64] ;  /* 0x0000000402041981 */ /* 0x000362000c1e1b00 */
[C---:B------:R-:W-:Y:S01]  /*0190*/  @P2 IMAD.WIDE.U32 R18, R14.reuse, R19, c[0x0][0x1b0] ;  /* 0x00006c000e122625 */ /* 0x040fe200078e0013 */
[----:B------:R-:W-:-:S03]  /*01a0*/  @P2 IADD3 R14, R14, 0x80, RZ ;  /* 0x000000800e0e2810 */ /* 0x000fc60007ffe0ff */
[----:B------:R-:W-:Y:S01]  /*01b0*/  @P0 IMAD.MOV.U32 R15, RZ, RZ, 0x8 ;  /* 0x00000008ff0f0424 */ /* 0x000fe200078e00ff */
[----:B------:R1:W5:Y:S01]  /*01c0*/  @P2 LDG.E.64 R6, [R18.64] ;  /* 0x0000000412062981 */ /* 0x000362000c1e1b00 */
[C---:B------:R-:W-:Y:S01]  /*01d0*/  @P3 IMAD.WIDE.U32 R20, R14.reuse, R21, c[0x0][0x1b0] ;  /* 0x00006c000e143625 */ /* 0x040fe200078e0015 */
[----:B------:R-:W-:-:S04]  /*01e0*/  @P3 IADD3 R14, R14, 0x80, RZ ;  /* 0x000000800e0e3810 */ /* 0x000fc80007ffe0ff */
[----:B------:R1:W5:Y:S01]  /*01f0*/  @P3 LDG.E.64 R8, [R20.64] ;  /* 0x0000000414083981 */ /* 0x000362000c1e1b00 */
[C---:B------:R-:W-:Y:S01]  /*0200*/  @P4 IMAD.WIDE.U32 R22, R14.reuse, R23, c[0x0][0x1b0] ;  /* 0x00006c000e164625 */ /* 0x040fe200078e0017 */
[----:B------:R-:W-:-:S04]  /*0210*/  @P4 IADD3 R14, R14, 0x80, RZ ;  /* 0x000000800e0e4810 */ /* 0x000fc80007ffe0ff */
[----:B------:R1:W5:Y:S01]  /*0220*/  @P4 LDG.E.64 R10, [R22.64] ;  /* 0x00000004160a4981 */ /* 0x000362000c1e1b00 */
[C---:B------:R-:W-:Y:S01]  /*0230*/  @P5 IMAD.WIDE.U32 R24, R14.reuse, R25, c[0x0][0x1b0] ;  /* 0x00006c000e185625 */ /* 0x040fe200078e0019 */
[----:B------:R-:W-:-:S04]  /*0240*/  @P5 IADD3 R14, R14, 0x80, RZ ;  /* 0x000000800e0e5810 */ /* 0x000fc80007ffe0ff */
[----:B------:R1:W5:Y:S01]  /*0250*/  @P5 LDG.E.64 R12, [R24.64] ;  /* 0x00000004180c5981 */ /* 0x000362000c1e1b00 */
[----:B------:R-:W-:Y:S01]  /*0260*/  @P0 IMAD.WIDE.U32 R14, R14, R15, c[0x0][0x1b0] ;  /* 0x00006c000e0e0625 */ /* 0x000fe200078e000f */
[----:B0-----:R-:W-:-:S04]  /*0270*/  LEA.HI R36, R37, UR6, RZ, 0x19 ;  /* 0x0000000625247c11 */ /* 0x001fc8000f8fc8ff */
        /* <DEDUP_REMOVED lines=28> */
[--C-:B-----5:R-:W-:Y:S01]  /*0440*/  SHF.R.U64 R21, R10, 0x10, R11.reuse ;  /* 0x000000100a157819 */ /* 0x120fe2000000120b */
[--C-:B------:R-:W-:Y:S01]  /*0450*/  IMAD.MOV.U32 R20, RZ, RZ, R11.reuse ;  /* 0x000000ffff147224 */ /* 0x100fe200078e000b */
[----:B------:R-:W-:Y:S01]  /*0460*/  SHF.R.U32.HI R19, RZ, 0x10, R11 ;  /* 0x00000010ff137819 */ /* 0x000fe2000001160b */
[----:B------:R-:W-:Y:S01]  /*0470*/  IMAD.MOV.U32 R18, RZ, RZ, R12 ;  /* 0x000000ffff127224 */ /* 0x000fe200078e000c */
[----:B------:R-:W-:Y:S01]  /*0480*/  SHF.R.U64 R2, R12, 0x10, R13 ;  /* 0x000000100c027819 */ /* 0x000fe2000000120d */
[----:B------:R-:W-:Y:S01]  /*0490*/  IMAD.MOV.U32 R32, RZ, RZ, R5 ;  /* 0x000000ffff207224 */ /* 0x000fe200078e0005 */
[----:B------:R-:W-:Y:S01]  /*04a0*/  MOV R0, R13 ;  /* 0x0000000d00007202 */ /* 0x000fe20000000f00 */
[----:B------:R-:W-:Y:S01]  /*04b0*/  IMAD.MOV.U32 R30, RZ, RZ, R6 ;  /* 0x000000ffff1e7224 */ /* 0x000fe200078e0006 */
[----:B------:R-:W-:Y:S01]  /*04c0*/  SHF.R.U32.HI R15, RZ, 0x10, R13 ;  /* 0x00000010ff0f7819 */ /* 0x000fe2000001160d */
[----:B------:R-:W-:Y:S01]  /*04d0*/  IMAD.MOV.U32 R26, RZ, RZ, R8 ;  /* 0x000000ffff1a7224 */ /* 0x000fe200078e0008 */
[----:B------:R-:W-:Y:S01]  /*04e0*/  MOV R34, R4 ;  /* 0x0000000400227202 */ /* 0x000fe20000000f00 */
[----:B------:R-:W-:Y:S01]  /*04f0*/  IMAD.MOV.U32 R24, RZ, RZ, R9 ;  /* 0x000000ffff187224 */ /* 0x000fe200078e0009 */
[--C-:B------:R-:W-:Y:S01]  /*0500*/  SHF.R.U64 R33, R4, 0x10, R5.reuse ;  /* 0x0000001004217819 */ /* 0x100fe20000001205 */
[----:B------:R-:W-:Y:S01]  /*0510*/  IMAD.MOV.U32 R14, RZ, RZ, R16 ;  /* 0x000000ffff0e7224 */ /* 0x000fe200078e0010 */
[----:B------:R-:W-:Y:S01]  /*0520*/  SHF.R.U32.HI R31, RZ, 0x10, R5 ;  /* 0x00000010ff1f7819 */ /* 0x000fe20000011605 */
[----:B------:R-:W-:Y:S01]  /*0530*/  IMAD.MOV.U32 R12, RZ, RZ, R17 ;  /* 0x000000ffff0c7224 */ /* 0x000fe200078e0011 */
[--C-:B------:R-:W-:Y:S01]  /*0540*/  SHF.R.U64 R29, R6, 0x10, R7.reuse ;  /* 0x00000010061d7819 */ /* 0x100fe20000001207 */
[----:B------:R-:W-:Y:S01]  /*0550*/  IMAD.MOV.U32 R49, RZ, RZ, RZ ;  /* 0x000000ffff317224 */ /* 0x000fe200078e00ff */
[----:B------:R-:W-:Y:S01]  /*0560*/  MOV R28, R7 ;  /* 0x00000007001c7202 */ /* 0x000fe20000000f00 */
[----:B------:R-:W-:Y:S01]  /*0570*/  HADD2.F32 R34, -RZ, R34.H0_H0 ;  /* 0x20000022ff227230 */ /* 0x000fe20000004100 */
[----:B------:R-:W-:Y:S01]  /*0580*/  SHF.R.U32.HI R27, RZ, 0x10, R7 ;  /* 0x00000010ff1b7819 */ /* 0x000fe20000011607 */
[----:B------:R-:W-:Y:S01]  /*0590*/  HADD2.F32 R33, -RZ, R33.H0_H0 ;  /* 0x20000021ff217230 */ /* 0x000fe20000004100 */
[--C-:B------:R-:W-:Y:S01]  /*05a0*/  SHF.R.U64 R25, R8, 0x10, R9.reuse ;  /* 0x0000001008197819 */ /* 0x100fe20000001209 */
[----:B------:R-:W-:Y:S01]  /*05b0*/  HADD2.F32 R32, -RZ, R32.H0_H0 ;  /* 0x20000020ff207230 */ /* 0x000fe20000004100 */
[----:B------:R-:W-:Y:S01]  /*05c0*/  SHF.R.U32.HI R23, RZ, 0x10, R9 ;  /* 0x00000010ff177819 */ /* 0x000fe20000011609 */
[----:B------:R-:W-:Y:S01]  /*05d0*/  HADD2.F32 R31, -RZ, R31.H0_H0 ;  /* 0x2000001fff1f7230 */ /* 0x000fe20000004100 */
[----:B------:R-:W-:Y:S01]  /*05e0*/  MOV R22, R10 ;  /* 0x0000000a00167202 */ /* 0x000fe20000000f00 */
[----:B------:R-:W-:Y:S01]  /*05f0*/  HFMA2.MMA R10, -RZ, RZ, 0, 5.9604644775390625e-08 ;  /* 0x00000001ff0a7435 */ /* 0x000fe200000001ff */
[--C-:B------:R-:W-:Y:S01]  /*0600*/  SHF.R.U64 R13, R16, 0x10, R17.reuse ;  /* 0x00000010100d7819 */ /* 0x100fe20000001211 */
        /* <DEDUP_REMOVED lines=21> */
.L_x_1707:
[----:B------:R-:W-:-:S04]  /*0760*/  IMAD.MOV.U32 R125, RZ, RZ, 0x4 ;  /* 0x00000004ff7d7424 */ /* 0x000fc800078e00ff */
[----:B------:R-:W-:-:S04]  /*0770*/  IMAD.WIDE R126, R36, R125, c[0x0][0x1a0] ;  /* 0x00006800247e7625 */ /* 0x000fc800078e027d */
[C---:B------:R-:W-:Y:S01]  /*0780*/  IMAD.WIDE R124, R36.reuse, R125, c[0x0][0x1a8] ;  /* 0x00006a00247c7625 */ /* 0x040fe200078e027d */
[----:B------:R0:W5:Y:S04]  /*0790*/  LDG.E R185, [R126.64] ;  /* 0x000000047eb97981 */ /* 0x000168000c1e1900 */
[----:B------:R0:W5:Y:S01]  /*07a0*/  LDG.E R143, [R124.64] ;  /* 0x000000047c8f7981 */ /* 0x000162000c1e1900 */
[----:B------:R-:W-:Y:S01]  /*07b0*/  IMAD R9, R36, c[0x0][0x168], RZ ;  /* 0x00005a0024097a24 */ /* 0x000fe200078e02ff */
[----:B------:R-:W-:Y:S01]  /*07c0*/  LOP3.LUT P0, RZ, R10, 0xff, RZ, 0xc0, !PT ;  /* 0x000000ff0aff7812 */ /* 0x000fe2000780c0ff */
[----:B------:R-:W-:Y:S01]  /*07d0*/  BSSY B0, `(.L_x_1681) ;  /* 0x000003f000007945 */ /* 0x000fe20003800000 */
[----:B------:R-:W-:Y:S01]  /*07e0*/  SHF.R.U32.HI R183, RZ, 0x5, R37 ;  /* 0x00000005ffb77819 */ /* 0x000fe20000011625 */
[----:B------:R-:W-:Y:S01]  /*07f0*/  CS2R R188, SRZ ;  /* 0x0000000000bc7805 */ /* 0x000fe2000001ff00 */
[----:B------:R-:W-:-:S02]  /*0800*/  SHF.R.S32.HI R128, RZ, 0x1f, R9 ;  /* 0x0000001fff807819 */ /* 0x000fc40000011409 */
[----:B------:R-:W-:Y:S02]  /*0810*/  LOP3.LUT R181, R183, 0x7fffffc, RZ, 0xc0, !PT ;  /* 0x07fffffcb7b57812 */ /* 0x000fe400078ec0ff */
[----:B------:R-:W-:Y:S02]  /*0820*/  LEA.HI R9, R128, R9, RZ, 0x2 ;  /* 0x0000000980097211 */ /* 0x000fe400078f10ff */
[----:B------:R-:W-:-:S03]  /*0830*/  LOP3.LUT R128, R37, 0x7f, RZ, 0xc0, !PT ;  /* 0x0000007f25807812 */ /* 0x000fc600078ec0ff */
[----:B------:R-:W-:Y:S02]  /*0840*/  @!P0 IADD3 R181, R181, 0x4, RZ ;  /* 0x00000004b5b58810 */ /* 0x000fe40007ffe0ff */
[----:B------:R-:W-:-:S04]  /*0850*/  LEA.HI.SX32 R9, R9, R128, 0x1e ;  /* 0x0000008009097211 */ /* 0x000fc800078ff2ff */
[----:B------:R-:W-:Y:S01]  /*0860*/  MOV R190, R9 ;  /* 0x0000000900be7202 */ /* 0x000fe20000000f00 */
[----:B------:R-:W-:Y:S05]  /*0870*/  @!P1 BRA `(.L_x_1682) ;  /* 0x0000034000009947 */ /* 0x000fea0003800000 */
[----:B0-----:R-:W-:Y:S01]  /*0880*/  ISETP.NE.U32.AND P0, PT, RZ, c[0x0][0x250], PT ;  /* 0x00009400ff007a0c */ /* 0x001fe20003f05070 */
[C---:B------:R-:W-:Y:S01]  /*0890*/  IMAD.SHL.U32 R186, R9.reuse, 0x4, RZ ;  /* 0x0000000409ba7824 */ /* 0x040fe200078e00ff */
[----:B------:R-:W-:Y:S02]  /*08a0*/  SHF.L.U64.HI R7, R9, 0x2, RZ ;  /* 0x0000000209077819 */ /* 0x000fe400000102ff */
[----:B------:R-:W-:-:S13]  /*08b0*/  ISETP.NE.AND.EX P0, PT, RZ, c[0x0][0x254], PT, P0 ;  /* 0x00009500ff007a0c */ /* 0x000fda0003f05300 */
[----:B------:R-:W-:-:S04]  /*08c0*/  @P0 IADD3 R188, P6, R186, c[0x0][0x198], RZ ;  /* 0x00006600babc0a10 */ /* 0x000fc80007fde0ff */
[----:B------:R-:W-:Y:S01]  /*08d0*/  @P0 IADD3.X R189, R7, c[0x0][0x19c], RZ, P6, !PT ;  /* 0x0000670007bd0a10 */ /* 0x000fe200037fe4ff */
[----:B------:R-:W-:Y:S01]  /*08e0*/  IMAD.MOV.U32 R128, RZ, RZ, 0x10 ;  /* 0x00000010ff807424 */ /* 0x000fe200078e00ff */
[----:B------:R-:W-:-:S03]  /*08f0*/  IADD3 R186, P6, R186, c[0x0][0x190], RZ ;  /* 0x00006400baba7a10 */ /* 0x000fc60007fde0ff */
[----:B------:R0:W5:Y:S01]  /*0900*/  @P0 LDG.E R8, [R188.64] ;  /* 0x00000004bc080981 */ /* 0x000162000c1e1900 */
[C---:B------:R-:W-:Y:S01]  /*0910*/  LEA R124, P0, R9.reuse, c[0x0][0x188], 0x4 ;  /* 0x00006200097c7a11 */ /* 0x040fe200078020ff */
[----:B------:R-:W-:Y:S01]  /*0920*/  IMAD.WIDE.U32 R128, R9, R128, c[0x0][0x208] ;  /* 0x0000820009807625 */ /* 0x000fe200078e0080 */
[----:B------:R-:W-:Y:S02]  /*0930*/  IADD3.X R187, R7, c[0x0][0x194], RZ, P6, !PT ;  /* 0x0000650007bb7a10 */ /* 0x000fe400037fe4ff */
[----:B------:R-:W-:-:S03]  /*0940*/  LEA.HI.X R125, R9, c[0x0][0x18c], RZ, 0x4, P0 ;  /* 0x00006300097d7a11 */ /* 0x000fc600000f24ff */
[----:B------:R-:W2:Y:S04]  /*0950*/  LDG.E.128 R128, [R128.64] ;  /* 0x0000000480807981 */ /* 0x000ea8000c1e1d00 */
[----:B------:R-:W3:Y:S04]  /*0960*/  LDG.E.128 R124, [R124.64] ;  /* 0x000000047c7c7981 */ /* 0x000ee8000c1e1d00 */
[----:B------:R1:W5:Y:S01]  /*0970*/  LDG.E R7, [R186.64] ;  /* 0x00000004ba077981 */ /* 0x000362000c1e1900 */
[----:B------:R-:W-:-:S04]  /*0980*/  ISETP.NE.U32.AND P0, PT, RZ, c[0x0][0x218], PT ;  /* 0x00008600ff007a0c */ /* 0x000fc80003f05070 */
[----:B------:R-:W-:-:S13]  /*0990*/  ISETP.NE.AND.EX P0, PT, RZ, c[0x0][0x21c], PT, P0 ;  /* 0x00008700ff007a0c */ /* 0x000fda0003f05300 */
[----:B------:R-:W-:-:S04]  /*09a0*/  @P0 LEA R174, P6, R9, c[0x0][0x218], 0x4 ;  /* 0x0000860009ae0a11 */ /* 0x000fc800078c20ff */
[----:B------:R-:W-:-:S05]  /*09b0*/  @P0 LEA.HI.X R175, R9, c[0x0][0x21c], RZ, 0x4, P6 ;  /* 0x0000870009af0a11 */ /* 0x000fca00030f24ff */
[----:B------:R1:W5:Y:S01]  /*09c0*/  @P0 LDG.E.128 R92, [R174.64] ;  /* 0x00000004ae5c0981 */ /* 0x000362000c1e1d00 */
[----:B------:R-:W-:-:S04]  /*09d0*/  ISETP.NE.AND P0, PT, R35, RZ, PT ;  /* 0x000000ff2300720c */ /* 0x000fc80003f05270 */
[----:B-----5:R-:W-:Y:S02]  /*09e0*/  FSEL R142, R185, RZ, !P0 ;  /* 0x000000ffb98e7208 */ /* 0x020fe40004000000 */
[----:B------:R-:W-:-:S03]  /*09f0*/  IADD3 R190, R9, 0x80, RZ ;  /* 0x0000008009be7810 */ /* 0x000fc60007ffe0ff */
[--C-:B---3--:R-:W-:Y:S02]  /*0a00*/  FADD.FTZ R154, R124, -R142.reuse ;  /* 0x8000008e7c9a7221 */ /* 0x108fe40000010000 */
[--C-:B------:R-:W-:Y:S02]  /*0a10*/  FADD.FTZ R156, R125, -R142.reuse ;  /* 0x8000008e7d9c7221 */ /* 0x100fe40000010000 */
[----:B------:R-:W-:Y:S02]  /*0a20*/  FMUL.FTZ R139, R143, R154 ;  /* 0x0000009a8f8b7220 */ /* 0x000fe40000410000 */
[----:B--2---:R-:W-:Y:S02]  /*0a30*/  FMUL.FTZ R154, R34, R128 ;  /* 0x00000080229a7220 */ /* 0x004fe40000410000 */
[--C-:B------:R-:W-:Y:S02]  /*0a40*/  FADD.FTZ R126, R126, -R142.reuse ;  /* 0x8000008e7e7e7221 */ /* 0x100fe40000010000 */
[----:B------:R-:W-:-:S02]  /*0a50*/  FADD.FTZ R160, R127, -R142 ;  /* 0x8000008e7fa07221 */ /* 0x000fc40000010000 */
[----:B------:R-:W-:Y:S02]  /*0a60*/  FMUL.FTZ R142, R143, R156 ;  /* 0x0000009c8f8e7220 */ /* 0x000fe40000410000 */
[----:B------:R-:W-:Y:S02]  /*0a70*/  FMUL.FTZ R167, R33, R129 ;  /* 0x0000008121a77220 */ /* 0x000fe40000410000 */
[----:B------:R-:W-:Y:S02]  /*0a80*/  FADD.FTZ R124, RZ, R154 ;  /* 0x0000009aff7c7221 */ /* 0x000fe40000010000 */
[----:B------:R-:W-:Y:S02]  /*0a90*/  FFMA.FTZ R125, R139, R154, RZ ;  /* 0x0000009a8b7d7223 */ /* 0x000fe400000100ff */
        /* <DEDUP_REMOVED lines=16> */
[----:B0-----:R-:W-:Y:S02]  /*0ba0*/  FADD.FTZ R189, R127, R158 ;  /* 0x0000009e7fbd7221 */ /* 0x001fe40000010000 */
[----:B------:R-:W-:Y:S02]  /*0bb0*/  FFMA.FTZ R188, R160, R158, R125 ;  /* 0x0000009ea0bc7223 */ /* 0x000fe4000001007d */
.L_x_1682:
[----:B01----:R-:W-:Y:S05]  /*0bc0*/  BSYNC B0 ;  /* 0x0000000000007941 */ /* 0x003fea0003800000 */
.L_x_1681:
[----:B------:R-:W-:Y:S01]  /*0bd0*/  BSSY B0, `(.L_x_1683) ;  /* 0x0000036000007945 */ /* 0x000fe20003800000 */
[----:B------:R-:W-:Y:S05]  /*0be0*/  @!P2 BRA `(.L_x_1684) ;  /* 0x000003400000a947 */ /* 0x000fea0003800000 */
[----:B------:R-:W-:Y:S02]  /*0bf0*/  ISETP.NE.U32.AND P0, PT, RZ, c[0x0][0x250], PT ;  /* 0x00009400ff007a0c */ /* 0x000fe40003f05070 */
[----:B------:R-:W-:Y:S02]  /*0c00*/  SHF.L.U32 R174, R190, 0x2, RZ ;  /* 0x00000002beae7819 */ /* 0x000fe400000006ff */
[----:B------:R-:W-:-:S02]  /*0c10*/  ISETP.NE.AND.EX P0, PT, RZ, c[0x0][0x254], PT, P0 ;  /* 0x00009500ff007a0c */ /* 0x000fc40003f05300 */
[----:B------:R-:W-:-:S11]  /*0c20*/  SHF.L.U64.HI R5, R190, 0x2, RZ ;  /* 0x00000002be057819 */ /* 0x000fd600000102ff */
[----:B------:R-:W-:-:S04]  /*0c30*/  @P0 IADD3 R186, P6, R174, c[0x0][0x198], RZ ;  /* 0x00006600aeba0a10 */ /* 0x000fc80007fde0ff */
[----:B------:R-:W-:Y:S01]  /*0c40*/  @P0 IADD3.X R187, R5, c[0x0][0x19c], RZ, P6, !PT ;  /* 0x0000670005bb0a10 */ /* 0x000fe200037fe4ff */
[----:B------:R-:W-:Y:S01]  /*0c50*/  IMAD.MOV.U32 R129, RZ, RZ, 0x10 ;  /* 0x00000010ff817424 */ /* 0x000fe200078e00ff */
[----:B------:R-:W-:-:S03]  /*0c60*/  IADD3 R174, P6, R174, c[0x0][0x190], RZ ;  /* 0x00006400aeae7a10 */ /* 0x000fc60007fde0ff */
[----:B------:R0:W5:Y:S01]  /*0c70*/  @P0 LDG.E R6, [R186.64] ;  /* 0x00000004ba060981 */ /* 0x000162000c1e1900 */
[C---:B------:R-:W-:Y:S01]  /*0c80*/  LEA R124, P0, R190.reuse, c[0x0][0x188], 0x4 ;  /* 0x00006200be7c7a11 */ /* 0x040fe200078020ff */
[C---:B------:R-:W-:Y:S01]  /*0c90*/  IMAD.WIDE.U32 R128, R190.reuse, R129, c[0x0][0x208] ;  /* 0x00008200be807625 */ /* 0x040fe200078e0081 */
        /* <DEDUP_REMOVED lines=13> */
[C---:B---3--:R-:W-:Y:S02]  /*0d70*/  FADD.FTZ R140, -R166.reuse, R124 ;  /* 0x0000007ca68c7221 */ /* 0x048fe40000010100 */
[----:B------:R-:W-:Y:S02]  /*0d80*/  FADD.FTZ R152, -R166, R125 ;  /* 0x0000007da6987221 */ /* 0x000fe40000010100 */
[C---:B------:R-:W-:Y:S02]  /*0d90*/  FMUL.FTZ R137, R143.reuse, R140 ;  /* 0x0000008c8f897220 */ /* 0x040fe40000410000 */
[----:B------:R-:W-:Y:S02]  /*0da0*/  FMUL.FTZ R140, R143, R152 ;  /* 0x000000988f8c7220 */ /* 0x000fe40000410000 */
[----:B--2---:R-:W-:Y:S02]  /*0db0*/  FMUL.FTZ R152, R30, R128 ;  /* 0x000000801e987220 */ /* 0x004fe40000410000 */
[----:B------:R-:W-:-:S02]  /*0dc0*/  FADD.FTZ R126, -R166, R126 ;  /* 0x0000007ea67e7221 */ /* 0x000fc40000010100 */
[----:B-1----:R-:W-:Y:S02]  /*0dd0*/  FMUL.FTZ R163, R29, R129 ;  /* 0x000000811da37220 */ /* 0x002fe40000410000 */
[----:B------:R-:W-:Y:S02]  /*0de0*/  FADD.FTZ R124, R189, R152 ;  /* 0x00000098bd7c7221 */ /* 0x000fe40000010000 */
[----:B------:R-:W-:Y:S02]  /*0df0*/  FFMA.FTZ R188, R137, R152, R188 ;  /* 0x0000009889bc7223 */ /* 0x000fe400000100bc */
[----:B------:R-:W-:Y:S02]  /*0e00*/  FADD.FTZ R166, -R166, R127 ;  /* 0x0000007fa6a67221 */ /* 0x000fe40000010100 */
        /* <DEDUP_REMOVED lines=18> */
.L_x_1684:
[----:B0-----:R-:W-:Y:S05]  /*0f30*/  BSYNC B0 ;  /* 0x0000000000007941 */ /* 0x001fea0003800000 */
.L_x_1683:
[----:B------:R-:W-:Y:S01]  /*0f40*/  BSSY B0, `(.L_x_1685) ;  /* 0x0000036000007945 */ /* 0x000fe20003800000 */
[----:B------:R-:W-:Y:S05]  /*0f50*/  @!P3 BRA `(.L_x_1686) ;  /* 0x000003400000b947 */ /* 0x000fea0003800000 */
[----:B------:R-:W-:Y:S01]  /*0f60*/  ISETP.NE.U32.AND P0, PT, RZ, c[0x0][0x250], PT ;  /* 0x00009400ff007a0c */ /* 0x000fe20003f05070 */
[C---:B------:R-:W-:Y:S01]  /*0f70*/  IMAD.SHL.U32 R174, R190.reuse, 0x4, RZ ;  /* 0x00000004beae7824 */ /* 0x040fe200078e00ff */
[----:B------:R-:W-:Y:S02]  /*0f80*/  SHF.L.U64.HI R3, R190, 0x2, RZ ;  /* 0x00000002be037819 */ /* 0x000fe400000102ff */
[----:B------:R-:W-:Y:S01]  /*0f90*/  ISETP.NE.AND.EX P0, PT, RZ, c[0x0][0x254], PT, P0 ;  /* 0x00009500ff007a0c */ /* 0x000fe20003f05300 */
[----:B------:R-:W-:-:S12]  /*0fa0*/  HFMA2.MMA R129, -RZ, RZ, 0, 9.5367431640625e-07 ;  /* 0x00000010ff817435 */ /* 0x000fd800000001ff */
[----:B------:R-:W-:-:S04]  /*0fb0*/  @P0 IADD3 R186, P6, R174, c[0x0][0x198], RZ ;  /* 0x00006600aeba0a10 */ /* 0x000fc80007fde0ff */
[----:B------:R-:W-:Y:S01]  /*0fc0*/  @P0 IADD3.X R187, R3, c[0x0][0x19c], RZ, P6, !PT ;  /* 0x0000670003bb0a10 */ /* 0x000fe200037fe4ff */
[----:B------:R-:W-:Y:S01]  /*0fd0*/  IMAD.WIDE.U32 R128, R190, R129, c[0x0][0x208] ;  /* 0x00008200be807625 */ /* 0x000fe200078e0081 */
[----:B------:R-:W-:-:S03]  /*0fe0*/  IADD3 R174, P6, R174, c[0x0][0x190], RZ ;  /* 0x00006400aeae7a10 */ /* 0x000fc60007fde0ff */
[----:B------:R0:W5:Y:S01]  /*0ff0*/  @P0 LDG.E R4, [R186.64] ;  /* 0x00000004ba040981 */ /* 0x000162000c1e1900 */
[C---:B------:R-:W-:Y:S02]  /*1000*/  LEA R124, P0, R190.reuse, c[0x0][0x188], 0x4 ;  /* 0x00006200be7c7a11 */ /* 0x040fe400078020ff */
[----:B------:R-:W-:Y:S01]  /*1010*/  IADD3.X R175, R3, c[0x0][0x194], RZ, P6, !PT ;  /* 0x0000650003af7a10 */ /* 0x000fe200037fe4ff */
[----:B------:R-:W2:Y:S01]  /*1020*/  LDG.E.128 R128, [R128.64] ;  /* 0x0000000480807981 */ /* 0x000ea2000c1e1d00 */
[----:B------:R-:W-:-:S03]  /*1030*/  LEA.HI.X R125, R190, c[0x0][0x18c], RZ, 0x4, P0 ;  /* 0x00006300be7d7a11 */ /* 0x000fc600000f24ff */
[----:B------:R0:W5:Y:S04]  /*1040*/  LDG.E R3, [R174.64] ;  /* 0x00000004ae037981 */ /* 0x000168000c1e1900 */
[----:B------:R-:W3:Y:S01]  /*1050*/  LDG.E.128 R124, [R124.64] ;  /* 0x000000047c7c7981 */ /* 0x000ee2000c1e1d00 */
        /* <DEDUP_REMOVED lines=14> */
[----:B------:R-:W-:Y:S02]  /*1140*/  FMUL.FTZ R159, R25, R129 ;  /* 0x00000081199f7220 */ /* 0x000fe40000410000 */
[----:B------:R-:W-:Y:S02]  /*1150*/  FADD.FTZ R124, R189, R150 ;  /* 0x00000096bd7c7221 */ /* 0x000fe40000010000 */
[----:B------:R-:W-:Y:S02]  /*1160*/  FFMA.FTZ R188, R135, R150, R188 ;  /* 0x0000009687bc7223 */ /* 0x000fe400000100bc */
[----:B------:R-:W-:Y:S02]  /*1170*/  FADD.FTZ R170, -R170, R127 ;  /* 0x0000007faaaa7221 */ /* 0x000fe40000010100 */
[----:B------:R-:W-:Y:S02]  /*1180*/  FMUL.FTZ R157, R143, R126 ;  /* 0x0000007e8f9d7220 */ /* 0x000fe40000410000 */
[----:B-1----:R-:W-:-:S02]  /*1190*/  FMUL.FTZ R168, R24, R130 ;  /* 0x0000008218a87220 */ /* 0x002fc40000410000 */
        /* <DEDUP_REMOVED lines=16> */
.L_x_1686:
[----:B0-----:R-:W-:Y:S05]  /*12a0*/  BSYNC B0 ;  /* 0x0000000000007941 */ /* 0x001fea0003800000 */
.L_x_1685:
[----:B------:R-:W-:Y:S01]  /*12b0*/  BSSY B0, `(.L_x_1687) ;  /* 0x0000036000007945 */ /* 0x000fe20003800000 */
[----:B------:R-:W-:Y:S05]  /*12c0*/  @!P4 BRA `(.L_x_1688) ;  /* 0x000003400000c947 */ /* 0x000fea0003800000 */
[----:B------:R-:W-:Y:S01]  /*12d0*/  ISETP.NE.U32.AND P0, PT, RZ, c[0x0][0x250], PT ;  /* 0x00009400ff007a0c */ /* 0x000fe20003f05070 */
        /* <DEDUP_REMOVED lines=51> */
.L_x_1688:
[----:B0-----:R-:W-:Y:S05]  /*1610*/  BSYNC B0 ;  /* 0x0000000000007941 */ /* 0x001fea0003800000 */
.L_x_1687:
        /* <DEDUP_REMOVED lines=16> */
[----:B------:R-:W3:Y:S01]  /*1720*/  LDG.E.128 R124, [R124.64] ;  /* 0x000000047c7c7981 */ /* 0x000ee2000c1e1d00 */
[----:B------:R-:W-:-:S03]  /*1730*/  ISETP.NE.U32.AND P0, PT, RZ, c[0x0][0x218], PT ;  /* 0x00008600ff007a0c */ /* 0x000fc60003f05070 */
[----:B------:R1:W5:Y:S01]  /*1740*/  LDG.E R39, [R178.64] ;  /* 0x00000004b2277981 */ /* 0x000362000c1e1900 */
        /* <DEDUP_REMOVED lines=35> */
.L_x_1690:
[----:B0-----:R-:W-:Y:S05]  /*1980*/  BSYNC B0 ;  /* 0x0000000000007941 */ /* 0x001fea0003800000 */
.L_x_1689:
[----:B------:R-:W-:Y:S01]  /*1990*/  ISETP.GE.U32.AND P0, PT, R40, 0x300, PT ;  /* 0x000003002800780c */ /* 0x000fe20003f06070 */
[----:B------:R-:W-:-:S12]  /*19a0*/  BSSY B0, `(.L_x_1691) ;  /* 0x0000035000007945 */ /* 0x000fd80003800000 */
[----:B------:R-:W-:Y:S05]  /*19b0*/  @!P0 BRA `(.L_x_1692) ;  /* 0x0000033000008947 */ /* 0x000fea0003800000 */
[----:B------:R-:W-:-:S04]  /*19c0*/  ISETP.NE.U32.AND P0, PT, RZ, c[0x0][0x218], PT ;  /* 0x00008600ff007a0c */ /* 0x000fc80003f05070 */
[----:B------:R-:W-:Y:S01]  /*19d0*/  ISETP.NE.AND.EX P0, PT, RZ, c[0x0][0x21c], PT, P0 ;  /* 0x00008700ff007a0c */ /* 0x000fe20003f05300 */
[----:B------:R-:W-:-:S12]  /*19e0*/  IMAD.SHL.U32 R144, R190, 0x4, RZ ;  /* 0x00000004be907824 */ /* 0x000fd800078e00ff */
[----:B------:R-:W-:-:S04]  /*19f0*/  @P0 LEA R126, P6, R190, c[0x0][0x218], 0x4 ;  /* 0x00008600be7e0a11 */ /* 0x000fc800078c20ff */
[----:B------:R-:W-:-:S05]  /*1a00*/  @P0 LEA.HI.X R127, R190, c[0x0][0x21c], RZ, 0x4, P6 ;  /* 0x00008700be7f0a11 */ /* 0x000fca00030f24ff */
[----:B------:R0:W5:Y:S01]  /*1a10*/  @P0 LDG.E.128 R112, [R126.64] ;  /* 0x000000047e700981 */ /* 0x000162000c1e1d00 */
[C---:B------:R-:W-:Y:S02]  /*1a20*/  LEA R124, P0, R190.reuse, c[0x0][0x188], 0x4 ;  /* 0x00006200be7c7a11 */ /* 0x040fe400078020ff */
[----:B------:R-:W-:Y:S02]  /*1a30*/  MOV R129, 0x10 ;  /* 0x0000001000817802 */ /* 0x000fe40000000f00 */
[C---:B------:R-:W-:Y:S02]  /*1a40*/  LEA.HI.X R125, R190.reuse, c[0x0][0x18c], RZ, 0x4, P0 ;  /* 0x00006300be7d7a11 */ /* 0x040fe400000f24ff */
[----:B------:R-:W-:Y:S01]  /*1a50*/  SHF.R.U32.HI R41, RZ, 0x1e, R190 ;  /* 0x0000001eff297819 */ /* 0x000fe200000116be */
[----:B------:R-:W-:Y:S01]  /*1a60*/  IMAD.WIDE.U32 R128, R190, R129, c[0x0][0x208] ;  /* 0x00008200be807625 */ /* 0x000fe200078e0081 */
[----:B------:R-:W-:Y:S02]  /*1a70*/  IADD3 R174, P0, R144, c[0x0][0x190], RZ ;  /* 0x0000640090ae7a10 */ /* 0x000fe40007f1e0ff */
[----:B0-----:R-:W2:Y:S02]  /*1a80*/  LDG.E.128 R124, [R124.64] ;  /* 0x000000047c7c7981 */ /* 0x001ea4000c1e1d00 */
[----:B------:R-:W-:-:S02]  /*1a90*/  IADD3.X R175, R41, c[0x0][0x194], RZ, P0, !PT ;  /* 0x0000650029af7a10 */ /* 0x000fc400007fe4ff */
[----:B------:R-:W-:Y:S01]  /*1aa0*/  ISETP.NE.U32.AND P0, PT, RZ, c[0x0][0x250], PT ;  /* 0x00009400ff007a0c */ /* 0x000fe20003f05070 */
[----:B------:R-:W3:Y:S03]  /*1ab0*/  LDG.E.128 R128, [R128.64] ;  /* 0x0000000480807981 */ /* 0x000ee6000c1e1d00 */
[----:B------:R-:W-:-:S13]  /*1ac0*/  ISETP.NE.AND.EX P0, PT, RZ, c[0x0][0x254], PT, P0 ;  /* 0x00009500ff007a0c */ /* 0x000fda0003f05300 */
[----:B------:R-:W-:-:S04]  /*1ad0*/  @P0 IADD3 R144, P6, R144, c[0x0][0x198], RZ ;  /* 0x0000660090900a10 */ /* 0x000fc80007fde0ff */
[----:B------:R-:W-:Y:S02]  /*1ae0*/  @P0 IADD3.X R145, R41, c[0x0][0x19c], RZ, P6, !PT ;  /* 0x0000670029910a10 */ /* 0x000fe400037fe4ff */
[----:B------:R0:W5:Y:S04]  /*1af0*/  LDG.E R41, [R174.64] ;  /* 0x00000004ae297981 */ /* 0x000168000c1e1900 */
[----:B------:R3:W5:Y:S01]  /*1b00*/  @P0 LDG.E R42, [R144.64] ;  /* 0x00000004902a0981 */ /* 0x000762000c1e1900 */
[----:B------:R-:W-:-:S04]  /*1b10*/  ISETP.NE.AND P0, PT, R35, RZ, PT ;  /* 0x000000ff2300720c */ /* 0x000fc80003f05270 */
[----:B-----5:R-:W-:-:S05]  /*1b20*/  FSEL R184, R185, RZ, !P0 ;  /* 0x000000ffb9b87208 */ /* 0x020fca0004000000 */
[C---:B--2---:R-:W-:Y:S02]  /*1b30*/  FADD.FTZ R132, -R184.reuse, R124 ;  /* 0x0000007cb8847221 */ /* 0x044fe40000010100 */
[----:B------:R-:W-:Y:S02]  /*1b40*/  FADD.FTZ R182, -R184, R125 ;  /* 0x0000007db8b67221 */ /* 0x000fe40000010100 */
[C---:B------:R-:W-:Y:S02]  /*1b50*/  FMUL.FTZ R141, R143.reuse, R132 ;  /* 0x000000848f8d7220 */ /* 0x040fe40000410000 */
[----:B---3--:R-:W-:Y:S02]  /*1b60*/  FMUL.FTZ R144, R14, R128 ;  /* 0x000000800e907220 */ /* 0x008fe40000410000 */
        /* <DEDUP_REMOVED lines=24> */
.L_x_1692:
[----:B0-----:R-:W-:Y:S05]  /*1cf0*/  BSYNC B0 ;  /* 0x0000000000007941 */ /* 0x001fea0003800000 */
.L_x_1691:
[----:B------:R-:W-:Y:S01]  /*1d00*/  LOP3.LUT P0, RZ, R37, 0x1f, RZ, 0xc0, !PT ;  /* 0x0000001f25ff7812 */ /* 0x000fe2000780c0ff */
[----:B------:R-:W-:Y:S10]  /*1d10*/  BRA.DIV ~URZ, `(.L_x_1693) ;  /* 0x00001e427f007947 */ /* 0x000ff4000b800000 */
[----:B------:R0:W1:Y:S02]  /*1d20*/  SHFL.DOWN PT, R126, R189, 0x10, 0x1f ;  /* 0x0a001f00bd7e7f89 */ /* 0x00006400000e0000 */
.L_x_1708:
        /* <DEDUP_REMOVED lines=18> */
.L_x_1709:
[----:B------:R-:W-:Y:S01]  /*1e50*/  @!P0 LOP3.LUT R124, R183, 0x3, RZ, 0xc0, !PT ;  /* 0x00000003b77c8812 */ /* 0x000fe200078ec0ff */
[----:B--2---:R-:W-:Y:S01]  /*1e60*/  FADD.FTZ R174, R131, R128 ;  /* 0x0000008083ae7221 */ /* 0x004fe20000010000 */
[----:B------:R-:W-:Y:S01]  /*1e70*/  WARPSYNC 0xffffffff ;  /* 0xffffffff00007948 */ /* 0x000fe20003800000 */
[----:B-1----:R-:W-:Y:S01]  /*1e80*/  FADD.FTZ R175, R175, R130 ;  /* 0x00000082afaf7221 */ /* 0x002fe20000010000 */
[----:B------:R-:W-:Y:S01]  /*1e90*/  BSSY B0, `(.L_x_1695) ;  /* 0x0000050000007945 */ /* 0x000fe20003800000 */
[----:B------:R-:W-:-:S05]  /*1ea0*/  @!P0 IMAD.IADD R179, R181, 0x1, R124 ;  /* 0x00000001b5b38824 */ /* 0x000fca00078e027c */
        /* <DEDUP_REMOVED lines=15> */
[----:B------:R-:W-:Y:S01]  /*1fa0*/  ISETP.NE.AND P0, PT, R35, RZ, PT ;  /* 0x000000ff2300720c */ /* 0x000fe20003f05270 */
[----:B------:R-:W-:Y:S01]  /*1fb0*/  IMAD.MOV.U32 R186, RZ, RZ, 0x10 ;  /* 0x00000010ffba7424 */ /* 0x000fe200078e00ff */
[----:B------:R-:W-:Y:S02]  /*1fc0*/  LOP3.LUT P6, RZ, R8, 0xff, RZ, 0xc0, !PT ;  /* 0x000000ff08ff7812 */ /* 0x000fe400078cc0ff */
[----:B------:R-:W-:Y:S02]  /*1fd0*/  FSEL R124, R174, RZ, !P0 ;  /* 0x000000ffae7c7208 */ /* 0x000fe40004000000 */
[----:B------:R-:W-:-:S03]  /*1fe0*/  ISETP.NE.U32.AND P0, PT, RZ, c[0x0][0x218], PT ;  /* 0x00008600ff007a0c */ /* 0x000fc60003f05070 */
[-CC-:B------:R-:W-:Y:S01]  /*1ff0*/  FFMA.FTZ R125, R139, R175.reuse, R124.reuse ;  /* 0x000000af8b7d7223 */ /* 0x180fe2000001007c */
[----:B------:R-:W-:Y:S01]  /*2000*/  ISETP.NE.AND.EX P0, PT, RZ, c[0x0][0x21c], PT, P0 ;  /* 0x00008700ff007a0c */ /* 0x000fe20003f05300 */
[-CC-:B------:R-:W-:Y:S02]  /*2010*/  FFMA.FTZ R129, R165, R175.reuse, R124.reuse ;  /* 0x000000afa5817223 */ /* 0x180fe4000001007c */
[----:B------:R-:W-:Y:S02]  /*2020*/  FADD.FTZ R126, R154, -R125 ;  /* 0x8000007d9a7e7221 */ /* 0x000fe40000010000 */
[-CC-:B------:R-:W-:Y:S02]  /*2030*/  FFMA.FTZ R131, R160, R175.reuse, R124.reuse ;  /* 0x000000afa0837223 */ /* 0x180fe4000001007c */
[----:B-----5:R-:W-:Y:S02]  /*2040*/  FMUL.FTZ R125, R143, R126 ;  /* 0x0000007e8f7d7220 */ /* 0x020fe40000410000 */
[----:B------:R-:W-:-:S02]  /*2050*/  FFMA.FTZ R126, R142, R175, R124 ;  /* 0x000000af8e7e7223 */ /* 0x000fc4000001007c */
[----:B------:R-:W-:Y:S02]  /*2060*/  FADD.FTZ R124, R156, -R129 ;  /* 0x800000819c7c7221 */ /* 0x000fe40000010000 */
[----:B------:R-:W-:Y:S02]  /*2070*/  FADD.FTZ R126, R167, -R126 ;  /* 0x8000007ea77e7221 */ /* 0x000fe40000010000 */
[----:B------:R-:W-:Y:S02]  /*2080*/  FADD.FTZ R130, R158, -R131 ;  /* 0x800000839e827221 */ /* 0x000fe40000010000 */
        /* <DEDUP_REMOVED lines=9> */
[----:B------:R-:W-:-:S02]  /*2120*/  FMUL.FTZ R179, R125, c[0x0][0x1e8] ;  /* 0x00007a007db37a20 */ /* 0x000fc40000410000 */
[----:B------:R-:W-:Y:S01]  /*2130*/  FMUL.FTZ R185, R130, c[0x0][0x1e8] ;  /* 0x00007a0082b97a20 */ /* 0x000fe20000410000 */
[----:B------:R-:W-:Y:S01]  /*2140*/  SEL R131, R183, RZ, P0 ;  /* 0x000000ffb7837207 */ /* 0x000fe20000000000 */
[----:B------:R-:W-:Y:S01]  /*2150*/  FMUL.FTZ R181, R126, c[0x0][0x1e8] ;  /* 0x00007a007eb57a20 */ /* 0x000fe20000410000 */
[C---:B------:R-:W-:Y:S02]  /*2160*/  LOP3.LUT P0, RZ, R8.reuse, 0xff000000, RZ, 0xc0, !PT ;  /* 0xff00000008ff7812 */ /* 0x040fe4000780c0ff */
[----:B------:R-:W-:Y:S02]  /*2170*/  SEL R127, R179, RZ, P6 ;  /* 0x000000ffb37f7207 */ /* 0x000fe40003000000 */
[----:B------:R-:W-:Y:S02]  /*2180*/  SEL R124, R185, RZ, P0 ;  /* 0x000000ffb97c7207 */ /* 0x000fe40000000000 */
[----:B------:R-:W-:Y:S02]  /*2190*/  LOP3.LUT P6, RZ, R8, 0xff00, RZ, 0xc0, !PT ;  /* 0x0000ff0008ff7812 */ /* 0x000fe400078cc0ff */
[----:B------:R-:W-:-:S02]  /*21a0*/  ISETP.NE.U32.AND P0, PT, RZ, c[0x0][0x250], PT ;  /* 0x00009400ff007a0c */ /* 0x000fc40003f05070 */
[----:B------:R-:W-:Y:S02]  /*21b0*/  SEL R128, R181, RZ, P6 ;  /* 0x000000ffb5807207 */ /* 0x000fe40003000000 */
[----:B------:R-:W-:-:S04]  /*21c0*/  ISETP.NE.AND.EX P0, PT, RZ, c[0x0][0x254], PT, P0 ;  /* 0x00009500ff007a0c */ /* 0x000fc80003f05300 */
[----:B------:R-:W-:Y:S02]  /*21d0*/  SEL R116, R127, R116, P0 ;  /* 0x000000747f747207 */ /* 0x000fe40000000000 */
[----:B------:R-:W-:Y:S02]  /*21e0*/  SEL R117, R128, R117, P0 ;  /* 0x0000007580757207 */ /* 0x000fe40000000000 */
[----:B------:R-:W-:Y:S02]  /*21f0*/  SEL R118, R131, R118, P0 ;  /* 0x0000007683767207 */ /* 0x000fe40000000000 */
[----:B------:R-:W-:Y:S02]  /*2200*/  SEL R119, R124, R119, P0 ;  /* 0x000000777c777207 */ /* 0x000fe40000000000 */
        /* <DEDUP_REMOVED lines=9> */
[----:B------:R-:W-:-:S13]  /*22a0*/  ISETP.NE.AND.EX P0, PT, RZ, c[0x0][0x254], PT, P0 ;  /* 0x00009500ff007a0c */ /* 0x000fda0003f05300 */
[C---:B------:R-:W-:Y:S01]  /*22b0*/  @P0 LEA R128, P6, R9.reuse, c[0x0][0x250], 0x4 ;  /* 0x0000940009800a11 */ /* 0x040fe200078c20ff */
[----:B0-----:R-:W-:-:S03]  /*22c0*/  IMAD.WIDE.U32 R130, R9, R186, c[0x0][0x248] ;  /* 0x0000920009827625 */ /* 0x001fc600078e00ba */
[----:B------:R-:W-:Y:S02]  /*22d0*/  @P0 LEA.HI.X R129, R9, c[0x0][0x254], RZ, 0x4, P6 ;  /* 0x0000950009810a11 */ /* 0x000fe400030f24ff */
[----:B------:R-:W-:Y:S02]  /*22e0*/  LOP3.LUT P6, RZ, R7, 0xff, RZ, 0xc0, !PT ;  /* 0x000000ff07ff7812 */ /* 0x000fe400078cc0ff */
[----:B------:R-:W-:Y:S02]  /*22f0*/  IADD3 R9, R9, 0x80, RZ ;  /* 0x0000008009097810 */ /* 0x000fe40007ffe0ff */
[----:B------:R-:W-:Y:S02]  /*2300*/  SEL R124, R179, RZ, P6 ;  /* 0x000000ffb37c7207 */ /* 0x000fe40003000000 */
[----:B------:R-:W-:-:S04]  /*2310*/  LOP3.LUT P6, RZ, R7, 0xff00, RZ, 0xc0, !PT ;  /* 0x0000ff0007ff7812 */ /* 0x000fc800078cc0ff */
[----:B------:R-:W-:Y:S02]  /*2320*/  SEL R125, R181, RZ, P6 ;  /* 0x000000ffb57d7207 */ /* 0x000fe40003000000 */
[----:B------:R-:W-:-:S04]  /*2330*/  LOP3.LUT P6, RZ, R7, 0xff0000, RZ, 0xc0, !PT ;  /* 0x00ff000007ff7812 */ /* 0x000fc800078cc0ff */
[----:B------:R-:W-:Y:S02]  /*2340*/  SEL R126, R183, RZ, P6 ;  /* 0x000000ffb77e7207 */ /* 0x000fe40003000000 */
[----:B------:R-:W-:-:S04]  /*2350*/  LOP3.LUT P6, RZ, R7, 0xff000000, RZ, 0xc0, !PT ;  /* 0xff00000007ff7812 */ /* 0x000fc800078cc0ff */
[----:B------:R-:W-:-:S05]  /*2360*/  SEL R127, R185, RZ, P6 ;  /* 0x000000ffb97f7207 */ /* 0x000fca0003000000 */
[----:B------:R0:W-:Y:S04]  /*2370*/  STG.E.128 [R130.64], R124 ;  /* 0x0000007c82007986 */ /* 0x0001e8000c101d04 */
[----:B------:R0:W-:Y:S02]  /*2380*/  @P0 STG.E.128 [R128.64], R116 ;  /* 0x0000007480000986 */ /* 0x0001e4000c101d04 */
.L_x_1696:
[----:B------:R-:W-:Y:S05]  /*2390*/  BSYNC B0 ;  /* 0x0000000000007941 */ /* 0x000fea0003800000 */
.L_x_1695:
[----:B------:R-:W-:Y:S01]  /*23a0*/  BSSY B0, `(.L_x_1697) ;  /* 0x0000041000007945 */ /* 0x000fe20003800000 */
[----:B------:R-:W-:Y:S05]  /*23b0*/  @!P2 BRA `(.L_x_1698) ;  /* 0x000003f00000a947 */ /* 0x000fea0003800000 */
[----:B------:R-:W-:Y:S01]  /*23c0*/  ISETP.NE.AND P0, PT, R35, RZ, PT ;  /* 0x000000ff2300720c */ /* 0x000fe20003f05270 */
[----:B------:R-:W-:Y:S01]  /*23d0*/  HFMA2.MMA R186, -RZ, RZ, 0, 9.5367431640625e-07 ;  /* 0x00000010ffba7435 */ /* 0x000fe200000001ff */
[----:B------:R-:W-:Y:S02]  /*23e0*/  LOP3.LUT P6, RZ, R6, 0xff, RZ, 0xc0, !PT ;  /* 0x000000ff06ff7812 */ /* 0x000fe400078cc0ff */
[----:B0-----:R-:W-:Y:S02]  /*23f0*/  FSEL R128, R174, RZ, !P0 ;  /* 0x000000ffae807208 */ /* 0x001fe40004000000 */
        /* <DEDUP_REMOVED lines=59> */
.L_x_1698:
[----:B------:R-:W-:Y:S05]  /*27b0*/  BSYNC B0 ;  /* 0x0000000000007941 */ /* 0x000fea0003800000 */
.L_x_1697:
[----:B------:R-:W-:Y:S01]  /*27c0*/  BSSY B0, `(.L_x_1699) ;  /* 0x0000041000007945 */ /* 0x000fe20003800000 */
[----:B------:R-:W-:Y:S05]  /*27d0*/  @!P3 BRA `(.L_x_1700) ;  /* 0x000003f00000b947 */ /* 0x000fea0003800000 */
[----:B------:R-:W-:Y:S01]  /*27e0*/  ISETP.NE.AND P0, PT, R35, RZ, PT ;  /* 0x000000ff2300720c */ /* 0x000fe20003f05270 */
[----:B------:R-:W-:Y:S01]  /*27f0*/  IMAD.MOV.U32 R186, RZ, RZ, 0x10 ;  /* 0x00000010ffba7424 */ /* 0x000fe200078e00ff */
[----:B------:R-:W-:Y:S02]  /*2800*/  LOP3.LUT P6, RZ, R4, 0xff, RZ, 0xc0, !PT ;  /* 0x000000ff04ff7812 */ /* 0x000fe400078cc0ff */
[----:B0-----:R-:W-:Y:S02]  /*2810*/  FSEL R130, R174, RZ, !P0 ;  /* 0x000000ffae827208 */ /* 0x001fe40004000000 */
[----:B------:R-:W-:-:S03]  /*2820*/  ISETP.NE.U32.AND P0, PT, RZ, c[0x0][0x218], PT ;  /* 0x00008600ff007a0c */ /* 0x000fc60003f05070 */
[-CC-:B------:R-:W-:Y:S01]  /*2830*/  FFMA.FTZ R125, R135, R175.reuse, R130.reuse ;  /* 0x000000af877d7223 */ /* 0x180fe20000010082 */
[----:B------:R-:W-:Y:S01]  /*2840*/  ISETP.NE.AND.EX P0, PT, RZ, c[0x0][0x21c], PT, P0 ;  /* 0x00008700ff007a0c */ /* 0x000fe20003f05300 */
[-CC-:B------:R-:W-:Y:S02]  /*2850*/  FFMA.FTZ R129, R157, R175.reuse, R130.reuse ;  /* 0x000000af9d817223 */ /* 0x180fe40000010082 */
[----:B------:R-:W-:Y:S02]  /*2860*/  FADD.FTZ R124, R150, -R125 ;  /* 0x8000007d967c7221 */ /* 0x000fe40000010000 */
[----:B------:R-:W-:Y:S02]  /*2870*/  FADD.FTZ R128, R168, -R129 ;  /* 0x80000081a8807221 */ /* 0x000fe40000010000 */
[----:B-----5:R-:W-:Y:S02]  /*2880*/  FMUL.FTZ R125, R143, R124 ;  /* 0x0000007c8f7d7220 */ /* 0x020fe40000410000 */
[----:B------:R-:W-:-:S02]  /*2890*/  FFMA.FTZ R124, R138, R175, R130 ;  /* 0x000000af8a7c7223 */ /* 0x000fc40000010082 */
[----:B------:R-:W-:Y:S02]  /*28a0*/  FFMA.FTZ R130, R170, R175, R130 ;  /* 0x000000afaa827223 */ /* 0x000fe40000010082 */
        /* <DEDUP_REMOVED lines=50> */
.L_x_1700:
[----:B------:R-:W-:Y:S05]  /*2bd0*/  BSYNC B0 ;  /* 0x0000000000007941 */ /* 0x000fea0003800000 */
.L_x_1699:
        /* <DEDUP_REMOVED lines=53> */
[C---:B------:R-:W-:Y:S02]  /*2f30*/  @P0 LEA.HI.X R131, R9.reuse, c[0x0][0x254], RZ, 0x4, P6 ;  /* 0x0000950009830a11 */ /* 0x040fe400030f24ff */
[C---:B------:R-:W-:Y:S02]  /*2f40*/  LOP3.LUT P6, RZ, R0.reuse, 0xff, RZ, 0xc0, !PT ;  /* 0x000000ff00ff7812 */ /* 0x040fe400078cc0ff */
        /* <DEDUP_REMOVED lines=10> */
.L_x_1702:
[----:B------:R-:W-:Y:S05]  /*2ff0*/  BSYNC B0 ;  /* 0x0000000000007941 */ /* 0x000fea0003800000 */
.L_x_1701:
[----:B------:R-:W-:Y:S01]  /*3000*/  BSSY B0, `(.L_x_1703) ;  /* 0x0000041000007945 */ /* 0x000fe20003800000 */
[----:B------:R-:W-:Y:S05]  /*3010*/  @!P5 BRA `(.L_x_1704) ;  /* 0x000003f00000d947 */ /* 0x000fea0003800000 */
[----:B------:R-:W-:Y:S02]  /*3020*/  ISETP.NE.AND P0, PT, R35, RZ, PT ;  /* 0x000000ff2300720c */ /* 0x000fe40003f05270 */
[----:B------:R-:W-:Y:S02]  /*3030*/  LOP3.LUT P6, RZ, R38, 0xff, RZ, 0xc0, !PT ;  /* 0x000000ff26ff7812 */ /* 0x000fe400078cc0ff */
[----:B0-----:R-:W-:Y:S02]  /*3040*/  FSEL R130, R174, RZ, !P0 ;  /* 0x000000ffae827208 */ /* 0x001fe40004000000 */
[----:B------:R-:W-:-:S02]  /*3050*/  ISETP.NE.U32.AND P0, PT, RZ, c[0x0][0x218], PT ;  /* 0x00008600ff007a0c */ /* 0x000fc40003f05070 */
[----:B------:R-:W-:Y:S01]  /*3060*/  MOV R186, 0x10 ;  /* 0x0000001000ba7802 */ /* 0x000fe20000000f00 */
        /* <DEDUP_REMOVED lines=58> */
.L_x_1704:
[----:B------:R-:W-:Y:S05]  /*3410*/  BSYNC B0 ;  /* 0x0000000000007941 */ /* 0x000fea0003800000 */
.L_x_1703:
[----:B------:R-:W-:Y:S01]  /*3420*/  ISETP.GE.U32.AND P0, PT, R40, 0x300, PT ;  /* 0x000003002800780c */ /* 0x000fe20003f06070 */
[----:B------:R-:W-:-:S12]  /*3430*/  BSSY B0, `(.L_x_1705) ;  /* 0x0000040000007945 */ /* 0x000fd80003800000 */
[----:B------:R-:W-:Y:S05]  /*3440*/  @!P0 BRA `(.L_x_1706) ;  /* 0x000003e000008947 */ /* 0x000fea0003800000 */
[----:B------:R-:W-:Y:S01]  /*3450*/  ISETP.NE.AND P0, PT, R35, RZ, PT ;  /* 0x000000ff2300720c */ /* 0x000fe20003f05270 */
[----:B------:R-:W-:-:S03]  /*3460*/  IMAD.MOV.U32 R186, RZ, RZ, 0x10 ;  /* 0x00000010ffba7424 */ /* 0x000fc600078e00ff */
[----:B0-----:R-:W-:Y:S02]  /*3470*/  FSEL R130, R174, RZ, !P0 ;  /* 0x000000ffae827208 */ /* 0x001fe40004000000 */
        /* <DEDUP_REMOVED lines=10> */
[C---:B-----5:R-:W-:Y:S02]  /*3520*/  FMUL.FTZ R125, R143.reuse, R124 ;  /* 0x0000007c8f7d7220 */ /* 0x060fe40000410000 */
        /* <DEDUP_REMOVED lines=13> */
[----:B------:R-:W-:-:S04]  /*3600*/  LOP3.LUT P0, RZ, R42, 0xff00, RZ, 0xc0, !PT ;  /* 0x0000ff002aff7812 */ /* 0x000fc8000780c0ff */
[----:B------:R-:W-:Y:S02]  /*3610*/  SEL R124, R174, RZ, P0 ;  /* 0x000000ffae7c7207 */ /* 0x000fe40000000000 */
[----:B------:R-:W-:-:S04]  /*3620*/  LOP3.LUT P0, RZ, R42, 0xff0000, RZ, 0xc0, !PT ;  /* 0x00ff00002aff7812 */ /* 0x000fc8000780c0ff */
[----:B------:R-:W-:Y:S02]  /*3630*/  SEL R131, R175, RZ, P0 ;  /* 0x000000ffaf837207 */ /* 0x000fe40000000000 */
[----:B------:R-:W-:-:S04]  /*3640*/  LOP3.LUT P0, RZ, R42, 0xff000000, RZ, 0xc0, !PT ;  /* 0xff0000002aff7812 */ /* 0x000fc8000780c0ff */
[----:B------:R-:W-:Y:S02]  /*3650*/  SEL R128, R179, RZ, P0 ;  /* 0x000000ffb3807207 */ /* 0x000fe40000000000 */
[----:B------:R-:W-:-:S04]  /*3660*/  ISETP.NE.U32.AND P0, PT, RZ, c[0x0][0x250], PT ;  /* 0x00009400ff007a0c */ /* 0x000fc80003f05070 */
        /* <DEDUP_REMOVED lines=18> */
[----:B------:R-:W-:-:S04]  /*3790*/  LOP3.LUT P6, RZ, R41, 0xff, RZ, 0xc0, !PT ;  /* 0x000000ff29ff7812 */ /* 0x000fc800078cc0ff */
        /* <DEDUP_REMOVED lines=9> */
.L_x_1706:
[----:B------:R-:W-:Y:S05]  /*3830*/  BSYNC B0 ;  /* 0x0000000000007941 */ /* 0x000fea0003800000 */
.L_x_1705:
[----:B------:R-:W-:Y:S02]  /*3840*/  LOP3.LUT P0, RZ, R10, 0xff, RZ, 0xc0, !PT ;  /* 0x000000ff0aff7812 */ /* 0x000fe4000780c0ff */
[----:B------:R-:W-:Y:S02]  /*3850*/  IADD3 R36, R36, c[0x0][0x160], RZ ;  /* 0x0000580024247a10 */ /* 0x000fe40007ffe0ff */
[----:B------:R-:W-:Y:S02]  /*3860*/  SEL R10, RZ, 0x1, P0 ;  /* 0x00000001ff0a7807 */ /* 0x000fe40000000000 */
[----:B------:R-:W-:-:S13]  /*3870*/  ISETP.GE.AND P0, PT, R36, c[0x0][0x164], PT ;  /* 0x0000590024007a0c */ /* 0x000fda0003f06270 */
[----:B0----5:R-:W-:Y:S01]  /*3880*/  @P0 CALL.REL.NOINC `(.L_x_1680) ;  /* 0x0000001000000944 */ /* 0x021fe20003c00000 */
[----:B------:R-:W-:Y:S05]  /*3890*/  BRA `(.L_x_1707) ;  /* 0xffffcec000007947 */ /* 0x000fea000383ffff */
.L_x_1680:
[----:B-1----:R-:W0:Y:S01]  /*38a0*/  S2UR UR6, SR_CTAID.X ;  /* 0x00000000000679c3 */ /* 0x002e220000002500 */
[----:B------:R-:W0:Y:S01]  /*38b0*/  S2R R2, SR_TID.X ;  /* 0x0000000000027919 */ /* 0x000e220000002100 */
[----:B-----5:R-:W-:Y:S01]  /*38c0*/  @P1 IMAD.MOV.U32 R5, RZ, RZ, 0x10 ;  /* 0x00000010ff051424 */ /* 0x020fe200078e00ff */
[----:B------:R-:W-:Y:S01]  /*38d0*/  @P2 MOV R9, 0x10 ;  /* 0x0000001000092802 */ /* 0x000fe20000000f00 */
[----:B------:R-:W-:Y:S01]  /*38e0*/  @P3 IMAD.MOV.U32 R13, RZ, RZ, 0x10 ;  /* 0x00000010ff0d3424 */ /* 0x000fe200078e00ff */
[----:B------:R-:W-:Y:S01]  /*38f0*/  ISETP.GE.U32.AND P0, PT, R40, 0x300, PT ;  /* 0x000003002800780c */ /* 0x000fe20003f06070 */
        /* <DEDUP_REMOVED lines=32> */
[----:B-1----:R-:W-:-:S04]  /*3b00*/  IMAD.MOV.U32 R5, RZ, RZ, 0x10 ;  /* 0x00000010ff057424 */ /* 0x002fc800078e00ff */
[----:B------:R-:W-:-:S04]  /*3b10*/  IMAD.WIDE.U32 R2, R0, R5, c[0x0][0x220] ;  /* 0x0000880000027625 */ /* 0x000fc800078e0005 */
[----:B------:R-:W-:Y:S01]  /*3b20*/  IMAD.WIDE.U32 R4, R0, R5, c[0x0][0x228] ;  /* 0x00008a0000047625 */ /* 0x000fe200078e0005 */
[----:B------:R-:W-:Y:S04]  /*3b30*/  STG.E.128 [R2.64], R84 ;  /* 0x0000005402007986 */ /* 0x000fe8000c101d04 */
[----:B------:R-:W-:Y:S01]  /*3b40*/  STG.E.128 [R4.64], R64 ;  /* 0x0000004004007986 */ /* 0x000fe2000c101d04 */
[----:B------:R-:W-:Y:S05]  /*3b50*/  EXIT ;  /* 0x000000000000794d */ /* 0x000fea0003800000 */
.L_x_1693:
[----:B------:R-:W-:Y:S01]  /*3b60*/  HFMA2.MMA R174, -RZ, RZ, 0, 9.5367431640625e-07 ;  /* 0x00000010ffae7435 */ /* 0x000fe200000001ff */
[----:B------:R-:W-:Y:S01]  /*3b70*/  IMAD.MOV.U32 R127, RZ, RZ, R189 ;  /* 0x000000ffff7f7224 */ /* 0x000fe200078e00bd */
[----:B------:R-:W-:Y:S01]  /*3b80*/  MOV R124, 0x3bc0 ;  /* 0x00003bc0007c7802 */ /* 0x000fe20000000f00 */
[----:B------:R-:W-:Y:S02]  /*3b90*/  IMAD.MOV.U32 R175, RZ, RZ, 0x1f ;  /* 0x0000001fffaf7424 */ /* 0x000fe400078e00ff */
[----:B------:R-:W-:-:S02]  /*3ba0*/  IMAD.MOV.U32 R186, RZ, RZ, -0x1 ;  /* 0xffffffffffba7424 */ /* 0x000fc400078e00ff */
[----:B-----5:R-:W-:Y:S05]  /*3bb0*/  CALL.REL.NOINC `($__internal_104_$__cuda_sm70_shflsync_down_p) ;  /* 0x0000045000007944 */ /* 0x020fea0003c00000 */
[----:B-1----:R-:W-:Y:S01]  /*3bc0*/  MOV R126, R175 ;  /* 0x000000af007e7202 */ /* 0x002fe20000000f00 */
[----:B0-----:R-:W-:Y:S05]  /*3bd0*/  BRA `(.L_x_1708) ;  /* 0xffffe15000007947 */ /* 0x001fea000383ffff */
.L_x_1694:
[----:B------:R-:W-:Y:S01]  /*3be0*/  HFMA2.MMA R175, -RZ, RZ, 0, 1.847743988037109375e-06 ;  /* 0x0000001fffaf7435 */ /* 0x000fe200000001ff */
[----:B------:R-:W-:Y:S01]  /*3bf0*/  IMAD.MOV.U32 R127, RZ, RZ, R188 ;  /* 0x000000ffff7f7224 */ /* 0x000fe200078e00bc */
[----:B------:R-:W-:Y:S01]  /*3c00*/  MOV R124, 0x3c40 ;  /* 0x00003c40007c7802 */ /* 0x000fe20000000f00 */
[----:B------:R-:W-:-:S02]  /*3c10*/  IMAD.MOV.U32 R174, RZ, RZ, 0x10 ;  /* 0x00000010ffae7424 */ /* 0x000fc400078e00ff */
[----:B------:R-:W-:Y:S02]  /*3c20*/  IMAD.MOV.U32 R186, RZ, RZ, -0x1 ;  /* 0xffffffffffba7424 */ /* 0x000fe400078e00ff */
[----:B01---5:R-:W-:Y:S05]  /*3c30*/  CALL.REL.NOINC `($__internal_104_$__cuda_sm70_shflsync_down_p) ;  /* 0x000003d000007944 */ /* 0x023fea0003c00000 */
[----:B------:R-:W-:Y:S01]  /*3c40*/  FADD.FTZ R189, R126, R189 ;  /* 0x000000bd7ebd7221 */ /* 0x000fe20000010000 */
[----:B------:R-:W-:Y:S01]  /*3c50*/  MOV R124, 0x3cc0 ;  /* 0x00003cc0007c7802 */ /* 0x000fe20000000f00 */
[----:B-1----:R-:W-:Y:S01]  /*3c60*/  FADD.FTZ R188, R188, R175 ;  /* 0x000000afbcbc7221 */ /* 0x002fe20000010000 */
[----:B------:R-:W-:Y:S01]  /*3c70*/  MOV R175, 0x1f ;  /* 0x0000001f00af7802 */ /* 0x000fe20000000f00 */
[----:B0-----:R-:W-:Y:S02]  /*3c80*/  IMAD.MOV.U32 R174, RZ, RZ, 0x8 ;  /* 0x00000008ffae7424 */ /* 0x001fe400078e00ff */
[----:B------:R-:W-:Y:S02]  /*3c90*/  IMAD.MOV.U32 R186, RZ, RZ, -0x1 ;  /* 0xffffffffffba7424 */ /* 0x000fe400078e00ff */
[----:B------:R-:W-:Y:S02]  /*3ca0*/  IMAD.MOV.U32 R127, RZ, RZ, R189 ;  /* 0x000000ffff7f7224 */ /* 0x000fe400078e00bd */
[----:B------:R-:W-:Y:S05]  /*3cb0*/  CALL.REL.NOINC `($__internal_104_$__cuda_sm70_shflsync_down_p) ;  /* 0x0000035000007944 */ /* 0x000fea0003c00000 */
[----:B-1----:R-:W-:Y:S01]  /*3cc0*/  MOV R126, R175 ;  /* 0x000000af007e7202 */ /* 0x002fe20000000f00 */
[----:B------:R-:W-:Y:S01]  /*3cd0*/  HFMA2.MMA R175, -RZ, RZ, 0, 1.847743988037109375e-06 ;  /* 0x0000001fffaf7435 */ /* 0x000fe200000001ff */
[----:B0-----:R-:W-:Y:S01]  /*3ce0*/  IMAD.MOV.U32 R127, RZ, RZ, R188 ;  /* 0x000000ffff7f7224 */ /* 0x001fe200078e00bc */
[----:B------:R-:W-:Y:S01]  /*3cf0*/  MOV R124, 0x3d30 ;  /* 0x00003d30007c7802 */ /* 0x000fe20000000f00 */
[----:B------:R-:W-:-:S02]  /*3d00*/  IMAD.MOV.U32 R174, RZ, RZ, 0x8 ;  /* 0x00000008ffae7424 */ /* 0x000fc400078e00ff */
[----:B------:R-:W-:Y:S02]  /*3d10*/  IMAD.MOV.U32 R186, RZ, RZ, -0x1 ;  /* 0xffffffffffba7424 */ /* 0x000fe400078e00ff */
[----:B------:R-:W-:Y:S05]  /*3d20*/  CALL.REL.NOINC `($__internal_104_$__cuda_sm70_shflsync_down_p) ;  /* 0x000002e000007944 */ /* 0x000fea0003c00000 */
[----:B------:R-:W-:Y:S01]  /*3d30*/  FADD.FTZ R189, R126, R189 ;  /* 0x000000bd7ebd7221 */ /* 0x000fe20000010000 */
[----:B------:R-:W-:Y:S01]  /*3d40*/  MOV R124, 0x3db0 ;  /* 0x00003db0007c7802 */ /* 0x000fe20000000f00 */
[----:B-1----:R-:W-:Y:S01]  /*3d50*/  FADD.FTZ R188, R188, R175 ;  /* 0x000000afbcbc7221 */ /* 0x002fe20000010000 */
[----:B------:R-:W-:Y:S01]  /*3d60*/  MOV R175, 0x1f ;  /* 0x0000001f00af7802 */ /* 0x000fe20000000f00 */
[----:B0-----:R-:W-:Y:S01]  /*3d70*/  IMAD.MOV.U32 R174, RZ, RZ, 0x4 ;  /* 0x00000004ffae7424 */ /* 0x001fe200078e00ff */
[----:B------:R-:W-:Y:S01]  /*3d80*/  MOV R127, R189 ;  /* 0x000000bd007f7202 */ /* 0x000fe20000000f00 */
[----:B------:R-:W-:Y:S02]  /*3d90*/  IMAD.MOV.U32 R186, RZ, RZ, -0x1 ;  /* 0xffffffffffba7424 */ /* 0x000fe400078e00ff */
[----:B------:R-:W-:Y:S05]  /*3da0*/  CALL.REL.NOINC `($__internal_104_$__cuda_sm70_shflsync_down_p) ;  /* 0x0000026000007944 */ /* 0x000fea0003c00000 */
[----:B-1----:R-:W-:Y:S01]  /*3db0*/  IMAD.MOV.U32 R126, RZ, RZ, R175 ;  /* 0x000000ffff7e7224 */ /* 0x002fe200078e00af */
[----:B------:R-:W-:Y:S01]  /*3dc0*/  HFMA2.MMA R175, -RZ, RZ, 0, 1.847743988037109375e-06 ;  /* 0x0000001fffaf7435 */ /* 0x000fe200000001ff */
[----:B0-----:R-:W-:Y:S01]  /*3dd0*/  MOV R127, R188 ;  /* 0x000000bc007f7202 */ /* 0x001fe20000000f00 */
[----:B------:R-:W-:Y:S01]  /*3de0*/  IMAD.MOV.U32 R174, RZ, RZ, 0x4 ;  /* 0x00000004ffae7424 */ /* 0x000fe200078e00ff */
[----:B------:R-:W-:Y:S01]  /*3df0*/  MOV R124, 0x3e20 ;  /* 0x00003e20007c7802 */ /* 0x000fe20000000f00 */
[----:B------:R-:W-:-:S02]  /*3e00*/  IMAD.MOV.U32 R186, RZ, RZ, -0x1 ;  /* 0xffffffffffba7424 */ /* 0x000fc400078e00ff */
[----:B------:R-:W-:Y:S05]  /*3e10*/  CALL.REL.NOINC `($__internal_104_$__cuda_sm70_shflsync_down_p) ;  /* 0x000001f000007944 */ /* 0x000fea0003c00000 */
[----:B------:R-:W-:Y:S01]  /*3e20*/  FADD.FTZ R189, R126, R189 ;  /* 0x000000bd7ebd7221 */ /* 0x000fe20000010000 */
[----:B0-----:R-:W-:Y:S01]  /*3e30*/  MOV R174, 0x2 ;  /* 0x0000000200ae7802 */ /* 0x001fe20000000f00 */
[----:B-1----:R-:W-:Y:S01]  /*3e40*/  FADD.FTZ R130, R188, R175 ;  /* 0x000000afbc827221 */ /* 0x002fe20000010000 */
[----:B------:R-:W-:Y:S01]  /*3e50*/  MOV R186, 0xffffffff ;  /* 0xffffffff00ba7802 */ /* 0x000fe20000000f00 */
[----:B------:R-:W-:Y:S01]  /*3e60*/  IMAD.MOV.U32 R175, RZ, RZ, 0x1f ;  /* 0x0000001fffaf7424 */ /* 0x000fe200078e00ff */
[----:B------:R-:W-:Y:S01]  /*3e70*/  MOV R124, 0x3ea0 ;  /* 0x00003ea0007c7802 */ /* 0x000fe20000000f00 */
[----:B------:R-:W-:-:S02]  /*3e80*/  IMAD.MOV.U32 R127, RZ, RZ, R189 ;  /* 0x000000ffff7f7224 */ /* 0x000fc400078e00bd */
[----:B------:R-:W-:Y:S05]  /*3e90*/  CALL.REL.NOINC `($__internal_104_$__cuda_sm70_shflsync_down_p) ;  /* 0x0000017000007944 */ /* 0x000fea0003c00000 */
[----:B0-----:R-:W-:Y:S01]  /*3ea0*/  HFMA2.MMA R174, -RZ, RZ, 0, 1.1920928955078125e-07 ;  /* 0x00000002ffae7435 */ /* 0x001fe200000001ff */
[----:B-1----:R-:W-:Y:S01]  /*3eb0*/  MOV R126, R175 ;  /* 0x000000af007e7202 */ /* 0x002fe20000000f00 */
[----:B------:R-:W-:Y:S01]  /*3ec0*/  IMAD.MOV.U32 R127, RZ, RZ, R130 ;  /* 0x000000ffff7f7224 */ /* 0x000fe200078e0082 */
[----:B------:R-:W-:Y:S01]  /*3ed0*/  MOV R186, 0xffffffff ;  /* 0xffffffff00ba7802 */ /* 0x000fe20000000f00 */
[----:B------:R-:W-:Y:S01]  /*3ee0*/  IMAD.MOV.U32 R175, RZ, RZ, 0x1f ;  /* 0x0000001fffaf7424 */ /* 0x000fe200078e00ff */
[----:B------:R-:W-:-:S02]  /*3ef0*/  MOV R124, 0x3f10 ;  /* 0x00003f10007c7802 */ /* 0x000fc40000000f00 */
[----:B------:R-:W-:Y:S05]  /*3f00*/  CALL.REL.NOINC `($__internal_104_$__cuda_sm70_shflsync_down_p) ;  /* 0x0000010000007944 */ /* 0x000fea0003c00000 */
[----:B------:R-:W-:Y:S01]  /*3f10*/  FADD.FTZ R128, R126, R189 ;  /* 0x000000bd7e807221 */ /* 0x000fe20000010000 */
[----:B------:R-:W-:Y:S01]  /*3f20*/  MOV R124, 0x3f90 ;  /* 0x00003f90007c7802 */ /* 0x000fe20000000f00 */
[----:B-1----:R-:W-:Y:S01]  /*3f30*/  FADD.FTZ R130, R130, R175 ;  /* 0x000000af82827221 */ /* 0x002fe20000010000 */
[----:B------:R-:W-:Y:S01]  /*3f40*/  HFMA2.MMA R175, -RZ, RZ, 0, 1.847743988037109375e-06 ;  /* 0x0000001fffaf7435 */ /* 0x000fe200000001ff */
[----:B0-----:R-:W-:Y:S01]  /*3f50*/  IMAD.MOV.U32 R174, RZ, RZ, 0x1 ;  /* 0x00000001ffae7424 */ /* 0x001fe200078e00ff */
[----:B------:R-:W-:Y:S01]  /*3f60*/  MOV R127, R128 ;  /* 0x00000080007f7202 */ /* 0x000fe20000000f00 */
[----:B------:R-:W-:-:S03]  /*3f70*/  IMAD.MOV.U32 R186, RZ, RZ, -0x1 ;  /* 0xffffffffffba7424 */ /* 0x000fc600078e00ff */
        /* <DEDUP_REMOVED lines=8> */
[----:B01----:R-:W-:Y:S05]  /*4000*/  BRA `(.L_x_1709) ;  /* 0xffffde4000007947 */ /* 0x003fea000383ffff */
        .weak           $__internal_104_$__cuda_sm70_shflsync_down_p
        .type           $__internal_104_$__cuda_sm70_shflsync_down_p,@function
        .size           $__internal_104_$__cuda_sm70_shflsync_down_p,(.L_x_2122 - $__internal_104_$__cuda_sm70_shflsync_down_p)
$__internal_104_$__cuda_sm70_shflsync_down_p:
[----:B------:R-:W-:Y:S01]  /*4010*/  MOV R125, 0x0 ;  /* 0x00000000007d7802 */ /* 0x000fe20000000f00 */
[----:B------:R-:W-:Y:S04]  /*4020*/  WARPSYNC R186 ;  /* 0x000000ba00007348 */ /* 0x000fe80003800000 */
[----:B------:R0:W1:Y:S01]  /*4030*/  SHFL.DOWN PT, R175, R127, R174, R175 ;  /* 0x080000ae7faf7389 */ /* 0x00006200000e00af */
[----:B------:R-:W-:Y:S05]  /*4040*/  RET.REL.NODEC R124 `(_ZN10layer_norm31ln_parallel_residual_bwd_kernelINS_13Kernel_traitsI6__halfffffjLj3072ELj1ELj1ELj4ELj16ENS_18Kernel_traits_baseILj3072ES2_ffffjLj128EEEEELb1ELb1ELb0EEEvNS_9BwdParamsE) ;  /* 0xffffbfb07c007950 */ /* 0x000fea0003c3ffff */
.L_x_1710:
        /* <DEDUP_REMOVED lines=11> */
.L_x_2122:


//--------------------- .text._ZN10layer_norm22ln_bwd_finalize_kernelINS_22Kernel_traits_finalizeILj3072E6__halfffffjLb0ELj1024ELj4ENS_18Kernel_traits_baseILj3072ES2_ffffjLj1024EEEEELb0ELb1EEEvNS_9BwdParamsE --------------------------
	.section	.text._ZN10layer_norm22ln_bwd_finalize_kernelINS_22Kernel_traits_finalizeILj3072E6__halfffffjLb0ELj1024ELj4ENS_18Kernel_traits_baseILj3072ES2_ffffjLj1024EEEEELb0ELb1EEEvNS_9BwdParamsE,"ax",@progbits
	.sectioninfo	@"SHI_REGISTERS=32"
	.align	128
        .global         _ZN10layer_norm22ln_bwd_finalize_kernelINS_22Kernel_traits_finalizeILj3072E6__halfffffjLb0ELj1024ELj4ENS_18Kernel_traits_baseILj3072ES2_ffffjLj1024EEEEELb0ELb1EEEvNS_9BwdParamsE
        .type           _ZN10layer_norm22ln_bwd_finalize_kernelINS_22Kernel_traits_finalizeILj3072E6__halfffffjLb0ELj1024ELj4ENS_18Kernel_traits_baseILj3072ES2_ffffjLj1024EEEEELb0ELb1EEEvNS_9BwdParamsE,@function
        .size           _ZN10layer_norm22ln_bwd_finalize_kernelINS_22Kernel_traits_finalizeILj3072E6__halfffffjLb0ELj1024ELj4ENS_18Kernel_traits_baseILj3072ES2_ffffjLj1024EEEEELb0ELb1EEEvNS_9BwdParamsE,(.L_x_2123 - _ZN10layer_norm22ln_bwd_finalize_kernelINS_22Kernel_traits_finalizeILj3072E6__halfffffjLb0ELj1024ELj4ENS_18Kernel_traits_baseILj3072ES2_ffffjLj1024EEEEELb0ELb1EEEvNS_9BwdParamsE)
        .other          _ZN10layer_norm22ln_bwd_finalize_kernelINS_22Kernel_traits_finalizeILj3072E6__halfffffjLb0ELj1024ELj4ENS_18Kernel_traits_baseILj3072ES2_ffffjLj1024EEEEELb0ELb1EEEvNS_9BwdParamsE,@"STO_CUDA_ENTRY STV_DEFAULT"
_ZN10layer_norm22ln_bwd_finalize_kernelINS_22Kernel_traits_finalizeILj3072E6__halfffffjLb0ELj1024ELj4ENS_18Kernel_traits_baseILj3072ES2_ffffjLj1024EEEEELb0ELb1EEEvNS_9BwdParamsE:
.text._ZN10layer_norm22ln_bwd_finalize_kernelINS_22Kernel_traits_finalizeILj3072E6__halfffffjLb0ELj1024ELj4ENS_18Kernel_traits_baseILj3072ES2_ffffjLj1024EEEEELb0ELb1EEEvNS_9BwdParamsE:
        /* <DEDUP_REMOVED lines=19> */
.L_x_1723:
        /* <DEDUP_REMOVED lines=27> */
.L_x_1715:
        /* <DEDUP_REMOVED lines=35> */
.L_x_1714:
[----:B------:R-:W-:Y:S05]  /*0510*/  BSYNC B1 ;  /* 0x0000000000017941 */ /* 0x000fea0003800000 */
.L_x_1713:
        /* <DEDUP_REMOVED lines=23> */
.L_x_1717:
[----:B------:R-:W-:Y:S05]  /*0690*/  BSYNC B1 ;  /* 0x0000000000017941 */ /* 0x000fea0003800000 */
.L_x_1716:
        /* <DEDUP_REMOVED lines=10> */
.L_x_1712:
[----:B------:R-:W-:Y:S05]  /*0740*/  BSYNC B0 ;  /* 0x0000000000007941 */ /* 0x000fea0003800000 */
.L_x_1711:
        /* <DEDUP_REMOVED lines=11> */
.L_x_1724:
        /* <DEDUP_REMOVED lines=18> */
.L_x_1725:
[----:B------:R-:W-:Y:S01]  /*0920*/  @!P1 SHF.R.U32.HI R2, RZ, 0x3, R0 ;  /* 0x00000003ff029819 */ /* 0x000fe20000011600 */
[----:B---3--:R-:W-:Y:S02]  /*0930*/  FADD.FTZ R5, R5, R10 ;  /* 0x0000000a05057221 */ /* 0x008fe40000010000 */
[----:B--2---:R-:W-:Y:S01]  /*0940*/  FADD.FTZ R7, R7, R4 ;  /* 0x0000000407077221 */ /* 0x004fe20000010000 */
[----:B------:R-:W-:-:S05]  /*0950*/  @!P1 LOP3.LUT R2, R2, 0x1ffffffc, RZ, 0xc0, !PT ;  /* 0x1ffffffc02029812 */ /* 0x000fca00078ec0ff */
[----:B------:R2:W-:Y:S04]  /*0960*/  @!P1 STS [R2+0x2000], R5 ;  /* 0x0020000502009388 */ /* 0x0005e80000000800 */
[----:B------:R2:W-:Y:S02]  /*0970*/  @!P1 STS [R2+0x2080], R7 ;  /* 0x0020800702009388 */ /* 0x0005e40000000800 */
.L_x_1718:
        /* <DEDUP_REMOVED lines=13> */
.L_x_1722:
[----:B------:R-:W-:Y:S05]  /*0a50*/  BSYNC B0 ;  /* 0x0000000000007941 */ /* 0x000fea0003800000 */
.L_x_1721:
[C---:B------:R-:W-:Y:S02]  /*0a60*/  ISETP.GT.U32.AND P1, PT, R18.reuse, -0xc01, PT ;  /* 0xfffff3ff1200780c */ /* 0x040fe40003f24070 */
[----:B------:R-:W-:Y:S02]  /*0a70*/  IADD3 R18, R18, 0xc00, RZ ;  /* 0x00000c0012127810 */ /* 0x000fe40007ffe0ff */
[----:B------:R-:W-:-:S09]  /*0a80*/  IADD3 R19, R19, 0x600, RZ ;  /* 0x0000060013137810 */ /* 0x000fd20007ffe0ff */
[----:B012---:R-:W-:Y:S05]  /*0a90*/  @P1 BRA `(.L_x_1723) ;  /* 0xfffff69000001947 */ /* 0x007fea000383ffff */
[----:B------:R-:W-:Y:S05]  /*0aa0*/  EXIT ;  /* 0x000000000000794d */ /* 0x000fea0003800000 */
.L_x_1719:
[----:B--2---:R-:W-:Y:S01]  /*0ab0*/  IMAD.MOV.U32 R10, RZ, RZ, R4 ;  /* 0x000000ffff0a7224 */ /* 0x004fe200078e0004 */
[----:B------:R-:W-:Y:S01]  /*0ac0*/  MOV R9, 0x1 ;  /* 0x0000000100097802 */ /* 0x000fe20000000f00 */
[----:B------:R-:W-:Y:S01]  /*0ad0*/  IMAD.MOV.U32 R6, RZ, RZ, 0x1f ;  /* 0x0000001fff067424 */ /* 0x000fe200078e00ff */
[----:B------:R-:W-:Y:S02]  /*0ae0*/  MOV R11, 0xffffffff ;  /* 0xffffffff000b7802 */ /* 0x000fe40000000f00 */
[----:B------:R-:W-:Y:S02]  /*0af0*/  MOV R2, 0xb10 ;  /* 0x00000b1000027802 */ /* 0x000fe40000000f00 */
[----:B01----:R-:W-:Y:S05]  /*0b00*/  CALL.REL.NOINC `($__internal_105_$__cuda_sm70_shflsync_bfly_p) ;  /* 0x000003c000007944 */ /* 0x003fea0003c00000 */
[----:B-1----:R-:W-:Y:S01]  /*0b10*/  IMAD.MOV.U32 R3, RZ, RZ, R6 ;  /* 0x000000ffff037224 */ /* 0x002fe200078e0006 */
[----:B0-----:R-:W-:Y:S05]  /*0b20*/  BRA `(.L_x_1724) ;  /* 0xfffffcd000007947 */ /* 0x001fea000383ffff */
.L_x_1720:
[----:B------:R-:W-:Y:S01]  /*0b30*/  HFMA2.MMA R6, -RZ, RZ, 0, 1.847743988037109375e-06 ;  /* 0x0000001fff067435 */ /* 0x000fe200000001ff */
[----:B------:R-:W-:Y:S01]  /*0b40*/  MOV R10, R13 ;  /* 0x0000000d000a7202 */ /* 0x000fe20000000f00 */
[----:B------:R-:W-:Y:S01]  /*0b50*/  IMAD.MOV.U32 R9, RZ, RZ, 0x2 ;  /* 0x00000002ff097424 */ /* 0x000fe200078e00ff */
[----:B------:R-:W-:Y:S01]  /*0b60*/  MOV R2, 0xb90 ;  /* 0x00000b9000027802 */ /* 0x000fe20000000f00 */
[----:B------:R-:W-:-:S02]  /*0b70*/  IMAD.MOV.U32 R11, RZ, RZ, -0x1 ;  /* 0xffffffffff0b7424 */ /* 0x000fc400078e00ff */
[----:B012---:R-:W-:Y:S05]  /*0b80*/  CALL.REL.NOINC `($__internal_105_$__cuda_sm70_shflsync_bfly_p) ;  /* 0x0000034000007944 */ /* 0x007fea0003c00000 */
[----:B01----:R-:W-:Y:S01]  /*0b90*/  FADD.FTZ R10, R13, R6 ;  /* 0x000000060d0a7221 */ /* 0x003fe20000010000 */
[----:B------:R-:W-:Y:S01]  /*0ba0*/  HFMA2.MMA R6, -RZ, RZ, 0, 1.847743988037109375e-06 ;  /* 0x0000001fff067435 */ /* 0x000fe200000001ff */
[----:B------:R-:W-:Y:S01]  /*0bb0*/  MOV R9, 0x4 ;  /* 0x0000000400097802 */ /* 0x000fe20000000f00 */
[----:B------:R-:W-:Y:S01]  /*0bc0*/  IMAD.MOV.U32 R11, RZ, RZ, -0x1 ;  /* 0xffffffffff0b7424 */ /* 0x000fe200078e00ff */
[----:B------:R-:W-:-:S03]  /*0bd0*/  MOV R2, 0xbf0 ;  /* 0x00000bf000027802 */ /* 0x000fc60000000f00 */
[----:B------:R-:W-:Y:S05]  /*0be0*/  CALL.REL.NOINC `($__internal_105_$__cuda_sm70_shflsync_bfly_p) ;  /* 0x000002e000007944 */ /* 0x000fea0003c00000 */
[----:B01----:R-:W-:Y:S01]  /*0bf0*/  FADD.FTZ R10, R10, R6 ;  /* 0x000000060a0a7221 */ /* 0x003fe20000010000 */
[----:B------:R-:W-:Y:S01]  /*0c00*/  HFMA2.MMA R6, -RZ, RZ, 0, 1.847743988037109375e-06 ;  /* 0x0000001fff067435 */ /* 0x000fe200000001ff */
[----:B------:R-:W-:Y:S01]  /*0c10*/  MOV R9, 0x8 ;  /* 0x0000000800097802 */ /* 0x000fe20000000f00 */
[----:B------:R-:W-:Y:S01]  /*0c20*/  IMAD.MOV.U32 R11, RZ, RZ, -0x1 ;  /* 0xffffffffff0b7424 */ /* 0x000fe200078e00ff */
[----:B------:R-:W-:-:S03]  /*0c30*/  MOV R2, 0xc50 ;  /* 0x00000c5000027802 */ /* 0x000fc60000000f00 */
[----:B------:R-:W-:Y:S05]  /*0c40*/  CALL.REL.NOINC `($__internal_105_$__cuda_sm70_shflsync_bfly_p) ;  /* 0x0000028000007944 */ /* 0x000fea0003c00000 */
[----:B-1----:R-:W-:Y:S01]  /*0c50*/  FADD.FTZ R4, R10, R6 ;  /* 0x000000060a047221 */ /* 0x002fe20000010000 */
[----:B------:R-:W-:Y:S01]  /*0c60*/  HFMA2.MMA R6, -RZ, RZ, 0, 1.847743988037109375e-06 ;  /* 0x0000001fff067435 */ /* 0x000fe200000001ff */
[----:B0-----:R-:W-:Y:S01]  /*0c70*/  MOV R9, 0x10 ;  /* 0x0000001000097802 */ /* 0x001fe20000000f00 */
[----:B------:R-:W-:Y:S01]  /*0c80*/  IMAD.MOV.U32 R11, RZ, RZ, -0x1 ;  /* 0xffffffffff0b7424 */ /* 0x000fe200078e00ff */
[----:B------:R-:W-:-:S02]  /*0c90*/  MOV R2, 0xcc0 ;  /* 0x00000cc000027802 */ /* 0x000fc40000000f00 */
[----:B------:R-:W-:Y:S02]  /*0ca0*/  MOV R10, R4 ;  /* 0x00000004000a7202 */ /* 0x000fe40000000f00 */
[----:B------:R-:W-:Y:S05]  /*0cb0*/  CALL.REL.NOINC `($__internal_105_$__cuda_sm70_shflsync_bfly_p) ;  /* 0x0000021000007944 */ /* 0x000fea0003c00000 */
[----:B0-----:R-:W-:Y:S01]  /*0cc0*/  HFMA2.MMA R9, -RZ, RZ, 0, 5.9604644775390625e-08 ;  /* 0x00000001ff097435 */ /* 0x001fe200000001ff */
[----:B-1----:R-:W-:Y:S01]  /*0cd0*/  MOV R7, R6 ;  /* 0x0000000600077202 */ /* 0x002fe20000000f00 */
[----:B------:R-:W-:Y:S01]  /*0ce0*/  IMAD.MOV.U32 R10, RZ, RZ, R5 ;  /* 0x000000ffff0a7224 */ /* 0x000fe200078e0005 */
[----:B------:R-:W-:Y:S01]  /*0cf0*/  MOV R6, 0x1f ;  /* 0x0000001f00067802 */ /* 0x000fe20000000f00 */
[----:B------:R-:W-:Y:S01]  /*0d00*/  IMAD.MOV.U32 R11, RZ, RZ, -0x1 ;  /* 0xffffffffff0b7424 */ /* 0x000fe200078e00ff */
[----:B------:R-:W-:Y:S02]  /*0d10*/  MOV R2, 0xd30 ;  /* 0x00000d3000027802 */ /* 0x000fe40000000f00 */
[----:B------:R-:W-:Y:S05]  /*0d20*/  CALL.REL.NOINC `($__internal_105_$__cuda_sm70_shflsync_bfly_p) ;  /* 0x000001a000007944 */ /* 0x000fea0003c00000 */
[----:B0-----:R-:W-:Y:S01]  /*0d30*/  HFMA2.MMA R9, -RZ, RZ, 0, 1.1920928955078125e-07 ;  /* 0x00000002ff097435 */ /* 0x001fe200000001ff */
[----:B-1----:R-:W-:Y:S01]  /*0d40*/  FADD.FTZ R10, R5, R6 ;  /* 0x00000006050a7221 */ /* 0x002fe20000010000 */
[----:B------:R-:W-:Y:S01]  /*0d50*/  MOV R6, 0x1f ;  /* 0x0000001f00067802 */ /* 0x000fe20000000f00 */
[----:B------:R-:W-:Y:S01]  /*0d60*/  IMAD.MOV.U32 R11, RZ, RZ, -0x1 ;  /* 0xffffffffff0b7424 */ /* 0x000fe200078e00ff */
[----:B------:R-:W-:Y:S02]  /*0d70*/  MOV R2, 0xd90 ;  /* 0x00000d9000027802 */ /* 0x000fe40000000f00 */
[----:B------:R-:W-:Y:S05]  /*0d80*/  CALL.REL.NOINC `($__internal_105_$__cuda_sm70_shflsync_bfly_p) ;  /* 0x0000014000007944 */ /* 0x000fea0003c00000 */
[----:B0-----:R-:W-:Y:S01]  /*0d90*/  HFMA2.MMA R9, -RZ, RZ, 0, 2.384185791015625e-07 ;  /* 0x00000004ff097435 */ /* 0x001fe200000001ff */
[----:B-1----:R-:W-:Y:S01]  /*0da0*/  FADD.FTZ R10, R10, R6 ;  /* 0x000000060a0a7221 */ /* 0x002fe20000010000 */
[----:B------:R-:W-:Y:S01]  /*0db0*/  MOV R6, 0x1f ;  /* 0x0000001f00067802 */ /* 0x000fe20000000f00 */
[----:B------:R-:W-:Y:S01]  /*0dc0*/  IMAD.MOV.U32 R11, RZ, RZ, -0x1 ;  /* 0xffffffffff0b7424 */ /* 0x000fe200078e00ff */
[----:B------:R-:W-:-:S02]  /*0dd0*/  MOV R2, 0xdf0 ;  /* 0x00000df000027802 */ /* 0x000fc40000000f00 */
[----:B------:R-:W-:Y:S05]  /*0de0*/  CALL.REL.NOINC `($__internal_105_$__cuda_sm70_shflsync_bfly_p) ;  /* 0x000000e000007944 */ /* 0x000fea0003c00000 */
[----:B0-----:R-:W-:Y:S01]  /*0df0*/  HFMA2.MMA R9, -RZ, RZ, 0, 4.76837158203125e-07 ;  /* 0x00000008ff097435 */ /* 0x001fe200000001ff */
[----:B-1----:R-:W-:Y:S01]  /*0e00*/  FADD.FTZ R10, R10, R6 ;  /* 0x000000060a0a7221 */ /* 0x002fe20000010000 */
[----:B------:R-:W-:Y:S01]  /*0e10*/  MOV R6, 0x1f ;  /* 0x0000001f00067802 */ /* 0x000fe20000000f00 */
[----:B------:R-:W-:Y:S01]  /*0e20*/  IMAD.MOV.U32 R11, RZ, RZ, -0x1 ;  /* 0xffffffffff0b7424 */ /* 0x000fe200078e00ff */
[----:B------:R-:W-:-:S02]  /*0e30*/  MOV R2, 0xe50 ;  /* 0x00000e5000027802 */ /* 0x000fc40000000f00 */
[----:B------:R-:W-:Y:S05]  /*0e40*/  CALL.REL.NOINC `($__internal_105_$__cuda_sm70_shflsync_bfly_p) ;  /* 0x0000008000007944 */ /* 0x000fea0003c00000 */
[----:B0-----:R-:W-:Y:S01]  /*0e50*/  HFMA2.MMA R9, -RZ, RZ, 0, 9.5367431640625e-07 ;  /* 0x00000010ff097435 */ /* 0x001fe200000001ff */
[----:B-1----:R-:W-:Y:S01]  /*0e60*/  FADD.FTZ R10, R10, R6 ;  /* 0x000000060a0a7221 */ /* 0x002fe20000010000 */
[----:B------:R-:W-:Y:S01]  /*0e70*/  MOV R6, 0x1f ;  /* 0x0000001f00067802 */ /* 0x000fe20000000f00 */
[----:B------:R-:W-:Y:S01]  /*0e80*/  IMAD.MOV.U32 R11, RZ, RZ, -0x1 ;  /* 0xffffffffff0b7424 */ /* 0x000fe200078e00ff */
[----:B------:R-:W-:-:S02]  /*0e90*/  MOV R2, 0xeb0 ;  /* 0x00000eb000027802 */ /* 0x000fc40000000f00 */
[----:B------:R-:W-:Y:S05]  /*0ea0*/  CALL.REL.NOINC `($__internal_105_$__cuda_sm70_shflsync_bfly_p) ;  /* 0x0000002000007944 */ /* 0x000fea0003c00000 */
[----:B-1----:R-:W-:Y:S01]  /*0eb0*/  MOV R5, R6 ;  /* 0x0000000600057202 */ /* 0x002fe20000000f00 */
[----:B0-----:R-:W-:Y:S05]  /*0ec0*/  BRA `(.L_x_1725) ;  /* 0xfffffa5000007947 */ /* 0x001fea000383ffff */
        .weak           $__internal_105_$__cuda_sm70_shflsync_bfly_p
        .type           $__internal_105_$__cuda_sm70_shflsync_bfly_p,@function
        .size           $__internal_105_$__cuda_sm70_shflsync_bfly_p,(.L_x_2123 - $__internal_105_$__cuda_sm70_shflsync_bfly_p)
$__internal_105_$__cuda_sm70_shflsync_bfly_p:
[----:B------:R-:W-:Y:S01]  /*0ed0*/  HFMA2.MMA R3, -RZ, RZ, 0, 0 ;  /* 0x00000000ff037435 */ /* 0x000fe200000001ff */
[----:B------:R-:W-:Y:S04]  /*0ee0*/  WARPSYNC R11 ;  /* 0x0000000b00007348 */ /* 0x000fe80003800000 */
[----:B------:R0:W1:Y:S01]  /*0ef0*/  SHFL.BFLY PT, R6, R10, R9, R6 ;  /* 0x0c0000090a067389 */ /* 0x00006200000e0006 */
[----:B------:R-:W-:Y:S05]  /*0f00*/  RET.REL.NODEC R2 `(_ZN10layer_norm22ln_bwd_finalize_kernelINS_22Kernel_traits_finalizeILj3072E6__halfffffjLb0ELj1024ELj4ENS_18Kernel_traits_baseILj3072ES2_ffffjLj1024EEEEELb0ELb1EEEvNS_9BwdParamsE) ;  /* 0xfffff0f002007950 */ /* 0x000fea0003c3ffff */
.L_x_1726:
        /* <DEDUP_REMOVED lines=15> */
.L_x_2123:


//--------------------- .text._ZN10layer_norm40ln_parallel_residual_bwd_finalize_kernelINS_22Kernel_traits_finalizeILj3072E6__halfffffjLb0ELj1024ELj4ENS_18Kernel_traits_baseILj3072ES2_ffffjLj1024EEEEELb1EEEvNS_9BwdParamsE --------------------------
	.section	.text._ZN10layer_norm40ln_parallel_residual_bwd_finalize_kernelINS_22Kernel_traits_finalizeILj3072E6__halfffffjLb0ELj1024ELj4ENS_18Kernel_traits_baseILj3072ES2_ffffjLj1024EEEEELb1EEEvNS_9BwdParamsE,"ax",@progbits
	.sectioninfo	@"SHI_REGISTERS=32"
	.align	128
        .global         _ZN10layer_norm40ln_parallel_residual_bwd_finalize_kernelINS_22Kernel_traits_finalizeILj3072E6__halfffffjLb0ELj1024ELj4ENS_18Kernel_traits_baseILj3072ES2_ffffjLj1024EEEEELb1EEEvNS_9BwdParamsE
        .type           _ZN10layer_norm40ln_parallel_residual_bwd_finalize_kernelINS_22Kernel_traits_finalizeILj3072E6__halfffffjLb0ELj1024ELj4ENS_18Kernel_traits_baseILj3072ES2_ffffjLj1024EEEEELb1EEEvNS_9BwdParamsE,@function
        .size           _ZN10layer_norm40ln_parallel_residual_bwd_finalize_kernelINS_22Kernel_traits_finalizeILj3072E6__halfffffjLb0ELj1024ELj4ENS_18Kernel_traits_baseILj3072ES2_ffffjLj1024EEEEELb1EEEvNS_9BwdParamsE,(.L_x_2124 - _ZN10layer_norm40ln_parallel_residual_bwd_finalize_kernelINS_22Kernel_traits_finalizeILj3072E6__halfffffjLb0ELj1024ELj4ENS_18Kernel_traits_baseILj3072ES2_ffffjLj1024EEEEELb1EEEvNS_9BwdParamsE)
        .other          _ZN10layer_norm40ln_parallel_residual_bwd_finalize_kernelINS_22Kernel_traits_finalizeILj3072E6__halfffffjLb0ELj1024ELj4ENS_18Kernel_traits_baseILj3072ES2_ffffjLj1024EEEEELb1EEEvNS_9BwdParamsE,@"STO_CUDA_ENTRY STV_DEFAULT"
_ZN10layer_norm40ln_parallel_residual_bwd_finalize_kernelINS_22Kernel_traits_finalizeILj3072E6__halfffffjLb0ELj1024ELj4ENS_18Kernel_traits_baseILj3072ES2_ffffjLj1024EEEEELb1EEEvNS_9BwdParamsE:
.text._ZN10layer_norm40ln_parallel_residual_bwd_finalize_kernelINS_22Kernel_traits_finalizeILj3072E6__halfffffjLb0ELj1024ELj4ENS_18Kernel_traits_baseILj3072ES2_ffffjLj1024EEEEELb1EEEvNS_9BwdParamsE:
        /* <DEDUP_REMOVED lines=19> */
.L_x_1740:
        /* <DEDUP_REMOVED lines=37> */
.L_x_1731:
        /* <DEDUP_REMOVED lines=59> */
.L_x_1730:
[----:B------:R-:W-:Y:S05]  /*0730*/  BSYNC B1 ;  /* 0x0000000000017941 */ /* 0x000fea0003800000 */
.L_x_1729:
        /* <DEDUP_REMOVED lines=35> */
.L_x_1733:
[----:B------:R-:W-:Y:S05]  /*0970*/  BSYNC B1 ;  /* 0x0000000000017941 */ /* 0x000fea0003800000 */
.L_x_1732:
        /* <DEDUP_REMOVED lines=16> */
.L_x_1728:
[----:B------:R-:W-:Y:S05]  /*0a80*/  BSYNC B0 ;  /* 0x0000000000007941 */ /* 0x000fea0003800000 */
.L_x_1727:
        /* <DEDUP_REMOVED lines=14> */
.L_x_1741:
        /* <DEDUP_REMOVED lines=36> */
.L_x_1742:
        /* <DEDUP_REMOVED lines=11> */
.L_x_1734:
        /* <DEDUP_REMOVED lines=23> */
.L_x_1738:
[----:B------:R-:W-:Y:S05]  /*0fd0*/  BSYNC B0 ;  /* 0x0000000000007941 */ /* 0x000fea0003800000 */
.L_x_1737:
[C---:B------:R-:W-:Y:S02]  /*0fe0*/  ISETP.GT.U32.AND P1, PT, R4.reuse, -0xc01, PT ;  /* 0xfffff3ff0400780c */ /* 0x040fe40003f24070 */
[----:B------:R-:W-:-:S02]  /*0ff0*/  IADD3 R4, R4, 0xc00, RZ ;  /* 0x00000c0004047810 */ /* 0x000fc40007ffe0ff */
[----:B------:R-:W-:-:S09]  /*1000*/  IADD3 R5, R5, 0x600, RZ ;  /* 0x0000060005057810 */ /* 0x000fd20007ffe0ff */
[----:B0-----:R-:W-:Y:S01]  /*1010*/  @!P1 CALL.REL.NOINC `(.L_x_1739) ;  /* 0x0000001000009944 */ /* 0x001fe20003c00000 */
[----:B------:R-:W-:Y:S05]  /*1020*/  BRA `(.L_x_1740) ;  /* 0xfffff10000007947 */ /* 0x000fea000383ffff */
.L_x_1739:
[----:B------:R-:W-:Y:S05]  /*1030*/  EXIT ;  /* 0x000000000000794d */ /* 0x000fea0003800000 */
.L_x_1735:
[----:B------:R-:W-:Y:S01]  /*1040*/  HFMA2.MMA R17, -RZ, RZ, 0, 1.847743988037109375e-06 ;  /* 0x0000001fff117435 */ /* 0x000fe200000001ff */
[----:B----4-:R-:W-:Y:S01]  /*1050*/  MOV R19, R12 ;  /* 0x0000000c00137202 */ /* 0x010fe20000000f00 */
[----:B------:R-:W-:Y:S01]  /*1060*/  IMAD.MOV.U32 R16, RZ, RZ, 0x1 ;  /* 0x00000001ff107424 */ /* 0x000fe200078e00ff */
[----:B------:R-:W-:Y:S02]  /*1070*/  MOV R14, 0xffffffff ;  /* 0xffffffff000e7802 */ /* 0x000fe40000000f00 */
[----:B------:R-:W-:Y:S02]  /*1080*/  MOV R8, 0x10a0 ;  /* 0x000010a000087802 */ /* 0x000fe40000000f00 */
[----:B0123--:R-:W-:Y:S05]  /*1090*/  CALL.REL.NOINC `($__internal_106_$__cuda_sm70_shflsync_bfly_p) ;  /* 0x000007b000007944 */ /* 0x00ffea0003c00000 */
[----:B01----:R-:W-:Y:S05]  /*10a0*/  BRA `(.L_x_1741) ;  /* 0xfffffac000007947 */ /* 0x003fea000383ffff */
.L_x_1736:
[----:B------:R-:W-:Y:S01]  /*10b0*/  HFMA2.MMA R17, -RZ, RZ, 0, 1.847743988037109375e-06 ;  /* 0x0000001fff117435 */ /* 0x000fe200000001ff */
[----:B------:R-:W-:Y:S01]  /*10c0*/  MOV R19, R12 ;  /* 0x0000000c00137202 */ /* 0x000fe20000000f00 */
[----:B------:R-:W-:Y:S01]  /*10d0*/  IMAD.MOV.U32 R16, RZ, RZ, 0x2 ;  /* 0x00000002ff107424 */ /* 0x000fe200078e00ff */
[----:B------:R-:W-:Y:S02]  /*10e0*/  MOV R14, 0xffffffff ;  /* 0xffffffff000e7802 */ /* 0x000fe40000000f00 */
[----:B------:R-:W-:-:S02]  /*10f0*/  MOV R8, 0x1110 ;  /* 0x0000111000087802 */ /* 0x000fc40000000f00 */
[----:B-123--:R-:W-:Y:S05]  /*1100*/  CALL.REL.NOINC `($__internal_106_$__cuda_sm70_shflsync_bfly_p) ;  /* 0x0000074000007944 */ /* 0x00efea0003c00000 */
[----:B0-----:R-:W-:Y:S01]  /*1110*/  HFMA2.MMA R16, -RZ, RZ, 0, 2.384185791015625e-07 ;  /* 0x00000004ff107435 */ /* 0x001fe200000001ff */
[----:B-1----:R-:W-:Y:S01]  /*1120*/  FADD.FTZ R19, R12, R14 ;  /* 0x0000000e0c137221 */ /* 0x002fe20000010000 */
[----:B------:R-:W-:Y:S01]  /*1130*/  MOV R14, 0xffffffff ;  /* 0xffffffff000e7802 */ /* 0x000fe20000000f00 */
[----:B------:R-:W-:Y:S01]  /*1140*/  IMAD.MOV.U32 R17, RZ, RZ, 0x1f ;  /* 0x0000001fff117424 */ /* 0x000fe200078e00ff */
[----:B------:R-:W-:-:S02]  /*1150*/  MOV R8, 0x1170 ;  /* 0x0000117000087802 */ /* 0x000fc40000000f00 */
[----:B------:R-:W-:Y:S05]  /*1160*/  CALL.REL.NOINC `($__internal_106_$__cuda_sm70_shflsync_bfly_p) ;  /* 0x000006e000007944 */ /* 0x000fea0003c00000 */
[----:B0-----:R-:W-:Y:S01]  /*1170*/  HFMA2.MMA R16, -RZ, RZ, 0, 4.76837158203125e-07 ;  /* 0x00000008ff107435 */ /* 0x001fe200000001ff */
[----:B-1----:R-:W-:Y:S01]  /*1180*/  FADD.FTZ R19, R19, R14 ;  /* 0x0000000e13137221 */ /* 0x002fe20000010000 */
[----:B------:R-:W-:Y:S01]  /*1190*/  MOV R17, 0x1f ;  /* 0x0000001f00117802 */ /* 0x000fe20000000f00 */
[----:B------:R-:W-:Y:S01]  /*11a0*/  IMAD.MOV.U32 R14, RZ, RZ, -0x1 ;  /* 0xffffffffff0e7424 */ /* 0x000fe200078e00ff */
[----:B------:R-:W-:-:S02]  /*11b0*/  MOV R8, 0x11d0 ;  /* 0x000011d000087802 */ /* 0x000fc40000000f00 */
[----:B------:R-:W-:Y:S05]  /*11c0*/  CALL.REL.NOINC `($__internal_106_$__cuda_sm70_shflsync_bfly_p) ;  /* 0x0000068000007944 */ /* 0x000fea0003c00000 */
[----:B-1----:R-:W-:Y:S01]  /*11d0*/  FADD.FTZ R12, R19, R14 ;  /* 0x0000000e130c7221 */ /* 0x002fe20000010000 */
[----:B0-----:R-:W-:Y:S01]  /*11e0*/  HFMA2.MMA R16, -RZ, RZ, 0, 9.5367431640625e-07 ;  /* 0x00000010ff107435 */ /* 0x001fe200000001ff */
[----:B------:R-:W-:-:S02]  /*11f0*/  MOV R17, 0x1f ;  /* 0x0000001f00117802 */ /* 0x000fc40000000f00 */
[----:B------:R-:W-:Y:S01]  /*1200*/  MOV R14, 0xffffffff ;  /* 0xffffffff000e7802 */ /* 0x000fe20000000f00 */
[----:B------:R-:W-:Y:S01]  /*1210*/  IMAD.MOV.U32 R19, RZ, RZ, R12 ;  /* 0x000000ffff137224 */ /* 0x000fe200078e000c */
[----:B------:R-:W-:Y:S02]  /*1220*/  MOV R8, 0x1240 ;  /* 0x0000124000087802 */ /* 0x000fe40000000f00 */
[----:B------:R-:W-:Y:S05]  /*1230*/  CALL.REL.NOINC `($__internal_106_$__cuda_sm70_shflsync_bfly_p) ;  /* 0x0000061000007944 */ /* 0x000fea0003c00000 */
[----:B0-----:R-:W-:Y:S01]  /*1240*/  HFMA2.MMA R16, -RZ, RZ, 0, 5.9604644775390625e-08 ;  /* 0x00000001ff107435 */ /* 0x001fe200000001ff */
[----:B-1----:R-:W-:Y:S01]  /*1250*/  MOV R15, R14 ;  /* 0x0000000e000f7202 */ /* 0x002fe20000000f00 */
[----:B------:R-:W-:Y:S01]  /*1260*/  IMAD.MOV.U32 R17, RZ, RZ, 0x1f ;  /* 0x0000001fff117424 */ /* 0x000fe200078e00ff */
[----:B------:R-:W-:Y:S02]  /*1270*/  MOV R19, R13 ;  /* 0x0000000d00137202 */ /* 0x000fe40000000f00 */
[----:B------:R-:W-:Y:S02]  /*1280*/  MOV R14, 0xffffffff ;  /* 0xffffffff000e7802 */ /* 0x000fe40000000f00 */
[----:B------:R-:W-:Y:S02]  /*1290*/  MOV R8, 0x12b0 ;  /* 0x000012b000087802 */ /* 0x000fe40000000f00 */
[----:B------:R-:W-:Y:S05]  /*12a0*/  CALL.REL.NOINC `($__internal_106_$__cuda_sm70_shflsync_bfly_p) ;  /* 0x000005a000007944 */ /* 0x000fea0003c00000 */
[----:B0-----:R-:W-:Y:S01]  /*12b0*/  HFMA2.MMA R16, -RZ, RZ, 0, 1.1920928955078125e-07 ;  /* 0x00000002ff107435 */ /* 0x001fe200000001ff */
[----:B-1----:R-:W-:Y:S01]  /*12c0*/  FADD.FTZ R19, R13, R14 ;  /* 0x0000000e0d137221 */ /* 0x002fe20000010000 */
[----:B------:R-:W-:Y:S01]  /*12d0*/  MOV R17, 0x1f ;  /* 0x0000001f00117802 */ /* 0x000fe20000000f00 */
[----:B------:R-:W-:Y:S01]  /*12e0*/  IMAD.MOV.U32 R14, RZ, RZ, -0x1 ;  /* 0xffffffffff0e7424 */ /* 0x000fe200078e00ff */
[----:B------:R-:W-:-:S02]  /*12f0*/  MOV R8, 0x1310 ;  /* 0x0000131000087802 */ /* 0x000fc40000000f00 */
[----:B------:R-:W-:Y:S05]  /*1300*/  CALL.REL.NOINC `($__internal_106_$__cuda_sm70_shflsync_bfly_p) ;  /* 0x0000054000007944 */ /* 0x000fea0003c00000 */
[----:B0-----:R-:W-:Y:S01]  /*1310*/  HFMA2.MMA R16, -RZ, RZ, 0, 2.384185791015625e-07 ;  /* 0x00000004ff107435 */ /* 0x001fe200000001ff */
[----:B-1----:R-:W-:Y:S01]  /*1320*/  FADD.FTZ R19, R19, R14 ;  /* 0x0000000e13137221 */ /* 0x002fe20000010000 */
[----:B------:R-:W-:-:S02]  /*1330*/  MOV R17, 0x1f ;  /* 0x0000001f00117802 */ /* 0x000fc40000000f00 */
[----:B------:R-:W-:Y:S02]  /*1340*/  MOV R14, 0xffffffff ;  /* 0xffffffff000e7802 */ /* 0x000fe40000000f00 */
[----:B------:R-:W-:Y:S02]  /*1350*/  MOV R8, 0x1370 ;  /* 0x0000137000087802 */ /* 0x000fe40000000f00 */
[----:B------:R-:W-:Y:S05]  /*1360*/  CALL.REL.NOINC `($__internal_106_$__cuda_sm70_shflsync_bfly_p) ;  /* 0x000004e000007944 */ /* 0x000fea0003c00000 */
[----:B0-----:R-:W-:Y:S01]  /*1370*/  HFMA2.MMA R17, -RZ, RZ, 0, 1.847743988037109375e-06 ;  /* 0x0000001fff117435 */ /* 0x001fe200000001ff */
[----:B-1----:R-:W-:Y:S01]  /*1380*/  FADD.FTZ R19, R19, R14 ;  /* 0x0000000e13137221 */ /* 0x002fe20000010000 */
[----:B------:R-:W-:Y:S01]  /*1390*/  MOV R14, 0xffffffff ;  /* 0xffffffff000e7802 */ /* 0x000fe20000000f00 */
[----:B------:R-:W-:Y:S01]  /*13a0*/  IMAD.MOV.U32 R16, RZ, RZ, 0x8 ;  /* 0x00000008ff107424 */ /* 0x000fe200078e00ff */
[----:B------:R-:W-:Y:S02]  /*13b0*/  MOV R8, 0x13d0 ;  /* 0x000013d000087802 */ /* 0x000fe40000000f00 */
[----:B------:R-:W-:Y:S05]  /*13c0*/  CALL.REL.NOINC `($__internal_106_$__cuda_sm70_shflsync_bfly_p) ;  /* 0x0000048000007944 */ /* 0x000fea0003c00000 */
[----:B-1----:R-:W-:Y:S01]  /*13d0*/  FADD.FTZ R13, R19, R14 ;  /* 0x0000000e130d7221 */ /* 0x002fe20000010000 */
[----:B0-----:R-:W-:Y:S01]  /*13e0*/  HFMA2.MMA R16, -RZ, RZ, 0, 9.5367431640625e-07 ;  /* 0x00000010ff107435 */ /* 0x001fe200000001ff */
[----:B------:R-:W-:Y:S01]  /*13f0*/  IMAD.MOV.U32 R17, RZ, RZ, 0x1f ;  /* 0x0000001fff117424 */ /* 0x000fe200078e00ff */
[----:B------:R-:W-:Y:S02]  /*1400*/  MOV R14, 0xffffffff ;  /* 0xffffffff000e7802 */ /* 0x000fe40000000f00 */
[----:B------:R-:W-:-:S02]  /*1410*/  MOV R19, R13 ;  /* 0x0000000d00137202 */ /* 0x000fc40000000f00 */
[----:B------:R-:W-:Y:S02]  /*1420*/  MOV R8, 0x1440 ;  /* 0x0000144000087802 */ /* 0x000fe40000000f00 */
[----:B------:R-:W-:Y:S05]  /*1430*/  CALL.REL.NOINC `($__internal_106_$__cuda_sm70_shflsync_bfly_p) ;  /* 0x0000041000007944 */ /* 0x000fea0003c00000 */
[----:B0-----:R-:W-:Y:S01]  /*1440*/  HFMA2.MMA R16, -RZ, RZ, 0, 5.9604644775390625e-08 ;  /* 0x00000001ff107435 */ /* 0x001fe200000001ff */
[----:B-1----:R-:W-:Y:S01]  /*1450*/  MOV R18, R14 ;  /* 0x0000000e00127202 */ /* 0x002fe20000000f00 */
[----:B------:R-:W-:Y:S01]  /*1460*/  IMAD.MOV.U32 R19, RZ, RZ, R11 ;  /* 0x000000ffff137224 */ /* 0x000fe200078e000b */
[----:B------:R-:W-:Y:S02]  /*1470*/  MOV R17, 0x1f ;  /* 0x0000001f00117802 */ /* 0x000fe40000000f00 */
[----:B------:R-:W-:Y:S02]  /*1480*/  MOV R14, 0xffffffff ;  /* 0xffffffff000e7802 */ /* 0x000fe40000000f00 */
[----:B------:R-:W-:Y:S02]  /*1490*/  MOV R8, 0x14b0 ;  /* 0x000014b000087802 */ /* 0x000fe40000000f00 */
[----:B------:R-:W-:Y:S05]  /*14a0*/  CALL.REL.NOINC `($__internal_106_$__cuda_sm70_shflsync_bfly_p) ;  /* 0x000003a000007944 */ /* 0x000fea0003c00000 */
[----:B0-----:R-:W-:Y:S01]  /*14b0*/  HFMA2.MMA R17, -RZ, RZ, 0, 1.847743988037109375e-06 ;  /* 0x0000001fff117435 */ /* 0x001fe200000001ff */
[----:B-1----:R-:W-:Y:S01]  /*14c0*/  FADD.FTZ R19, R11, R14 ;  /* 0x0000000e0b137221 */ /* 0x002fe20000010000 */
[----:B------:R-:W-:Y:S01]  /*14d0*/  MOV R14, 0xffffffff ;  /* 0xffffffff000e7802 */ /* 0x000fe20000000f00 */
[----:B------:R-:W-:Y:S01]  /*14e0*/  IMAD.MOV.U32 R16, RZ, RZ, 0x2 ;  /* 0x00000002ff107424 */ /* 0x000fe200078e00ff */
[----:B------:R-:W-:-:S02]  /*14f0*/  MOV R8, 0x1510 ;  /* 0x0000151000087802 */ /* 0x000fc40000000f00 */
[----:B------:R-:W-:Y:S05]  /*1500*/  CALL.REL.NOINC `($__internal_106_$__cuda_sm70_shflsync_bfly_p) ;  /* 0x0000034000007944 */ /* 0x000fea0003c00000 */
        /* <DEDUP_REMOVED lines=44> */
[----:B0-----:R-:W-:Y:S01]  /*17d0*/  HFMA2.MMA R16, -RZ, RZ, 0, 9.5367431640625e-07 ;  /* 0x00000010ff107435 */ /* 0x001fe200000001ff */
[----:B-1----:R-:W-:Y:S01]  /*17e0*/  FADD.FTZ R19, R19, R14 ;  /* 0x0000000e13137221 */ /* 0x002fe20000010000 */
[----:B------:R-:W-:Y:S01]  /*17f0*/  MOV R14, 0xffffffff ;  /* 0xffffffff000e7802 */ /* 0x000fe20000000f00 */
[----:B------:R-:W-:Y:S01]  /*1800*/  IMAD.MOV.U32 R17, RZ, RZ, 0x1f ;  /* 0x0000001fff117424 */ /* 0x000fe200078e00ff */
[----:B------:R-:W-:-:S02]  /*1810*/  MOV R8, 0x1830 ;  /* 0x0000183000087802 */ /* 0x000fc40000000f00 */
[----:B------:R-:W-:Y:S05]  /*1820*/  CALL.REL.NOINC `($__internal_106_$__cuda_sm70_shflsync_bfly_p) ;  /* 0x0000002000007944 */ /* 0x000fea0003c00000 */
[----:B-1----:R-:W-:Y:S01]  /*1830*/  MOV R8, R14 ;  /* 0x0000000e00087202 */ /* 0x002fe20000000f00 */
[----:B0-----:R-:W-:Y:S05]  /*1840*/  BRA `(.L_x_1742) ;  /* 0xfffff56000007947 */ /* 0x001fea000383ffff */
        .weak           $__internal_106_$__cuda_sm70_shflsync_bfly_p
        .type           $__internal_106_$__cuda_sm70_shflsync_bfly_p,@function
        .size           $__internal_106_$__cuda_sm70_shflsync_bfly_p,(.L_x_2124 - $__internal_106_$__cuda_sm70_shflsync_bfly_p)
$__internal_106_$__cuda_sm70_shflsync_bfly_p:
[----:B------:R-:W-:Y:S01]  /*1850*/  HFMA2.MMA R9, -RZ, RZ, 0, 0 ;  /* 0x00000000ff097435 */ /* 0x000fe200000001ff */
[----:B------:R-:W-:Y:S04]  /*1860*/  WARPSYNC R14 ;  /* 0x0000000e00007348 */ /* 0x000fe80003800000 */
[----:B------:R0:W1:Y:S01]  /*1870*/  SHFL.BFLY PT, R14, R19, R16, R17 ;  /* 0x0c000010130e7389 */ /* 0x00006200000e0011 */
[----:B------:R-:W-:Y:S05]  /*1880*/  RET.REL.NODEC R8 `(_ZN10layer_norm40ln_parallel_residual_bwd_finalize_kernelINS_22Kernel_traits_finalizeILj3072E6__halfffffjLb0ELj1024ELj4ENS_18Kernel_traits_baseILj3072ES2_ffffjLj1024EEEEELb1EEEvNS_9BwdParamsE) ;  /* 0xffffe77008007950 */ /* 0x000fea0003c3ffff */
.L_x_1743:
        /* <DEDUP_REMOVED lines=15> */
.L_x_2124:


//--------------------- .text._ZN10layer_norm31ln_parallel_residual_bwd_kernelINS_13Kernel_traitsI6__halfffffjLj3072ELj1ELj1ELj4ELj16ENS_18Kernel_traits_baseILj3072ES2_ffffjLj128EEEEELb1ELb1ELb1EEEvNS_9BwdParamsE --------------------------
	.section	.text._ZN10layer_norm31ln_parallel_residual_bwd_kernelINS_13Kernel_traitsI6__halfffffjLj3072ELj1ELj1ELj4ELj16ENS_18Kernel_traits_baseILj3072ES2_ffffjLj128EEEEELb1ELb1ELb1EEEvNS_9BwdParamsE,"ax",@progbits
	.sectioninfo	@"SHI_REGISTERS=208"
	.align	128
        .global         _ZN10layer_norm31ln_parallel_residual_bwd_kernelINS_13Kernel_traitsI6__halfffffjLj3072ELj1ELj1ELj4ELj16ENS_18Kernel_traits_baseILj3072ES2_ffffjLj128EEEEELb1ELb1ELb1EEEvNS_9BwdParamsE
        .type           _ZN10layer_norm31ln_parallel_residual_bwd_kernelINS_13Kernel_traitsI6__halfffffjLj3072ELj1ELj1ELj4ELj16ENS_18Kernel_traits_baseILj3072ES2_ffffjLj128EEEEELb1ELb1ELb1EEEvNS_9BwdParamsE,@function
        .size           _ZN10layer_norm31ln_parallel_residual_bwd_kernelINS_13Kernel_traitsI6__halfffffjLj3072ELj1ELj1ELj4ELj16ENS_18Kernel_traits_baseILj3072ES2_ffffjLj128EEEEELb1ELb1ELb1EEEvNS_9BwdParamsE,(.L_x_2125 - _ZN10layer_norm31ln_parallel_residual_bwd_kernelINS_13Kernel_traitsI6__halfffffjLj3072ELj1ELj1ELj4ELj16ENS_18Kernel_traits_baseILj3072ES2_ffffjLj128EEEEELb1ELb1ELb1EEEvNS_9BwdParamsE)
        .other          _ZN10layer_norm31ln_parallel_residual_bwd_kernelINS_13Kernel_traitsI6__halfffffjLj3072ELj1ELj1ELj4ELj16ENS_18Kernel_traits_baseILj3072ES2_ffffjLj128EEEEELb1ELb1ELb1EEEvNS_9BwdParamsE,@"STO_CUDA_ENTRY STV_DEFAULT"
_ZN10layer_norm31ln_parallel_residual_bwd_kernelINS_13Kernel_traitsI6__halfffffjLj3072ELj1ELj1ELj4ELj16ENS_18Kernel_traits_baseILj3072ES2_ffffjLj128EEEEELb1ELb1ELb1EEEvNS_9BwdParamsE:
.text._ZN10layer_norm31ln_parallel_residual_bwd_kernelINS_13Kernel_traitsI6__halfffffjLj3072ELj1ELj1ELj4ELj16ENS_18Kernel_traits_baseILj3072ES2_ffffjLj128EEEEELb1ELb1ELb1EEEvNS_9BwdParamsE:
        /* <DEDUP_REMOVED lines=32> */
.L_x_1744:
[----:B------:R-:W-:-:S05]  /*0200*/  IMAD.SHL.U32 R2, R0, 0x8, RZ ;  /* 0x0000000800027824 */ /* 0x000fca00078e00ff */
[----:B------:R-:W-:-:S04]  /*0210*/  LOP3.LUT R2, R2, 0x3f8, RZ, 0xc0, !PT ;  /* 0x000003f802027812 */ /* 0x000fc800078ec0ff */
[----:B------:R-:W-:-:S04]  /*0220*/  IADD3 R8, P0, R2, c[0x0][0x1b0], RZ ;  /* 0x00006c0002087a10 */ /* 0x000fc80007f1e0ff */
[----:B------:R-:W-:-:S05]  /*0230*/  IADD3.X R9, RZ, c[0x0][0x1b4], RZ, P0, !PT ;  /* 0x00006d00ff097a10 */ /* 0x000fca00007fe4ff */
[----:B------:R-:W2:Y:S04]  /*0240*/  LDG.E.64 R2, [R8.64] ;  /* 0x0000000408027981 */ /* 0x000ea8000c1e1b00 */
[----:B------:R-:W3:Y:S04]  /*0250*/  LDG.E.64 R4, [R8.64+0x400] ;  /* 0x0004000408047981 */ /* 0x000ee8000c1e1b00 */
[----:B------:R-:W4:Y:S04]  /*0260*/  LDG.E.64 R6, [R8.64+0x800] ;  /* 0x0008000408067981 */ /* 0x000f28000c1e1b00 */
[----:B------:R-:W5:Y:S04]  /*0270*/  LDG.E.64 R10, [R8.64+0xc00] ;  /* 0x000c0004080a7981 */ /* 0x000f68000c1e1b00 */
[----:B------:R0:W5:Y:S04]  /*0280*/  LDG.E.64 R12, [R8.64+0x1000] ;  /* 0x00100004080c7981 */ /* 0x000168000c1e1b00 */
[----:B------:R0:W5:Y:S01]  /*0290*/  LDG.E.64 R14, [R8.64+0x1400] ;  /* 0x00140004080e7981 */ /* 0x000162000c1e1b00 */
[----:B------:R-:W-:Y:S01]  /*02a0*/  HFMA2.MMA R160, -RZ, RZ, 0, 0 ;  /* 0x00000000ffa07435 */ /* 0x000fe200000001ff */
[----:B------:R-:W-:Y:S01]  /*02b0*/  IMAD.MOV.U32 R185, RZ, RZ, 0x1 ;  /* 0x00000001ffb97424 */ /* 0x000fe200078e00ff */
[----:B------:R-:W-:Y:S01]  /*02c0*/  CS2R R158, SRZ ;  /* 0x00000000009e7805 */ /* 0x000fe2000001ff00 */
[----:B------:R-:W-:Y:S01]  /*02d0*/  IMAD.MOV.U32 R157, RZ, RZ, RZ ;  /* 0x000000ffff9d7224 */ /* 0x000fe200078e00ff */
        /* <DEDUP_REMOVED lines=35> */
[----:B0-----:R-:W-:Y:S01]  /*0510*/  HADD2.F32 R8, -RZ, R10.H0_H0 ;  /* 0x2000000aff087230 */ /* 0x001fe20000004100 */
        /* <DEDUP_REMOVED lines=10> */
[----:B------:R-:W-:Y:S01]  /*05c0*/  CS2R R14, SRZ ;  /* 0x00000000000e7805 */ /* 0x000fe2000001ff00 */
        /* <DEDUP_REMOVED lines=12> */
.L_x_1754:
[----:B------:R-:W-:Y:S01]  /*0690*/  IMAD R76, R156, c[0x0][0x168], RZ ;  /* 0x00005a009c4c7a24 */ /* 0x000fe200078e02ff */
[----:B------:R-:W-:Y:S02]  /*06a0*/  LOP3.LUT R78, R0, 0x7f, RZ, 0xc0, !PT ;  /* 0x0000007f004e7812 */ /* 0x000fe400078ec0ff */
[----:B------:R-:W-:-:S02]  /*06b0*/  MOV R93, 0x4 ;  /* 0x00000004005d7802 */ /* 0x000fc40000000f00 */
[----:B------:R-:W-:-:S03]  /*06c0*/  SHF.R.S32.HI R77, RZ, 0x1f, R76 ;  /* 0x0000001fff4d7819 */ /* 0x000fc6000001144c */
[----:B------:R-:W-:Y:S01]  /*06d0*/  IMAD.WIDE R84, R156, R93, c[0x0][0x1a0] ;  /* 0x000068009c547625 */ /* 0x000fe200078e025d */
[----:B------:R-:W-:-:S04]  /*06e0*/  LEA.HI R77, R77, R76, RZ, 0x2 ;  /* 0x0000004c4d4d7211 */ /* 0x000fc800078f10ff */
[----:B------:R-:W-:Y:S01]  /*06f0*/  LEA.HI.SX32 R195, R77, R78, 0x1e ;  /* 0x0000004e4dc37211 */ /* 0x000fe200078ff2ff */
[----:B------:R-:W-:Y:S01]  /*0700*/  IMAD.WIDE R92, R156, R93, c[0x0][0x1a8] ;  /* 0x00006a009c5c7625 */ /* 0x000fe200078e025d */
[----:B------:R0:W2:Y:S02]  /*0710*/  LDG.E R201, [R84.64] ;  /* 0x0000000454c97981 */ /* 0x0000a4000c1e1900 */
[C---:B------:R-:W-:Y:S01]  /*0720*/  IADD3 R194, R195.reuse, 0x80, RZ ;  /* 0x00000080c3c27810 */ /* 0x040fe20007ffe0ff */
[----:B------:R-:W-:Y:S01]  /*0730*/  IMAD.SHL.U32 R190, R195, 0x10, RZ ;  /* 0x00000010c3be7824 */ /* 0x000fe200078e00ff */
[----:B------:R-:W-:Y:S01]  /*0740*/  SHF.R.U32.HI R193, RZ, 0x1c, R195 ;  /* 0x0000001cffc17819 */ /* 0x000fe200000116c3 */
[----:B------:R1:W3:Y:S02]  /*0750*/  LDG.E R163, [R92.64] ;  /* 0x000000045ca37981 */ /* 0x0002e4000c1e1900 */
[----:B------:R-:W-:Y:S01]  /*0760*/  IMAD.SHL.U32 R186, R194, 0x10, RZ ;  /* 0x00000010c2ba7824 */ /* 0x000fe200078e00ff */
[----:B------:R-:W-:-:S02]  /*0770*/  IADD3 R76, P0, R190, c[0x0][0x188], RZ ;  /* 0x00006200be4c7a10 */ /* 0x000fc40007f1e0ff */
[----:B------:R-:W-:Y:S02]  /*0780*/  IADD3 R197, R195, 0x100, RZ ;  /* 0x00000100c3c57810 */ /* 0x000fe40007ffe0ff */
[----:B------:R-:W-:Y:S02]  /*0790*/  IADD3.X R77, R193, c[0x0][0x18c], RZ, P0, !PT ;  /* 0x00006300c14d7a10 */ /* 0x000fe400007fe4ff */
[----:B------:R-:W-:Y:S02]  /*07a0*/  SHF.R.U32.HI R187, RZ, 0x1c, R194 ;  /* 0x0000001cffbb7819 */ /* 0x000fe400000116c2 */
[----:B------:R-:W-:Y:S02]  /*07b0*/  IADD3 R86, P0, R186, c[0x0][0x188], RZ ;  /* 0x00006200ba567a10 */ /* 0x000fe40007f1e0ff */
[----:B------:R-:W-:Y:S01]  /*07c0*/  SHF.L.U32 R183, R197, 0x4, RZ ;  /* 0x00000004c5b77819 */ /* 0x000fe200000006ff */
[----:B------:R-:W4:Y:S01]  /*07d0*/  LDG.E.128 R76, [R76.64] ;  /* 0x000000044c4c7981 */ /* 0x000f22000c1e1d00 */
[----:B------:R-:W-:-:S02]  /*07e0*/  MOV R164, 0x10 ;  /* 0x0000001000a47802 */ /* 0x000fc40000000f00 */
[----:B------:R-:W-:Y:S02]  /*07f0*/  IADD3.X R87, R187, c[0x0][0x18c], RZ, P0, !PT ;  /* 0x00006300bb577a10 */ /* 0x000fe400007fe4ff */
[----:B------:R-:W-:Y:S02]  /*0800*/  SHF.R.U32.HI R182, RZ, 0x1c, R197 ;  /* 0x0000001cffb67819 */ /* 0x000fe400000116c5 */
[----:B-1----:R-:W-:Y:S01]  /*0810*/  IADD3 R92, P0, R183, c[0x0][0x188], RZ ;  /* 0x00006200b75c7a10 */ /* 0x002fe20007f1e0ff */
[CC--:B------:R-:W-:Y:S01]  /*0820*/  IMAD.WIDE.U32 R80, R195.reuse, R164.reuse, c[0x0][0x208] ;  /* 0x00008200c3507625 */ /* 0x0c0fe200078e00a4 */
[----:B0-----:R-:W3:Y:S02]  /*0830*/  LDG.E.128 R84, [R86.64] ;  /* 0x0000000456547981 */ /* 0x001ee4000c1e1d00 */
[----:B------:R-:W-:Y:S01]  /*0840*/  IADD3.X R93, R182, c[0x0][0x18c], RZ, P0, !PT ;  /* 0x00006300b65d7a10 */ /* 0x000fe200007fe4ff */
[----:B------:R-:W-:Y:S02]  /*0850*/  IMAD.WIDE.U32 R88, R194, R164, c[0x0][0x208] ;  /* 0x00008200c2587625 */ /* 0x000fe400078e00a4 */
[----:B------:R-:W3:Y:S04]  /*0860*/  LDG.E.128 R80, [R80.64] ;  /* 0x0000000450507981 */ /* 0x000ee8000c1e1d00 */
[----:B------:R-:W3:Y:S04]  /*0870*/  LDG.E.128 R92, [R92.64] ;  /* 0x000000045c5c7981 */ /* 0x000ee8000c1e1d00 */
[----:B------:R-:W3:Y:S01]  /*0880*/  LDG.E.128 R88, [R88.64] ;  /* 0x0000000458587981 */ /* 0x000ee2000c1e1d00 */
[----:B------:R-:W-:-:S02]  /*0890*/  IADD3 R203, R195, 0x200, RZ ;  /* 0x00000200c3cb7810 */ /* 0x000fc40007ffe0ff */
[----:B------:R-:W-:Y:S02]  /*08a0*/  IADD3 R199, R195, 0x180, RZ ;  /* 0x00000180c3c77810 */ /* 0x000fe40007ffe0ff */
[----:B------:R-:W-:-:S03]  /*08b0*/  SHF.L.U32 R178, R203, 0x4, RZ ;  /* 0x00000004cbb27819 */ /* 0x000fc600000006ff */
[----:B------:R-:W-:Y:S01]  /*08c0*/  IMAD.SHL.U32 R181, R199, 0x10, RZ ;  /* 0x00000010c7b57824 */ /* 0x000fe200078e00ff */
[----:B------:R-:W-:Y:S02]  /*08d0*/  SHF.R.U32.HI R179, RZ, 0x1c, R203 ;  /* 0x0000001cffb37819 */ /* 0x000fe400000116cb */
[----:B------:R-:W-:Y:S02]  /*08e0*/  IADD3 R108, P1, R178, c[0x0][0x188], RZ ;  /* 0x00006200b26c7a10 */ /* 0x000fe40007f3e0ff */
[----:B------:R-:W-:Y:S02]  /*08f0*/  SHF.R.U32.HI R180, RZ, 0x1c, R199 ;  /* 0x0000001cffb47819 */ /* 0x000fe400000116c7 */
[----:B------:R-:W-:Y:S02]  /*0900*/  IADD3 R100, P0, R181, c[0x0][0x188], RZ ;  /* 0x00006200b5647a10 */ /* 0x000fe40007f1e0ff */
[----:B------:R-:W-:Y:S01]  /*0910*/  IADD3.X R109, R179, c[0x0][0x18c], RZ, P1, !PT ;  /* 0x00006300b36d7a10 */ /* 0x000fe20000ffe4ff */
[----:B------:R-:W-:Y:S01]  /*0920*/  IMAD.WIDE.U32 R96, R197, R164, c[0x0][0x208] ;  /* 0x00008200c5607625 */ /* 0x000fe200078e00a4 */
[----:B------:R-:W-:-:S04]  /*0930*/  IADD3.X R101, R180, c[0x0][0x18c], RZ, P0, !PT ;  /* 0x00006300b4657a10 */ /* 0x000fc800007fe4ff */
[----:B------:R-:W3:Y:S04]  /*0940*/  LDG.E.128 R108, [R108.64] ;  /* 0x000000046c6c7981 */ /* 0x000ee8000c1e1d00 */
[----:B------:R-:W3:Y:S01]  /*0950*/  LDG.E.128 R96, [R96.64] ;  /* 0x0000000460607981 */ /* 0x000ee2000c1e1d00 */
[----:B------:R-:W-:-:S03]  /*0960*/  ISETP.NE.U32.AND P0, PT, RZ, c[0x0][0x250], PT ;  /* 0x00009400ff007a0c */ /* 0x000fc60003f05070 */
[----:B------:R-:W3:Y:S01]  /*0970*/  LDG.E.128 R100, [R100.64] ;  /* 0x0000000464647981 */ /* 0x000ee2000c1e1d00 */
[----:B------:R-:W-:Y:S01]  /*0980*/  ISETP.NE.AND.EX P0, PT, RZ, c[0x0][0x254], PT, P0 ;  /* 0x00009500ff007a0c */ /* 0x000fe20003f05300 */
[----:B------:R-:W-:-:S04]  /*0990*/  IMAD.WIDE.U32 R104, R199, R164, c[0x0][0x208] ;  /* 0x00008200c7687625 */ /* 0x000fc800078e00a4 */
[----:B------:R-:W-:Y:S02]  /*09a0*/  IMAD.SHL.U32 R120, R195, 0x4, RZ ;  /* 0x00000004c3787824 */ /* 0x000fe400078e00ff */
[----:B------:R-:W3:Y:S01]  /*09b0*/  LDG.E.128 R104, [R104.64] ;  /* 0x0000000468687981 */ /* 0x000ee2000c1e1d00 */
[----:B------:R-:W-:Y:S02]  /*09c0*/  SHF.R.U32.HI R116, RZ, 0x1e, R195 ;  /* 0x0000001eff747819 */ /* 0x000fe400000116c3 */
[----:B------:R-:W-:-:S03]  /*09d0*/  SHF.L.U32 R168, R194, 0x2, RZ ;  /* 0x00000002c2a87819 */ /* 0x000fc600000006ff */
[----:B------:R-:W-:Y:S02]  /*09e0*/  @P0 IADD3 R118, P2, R120, c[0x0][0x198], RZ ;  /* 0x0000660078760a10 */ /* 0x000fe40007f5e0ff */
[----:B------:R-:W-:Y:S02]  /*09f0*/  IADD3 R205, R195, 0x280, RZ ;  /* 0x00000280c3cd7810 */ /* 0x000fe40007ffe0ff */
[----:B------:R-:W-:Y:S02]  /*0a00*/  @P0 IADD3.X R119, R116, c[0x0][0x19c], RZ, P2, !PT ;  /* 0x0000670074770a10 */ /* 0x000fe400017fe4ff */
[----:B------:R-:W-:Y:S02]  /*0a10*/  IADD3 R120, P1, R120, c[0x0][0x190], RZ ;  /* 0x0000640078787a10 */ /* 0x000fe40007f3e0ff */
[----:B------:R-:W-:Y:S01]  /*0a20*/  SHF.R.U32.HI R165, RZ, 0x1e, R194 ;  /* 0x0000001effa57819 */ /* 0x000fe200000116c2 */
[----:B------:R-:W-:Y:S01]  /*0a30*/  IMAD.WIDE.U32 R112, R203, R164, c[0x0][0x208] ;  /* 0x00008200cb707625 */ /* 0x000fe200078e00a4 */
[----:B------:R-:W-:Y:S01]  /*0a40*/  @P0 IADD3 R122, P2, R168, c[0x0][0x198], RZ ;  /* 0x00006600a87a0a10 */ /* 0x000fe20007f5e0ff */
[----:B------:R0:W5:Y:S01]  /*0a50*/  @P0 LDG.E R43, [R118.64] ;  /* 0x00000004762b0981 */ /* 0x000162000c1e1900 */
[----:B------:R-:W-:-:S02]  /*0a60*/  SHF.L.U32 R161, R205, 0x4, RZ ;  /* 0x00000004cda17819 */ /* 0x000fc400000006ff */
[----:B------:R-:W-:Y:S01]  /*0a70*/  IADD3.X R121, R116, c[0x0][0x194], RZ, P1, !PT ;  /* 0x0000650074797a10 */ /* 0x000fe20000ffe4ff */
[----:B------:R-:W3:Y:S01]  /*0a80*/  LDG.E.128 R112, [R112.64] ;  /* 0x0000000470707981 */ /* 0x000ee2000c1e1d00 */
[----:B------:R-:W-:Y:S02]  /*0a90*/  @P0 IADD3.X R123, R165, c[0x0][0x19c], RZ, P2, !PT ;  /* 0x00006700a57b0a10 */ /* 0x000fe400017fe4ff */
[----:B------:R-:W-:Y:S01]  /*0aa0*/  SHF.R.U32.HI R125, RZ, 0x1c, R205 ;  /* 0x0000001cff7d7819 */ /* 0x000fe200000116cd */
[----:B------:R-:W-:Y:S01]  /*0ab0*/  IMAD.SHL.U32 R166, R197, 0x4, RZ ;  /* 0x00000004c5a67824 */ /* 0x000fe200078e00ff */
[----:B------:R-:W-:Y:S01]  /*0ac0*/  IADD3 R116, P2, R161, c[0x0][0x188], RZ ;  /* 0x00006200a1747a10 */ /* 0x000fe20007f5e0ff */
[----:B------:R1:W5:Y:S03]  /*0ad0*/  LDG.E R192, [R120.64] ;  /* 0x0000000478c07981 */ /* 0x000366000c1e1900 */
[----:B------:R-:W-:Y:S01]  /*0ae0*/  IADD3.X R117, R125, c[0x0][0x18c], RZ, P2, !PT ;  /* 0x000063007d757a10 */ /* 0x000fe200017fe4ff */
[----:B------:R1:W5:Y:S01]  /*0af0*/  @P0 LDG.E R124, [R122.64] ;  /* 0x000000047a7c0981 */ /* 0x000362000c1e1900 */
[----:B------:R-:W-:-:S04]  /*0b00*/  SHF.R.U32.HI R167, RZ, 0x1e, R197 ;  /* 0x0000001effa77819 */ /* 0x000fc800000116c5 */
[----:B0-----:R-:W3:Y:S01]  /*0b10*/  LDG.E.128 R116, [R116.64] ;  /* 0x0000000474747981 */ /* 0x001ee2000c1e1d00 */
[----:B-1----:R-:W-:-:S04]  /*0b20*/  @P0 IADD3 R120, P1, R166, c[0x0][0x198], RZ ;  /* 0x00006600a6780a10 */ /* 0x002fc80007f3e0ff */
[----:B------:R-:W-:Y:S01]  /*0b30*/  @P0 IADD3.X R121, R167, c[0x0][0x19c], RZ, P1, !PT ;  /* 0x00006700a7790a10 */ /* 0x000fe20000ffe4ff */
[----:B------:R-:W-:-:S04]  /*0b40*/  IMAD.WIDE.U32 R122, R205, R164, c[0x0][0x208] ;  /* 0x00008200cd7a7625 */ /* 0x000fc800078e00a4 */
[----:B------:R0:W5:Y:S04]  /*0b50*/  @P0 LDG.E R126, [R120.64] ;  /* 0x00000004787e0981 */ /* 0x000168000c1e1900 */
[----:B0-----:R-:W3:Y:S01]  /*0b60*/  LDG.E.128 R120, [R122.64] ;  /* 0x000000047a787981 */ /* 0x001ee2000c1e1d00 */
[----:B------:R-:W-:Y:S01]  /*0b70*/  IMAD.SHL.U32 R196, R205, 0x4, RZ ;  /* 0x00000004cdc47824 */ /* 0x000fe200078e00ff */
[----:B------:R-:W-:Y:S01]  /*0b80*/  SHF.R.U32.HI R198, RZ, 0x1e, R205 ;  /* 0x0000001effc67819 */ /* 0x000fe200000116cd */
[----:B------:R-:W-:-:S03]  /*0b90*/  IMAD.SHL.U32 R176, R199, 0x4, RZ ;  /* 0x00000004c7b07824 */ /* 0x000fc600078e00ff */
[----:B------:R-:W-:-:S04]  /*0ba0*/  @P0 IADD3 R172, P1, R196, c[0x0][0x198], RZ ;  /* 0x00006600c4ac0a10 */ /* 0x000fc80007f3e0ff */
[----:B------:R-:W-:Y:S02]  /*0bb0*/  @P0 IADD3.X R173, R198, c[0x0][0x19c], RZ, P1, !PT ;  /* 0x00006700c6ad0a10 */ /* 0x000fe40000ffe4ff */
[----:B------:R-:W-:Y:S02]  /*0bc0*/  ISETP.NE.U32.AND P1, PT, RZ, c[0x0][0x218], PT ;  /* 0x00008600ff007a0c */ /* 0x000fe40003f25070 */
[----:B------:R-:W-:Y:S01]  /*0bd0*/  SHF.R.U32.HI R177, RZ, 0x1e, R199 ;  /* 0x0000001effb17819 */ /* 0x000fe200000116c7 */
[----:B------:R0:W5:Y:S01]  /*0be0*/  @P0 LDG.E R129, [R172.64] ;  /* 0x00000004ac810981 */ /* 0x000162000c1e1900 */
[----:B------:R-:W-:Y:S02]  /*0bf0*/  @P0 IADD3 R174, P2, R176, c[0x0][0x198], RZ ;  /* 0x00006600b0ae0a10 */ /* 0x000fe40007f5e0ff */
[----:B------:R-:W-:Y:S02]  /*0c00*/  SHF.L.U32 R184, R203, 0x2, RZ ;  /* 0x00000002cbb87819 */ /* 0x000fe400000006ff */
[----:B------:R-:W-:-:S02]  /*0c10*/  ISETP.NE.AND.EX P1, PT, RZ, c[0x0][0x21c], PT, P1 ;  /* 0x00008700ff007a0c */ /* 0x000fc40003f25310 */
[----:B------:R-:W-:Y:S02]  /*0c20*/  @P0 IADD3.X R175, R177, c[0x0][0x19c], RZ, P2, !PT ;  /* 0x00006700b1af0a10 */ /* 0x000fe400017fe4ff */
[----:B------:R-:W-:Y:S02]  /*0c30*/  SHF.R.U32.HI R188, RZ, 0x1e, R203 ;  /* 0x0000001effbc7819 */ /* 0x000fe400000116cb */
[----:B------:R-:W-:Y:S01]  /*0c40*/  @P0 IADD3 R170, P3, R184, c[0x0][0x198], RZ ;  /* 0x00006600b8aa0a10 */ /* 0x000fe20007f7e0ff */
[----:B------:R1:W5:Y:S01]  /*0c50*/  @P0 LDG.E R127, [R174.64] ;  /* 0x00000004ae7f0981 */ /* 0x000362000c1e1900 */
[----:B------:R-:W-:Y:S02]  /*0c60*/  IADD3 R168, P2, R168, c[0x0][0x190], RZ ;  /* 0x00006400a8a87a10 */ /* 0x000fe40007f5e0ff */
[----:B------:R-:W-:Y:S02]  /*0c70*/  @P0 IADD3.X R171, R188, c[0x0][0x19c], RZ, P3, !PT ;  /* 0x00006700bcab0a10 */ /* 0x000fe40001ffe4ff */
[----:B------:R-:W-:-:S02]  /*0c80*/  IADD3.X R169, R165, c[0x0][0x194], RZ, P2, !PT ;  /* 0x00006500a5a97a10 */ /* 0x000fc400017fe4ff */
[----:B------:R-:W-:Y:S01]  /*0c90*/  IADD3 R166, P3, R166, c[0x0][0x190], RZ ;  /* 0x00006400a6a67a10 */ /* 0x000fe20007f7e0ff */
[----:B------:R1:W5:Y:S01]  /*0ca0*/  @P0 LDG.E R128, [R170.64] ;  /* 0x00000004aa800981 */ /* 0x000362000c1e1900 */
[----:B------:R-:W-:Y:S02]  /*0cb0*/  IADD3 R164, P2, R176, c[0x0][0x190], RZ ;  /* 0x00006400b0a47a10 */ /* 0x000fe40007f5e0ff */
[----:B------:R-:W-:Y:S01]  /*0cc0*/  IADD3.X R167, R167, c[0x0][0x194], RZ, P3, !PT ;  /* 0x00006500a7a77a10 */ /* 0x000fe20001ffe4ff */
[----:B------:R1:W5:Y:S01]  /*0cd0*/  LDG.E R191, [R168.64] ;  /* 0x00000004a8bf7981 */ /* 0x000362000c1e1900 */
[----:B------:R-:W-:Y:S02]  /*0ce0*/  IADD3.X R165, R177, c[0x0][0x194], RZ, P2, !PT ;  /* 0x00006500b1a57a10 */ /* 0x000fe400017fe4ff */
[----:B0-----:R-:W-:Y:S01]  /*0cf0*/  IADD3 R172, P3, R184, c[0x0][0x190], RZ ;  /* 0x00006400b8ac7a10 */ /* 0x001fe20007f7e0ff */
[----:B------:R0:W5:Y:S01]  /*0d00*/  LDG.E R189, [R166.64] ;  /* 0x00000004a6bd7981 */ /* 0x000162000c1e1900 */
[----:B-1----:R-:W-:-:S02]  /*0d10*/  @P1 LEA R174, P2, R195, c[0x0][0x218], 0x4 ;  /* 0x00008600c3ae1a11 */ /* 0x002fc400078420ff */
[----:B------:R-:W-:Y:S02]  /*0d20*/  IADD3.X R173, R188, c[0x0][0x194], RZ, P3, !PT ;  /* 0x00006500bcad7a10 */ /* 0x000fe40001ffe4ff */
[----:B------:R-:W-:Y:S01]  /*0d30*/  @P1 LEA.HI.X R175, R195, c[0x0][0x21c], RZ, 0x4, P2 ;  /* 0x00008700c3af1a11 */ /* 0x000fe200010f24ff */
[----:B------:R1:W5:Y:S01]  /*0d40*/  LDG.E R188, [R164.64] ;  /* 0x00000004a4bc7981 */ /* 0x000362000c1e1900 */
[----:B------:R-:W-:Y:S02]  /*0d50*/  IADD3 R176, P4, R196, c[0x0][0x190], RZ ;  /* 0x00006400c4b07a10 */ /* 0x000fe40007f9e0ff */
[----:B------:R-:W-:Y:S01]  /*0d60*/  @P1 LEA R170, P2, R194, c[0x0][0x218], 0x4 ;  /* 0x00008600c2aa1a11 */ /* 0x000fe200078420ff */
[----:B------:R1:W5:Y:S01]  /*0d70*/  LDG.E R184, [R172.64] ;  /* 0x00000004acb87981 */ /* 0x000362000c1e1900 */
[C---:B------:R-:W-:Y:S02]  /*0d80*/  @P1 LEA R168, P3, R197.reuse, c[0x0][0x218], 0x4 ;  /* 0x00008600c5a81a11 */ /* 0x040fe400078620ff */
[----:B------:R-:W-:Y:S01]  /*0d90*/  IADD3.X R177, R198, c[0x0][0x194], RZ, P4, !PT ;  /* 0x00006500c6b17a10 */ /* 0x000fe200027fe4ff */
[----:B------:R-:W-:Y:S01]  /*0da0*/  ULDC.U8 UR6, c[0x0][0x1f0] ;  /* 0x00007c0000067ab9 */ /* 0x000fe20000000000 */
[----:B------:R-:W-:Y:S01]  /*0db0*/  @P1 LEA.HI.X R171, R194, c[0x0][0x21c], RZ, 0x4, P2 ;  /* 0x00008700c2ab1a11 */ /* 0x000fe200010f24ff */
[----:B------:R3:W5:Y:S01]  /*0dc0*/  @P1 LDG.E.128 R44, [R174.64] ;  /* 0x00000004ae2c1981 */ /* 0x000762000c1e1d00 */
[----:B------:R-:W-:-:S02]  /*0dd0*/  @P1 LEA.HI.X R169, R197, c[0x0][0x21c], RZ, 0x4, P3 ;  /* 0x00008700c5a91a11 */ /* 0x000fc400018f24ff */
[----:B0-----:R-:W-:Y:S01]  /*0de0*/  @P1 LEA R166, P2, R199, c[0x0][0x218], 0x4 ;  /* 0x00008600c7a61a11 */ /* 0x001fe200078420ff */
[----:B------:R0:W5:Y:S01]  /*0df0*/  @P1 LDG.E.128 R48, [R170.64] ;  /* 0x00000004aa301981 */ /* 0x000162000c1e1d00 */
[----:B-1----:R-:W-:Y:S02]  /*0e00*/  @P1 LEA R164, P4, R203, c[0x0][0x218], 0x4 ;  /* 0x00008600cba41a11 */ /* 0x002fe400078820ff */
[----:B------:R-:W-:Y:S01]  /*0e10*/  @P1 LEA R172, P3, R205, c[0x0][0x218], 0x4 ;  /* 0x00008600cdac1a11 */ /* 0x000fe200078620ff */
[----:B------:R1:W5:Y:S01]  /*0e20*/  @P1 LDG.E.128 R52, [R168.64] ;  /* 0x00000004a8341981 */ /* 0x000362000c1e1d00 */
[----:B------:R-:W-:Y:S02]  /*0e30*/  @P1 LEA.HI.X R167, R199, c[0x0][0x21c], RZ, 0x4, P2 ;  /* 0x00008700c7a71a11 */ /* 0x000fe400010f24ff */
[----:B------:R-:W-:Y:S01]  /*0e40*/  @P1 LEA.HI.X R165, R203, c[0x0][0x21c], RZ, 0x4, P4 ;  /* 0x00008700cba51a11 */ /* 0x000fe200020f24ff */
[----:B------:R0:W5:Y:S01]  /*0e50*/  LDG.E R176, [R176.64] ;  /* 0x00000004b0b07981 */ /* 0x000162000c1e1900 */
[----:B------:R-:W-:-:S03]  /*0e60*/  @P1 LEA.HI.X R173, R205, c[0x0][0x21c], RZ, 0x4, P3 ;  /* 0x00008700cdad1a11 */ /* 0x000fc600018f24ff */
[----:B------:R0:W5:Y:S04]  /*0e70*/  @P1 LDG.E.128 R56, [R166.64] ;  /* 0x00000004a6381981 */ /* 0x000168000c1e1d00 */
[----:B------:R0:W5:Y:S04]  /*0e80*/  @P1 LDG.E.128 R60, [R164.64] ;  /* 0x00000004a43c1981 */ /* 0x000168000c1e1d00 */
[----:B------:R0:W5:Y:S01]  /*0e90*/  @P1 LDG.E.128 R64, [R172.64] ;  /* 0x00000004ac401981 */ /* 0x000162000c1e1d00 */
[----:B------:R-:W-:-:S04]  /*0ea0*/  ISETP.NE.AND P1, PT, RZ, UR6, PT ;  /* 0x00000006ff007c0c */ /* 0x000fc8000bf25270 */
[----:B--2---:R-:W-:-:S05]  /*0eb0*/  FSEL R201, R201, RZ, !P1 ;  /* 0x000000ffc9c97208 */ /* 0x004fca0004800000 */
[--C-:B----4-:R-:W-:Y:S02]  /*0ec0*/  FADD.FTZ R76, R76, -R201.reuse ;  /* 0x800000c94c4c7221 */ /* 0x110fe40000010000 */
[--C-:B0-----:R-:W-:Y:S02]  /*0ed0*/  FADD.FTZ R170, R77, -R201.reuse ;  /* 0x800000c94daa7221 */ /* 0x101fe40000010000 */
[C---:B---3--:R-:W-:Y:S02]  /*0ee0*/  FMUL.FTZ R174, R163.reuse, R76 ;  /* 0x0000004ca3ae7220 */ /* 0x048fe40000410000 */
[----:B------:R-:W-:Y:S02]  /*0ef0*/  FMUL.FTZ R177, R163, R170 ;  /* 0x000000aaa3b17220 */ /* 0x000fe40000410000 */
[----:B------:R-:W-:Y:S02]  /*0f00*/  FADD.FTZ R76, R79, -R201 ;  /* 0x800000c94f4c7221 */ /* 0x000fe40000010000 */
[----:B------:R-:W-:-:S02]  /*0f10*/  FADD.FTZ R170, -R201, R85 ;  /* 0x00000055c9aa7221 */ /* 0x000fc40000010100 */
[C---:B------:R-:W-:Y:S02]  /*0f20*/  FMUL.FTZ R199, R163.reuse, R76 ;  /* 0x0000004ca3c77220 */ /* 0x040fe40000410000 */
[----:B------:R-:W-:Y:S02]  /*0f30*/  FMUL.FTZ R170, R163, R170 ;  /* 0x000000aaa3aa7220 */ /* 0x000fe40000410000 */
[----:B------:R-:W-:Y:S02]  /*0f40*/  FMUL.FTZ R195, R2, R80 ;  /* 0x0000005002c37220 */ /* 0x000fe40000410000 */
[----:B------:R-:W-:Y:S02]  /*0f50*/  FADD.FTZ R76, -R201, R93 ;  /* 0x0000005dc94c7221 */ /* 0x000fe40000010100 */
[----:B------:R-:W-:Y:S02]  /*0f60*/  FMUL.FTZ R198, R31, R81 ;  /* 0x000000511fc67220 */ /* 0x000fe40000410000 */
[----:B------:R-:W-:-:S02]  /*0f70*/  FADD.FTZ R136, R89, R136 ;  /* 0x0000008859887221 */ /* 0x000fc40000010000 */
[----:B------:R-:W-:Y:S02]  /*0f80*/  FFMA.FTZ R138, R89, R170, R138 ;  /* 0x000000aa598a7223 */ /* 0x000fe4000001008a */
[----:B------:R-:W-:Y:S02]  /*0f90*/  FMUL.FTZ R175, R33, R89 ;  /* 0x0000005921af7220 */ /* 0x000fe40000410000 */
[----:B------:R-:W-:Y:S02]  /*0fa0*/  FMUL.FTZ R89, R163, R76 ;  /* 0x0000004ca3597220 */ /* 0x000fe40000410000 */
[----:B------:R-:W-:Y:S02]  /*0fb0*/  FADD.FTZ R77, RZ, R195 ;  /* 0x000000c3ff4d7221 */ /* 0x000fe40000010000 */
[----:B------:R-:W-:Y:S02]  /*0fc0*/  FADD.FTZ R78, R78, -R201 ;  /* 0x800000c94e4e7221 */ /* 0x000fe40000010000 */
[----:B------:R-:W-:-:S02]  /*0fd0*/  FFMA.FTZ R76, R174, R195, RZ ;  /* 0x000000c3ae4c7223 */ /* 0x000fc400000100ff */
[----:B------:R-:W-:Y:S02]  /*0fe0*/  FMUL.FTZ R200, R3, R82 ;  /* 0x0000005203c87220 */ /* 0x000fe40000410000 */
[----:B------:R-:W-:Y:S02]  /*0ff0*/  FADD.FTZ R77, R77, R198 ;  /* 0x000000c64d4d7221 */ /* 0x000fe40000010000 */
[----:B------:R-:W-:Y:S02]  /*1000*/  FMUL.FTZ R197, R163, R78 ;  /* 0x0000004ea3c57220 */ /* 0x000fe40000410000 */
[----:B------:R-:W-:Y:S02]  /*1010*/  FFMA.FTZ R76, R177, R198, R76 ;  /* 0x000000c6b14c7223 */ /* 0x000fe4000001004c */
[----:B------:R-:W-:Y:S02]  /*1020*/  FMUL.FTZ R202, R32, R83 ;  /* 0x0000005320ca7220 */ /* 0x000fe40000410000 */
[----:B------:R-:W-:-:S02]  /*1030*/  FADD.FTZ R77, R77, R200 ;  /* 0x000000c84d4d7221 */ /* 0x000fc40000010000 */
[----:B------:R-:W-:Y:S02]  /*1040*/  FADD.FTZ R84, -R201, R84 ;  /* 0x00000054c9547221 */ /* 0x000fe40000010100 */
[----:B------:R-:W-:Y:S02]  /*1050*/  FFMA.FTZ R76, R197, R200, R76 ;  /* 0x000000c8c54c7223 */ /* 0x000fe4000001004c */
[----:B------:R-:W-:Y:S02]  /*1060*/  FMUL.FTZ R172, R4, R88 ;  /* 0x0000005804ac7220 */ /* 0x000fe40000410000 */
[----:B------:R-:W-:Y:S02]  /*1070*/  FADD.FTZ R77, R77, R202 ;  /* 0x000000ca4d4d7221 */ /* 0x000fe40000010000 */
[----:B-1----:R-:W-:Y:S02]  /*1080*/  FMUL.FTZ R169, R163, R84 ;  /* 0x00000054a3a97220 */ /* 0x002fe40000410000 */
[----:B------:R-:W-:-:S02]  /*1090*/  FFMA.FTZ R79, R199, R202, R76 ;  /* 0x000000cac74f7223 */ /* 0x000fc4000001004c */
[----:B------:R-:W-:Y:S02]  /*10a0*/  FADD.FTZ R76, R77, R172 ;  /* 0x000000ac4d4c7221 */ /* 0x000fe40000010000 */
[C---:B------:R-:W-:Y:S02]  /*10b0*/  FADD.FTZ R86, -R201.reuse, R86 ;  /* 0x00000056c9567221 */ /* 0x040fe40000010100 */
[----:B------:R-:W-:Y:S02]  /*10c0*/  FADD.FTZ R194, -R201, R87 ;  /* 0x00000057c9c27221 */ /* 0x000fe40000010100 */
[C---:B------:R-:W-:Y:S02]  /*10d0*/  FADD.FTZ R25, R88.reuse, R25 ;  /* 0x0000001958197221 */ /* 0x040fe40000010000 */
[----:B------:R-:W-:Y:S02]  /*10e0*/  FFMA.FTZ R137, R88, R169, R137 ;  /* 0x000000a958897223 */ /* 0x000fe40000010089 */
[----:B------:R-:W-:-:S02]  /*10f0*/  FFMA.FTZ R77, R169, R172, R79 ;  /* 0x000000aca94d7223 */ /* 0x000fc4000001004f */
[----:B------:R-:W-:Y:S02]  /*1100*/  FADD.FTZ R88, -R201, R92 ;  /* 0x0000005cc9587221 */ /* 0x000fe40000010100 */
[----:B------:R-:W-:Y:S02]  /*1110*/  FMUL.FTZ R196, R5, R90 ;  /* 0x0000005a05c47220 */ /* 0x000fe40000410000 */
[----:B------:R-:W-:Y:S02]  /*1120*/  FADD.FTZ R79, R76, R175 ;  /* 0x000000af4c4f7221 */ /* 0x000fe40000010000 */
[C---:B------:R-:W-:Y:S02]  /*1130*/  FMUL.FTZ R171, R163.reuse, R86 ;  /* 0x00000056a3ab7220 */ /* 0x040fe40000410000 */
[----:B------:R-:W-:Y:S02]  /*1140*/  FMUL.FTZ R194, R163, R194 ;  /* 0x000000c2a3c27220 */ /* 0x000fe40000410000 */
[----:B------:R-:W-:-:S02]  /*1150*/  FFMA.FTZ R77, R170, R175, R77 ;  /* 0x000000afaa4d7223 */ /* 0x000fc4000001004d */
[----:B------:R-:W-:Y:S02]  /*1160*/  FMUL.FTZ R88, R163, R88 ;  /* 0x00000058a3587220 */ /* 0x000fe40000410000 */
[----:B------:R-:W-:Y:S02]  /*1170*/  FMUL.FTZ R173, R34, R91 ;  /* 0x0000005b22ad7220 */ /* 0x000fe40000410000 */
[----:B------:R-:W-:Y:S02]  /*1180*/  FADD.FTZ R78, -R201, R109 ;  /* 0x0000006dc94e7221 */ /* 0x000fe40000010100 */
[----:B------:R-:W-:Y:S02]  /*1190*/  FADD.FTZ R76, R79, R196 ;  /* 0x000000c44f4c7221 */ /* 0x000fe40000010000 */
[C---:B------:R-:W-:Y:S02]  /*11a0*/  FADD.FTZ R140, R91.reuse, R140 ;  /* 0x0000008c5b8c7221 */ /* 0x040fe40000010000 */
[----:B------:R-:W-:-:S02]  /*11b0*/  FFMA.FTZ R24, R91, R194, R24 ;  /* 0x000000c25b187223 */ /* 0x000fc40000010018 */
[----:B------:R-:W-:Y:S02]  /*11c0*/  FFMA.FTZ R77, R171, R196, R77 ;  /* 0x000000c4ab4d7223 */ /* 0x000fe4000001004d */
[C---:B------:R-:W-:Y:S02]  /*11d0*/  FADD.FTZ R23, R96.reuse, R23 ;  /* 0x0000001760177221 */ /* 0x040fe40000010000 */
[----:B------:R-:W-:Y:S02]  /*11e0*/  FFMA.FTZ R143, R96, R88, R143 ;  /* 0x00000058608f7223 */ /* 0x000fe4000001008f */
[----:B------:R-:W-:Y:S02]  /*11f0*/  FMUL.FTZ R91, R6, R96 ;  /* 0x00000060065b7220 */ /* 0x000fe40000410000 */
[----:B------:R-:W-:Y:S02]  /*1200*/  FADD.FTZ R96, -R201, R103 ;  /* 0x00000067c9607221 */ /* 0x000fe40000010100 */
[----:B------:R-:W-:-:S02]  /*1210*/  FMUL.FTZ R103, R163, R78 ;  /* 0x0000004ea3677220 */ /* 0x000fc40000410000 */
[----:B------:R-:W-:Y:S02]  /*1220*/  FADD.FTZ R76, R76, R173 ;  /* 0x000000ad4c4c7221 */ /* 0x000fe40000010000 */
[----:B------:R-:W-:Y:S02]  /*1230*/  FFMA.FTZ R78, R194, R173, R77 ;  /* 0x000000adc24e7223 */ /* 0x000fe4000001004d */
[C---:B------:R-:W-:Y:S02]  /*1240*/  FADD.FTZ R139, R90.reuse, R139 ;  /* 0x0000008b5a8b7221 */ /* 0x040fe40000010000 */
[----:B------:R-:W-:Y:S02]  /*1250*/  FFMA.FTZ R141, R90, R171, R141 ;  /* 0x000000ab5a8d7223 */ /* 0x000fe4000001008d */
[----:B------:R-:W-:Y:S02]  /*1260*/  FADD.FTZ R168, -R201, R95 ;  /* 0x0000005fc9a87221 */ /* 0x000fe40000010100 */
[----:B------:R-:W-:-:S02]  /*1270*/  FMUL.FTZ R90, R35, R97 ;  /* 0x00000061235a7220 */ /* 0x000fc40000410000 */
[----:B------:R-:W-:Y:S02]  /*1280*/  FADD.FTZ R77, R76, R91 ;  /* 0x0000005b4c4d7221 */ /* 0x000fe40000010000 */
[----:B------:R-:W-:Y:S02]  /*1290*/  FADD.FTZ R94, -R201, R94 ;  /* 0x0000005ec95e7221 */ /* 0x000fe40000010100 */
[----:B------:R-:W-:Y:S02]  /*12a0*/  FFMA.FTZ R76, R88, R91, R78 ;  /* 0x0000005b584c7223 */ /* 0x000fe4000001004e */
[----:B------:R-:W-:Y:S02]  /*12b0*/  FMUL.FTZ R168, R163, R168 ;  /* 0x000000a8a3a87220 */ /* 0x000fe40000410000 */
[----:B------:R-:W-:Y:S02]  /*12c0*/  FMUL.FTZ R167, R7, R98 ;  /* 0x0000006207a77220 */ /* 0x000fe40000410000 */
[----:B------:R-:W-:-:S02]  /*12d0*/  FADD.FTZ R78, R77, R90 ;  /* 0x0000005a4d4e7221 */ /* 0x000fc40000010000 */
[----:B------:R-:W-:Y:S02]  /*12e0*/  FMUL.FTZ R166, R163, R94 ;  /* 0x0000005ea3a67220 */ /* 0x000fe40000410000 */
[----:B------:R-:W-:Y:S02]  /*12f0*/  FFMA.FTZ R76, R89, R90, R76 ;  /* 0x0000005a594c7223 */ /* 0x000fe4000001004c */
[C---:B------:R-:W-:Y:S02]  /*1300*/  FADD.FTZ R146, R99.reuse, R146 ;  /* 0x0000009263927221 */ /* 0x040fe40000010000 */
[----:B------:R-:W-:Y:S02]  /*1310*/  FFMA.FTZ R22, R99, R168, R22 ;  /* 0x000000a863167223 */ /* 0x000fe40000010016 */
[----:B------:R-:W-:Y:S02]  /*1320*/  FMUL.FTZ R99, R36, R99 ;  /* 0x0000006324637220 */ /* 0x000fe40000410000 */
[----:B------:R-:W-:-:S02]  /*1330*/  FADD.FTZ R78, R78, R167 ;  /* 0x000000a74e4e7221 */ /* 0x000fc40000010000 */
[C---:B------:R-:W-:Y:S02]  /*1340*/  FADD.FTZ R92, -R201.reuse, R100 ;  /* 0x00000064c95c7221 */ /* 0x040fe40000010100 */
[----:B------:R-:W-:Y:S02]  /*1350*/  FFMA.FTZ R76, R166, R167, R76 ;  /* 0x000000a7a64c7223 */ /* 0x000fe4000001004c */
[----:B------:R-:W-:Y:S02]  /*1360*/  FMUL.FTZ R93, R8, R104 ;  /* 0x00000068085d7220 */ /* 0x000fe40000410000 */
[----:B------:R-:W-:Y:S02]  /*1370*/  FADD.FTZ R78, R78, R99 ;  /* 0x000000634e4e7221 */ /* 0x000fe40000010000 */
[----:B------:R-:W-:Y:S02]  /*1380*/  FADD.FTZ R94, -R201, R101 ;  /* 0x00000065c95e7221 */ /* 0x000fe40000010100 */
[----:B------:R-:W-:-:S02]  /*1390*/  FMUL.FTZ R92, R163, R92 ;  /* 0x0000005ca35c7220 */ /* 0x000fc40000410000 */
[----:B------:R-:W-:Y:S02]  /*13a0*/  FFMA.FTZ R77, R168, R99, R76 ;  /* 0x00000063a84d7223 */ /* 0x000fe4000001004c */
[C---:B------:R-:W-:Y:S02]  /*13b0*/  FADD.FTZ R142, R97.reuse, R142 ;  /* 0x0000008e618e7221 */ /* 0x040fe40000010000 */
[----:B------:R-:W-:Y:S02]  /*13c0*/  FFMA.FTZ R144, R97, R89, R144 ;  /* 0x0000005961907223 */ /* 0x000fe40000010090 */
[----:B------:R-:W-:Y:S02]  /*13d0*/  FMUL.FTZ R97, R37, R105 ;  /* 0x0000006925617220 */ /* 0x000fe40000410000 */
[----:B------:R-:W-:Y:S02]  /*13e0*/  FADD.FTZ R76, R78, R93 ;  /* 0x0000005d4e4c7221 */ /* 0x000fe40000010000 */
[----:B------:R-:W-:-:S02]  /*13f0*/  FADD.FTZ R102, -R201, R102 ;  /* 0x00000066c9667221 */ /* 0x000fc40000010100 */
[----:B------:R-:W-:Y:S02]  /*1400*/  FMUL.FTZ R94, R163, R94 ;  /* 0x0000005ea35e7220 */ /* 0x000fe40000410000 */
        /* <DEDUP_REMOVED lines=8> */
[----:B------:R-:W-:Y:S02]  /*1490*/  FADD.FTZ R100, -R201, R108 ;  /* 0x0000006cc9647221 */ /* 0x000fe40000010100 */
[----:B------:R-:W-:Y:S02]  /*14a0*/  FFMA.FTZ R77, R95, R164, R77 ;  /* 0x000000a45f4d7223 */ /* 0x000fe4000001004d */
[----:B------:R-:W-:-:S02]  /*14b0*/  FADD.FTZ R148, R105, R148 ;  /* 0x0000009469947221 */ /* 0x000fc40000010000 */
[----:B------:R-:W-:Y:S02]  /*14c0*/  FFMA.FTZ R150, R105, R94, R150 ;  /* 0x0000005e69967223 */ /* 0x000fe40000010096 */
[----:B------:R-:W-:Y:S02]  /*14d0*/  FADD.FTZ R110, -R201, R110 ;  /* 0x0000006ec96e7221 */ /* 0x000fe40000010100 */
[----:B------:R-:W-:Y:S02]  /*14e0*/  FMUL.FTZ R105, R10, R112 ;  /* 0x000000700a697220 */ /* 0x000fe40000410000 */
[----:B------:R-:W-:Y:S02]  /*14f0*/  FADD.FTZ R76, R76, R165 ;  /* 0x000000a54c4c7221 */ /* 0x000fe40000010000 */
[----:B------:R-:W-:Y:S02]  /*1500*/  FMUL.FTZ R100, R163, R100 ;  /* 0x00000064a3647220 */ /* 0x000fe40000410000 */
[----:B------:R-:W-:-:S02]  /*1510*/  FFMA.FTZ R78, R96, R165, R77 ;  /* 0x000000a5604e7223 */ /* 0x000fc4000001004d */
[C---:B------:R-:W-:Y:S02]  /*1520*/  FADD.FTZ R151, R106.reuse, R151 ;  /* 0x000000976a977221 */ /* 0x040fe40000010000 */
[----:B------:R-:W-:Y:S02]  /*1530*/  FFMA.FTZ R153, R106, R95, R153 ;  /* 0x0000005f6a997223 */ /* 0x000fe40000010099 */
[C---:B------:R-:W-:Y:S02]  /*1540*/  FADD.FTZ R20, R104.reuse, R20 ;  /* 0x0000001468147221 */ /* 0x040fe40000010000 */
[----:B------:R-:W-:Y:S02]  /*1550*/  FFMA.FTZ R149, R104, R92, R149 ;  /* 0x0000005c68957223 */ /* 0x000fe40000010095 */
[----:B------:R-:W-:Y:S02]  /*1560*/  FADD.FTZ R106, -R201, R111 ;  /* 0x0000006fc96a7221 */ /* 0x000fe40000010100 */
[----:B------:R-:W-:-:S02]  /*1570*/  FMUL.FTZ R109, R163, R110 ;  /* 0x0000006ea36d7220 */ /* 0x000fc40000410000 */
[----:B------:R-:W-:Y:S02]  /*1580*/  FMUL.FTZ R104, R39, R113 ;  /* 0x0000007127687220 */ /* 0x000fe40000410000 */
[----:B------:R-:W-:Y:S02]  /*1590*/  FADD.FTZ R77, R76, R105 ;  /* 0x000000694c4d7221 */ /* 0x000fe40000010000 */
[----:B------:R-:W-:Y:S02]  /*15a0*/  FFMA.FTZ R76, R100, R105, R78 ;  /* 0x00000069644c7223 */ /* 0x000fe4000001004e */
[C---:B------:R-:W-:Y:S02]  /*15b0*/  FADD.FTZ R157, R114.reuse, R157 ;  /* 0x0000009d729d7221 */ /* 0x040fe40000010000 */
[----:B------:R-:W-:Y:S02]  /*15c0*/  FFMA.FTZ R18, R114, R109, R18 ;  /* 0x0000006d72127223 */ /* 0x000fe40000010012 */
[----:B------:R-:W-:-:S02]  /*15d0*/  FMUL.FTZ R106, R163, R106 ;  /* 0x0000006aa36a7220 */ /* 0x000fc40000410000 */
[----:B------:R-:W-:Y:S02]  /*15e0*/  FADD.FTZ R116, -R201, R116 ;  /* 0x00000074c9747221 */ /* 0x000fe40000010100 */
[----:B------:R-:W-:Y:S02]  /*15f0*/  FMUL.FTZ R114, R11, R114 ;  /* 0x000000720b727220 */ /* 0x000fe40000410000 */
[----:B------:R-:W-:Y:S02]  /*1600*/  FADD.FTZ R77, R77, R104 ;  /* 0x000000684d4d7221 */ /* 0x000fe40000010000 */
[----:B------:R-:W-:Y:S02]  /*1610*/  FFMA.FTZ R76, R103, R104, R76 ;  /* 0x00000068674c7223 */ /* 0x000fe4000001004c */
[C---:B------:R-:W-:Y:S02]  /*1620*/  FADD.FTZ R28, R115.reuse, R28 ;  /* 0x0000001c731c7221 */ /* 0x040fe40000010000 */
[----:B------:R-:W-:-:S02]  /*1630*/  FFMA.FTZ R19, R115, R106, R19 ;  /* 0x0000006a73137223 */ /* 0x000fc40000010013 */
[----:B------:R-:W-:Y:S02]  /*1640*/  FMUL.FTZ R101, R163, R116 ;  /* 0x00000074a3657220 */ /* 0x000fe40000410000 */
[----:B------:R-:W-:Y:S02]  /*1650*/  FMUL.FTZ R115, R40, R115 ;  /* 0x0000007328737220 */ /* 0x000fe40000410000 */
[----:B------:R-:W-:Y:S02]  /*1660*/  FADD.FTZ R102, -R201, R117 ;  /* 0x00000075c9667221 */ /* 0x000fe40000010100 */
        /* <DEDUP_REMOVED lines=15> */
[----:B------:R-:W-:Y:S02]  /*1760*/  FADD.FTZ R76, R77, R120 ;  /* 0x000000784d4c7221 */ /* 0x000fe40000010000 */
[----:B------:R-:W-:-:S02]  /*1770*/  FMUL.FTZ R121, R41, R121 ;  /* 0x0000007929797220 */ /* 0x000fc40000410000 */
[----:B------:R-:W-:Y:S02]  /*1780*/  FFMA.FTZ R77, R101, R120, R78 ;  /* 0x00000078654d7223 */ /* 0x000fe4000001004e */
[C---:B------:R-:W-:Y:S02]  /*1790*/  FADD.FTZ R27, R80.reuse, R27 ;  /* 0x0000001b501b7221 */ /* 0x040fe40000010000 */
[----:B------:R-:W-:Y:S01]  /*17a0*/  FFMA.FTZ R131, R80, R174, R131 ;  /* 0x000000ae50837223 */ /* 0x000fe20000010083 */
[----:B------:R-:W-:Y:S01]  /*17b0*/  SHF.R.U32.HI R80, RZ, 0x5, R0 ;  /* 0x00000005ff507819 */ /* 0x000fe20000011600 */
[C---:B------:R-:W-:Y:S02]  /*17c0*/  FADD.FTZ R15, R122.reuse, R15 ;  /* 0x0000000f7a0f7221 */ /* 0x040fe40000010000 */
[----:B------:R-:W-:Y:S02]  /*17d0*/  FFMA.FTZ R14, R122, R107, R14 ;  /* 0x0000006b7a0e7223 */ /* 0x000fe4000001000e */
[----:B------:R-:W-:-:S02]  /*17e0*/  FADD.FTZ R108, -R201, R119 ;  /* 0x00000077c96c7221 */ /* 0x000fc40000010100 */
[----:B------:R-:W-:Y:S02]  /*17f0*/  FMUL.FTZ R122, R13, R122 ;  /* 0x0000007a0d7a7220 */ /* 0x000fe40000410000 */
[----:B------:R-:W-:Y:S02]  /*1800*/  FADD.FTZ R79, R76, R121 ;  /* 0x000000794c4f7221 */ /* 0x000fe40000010000 */
[----:B------:R-:W-:Y:S01]  /*1810*/  FFMA.FTZ R77, R102, R121, R77 ;  /* 0x00000079664d7223 */ /* 0x000fe2000001004d */
[----:B------:R-:W-:Y:S01]  /*1820*/  IADD3 R156, R156, c[0x0][0x160], RZ ;  /* 0x000058009c9c7a10 */ /* 0x000fe20007ffe0ff */
[----:B------:R-:W-:Y:S01]  /*1830*/  FMUL.FTZ R108, R163, R108 ;  /* 0x0000006ca36c7220 */ /* 0x000fe20000410000 */
[----:B------:R-:W-:Y:S01]  /*1840*/  LOP3.LUT R86, R80, 0x7fffffc, RZ, 0xc0, !PT ;  /* 0x07fffffc50567812 */ /* 0x000fe200078ec0ff */
[----:B------:R-:W-:Y:S02]  /*1850*/  FMUL.FTZ R111, R42, R123 ;  /* 0x0000007b2a6f7220 */ /* 0x000fe40000410000 */
[----:B------:R-:W-:-:S02]  /*1860*/  FADD.FTZ R76, R79, R122 ;  /* 0x0000007a4f4c7221 */ /* 0x000fc40000010000 */
[----:B------:R-:W-:Y:S01]  /*1870*/  FFMA.FTZ R77, R107, R122, R77 ;  /* 0x0000007a6b4d7223 */ /* 0x000fe2000001004d */
[----:B------:R-:W-:Y:S01]  /*1880*/  LOP3.LUT P1, RZ, R0, 0x1f, RZ, 0xc0, !PT ;  /* 0x0000001f00ff7812 */ /* 0x000fe2000782c0ff */
[C---:B------:R-:W-:Y:S01]  /*1890*/  FADD.FTZ R130, R81.reuse, R130 ;  /* 0x0000008251827221 */ /* 0x040fe20000010000 */
        /* <DEDUP_REMOVED lines=15> */
[----:B------:R-:W-:Y:S02]  /*1990*/  FADD.FTZ R81, R76, R111 ;  /* 0x0000006f4c517221 */ /* 0x000fe40000010000 */
[----:B------:R-:W-:Y:S01]  /*19a0*/  FFMA.FTZ R83, R108, R111, R77 ;  /* 0x0000006f6c537223 */ /* 0x000fe2000001004d */
[----:B------:R-:W-:Y:S05]  /*19b0*/  BRA.DIV ~URZ, `(.L_x_1746) ;  /* 0x00001bb27f007947 */ /* 0x000fea000b800000 */
[----:B------:R0:W1:Y:S02]  /*19c0*/  SHFL.DOWN PT, R78, R81, 0x10, 0x1f ;  /* 0x0a001f00514e7f89 */ /* 0x00006400000e0000 */
.L_x_1755:
        /* <DEDUP_REMOVED lines=18> */
.L_x_1756:
[----:B------:R-:W-:Y:S01]  /*1af0*/  @!P1 LOP3.LUT R77, R80, 0x3, RZ, 0xc0, !PT ;  /* 0x00000003504d9812 */ /* 0x000fe200078ec0ff */
[----:B--2---:R-:W-:Y:S01]  /*1b00*/  FADD.FTZ R84, R84, R81 ;  /* 0x0000005154547221 */ /* 0x004fe20000010000 */
[----:B------:R-:W-:Y:S01]  /*1b10*/  ULDC.U8 UR6, c[0x0][0x1f0] ;  /* 0x00007c0000067ab9 */ /* 0x000fe20000000000 */
[----:B-1----:R-:W-:Y:S01]  /*1b20*/  FADD.FTZ R85, R76, R83 ;  /* 0x000000534c557221 */ /* 0x002fe20000010000 */
[----:B------:R-:W-:Y:S02]  /*1b30*/  @!P1 IADD3 R87, R86, R77, RZ ;  /* 0x0000004d56579210 */ /* 0x000fe40007ffe0ff */
[----:B------:R-:W-:Y:S01]  /*1b40*/  ISETP.NE.AND P2, PT, RZ, UR6, PT ;  /* 0x00000006ff007c0c */ /* 0x000fe2000bf45270 */
[----:B------:R-:W-:Y:S01]  /*1b50*/  WARPSYNC 0xffffffff ;  /* 0xffffffff00007948 */ /* 0x000fe20003800000 */
[----:B------:R-:W-:Y:S01]  /*1b60*/  ISETP.NE.U32.AND P3, PT, RZ, c[0x0][0x258], PT ;  /* 0x00009600ff007a0c */ /* 0x000fe20003f65070 */
[----:B------:R1:W-:Y:S04]  /*1b70*/  @!P1 STS.64 [R87.X8+0x3000], R84 ;  /* 0x0030005457009388 */ /* 0x0003e80000008a00 */
[----:B------:R-:W-:Y:S01]  /*1b80*/  BAR.SYNC.DEFER_BLOCKING 0x0 ;  /* 0x0000000000007b1d */ /* 0x000fe20000010000 */
[----:B------:R-:W-:-:S02]  /*1b90*/  ISETP.NE.U32.AND P1, PT, RZ, c[0x0][0x218], PT ;  /* 0x00008600ff007a0c */ /* 0x000fc40003f25070 */
[----:B------:R-:W-:Y:S02]  /*1ba0*/  ISETP.NE.AND.EX P3, PT, RZ, c[0x0][0x25c], PT, P3 ;  /* 0x00009700ff007a0c */ /* 0x000fe40003f65330 */
[----:B------:R-:W-:Y:S02]  /*1bb0*/  ISETP.NE.AND.EX P1, PT, RZ, c[0x0][0x21c], PT, P1 ;  /* 0x00008700ff007a0c */ /* 0x000fe40003f25310 */
[----:B-1----:R-:W-:Y:S01]  /*1bc0*/  IADD3 R84, P6, R190, c[0x0][0x248], RZ ;  /* 0x00009200be547a10 */ /* 0x002fe20007fde0ff */
        /* <DEDUP_REMOVED lines=39> */
.L_x_1748:
[----:B------:R-:W-:Y:S01]  /*1e40*/  FMUL.FTZ R83, R83, c[0x0][0x1e8] ;  /* 0x00007a0053537a20 */ /* 0x000fe20000410000 */
[----:B------:R-:W-:Y:S01]  /*1e50*/  LOP3.LUT P4, RZ, R192, 0xff, RZ, 0xc0, !PT ;  /* 0x000000ffc0ff7812 */ /* 0x000fe2000788c0ff */
[----:B------:R-:W-:Y:S01]  /*1e60*/  FMUL.FTZ R202, R202, c[0x0][0x1e8] ;  /* 0x00007a00caca7a20 */ /* 0x000fe20000410000 */
[----:B------:R-:W-:Y:S01]  /*1e70*/  IADD3.X R85, R193, c[0x0][0x24c], RZ, P6, !PT ;  /* 0x00009300c1557a10 */ /* 0x000fe200037fe4ff */
[----:B------:R-:W-:Y:S01]  /*1e80*/  FMUL.FTZ R198, R198, c[0x0][0x1e8] ;  /* 0x00007a00c6c67a20 */ /* 0x000fe20000410000 */
[----:B0-----:R-:W-:Y:S01]  /*1e90*/  SEL R76, R83, RZ, P4 ;  /* 0x000000ff534c7207 */ /* 0x001fe20002000000 */
[----:B------:R-:W-:Y:S01]  /*1ea0*/  FMUL.FTZ R87, R87, c[0x0][0x1e8] ;  /* 0x00007a0057577a20 */ /* 0x000fe20000410000 */
[----:B------:R-:W-:Y:S01]  /*1eb0*/  LOP3.LUT P4, RZ, R192, 0xff000000, RZ, 0xc0, !PT ;  /* 0xff000000c0ff7812 */ /* 0x000fe2000788c0ff */
[-CC-:B------:R-:W-:Y:S01]  /*1ec0*/  FFMA.FTZ R170, R170, R110.reuse, R113.reuse ;  /* 0x0000006eaaaa7223 */ /* 0x180fe20000010071 */
[----:B------:R-:W-:Y:S01]  /*1ed0*/  LOP3.LUT P6, RZ, R192, 0xff00, RZ, 0xc0, !PT ;  /* 0x0000ff00c0ff7812 */ /* 0x000fe200078cc0ff */
[-CC-:B------:R-:W-:Y:S01]  /*1ee0*/  FFMA.FTZ R169, R169, R110.reuse, R113.reuse ;  /* 0x0000006ea9a97223 */ /* 0x180fe20000010071 */
[----:B------:R-:W-:Y:S01]  /*1ef0*/  SEL R79, R202, RZ, P4 ;  /* 0x000000ffca4f7207 */ /* 0x000fe20002000000 */
[-CC-:B------:R-:W-:Y:S01]  /*1f00*/  FFMA.FTZ R171, R171, R110.reuse, R113.reuse ;  /* 0x0000006eabab7223 */ /* 0x180fe20000010071 */
[----:B------:R-:W-:Y:S01]  /*1f10*/  LOP3.LUT P4, RZ, R43, 0xff000000, RZ, 0xc0, !PT ;  /* 0xff0000002bff7812 */ /* 0x000fe2000788c0ff */
[----:B------:R-:W-:Y:S01]  /*1f20*/  FADD.FTZ R170, R175, -R170 ;  /* 0x800000aaafaa7221 */ /* 0x000fe20000010000 */
[----:B------:R-:W-:Y:S01]  /*1f30*/  SEL R77, R198, RZ, P6 ;  /* 0x000000ffc64d7207 */ /* 0x000fe20003000000 */
[----:B------:R-:W-:Y:S01]  /*1f40*/  FFMA.FTZ R194, R194, R110, R113 ;  /* 0x0000006ec2c27223 */ /* 0x000fe20000010071 */
[----:B------:R-:W-:Y:S01]  /*1f50*/  LOP3.LUT P6, RZ, R192, 0xff0000, RZ, 0xc0, !PT ;  /* 0x00ff0000c0ff7812 */ /* 0x000fe200078cc0ff */
[----:B------:R-:W-:Y:S01]  /*1f60*/  FADD.FTZ R172, R172, -R169 ;  /* 0x800000a9acac7221 */ /* 0x000fe20000010000 */
[----:B------:R-:W-:Y:S01]  /*1f70*/  SEL R202, R202, RZ, P4 ;  /* 0x000000ffcaca7207 */ /* 0x000fe20002000000 */
[----:B------:R-:W-:Y:S01]  /*1f80*/  FADD.FTZ R196, R196, -R171 ;  /* 0x800000abc4c47221 */ /* 0x000fe20000010000 */
[----:B------:R-:W-:Y:S01]  /*1f90*/  LOP3.LUT P4, RZ, R43, 0xff00, RZ, 0xc0, !PT ;  /* 0x0000ff002bff7812 */ /* 0x000fe2000788c0ff */
[----:B------:R-:W-:Y:S01]  /*1fa0*/  FADD.FTZ R194, R173, -R194 ;  /* 0x800000c2adc27221 */ /* 0x000fe20000010000 */
[----:B------:R-:W-:Y:S01]  /*1fb0*/  SEL R78, R87, RZ, P6 ;  /* 0x000000ff574e7207 */ /* 0x000fe20003000000 */
[----:B------:R-:W-:Y:S01]  /*1fc0*/  FMUL.FTZ R170, R163, R170 ;  /* 0x000000aaa3aa7220 */ /* 0x000fe20000410000 */
[----:B------:R-:W-:Y:S01]  /*1fd0*/  LOP3.LUT P6, RZ, R43, 0xff0000, RZ, 0xc0, !PT ;  /* 0x00ff00002bff7812 */ /* 0x000fe200078cc0ff */
[----:B------:R-:W-:Y:S01]  /*1fe0*/  FMUL.FTZ R119, R163, R196 ;  /* 0x000000c4a3777220 */ /* 0x000fe20000410000 */
[----:B------:R-:W-:Y:S01]  /*1ff0*/  SEL R198, R198, RZ, P4 ;  /* 0x000000ffc6c67207 */ /* 0x000fe20002000000 */
[----:B------:R0:W-:Y:S01]  /*2000*/  STG.E.128 [R84.64], R76 ;  /* 0x0000004c54007986 */ /* 0x0001e2000c101d04 */
[----:B------:R-:W-:Y:S01]  /*2010*/  @P0 IADD3 R86, P4, R190, c[0x0][0x250], RZ ;  /* 0x00009400be560a10 */ /* 0x000fe20007f9e0ff */
[----:B------:R-:W-:Y:S01]  /*2020*/  @P1 FADD.FTZ R170, R49, R170 ;  /* 0x000000aa31aa1221 */ /* 0x000fe20000010000 */
[----:B------:R-:W-:Y:S01]  /*2030*/  SEL R81, R87, RZ, P6 ;  /* 0x000000ff57517207 */ /* 0x000fe20003000000 */
[----:B------:R-:W-:Y:S01]  /*2040*/  FMUL.FTZ R194, R163, R194 ;  /* 0x000000c2a3c27220 */ /* 0x000fe20000410000 */
[----:B------:R-:W-:Y:S01]  /*2050*/  @P0 IADD3.X R87, R193, c[0x0][0x254], RZ, P4, !PT ;  /* 0x00009500c1570a10 */ /* 0x000fe200027fe4ff */
[----:B------:R-:W-:Y:S01]  /*2060*/  @P1 FADD.FTZ R119, R50, R119 ;  /* 0x0000007732771221 */ /* 0x000fe20000010000 */
[----:B------:R-:W-:Y:S01]  /*2070*/  ISETP.NE.U32.AND P4, PT, RZ, c[0x0][0x250], PT ;  /* 0x00009400ff007a0c */ /* 0x000fe20003f85070 */
[----:B------:R-:W-:Y:S01]  /*2080*/  FMUL.FTZ R98, R170, c[0x0][0x1e8] ;  /* 0x00007a00aa627a20 */ /* 0x000fe20000410000 */
[----:B------:R-:W-:Y:S01]  /*2090*/  LOP3.LUT P6, RZ, R43, 0xff, RZ, 0xc0, !PT ;  /* 0x000000ff2bff7812 */ /* 0x000fe200078cc0ff */
[----:B------:R-:W-:Y:S01]  /*20a0*/  @P1 FADD.FTZ R194, R51, R194 ;  /* 0x000000c233c21221 */ /* 0x000fe20000010000 */
[----:B------:R-:W-:-:S02]  /*20b0*/  ISETP.NE.AND.EX P4, PT, RZ, c[0x0][0x254], PT, P4 ;  /* 0x00009500ff007a0c */ /* 0x000fc40003f85340 */
[----:B------:R-:W-:Y:S02]  /*20c0*/  SEL R117, R83, RZ, P6 ;  /* 0x000000ff53757207 */ /* 0x000fe40003000000 */
[----:B------:R-:W-:Y:S02]  /*20d0*/  SEL R82, R81, R74, P4 ;  /* 0x0000004a51527207 */ /* 0x000fe40002000000 */
[----:B------:R-:W-:Y:S02]  /*20e0*/  SEL R83, R202, R75, P4 ;  /* 0x0000004bca537207 */ /* 0x000fe40002000000 */
[----:B------:R-:W-:Y:S02]  /*20f0*/  SEL R81, R198, R73, P4 ;  /* 0x00000049c6517207 */ /* 0x000fe40002000000 */
[----:B------:R-:W-:Y:S01]  /*2100*/  SEL R80, R117, R72, P4 ;  /* 0x0000004875507207 */ /* 0x000fe20002000000 */
[----:B------:R-:W-:Y:S01]  /*2110*/  FMUL.FTZ R117, R163, R172 ;  /* 0x000000aca3757220 */ /* 0x000fe20000410000 */
[----:B------:R-:W-:-:S03]  /*2120*/  LOP3.LUT P6, RZ, R185, 0xff, RZ, 0xc0, !PT ;  /* 0x000000ffb9ff7812 */ /* 0x000fc600078cc0ff */
[----:B------:R0:W-:Y:S01]  /*2130*/  @P0 STG.E.128 [R86.64], R80 ;  /* 0x0000005056000986 */ /* 0x0001e2000c101d04 */
[----:B------:R-:W-:Y:S01]  /*2140*/  SEL R185, RZ, 0x1, P6 ;  /* 0x00000001ffb97807 */ /* 0x000fe20003000000 */
[----:B------:R-:W-:Y:S01]  /*2150*/  @P1 FADD.FTZ R117, R48, R117 ;  /* 0x0000007530751221 */ /* 0x000fe20000010000 */
[----:B------:R-:W-:Y:S05]  /*2160*/  @!P3 BRA `(.L_x_1749) ;  /* 0x000000700000b947 */ /* 0x000fea0003800000 */
[----:B0-----:R-:W-:Y:S02]  /*2170*/  IADD3 R80, P6, R186, c[0x0][0x258], RZ ;  /* 0x00009600ba507a10 */ /* 0x001fe40007fde0ff */
[----:B------:R-:W-:Y:S02]  /*2180*/  SEL R77, R170, R69, P2 ;  /* 0x00000045aa4d7207 */ /* 0x000fe40001000000 */
[----:B------:R-:W-:Y:S02]  /*2190*/  SEL R79, R194, R71, P2 ;  /* 0x00000047c24f7207 */ /* 0x000fe40001000000 */
[----:B------:R-:W-:Y:S02]  /*21a0*/  SEL R78, R119, R70, P2 ;  /* 0x00000046774e7207 */ /* 0x000fe40001000000 */
[----:B------:R-:W-:-:S02]  /*21b0*/  IADD3.X R81, R187, c[0x0][0x25c], RZ, P6, !PT ;  /* 0x00009700bb517a10 */ /* 0x000fc400037fe4ff */
[----:B------:R-:W-:-:S05]  /*21c0*/  SEL R76, R117, R68, P2 ;  /* 0x00000044754c7207 */ /* 0x000fca0001000000 */
[----:B------:R0:W-:Y:S02]  /*21d0*/  STG.E.128 [R80.64], R76 ;  /* 0x0000004c50007986 */ /* 0x0001e4000c101d04 */
.L_x_1749:
[----:B------:R-:W-:Y:S01]  /*21e0*/  LOP3.LUT P6, RZ, R191, 0xff00, RZ, 0xc0, !PT ;  /* 0x0000ff00bfff7812 */ /* 0x000fe200078cc0ff */
[----:B------:R-:W-:Y:S02]  /*21f0*/  FMUL.FTZ R194, R194, c[0x0][0x1e8] ;  /* 0x00007a00c2c27a20 */ /* 0x000fe40000410000 */
[----:B------:R-:W-:Y:S01]  /*2200*/  FMUL.FTZ R119, R119, c[0x0][0x1e8] ;  /* 0x00007a0077777a20 */ /* 0x000fe20000410000 */
[----:B0-----:R-:W-:Y:S01]  /*2210*/  SEL R77, R98, RZ, P6 ;  /* 0x000000ff624d7207 */ /* 0x001fe20003000000 */
[----:B------:R-:W-:Y:S01]  /*2220*/  FMUL.FTZ R117, R117, c[0x0][0x1e8] ;  /* 0x00007a0075757a20 */ /* 0x000fe20000410000 */
[----:B------:R-:W-:Y:S01]  /*2230*/  LOP3.LUT P6, RZ, R191, 0xff000000, RZ, 0xc0, !PT ;  /* 0xff000000bfff7812 */ /* 0x000fe200078cc0ff */
[-CC-:B------:R-:W-:Y:S02]  /*2240*/  FFMA.FTZ R89, R89, R110.reuse, R113.reuse ;  /* 0x0000006e59597223 */ /* 0x180fe40000010071 */
[-CC-:B------:R-:W-:Y:S01]  /*2250*/  FFMA.FTZ R88, R88, R110.reuse, R113.reuse ;  /* 0x0000006e58587223 */ /* 0x180fe20000010071 */
[----:B------:R-:W-:Y:S01]  /*2260*/  SEL R79, R194, RZ, P6 ;  /* 0x000000ffc24f7207 */ /* 0x000fe20003000000 */
[-CC-:B------:R-:W-:Y:S01]  /*2270*/  FFMA.FTZ R166, R166, R110.reuse, R113.reuse ;  /* 0x0000006ea6a67223 */ /* 0x180fe20000010071 */
[----:B------:R-:W-:Y:S01]  /*2280*/  LOP3.LUT P6, RZ, R191, 0xff0000, RZ, 0xc0, !PT ;  /* 0x00ff0000bfff7812 */ /* 0x000fe200078cc0ff */
[----:B------:R-:W-:-:S02]  /*2290*/  FFMA.FTZ R168, R168, R110, R113 ;  /* 0x0000006ea8a87223 */ /* 0x000fc40000010071 */
[----:B------:R-:W-:Y:S01]  /*22a0*/  FADD.FTZ R90, R90, -R89 ;  /* 0x800000595a5a7221 */ /* 0x000fe20000010000 */
[----:B------:R-:W-:Y:S01]  /*22b0*/  SEL R78, R119, RZ, P6 ;  /* 0x000000ff774e7207 */ /* 0x000fe20003000000 */
[----:B------:R-:W-:Y:S01]  /*22c0*/  FADD.FTZ R88, R91, -R88 ;  /* 0x800000585b587221 */ /* 0x000fe20000010000 */
[----:B------:R-:W-:Y:S01]  /*22d0*/  IADD3 R84, P6, R186, c[0x0][0x248], RZ ;  /* 0x00009200ba547a10 */ /* 0x000fe20007fde0ff */
[----:B------:R-:W-:Y:S02]  /*22e0*/  FADD.FTZ R166, R167, -R166 ;  /* 0x800000a6a7a67221 */ /* 0x000fe40000010000 */
[----:B------:R-:W-:Y:S01]  /*22f0*/  FADD.FTZ R168, R99, -R168 ;  /* 0x800000a863a87221 */ /* 0x000fe20000010000 */
[----:B------:R-:W-:Y:S01]  /*2300*/  IADD3.X R85, R187, c[0x0][0x24c], RZ, P6, !PT ;  /* 0x00009300bb557a10 */ /* 0x000fe200037fe4ff */
[----:B------:R-:W-:Y:S01]  /*2310*/  FMUL.FTZ R90, R163, R90 ;  /* 0x0000005aa35a7220 */ /* 0x000fe20000410000 */
[----:B------:R-:W-:Y:S01]  /*2320*/  LOP3.LUT P6, RZ, R191, 0xff, RZ, 0xc0, !PT ;  /* 0x000000ffbfff7812 */ /* 0x000fe200078cc0ff */
[----:B------:R-:W-:-:S02]  /*2330*/  FMUL.FTZ R87, R163, R88 ;  /* 0x00000058a3577220 */ /* 0x000fc40000410000 */
[----:B------:R-:W-:Y:S01]  /*2340*/  FMUL.FTZ R91, R163, R166 ;  /* 0x000000a6a35b7220 */ /* 0x000fe20000410000 */
[----:B------:R-:W-:Y:S01]  /*2350*/  SEL R76, R117, RZ, P6 ;  /* 0x000000ff754c7207 */ /* 0x000fe20003000000 */
[----:B------:R-:W-:Y:S01]  /*2360*/  @P1 FADD.FTZ R90, R53, R90 ;  /* 0x0000005a355a1221 */ /* 0x000fe20000010000 */
[----:B------:R-:W-:Y:S01]  /*2370*/  LOP3.LUT P6, RZ, R124, 0xff000000, RZ, 0xc0, !PT ;  /* 0xff0000007cff7812 */ /* 0x000fe200078cc0ff */
[----:B------:R-:W-:Y:S02]  /*2380*/  FMUL.FTZ R168, R163, R168 ;  /* 0x000000a8a3a87220 */ /* 0x000fe40000410000 */
[----:B------:R0:W-:Y:S01]  /*2390*/  STG.E.128 [R84.64], R76 ;  /* 0x0000004c54007986 */ /* 0x0001e2000c101d04 */
[----:B------:R-:W-:Y:S01]  /*23a0*/  SEL R194, R194, RZ, P6 ;  /* 0x000000ffc2c27207 */ /* 0x000fe20003000000 */
[----:B------:R-:W-:Y:S01]  /*23b0*/  @P1 FADD.FTZ R87, R52, R87 ;  /* 0x0000005734571221 */ /* 0x000fe20000010000 */
[----:B------:R-:W-:Y:S01]  /*23c0*/  LOP3.LUT P6, RZ, R124, 0xff0000, RZ, 0xc0, !PT ;  /* 0x00ff00007cff7812 */ /* 0x000fe200078cc0ff */
[----:B------:R-:W-:Y:S01]  /*23d0*/  @P1 FADD.FTZ R91, R54, R91 ;  /* 0x0000005b365b1221 */ /* 0x000fe20000010000 */
[----:B------:R-:W-:Y:S01]  /*23e0*/  SEL R83, R194, R75, P4 ;  /* 0x0000004bc2537207 */ /* 0x000fe20002000000 */
[----:B------:R-:W-:Y:S01]  /*23f0*/  FMUL.FTZ R86, R90, c[0x0][0x1e8] ;  /* 0x00007a005a567a20 */ /* 0x000fe20000410000 */
[----:B------:R-:W-:Y:S01]  /*2400*/  SEL R119, R119, RZ, P6 ;  /* 0x000000ff77777207 */ /* 0x000fe20003000000 */
[----:B------:R-:W-:Y:S01]  /*2410*/  @P1 FADD.FTZ R168, R55, R168 ;  /* 0x000000a837a81221 */ /* 0x000fe20000010000 */
[----:B------:R-:W-:-:S02]  /*2420*/  LOP3.LUT P6, RZ, R124, 0xff00, RZ, 0xc0, !PT ;  /* 0x0000ff007cff7812 */ /* 0x000fc400078cc0ff */
[----:B------:R-:W-:Y:S02]  /*2430*/  SEL R82, R119, R74, P4 ;  /* 0x0000004a77527207 */ /* 0x000fe40002000000 */
[----:B------:R-:W-:Y:S02]  /*2440*/  SEL R98, R98, RZ, P6 ;  /* 0x000000ff62627207 */ /* 0x000fe40003000000 */
[----:B------:R-:W-:Y:S02]  /*2450*/  LOP3.LUT P6, RZ, R124, 0xff, RZ, 0xc0, !PT ;  /* 0x000000ff7cff7812 */ /* 0x000fe400078cc0ff */
[----:B------:R-:W-:Y:S02]  /*2460*/  SEL R81, R98, R73, P4 ;  /* 0x0000004962517207 */ /* 0x000fe40002000000 */
[----:B------:R-:W-:Y:S02]  /*2470*/  SEL R117, R117, RZ, P6 ;  /* 0x000000ff75757207 */ /* 0x000fe40003000000 */
[----:B------:R-:W-:-:S02]  /*2480*/  @P0 IADD3 R186, P6, R186, c[0x0][0x250], RZ ;  /* 0x00009400baba0a10 */ /* 0x000fc40007fde0ff */
[----:B------:R-:W-:Y:S02]  /*2490*/  SEL R80, R117, R72, P4 ;  /* 0x0000004875507207 */ /* 0x000fe40002000000 */
[----:B------:R-:W-:-:S05]  /*24a0*/  @P0 IADD3.X R187, R187, c[0x0][0x254], RZ, P6, !PT ;  /* 0x00009500bbbb0a10 */ /* 0x000fca00037fe4ff */
[----:B------:R0:W-:Y:S01]  /*24b0*/  @P0 STG.E.128 [R186.64], R80 ;  /* 0x00000050ba000986 */ /* 0x0001e2000c101d04 */
[----:B------:R-:W-:Y:S05]  /*24c0*/  @!P3 BRA `(.L_x_1750) ;  /* 0x000000700000b947 */ /* 0x000fea0003800000 */
[----:B0-----:R-:W-:Y:S02]  /*24d0*/  IADD3 R80, P6, R183, c[0x0][0x258], RZ ;  /* 0x00009600b7507a10 */ /* 0x001fe40007fde0ff */
[----:B------:R-:W-:Y:S02]  /*24e0*/  SEL R77, R90, R69, P2 ;  /* 0x000000455a4d7207 */ /* 0x000fe40001000000 */
[----:B------:R-:W-:Y:S02]  /*24f0*/  SEL R79, R168, R71, P2 ;  /* 0x00000047a84f7207 */ /* 0x000fe40001000000 */
[----:B------:R-:W-:Y:S02]  /*2500*/  SEL R78, R91, R70, P2 ;  /* 0x000000465b4e7207 */ /* 0x000fe40001000000 */
[----:B------:R-:W-:Y:S02]  /*2510*/  IADD3.X R81, R182, c[0x0][0x25c], RZ, P6, !PT ;  /* 0x00009700b6517a10 */ /* 0x000fe400037fe4ff */
[----:B------:R-:W-:-:S05]  /*2520*/  SEL R76, R87, R68, P2 ;  /* 0x00000044574c7207 */ /* 0x000fca0001000000 */
[----:B------:R0:W-:Y:S02]  /*2530*/  STG.E.128 [R80.64], R76 ;  /* 0x0000004c50007986 */ /* 0x0001e4000c101d04 */
.L_x_1750:
[----:B------:R-:W-:Y:S01]  /*2540*/  LOP3.LUT P6, RZ, R189, 0xff00, RZ, 0xc0, !PT ;  /* 0x0000ff00bdff7812 */ /* 0x000fe200078cc0ff */
[----:B------:R-:W-:Y:S02]  /*2550*/  FMUL.FTZ R168, R168, c[0x0][0x1e8] ;  /* 0x00007a00a8a87a20 */ /* 0x000fe40000410000 */
[----:B0-----:R-:W-:Y:S01]  /*2560*/  FMUL.FTZ R76, R91, c[0x0][0x1e8] ;  /* 0x00007a005b4c7a20 */ /* 0x001fe20000410000 */
[----:B------:R-:W-:Y:S01]  /*2570*/  SEL R89, R86, RZ, P6 ;  /* 0x000000ff56597207 */ /* 0x000fe20003000000 */
[----:B------:R-:W-:Y:S01]  /*2580*/  FMUL.FTZ R87, R87, c[0x0][0x1e8] ;  /* 0x00007a0057577a20 */ /* 0x000fe20000410000 */
[----:B------:R-:W-:Y:S01]  /*2590*/  LOP3.LUT P6, RZ, R189, 0xff000000, RZ, 0xc0, !PT ;  /* 0xff000000bdff7812 */ /* 0x000fe200078cc0ff */
[-CC-:B------:R-:W-:Y:S02]  /*25a0*/  FFMA.FTZ R94, R94, R110.reuse, R113.reuse ;  /* 0x0000006e5e5e7223 */ /* 0x180fe40000010071 */
[-CC-:B------:R-:W-:Y:S01]  /*25b0*/  FFMA.FTZ R96, R96, R110.reuse, R113.reuse ;  /* 0x0000006e60607223 */ /* 0x180fe20000010071 */
[----:B------:R-:W-:Y:S01]  /*25c0*/  SEL R91, R168, RZ, P6 ;  /* 0x000000ffa85b7207 */ /* 0x000fe20003000000 */
[----:B------:R-:W-:Y:S01]  /*25d0*/  FADD.FTZ R94, R97, -R94 ;  /* 0x8000005e615e7221 */ /* 0x000fe20000010000 */
[----:B------:R-:W-:Y:S01]  /*25e0*/  LOP3.LUT P6, RZ, R189, 0xff0000, RZ, 0xc0, !PT ;  /* 0x00ff0000bdff7812 */ /* 0x000fe200078cc0ff */
[----:B------:R-:W-:-:S02]  /*25f0*/  FFMA.FTZ R95, R95, R110, R113 ;  /* 0x0000006e5f5f7223 */ /* 0x000fc40000010071 */
[----:B------:R-:W-:Y:S01]  /*2600*/  FMUL.FTZ R112, R163, R94 ;  /* 0x0000005ea3707220 */ /* 0x000fe20000410000 */
[----:B------:R-:W-:Y:S01]  /*2610*/  SEL R90, R76, RZ, P6 ;  /* 0x000000ff4c5a7207 */ /* 0x000fe20003000000 */
[----:B------:R-:W-:Y:S01]  /*2620*/  FADD.FTZ R164, R164, -R95 ;  /* 0x8000005fa4a47221 */ /* 0x000fe20000010000 */
[----:B------:R-:W-:Y:S01]  /*2630*/  IADD3 R98, P6, R183, c[0x0][0x248], RZ ;  /* 0x00009200b7627a10 */ /* 0x000fe20007fde0ff */
[----:B------:R-:W-:Y:S02]  /*2640*/  @P1 FADD.FTZ R112, R57, R112 ;  /* 0x0000007039701221 */ /* 0x000fe40000010000 */
[----:B------:R-:W-:Y:S01]  /*2650*/  FMUL.FTZ R119, R163, R164 ;  /* 0x000000a4a3777220 */ /* 0x000fe20000410000 */
[----:B------:R-:W-:Y:S01]  /*2660*/  IADD3.X R99, R182, c[0x0][0x24c], RZ, P6, !PT ;  /* 0x00009300b6637a10 */ /* 0x000fe200037fe4ff */
[----:B------:R-:W-:Y:S01]  /*2670*/  FMUL.FTZ R84, R112, c[0x0][0x1e8] ;  /* 0x00007a0070547a20 */ /* 0x000fe20000410000 */
[----:B------:R-:W-:Y:S01]  /*2680*/  LOP3.LUT P6, RZ, R189, 0xff, RZ, 0xc0, !PT ;  /* 0x000000ffbdff7812 */ /* 0x000fe200078cc0ff */
[----:B------:R-:W-:-:S02]  /*2690*/  FFMA.FTZ R92, R92, R110, R113 ;  /* 0x0000006e5c5c7223 */ /* 0x000fc40000010071 */
[----:B------:R-:W-:Y:S01]  /*26a0*/  @P1 FADD.FTZ R119, R58, R119 ;  /* 0x000000773a771221 */ /* 0x000fe20000010000 */
[----:B------:R-:W-:Y:S01]  /*26b0*/  SEL R88, R87, RZ, P6 ;  /* 0x000000ff57587207 */ /* 0x000fe20003000000 */
[----:B------:R-:W-:Y:S01]  /*26c0*/  FADD.FTZ R92, R93, -R92 ;  /* 0x8000005c5d5c7221 */ /* 0x000fe20000010000 */
[----:B------:R-:W-:Y:S01]  /*26d0*/  LOP3.LUT P6, RZ, R126, 0xff000000, RZ, 0xc0, !PT ;  /* 0xff0000007eff7812 */ /* 0x000fe200078cc0ff */
[----:B------:R-:W-:Y:S02]  /*26e0*/  FMUL.FTZ R85, R119, c[0x0][0x1e8] ;  /* 0x00007a0077557a20 */ /* 0x000fe40000410000 */
[----:B------:R-:W-:Y:S01]  /*26f0*/  FMUL.FTZ R117, R163, R92 ;  /* 0x0000005ca3757220 */ /* 0x000fe20000410000 */
[----:B------:R-:W-:Y:S01]  /*2700*/  SEL R168, R168, RZ, P6 ;  /* 0x000000ffa8a87207 */ /* 0x000fe20003000000 */
[----:B------:R0:W-:Y:S01]  /*2710*/  STG.E.128 [R98.64], R88 ;  /* 0x0000005862007986 */ /* 0x0001e2000c101d04 */
[----:B------:R-:W-:Y:S01]  /*2720*/  LOP3.LUT P6, RZ, R126, 0xff0000, RZ, 0xc0, !PT ;  /* 0x00ff00007eff7812 */ /* 0x000fe200078cc0ff */
[----:B------:R-:W-:-:S03]  /*2730*/  @P1 FADD.FTZ R117, R56, R117 ;  /* 0x0000007538751221 */ /* 0x000fc60000010000 */
[----:B------:R-:W-:Y:S01]  /*2740*/  SEL R81, R76, RZ, P6 ;  /* 0x000000ff4c517207 */ /* 0x000fe20003000000 */
[----:B------:R-:W-:Y:S01]  /*2750*/  FADD.FTZ R76, R165, -R96 ;  /* 0x80000060a54c7221 */ /* 0x000fe20000010000 */
[----:B------:R-:W-:Y:S01]  /*2760*/  LOP3.LUT P6, RZ, R126, 0xff00, RZ, 0xc0, !PT ;  /* 0x0000ff007eff7812 */ /* 0x000fe200078cc0ff */
[----:B------:R-:W-:Y:S02]  /*2770*/  FMUL.FTZ R82, R117, c[0x0][0x1e8] ;  /* 0x00007a0075527a20 */ /* 0x000fe40000410000 */
[----:B------:R-:W-:Y:S01]  /*2780*/  FMUL.FTZ R116, R163, R76 ;  /* 0x0000004ca3747220 */ /* 0x000fe20000410000 */
[----:B------:R-:W-:Y:S02]  /*2790*/  SEL R80, R86, RZ, P6 ;  /* 0x000000ff56507207 */ /* 0x000fe40003000000 */
[----:B------:R-:W-:Y:S01]  /*27a0*/  LOP3.LUT P6, RZ, R126, 0xff, RZ, 0xc0, !PT ;  /* 0x000000ff7eff7812 */ /* 0x000fe200078cc0ff */
[----:B------:R-:W-:-:S03]  /*27b0*/  @P1 FADD.FTZ R116, R59, R116 ;  /* 0x000000743b741221 */ /* 0x000fc60000010000 */
[----:B------:R-:W-:Y:S01]  /*27c0*/  SEL R83, R87, RZ, P6 ;  /* 0x000000ff57537207 */ /* 0x000fe20003000000 */
[----:B------:R-:W-:Y:S01]  /*27d0*/  FMUL.FTZ R86, R116, c[0x0][0x1e8] ;  /* 0x00007a0074567a20 */ /* 0x000fe20000410000 */
[----:B------:R-:W-:Y:S02]  /*27e0*/  @P0 IADD3 R96, P6, R183, c[0x0][0x250], RZ ;  /* 0x00009400b7600a10 */ /* 0x000fe40007fde0ff */
[----:B------:R-:W-:Y:S02]  /*27f0*/  SEL R87, R168, R75, P4 ;  /* 0x0000004ba8577207 */ /* 0x000fe40002000000 */
[----:B------:R-:W-:Y:S02]  /*2800*/  @P0 IADD3.X R97, R182, c[0x0][0x254], RZ, P6, !PT ;  /* 0x00009500b6610a10 */ /* 0x000fe400037fe4ff */
[----:B------:R-:W-:-:S04]  /*2810*/  LOP3.LUT P6, RZ, R188, 0xff00, RZ, 0xc0, !PT ;  /* 0x0000ff00bcff7812 */ /* 0x000fc800078cc0ff */
        /* <DEDUP_REMOVED lines=17> */
[----:B------:R-:W-:Y:S02]  /*2930*/  SEL R84, R83, R72, P4 ;  /* 0x0000004853547207 */ /* 0x000fe40002000000 */
[----:B------:R-:W-:Y:S02]  /*2940*/  LOP3.LUT P6, RZ, R127, 0xff, RZ, 0xc0, !PT ;  /* 0x000000ff7fff7812 */ /* 0x000fe400078cc0ff */
[----:B------:R-:W-:Y:S01]  /*2950*/  SEL R83, R118, R75, P4 ;  /* 0x0000004b76537207 */ /* 0x000fe20002000000 */
[----:B------:R0:W-:Y:S01]  /*2960*/  @P0 STG.E.128 [R96.64], R84 ;  /* 0x0000005460000986 */ /* 0x0001e2000c101d04 */
[----:B------:R-:W-:Y:S02]  /*2970*/  SEL R165, R82, RZ, P6 ;  /* 0x000000ff52a57207 */ /* 0x000fe40003000000 */
[----:B------:R-:W-:-:S02]  /*2980*/  @P0 IADD3 R94, P6, R181, c[0x0][0x250], RZ ;  /* 0x00009400b55e0a10 */ /* 0x000fc40007fde0ff */
[----:B------:R-:W-:Y:S02]  /*2990*/  SEL R82, R123, R74, P4 ;  /* 0x0000004a7b527207 */ /* 0x000fe40002000000 */
[----:B------:R-:W-:Y:S02]  /*29a0*/  @P0 IADD3.X R95, R180, c[0x0][0x254], RZ, P6, !PT ;  /* 0x00009500b45f0a10 */ /* 0x000fe400037fe4ff */
[----:B------:R-:W-:Y:S02]  /*29b0*/  SEL R81, R164, R73, P4 ;  /* 0x00000049a4517207 */ /* 0x000fe40002000000 */
[----:B------:R-:W-:Y:S01]  /*29c0*/  SEL R80, R165, R72, P4 ;  /* 0x00000048a5507207 */ /* 0x000fe20002000000 */
[----:B------:R-:W-:Y:S05]  /*29d0*/  @!P3 BRA `(.L_x_1751) ;  /* 0x000000700000b947 */ /* 0x000fea0003800000 */
[----:B0-----:R-:W-:Y:S02]  /*29e0*/  IADD3 R88, P6, R181, c[0x0][0x258], RZ ;  /* 0x00009600b5587a10 */ /* 0x001fe40007fde0ff */
[----:B------:R-:W-:Y:S02]  /*29f0*/  SEL R87, R116, R71, P2 ;  /* 0x0000004774577207 */ /* 0x000fe40001000000 */
[----:B------:R-:W-:-:S02]  /*2a00*/  SEL R86, R119, R70, P2 ;  /* 0x0000004677567207 */ /* 0x000fc40001000000 */
[----:B------:R-:W-:Y:S02]  /*2a10*/  SEL R85, R112, R69, P2 ;  /* 0x0000004570557207 */ /* 0x000fe40001000000 */
[----:B------:R-:W-:Y:S02]  /*2a20*/  IADD3.X R89, R180, c[0x0][0x25c], RZ, P6, !PT ;  /* 0x00009700b4597a10 */ /* 0x000fe400037fe4ff */
[----:B------:R-:W-:-:S05]  /*2a30*/  SEL R84, R117, R68, P2 ;  /* 0x0000004475547207 */ /* 0x000fca0001000000 */
[----:B------:R0:W-:Y:S02]  /*2a40*/  STG.E.128 [R88.64], R84 ;  /* 0x0000005458007986 */ /* 0x0001e4000c101d04 */
.L_x_1751:
[-CC-:B------:R-:W-:Y:S01]  /*2a50*/  FFMA.FTZ R100, R100, R110.reuse, R113.reuse ;  /* 0x0000006e64647223 */ /* 0x180fe20000010071 */
        /* <DEDUP_REMOVED lines=9> */
[C---:B0-----:R-:W-:Y:S02]  /*2af0*/  FMUL.FTZ R85, R163.reuse, R100 ;  /* 0x00000064a3557220 */ /* 0x041fe40000410000 */
[C---:B------:R-:W-:Y:S02]  /*2b00*/  FMUL.FTZ R104, R163.reuse, R104 ;  /* 0x00000068a3687220 */ /* 0x040fe40000410000 */
[----:B------:R-:W-:Y:S02]  /*2b10*/  FMUL.FTZ R106, R163, R106 ;  /* 0x0000006aa36a7220 */ /* 0x000fe40000410000 */
[----:B------:R-:W-:-:S02]  /*2b20*/  @P1 FADD.FTZ R85, R60, R85 ;  /* 0x000000553c551221 */ /* 0x000fc40000010000 */
[----:B-1----:R-:W-:Y:S02]  /*2b30*/  FMUL.FTZ R83, R163, R114 ;  /* 0x00000072a3537220 */ /* 0x002fe40000410000 */
        /* <DEDUP_REMOVED lines=11> */
.L_x_1752:
        /* <DEDUP_REMOVED lines=17> */
[----:B------:R-:W-:Y:S02]  /*2d00*/  FMUL.FTZ R102, R163, R102 ;  /* 0x00000066a3667220 */ /* 0x000fe40000410000 */
[----:B------:R-:W-:Y:S01]  /*2d10*/  @P1 FADD.FTZ R87, R64, R87 ;  /* 0x0000005740571221 */ /* 0x000fe20000010000 */
[----:B------:R-:W-:Y:S01]  /*2d20*/  IADD3.X R79, R179, c[0x0][0x24c], RZ, P6, !PT ;  /* 0x00009300b34f7a10 */ /* 0x000fe200037fe4ff */
[----:B------:R-:W-:Y:S01]  /*2d30*/  FFMA.FTZ R108, R108, R110, R113 ;  /* 0x0000006e6c6c7223 */ /* 0x000fe20000010071 */
[----:B------:R-:W-:Y:S01]  /*2d40*/  LOP3.LUT P6, RZ, R184, 0xff, RZ, 0xc0, !PT ;  /* 0x000000ffb8ff7812 */ /* 0x000fe200078cc0ff */
[----:B------:R-:W-:Y:S01]  /*2d50*/  FADD.FTZ R122, R122, -R107 ;  /* 0x8000006b7a7a7221 */ /* 0x000fe20000010000 */
[----:B------:R-:W-:Y:S01]  /*2d60*/  SEL R68, R87, R68, P2 ;  /* 0x0000004457447207 */ /* 0x000fe20001000000 */
[----:B------:R-:W-:Y:S01]  /*2d70*/  @P1 FADD.FTZ R102, R65, R102 ;  /* 0x0000006641661221 */ /* 0x000fe20000010000 */
[----:B------:R-:W-:Y:S01]  /*2d80*/  SEL R80, R85, RZ, P6 ;  /* 0x000000ff55507207 */ /* 0x000fe20003000000 */
[----:B------:R-:W-:Y:S01]  /*2d90*/  FADD.FTZ R108, R111, -R108 ;  /* 0x8000006c6f6c7221 */ /* 0x000fe20000010000 */
[----:B------:R-:W-:Y:S01]  /*2da0*/  LOP3.LUT P6, RZ, R128, 0xff000000, RZ, 0xc0, !PT ;  /* 0xff00000080ff7812 */ /* 0x000fe200078cc0ff */
[C---:B------:R-:W-:Y:S01]  /*2db0*/  FMUL.FTZ R89, R163.reuse, R122 ;  /* 0x0000007aa3597220 */ /* 0x040fe20000410000 */
[----:B------:R-:W-:Y:S01]  /*2dc0*/  SEL R69, R102, R69, P2 ;  /* 0x0000004566457207 */ /* 0x000fe20001000000 */
[----:B------:R-:W-:Y:S01]  /*2dd0*/  FMUL.FTZ R108, R163, R108 ;  /* 0x0000006ca36c7220 */ /* 0x000fe20000410000 */
[----:B------:R-:W-:Y:S01]  /*2de0*/  SEL R106, R106, RZ, P6 ;  /* 0x000000ff6a6a7207 */ /* 0x000fe20003000000 */
[----:B------:R-:W-:Y:S01]  /*2df0*/  FMUL.FTZ R102, R102, c[0x0][0x1e8] ;  /* 0x00007a0066667a20 */ /* 0x000fe20000410000 */
[----:B------:R-:W-:Y:S01]  /*2e00*/  LOP3.LUT P6, RZ, R128, 0xff0000, RZ, 0xc0, !PT ;  /* 0x00ff000080ff7812 */ /* 0x000fe200078cc0ff */
[----:B------:R-:W-:Y:S01]  /*2e10*/  @P1 FADD.FTZ R89, R66, R89 ;  /* 0x0000005942591221 */ /* 0x000fe20000010000 */
[----:B------:R0:W-:Y:S01]  /*2e20*/  STG.E.128 [R78.64], R80 ;  /* 0x000000504e007986 */ /* 0x0001e2000c101d04 */
[----:B------:R-:W-:Y:S01]  /*2e30*/  @P1 FADD.FTZ R108, R67, R108 ;  /* 0x0000006c436c1221 */ /* 0x000fe20000010000 */
[----:B------:R-:W-:Y:S01]  /*2e40*/  SEL R77, R76, RZ, P6 ;  /* 0x000000ff4c4d7207 */ /* 0x000fe20003000000 */
[----:B------:R-:W-:Y:S01]  /*2e50*/  FMUL.FTZ R76, R87, c[0x0][0x1e8] ;  /* 0x00007a00574c7a20 */ /* 0x000fe20000410000 */
[----:B------:R-:W-:Y:S01]  /*2e60*/  LOP3.LUT P6, RZ, R128, 0xff00, RZ, 0xc0, !PT ;  /* 0x0000ff0080ff7812 */ /* 0x000fe200078cc0ff */
[C---:B------:R-:W-:Y:S01]  /*2e70*/  FMUL.FTZ R90, R89.reuse, c[0x0][0x1e8] ;  /* 0x00007a00595a7a20 */ /* 0x040fe20000410000 */
[----:B------:R-:W-:-:S02]  /*2e80*/  SEL R70, R89, R70, P2 ;  /* 0x0000004659467207 */ /* 0x000fc40001000000 */
[----:B------:R-:W-:Y:S02]  /*2e90*/  SEL R104, R104, RZ, P6 ;  /* 0x000000ff68687207 */ /* 0x000fe40003000000 */
[----:B------:R-:W-:Y:S02]  /*2ea0*/  LOP3.LUT P6, RZ, R128, 0xff, RZ, 0xc0, !PT ;  /* 0x000000ff80ff7812 */ /* 0x000fe400078cc0ff */
[C---:B------:R-:W-:Y:S01]  /*2eb0*/  SEL R71, R108.reuse, R71, P2 ;  /* 0x000000476c477207 */ /* 0x040fe20001000000 */
[----:B------:R-:W-:Y:S01]  /*2ec0*/  FMUL.FTZ R108, R108, c[0x0][0x1e8] ;  /* 0x00007a006c6c7a20 */ /* 0x000fe20000410000 */
[----:B------:R-:W-:Y:S02]  /*2ed0*/  SEL R85, R85, RZ, P6 ;  /* 0x000000ff55557207 */ /* 0x000fe40003000000 */
[----:B------:R-:W-:Y:S02]  /*2ee0*/  @P0 IADD3 R178, P6, R178, c[0x0][0x250], RZ ;  /* 0x00009400b2b20a10 */ /* 0x000fe40007fde0ff */
[----:B------:R-:W-:-:S02]  /*2ef0*/  SEL R84, R85, R72, P4 ;  /* 0x0000004855547207 */ /* 0x000fc40002000000 */
[----:B------:R-:W-:Y:S02]  /*2f00*/  @P0 IADD3.X R179, R179, c[0x0][0x254], RZ, P6, !PT ;  /* 0x00009500b3b30a10 */ /* 0x000fe400037fe4ff */
[C---:B------:R-:W-:Y:S02]  /*2f10*/  LOP3.LUT P6, RZ, R129.reuse, 0xff, RZ, 0xc0, !PT ;  /* 0x000000ff81ff7812 */ /* 0x040fe400078cc0ff */
[----:B------:R-:W-:Y:S02]  /*2f20*/  SEL R85, R104, R73, P4 ;  /* 0x0000004968557207 */ /* 0x000fe40002000000 */
[----:B------:R-:W-:Y:S02]  /*2f30*/  SEL R87, R76, RZ, P6 ;  /* 0x000000ff4c577207 */ /* 0x000fe40003000000 */
[----:B------:R-:W-:Y:S02]  /*2f40*/  LOP3.LUT P6, RZ, R129, 0xff00, RZ, 0xc0, !PT ;  /* 0x0000ff0081ff7812 */ /* 0x000fe400078cc0ff */
[----:B------:R-:W-:-:S02]  /*2f50*/  SEL R72, R87, R72, P4 ;  /* 0x0000004857487207 */ /* 0x000fc40002000000 */
[----:B------:R-:W-:Y:S02]  /*2f60*/  SEL R86, R102, RZ, P6 ;  /* 0x000000ff66567207 */ /* 0x000fe40003000000 */
[C---:B------:R-:W-:Y:S02]  /*2f70*/  LOP3.LUT P6, RZ, R129.reuse, 0xff0000, RZ, 0xc0, !PT ;  /* 0x00ff000081ff7812 */ /* 0x040fe400078cc0ff */
[----:B------:R-:W-:Y:S02]  /*2f80*/  SEL R73, R86, R73, P4 ;  /* 0x0000004956497207 */ /* 0x000fe40002000000 */
[----:B------:R-:W-:Y:S02]  /*2f90*/  SEL R89, R90, RZ, P6 ;  /* 0x000000ff5a597207 */ /* 0x000fe40003000000 */
[----:B------:R-:W-:Y:S02]  /*2fa0*/  LOP3.LUT P6, RZ, R129, 0xff000000, RZ, 0xc0, !PT ;  /* 0xff00000081ff7812 */ /* 0x000fe400078cc0ff */
[----:B------:R-:W-:-:S02]  /*2fb0*/  SEL R86, R77, R74, P4 ;  /* 0x0000004a4d567207 */ /* 0x000fc40002000000 */
[----:B------:R-:W-:Y:S02]  /*2fc0*/  SEL R88, R108, RZ, P6 ;  /* 0x000000ff6c587207 */ /* 0x000fe40003000000 */
[-C--:B------:R-:W-:Y:S02]  /*2fd0*/  SEL R87, R106, R75.reuse, P4 ;  /* 0x0000004b6a577207 */ /* 0x080fe40002000000 */
[C---:B------:R-:W-:Y:S02]  /*2fe0*/  LOP3.LUT P1, RZ, R176.reuse, 0xff, RZ, 0xc0, !PT ;  /* 0x000000ffb0ff7812 */ /* 0x040fe4000782c0ff */
[----:B------:R-:W-:Y:S01]  /*2ff0*/  LOP3.LUT P2, RZ, R176, 0xff00, RZ, 0xc0, !PT ;  /* 0x0000ff00b0ff7812 */ /* 0x000fe2000784c0ff */
[----:B------:R1:W-:Y:S01]  /*3000*/  @P0 STG.E.128 [R178.64], R84 ;  /* 0x00000054b2000986 */ /* 0x0003e2000c101d04 */
[----:B------:R-:W-:Y:S02]  /*3010*/  SEL R74, R89, R74, P4 ;  /* 0x0000004a594a7207 */ /* 0x000fe40002000000 */
[----:B------:R-:W-:-:S02]  /*3020*/  SEL R75, R88, R75, P4 ;  /* 0x0000004b584b7207 */ /* 0x000fc40002000000 */
[C---:B------:R-:W-:Y:S02]  /*3030*/  @P3 IADD3 R88, P4, R161.reuse, c[0x0][0x258], RZ ;  /* 0x00009600a1583a10 */ /* 0x040fe40007f9e0ff */
[----:B------:R-:W-:Y:S02]  /*3040*/  SEL R76, R76, RZ, P1 ;  /* 0x000000ff4c4c7207 */ /* 0x000fe40000800000 */
[----:B------:R-:W-:Y:S02]  /*3050*/  SEL R77, R102, RZ, P2 ;  /* 0x000000ff664d7207 */ /* 0x000fe40001000000 */
[C---:B------:R-:W-:Y:S02]  /*3060*/  LOP3.LUT P1, RZ, R176.reuse, 0xff0000, RZ, 0xc0, !PT ;  /* 0x00ff0000b0ff7812 */ /* 0x040fe4000782c0ff */
[----:B------:R-:W-:Y:S02]  /*3070*/  LOP3.LUT P6, RZ, R176, 0xff000000, RZ, 0xc0, !PT ;  /* 0xff000000b0ff7812 */ /* 0x000fe400078cc0ff */
[----:B0-----:R-:W-:-:S02]  /*3080*/  IADD3 R80, P2, R161, c[0x0][0x248], RZ ;  /* 0x00009200a1507a10 */ /* 0x001fc40007f5e0ff */
[----:B------:R-:W-:Y:S02]  /*3090*/  @P3 IADD3.X R89, R125, c[0x0][0x25c], RZ, P4, !PT ;  /* 0x000097007d593a10 */ /* 0x000fe400027fe4ff */
[----:B------:R-:W-:Y:S02]  /*30a0*/  @P0 IADD3 R82, P4, R161, c[0x0][0x250], RZ ;  /* 0x00009400a1520a10 */ /* 0x000fe40007f9e0ff */
[C---:B------:R-:W-:Y:S01]  /*30b0*/  IADD3.X R81, R125.reuse, c[0x0][0x24c], RZ, P2, !PT ;  /* 0x000093007d517a10 */ /* 0x040fe200017fe4ff */
[----:B------:R1:W-:Y:S01]  /*30c0*/  @P3 STG.E.128 [R88.64], R68 ;  /* 0x0000004458003986 */ /* 0x0003e2000c101d04 */
[----:B------:R-:W-:Y:S02]  /*30d0*/  SEL R78, R90, RZ, P1 ;  /* 0x000000ff5a4e7207 */ /* 0x000fe40000800000 */
[----:B------:R-:W-:Y:S02]  /*30e0*/  SEL R79, R108, RZ, P6 ;  /* 0x000000ff6c4f7207 */ /* 0x000fe40003000000 */
[----:B------:R-:W-:-:S03]  /*30f0*/  @P0 IADD3.X R83, R125, c[0x0][0x254], RZ, P4, !PT ;  /* 0x000095007d530a10 */ /* 0x000fc600027fe4ff */
[----:B------:R1:W-:Y:S04]  /*3100*/  STG.E.128 [R80.64], R76 ;  /* 0x0000004c50007986 */ /* 0x0003e8000c101d04 */
[----:B------:R1:W-:Y:S02]  /*3110*/  @P0 STG.E.128 [R82.64], R72 ;  /* 0x0000004852000986 */ /* 0x0003e4000c101d04 */
[----:B-1----:R-:W-:Y:S01]  /*3120*/  @P5 CALL.REL.NOINC `(.L_x_1753) ;  /* 0x0000001000005944 */ /* 0x002fe20003c00000 */
[----:B------:R-:W-:Y:S05]  /*3130*/  BRA `(.L_x_1754) ;  /* 0xffffd55000007947 */ /* 0x000fea000383ffff */
.L_x_1753:
        /* <DEDUP_REMOVED lines=46> */
.L_x_1745:
        /* <DEDUP_REMOVED lines=21> */
.L_x_1746:
[----:B------:R-:W-:Y:S01]  /*3570*/  HFMA2.MMA R82, -RZ, RZ, 0, 9.5367431640625e-07 ;  /* 0x00000010ff527435 */ /* 0x000fe200000001ff */
[----:B------:R-:W-:Y:S01]  /*3580*/  MOV R79, R81 ;  /* 0x00000051004f7202 */ /* 0x000fe20000000f00 */
[----:B------:R-:W-:Y:S01]  /*3590*/  IMAD.MOV.U32 R85, RZ, RZ, 0x1f ;  /* 0x0000001fff557424 */ /* 0x000fe200078e00ff */
[----:B------:R-:W-:-:S02]  /*35a0*/  MOV R98, 0xffffffff ;  /* 0xffffffff00627802 */ /* 0x000fc40000000f00 */
[----:B------:R-:W-:Y:S02]  /*35b0*/  MOV R76, 0x35d0 ;  /* 0x000035d0004c7802 */ /* 0x000fe40000000f00 */
[----:B-----5:R-:W-:Y:S05]  /*35c0*/  CALL.REL.NOINC `($__internal_107_$__cuda_sm70_shflsync_down_p) ;  /* 0x0000046000007944 */ /* 0x020fea0003c00000 */
[----:B-1----:R-:W-:Y:S01]  /*35d0*/  MOV R78, R79 ;  /* 0x0000004f004e7202 */ /* 0x002fe20000000f00 */
[----:B0-----:R-:W-:Y:S05]  /*35e0*/  BRA `(.L_x_1755) ;  /* 0xffffe3e000007947 */ /* 0x001fea000383ffff */
.L_x_1747:
[----:B------:R-:W-:Y:S01]  /*35f0*/  HFMA2.MMA R82, -RZ, RZ, 0, 9.5367431640625e-07 ;  /* 0x00000010ff527435 */ /* 0x000fe200000001ff */
[----:B------:R-:W-:Y:S01]  /*3600*/  IMAD.MOV.U32 R79, RZ, RZ, R83 ;  /* 0x000000ffff4f7224 */ /* 0x000fe200078e0053 */
[----:B------:R-:W-:Y:S01]  /*3610*/  MOV R85, 0x1f ;  /* 0x0000001f00557802 */ /* 0x000fe20000000f00 */
[----:B------:R-:W-:Y:S01]  /*3620*/  IMAD.MOV.U32 R98, RZ, RZ, -0x1 ;  /* 0xffffffffff627424 */ /* 0x000fe200078e00ff */
[----:B------:R-:W-:Y:S02]  /*3630*/  MOV R76, 0x3650 ;  /* 0x00003650004c7802 */ /* 0x000fe40000000f00 */
[----:B01---5:R-:W-:Y:S05]  /*3640*/  CALL.REL.NOINC `($__internal_107_$__cuda_sm70_shflsync_down_p) ;  /* 0x000003e000007944 */ /* 0x023fea0003c00000 */
[----:B------:R-:W-:Y:S01]  /*3650*/  FADD.FTZ R81, R81, R78 ;  /* 0x0000004e51517221 */ /* 0x000fe20000010000 */
[----:B0-----:R-:W-:Y:S01]  /*3660*/  HFMA2.MMA R82, -RZ, RZ, 0, 4.76837158203125e-07 ;  /* 0x00000008ff527435 */ /* 0x001fe200000001ff */
[----:B-1----:R-:W-:Y:S01]  /*3670*/  FADD.FTZ R84, R83, R79 ;  /* 0x0000004f53547221 */ /* 0x002fe20000010000 */
[----:B------:R-:W-:Y:S01]  /*3680*/  MOV R85, 0x1f ;  /* 0x0000001f00557802 */ /* 0x000fe20000000f00 */
[----:B------:R-:W-:Y:S01]  /*3690*/  IMAD.MOV.U32 R98, RZ, RZ, -0x1 ;  /* 0xffffffffff627424 */ /* 0x000fe200078e00ff */
[----:B------:R-:W-:-:S02]  /*36a0*/  MOV R79, R81 ;  /* 0x00000051004f7202 */ /* 0x000fc40000000f00 */
[----:B------:R-:W-:Y:S02]  /*36b0*/  MOV R76, 0x36d0 ;  /* 0x000036d0004c7802 */ /* 0x000fe40000000f00 */
[----:B------:R-:W-:Y:S05]  /*36c0*/  CALL.REL.NOINC `($__internal_107_$__cuda_sm70_shflsync_down_p) ;  /* 0x0000036000007944 */ /* 0x000fea0003c00000 */
[----:B0-----:R-:W-:Y:S01]  /*36d0*/  HFMA2.MMA R82, -RZ, RZ, 0, 4.76837158203125e-07 ;  /* 0x00000008ff527435 */ /* 0x001fe200000001ff */
[----:B-1----:R-:W-:Y:S01]  /*36e0*/  MOV R78, R79 ;  /* 0x0000004f004e7202 */ /* 0x002fe20000000f00 */
[----:B------:R-:W-:Y:S01]  /*36f0*/  IMAD.MOV.U32 R79, RZ, RZ, R84 ;  /* 0x000000ffff4f7224 */ /* 0x000fe200078e0054 */
[----:B------:R-:W-:Y:S01]  /*3700*/  MOV R85, 0x1f ;  /* 0x0000001f00557802 */ /* 0x000fe20000000f00 */
[----:B------:R-:W-:Y:S01]  /*3710*/  IMAD.MOV.U32 R98, RZ, RZ, -0x1 ;  /* 0xffffffffff627424 */ /* 0x000fe200078e00ff */
[----:B------:R-:W-:Y:S02]  /*3720*/  MOV R76, 0x3740 ;  /* 0x00003740004c7802 */ /* 0x000fe40000000f00 */
[----:B------:R-:W-:Y:S05]  /*3730*/  CALL.REL.NOINC `($__internal_107_$__cuda_sm70_shflsync_down_p) ;  /* 0x000002f000007944 */ /* 0x000fea0003c00000 */
[----:B------:R-:W-:Y:S01]  /*3740*/  FADD.FTZ R81, R78, R81 ;  /* 0x000000514e517221 */ /* 0x000fe20000010000 */
[----:B0-----:R-:W-:Y:S01]  /*3750*/  HFMA2.MMA R82, -RZ, RZ, 0, 2.384185791015625e-07 ;  /* 0x00000004ff527435 */ /* 0x001fe200000001ff */
[----:B-1----:R-:W-:Y:S01]  /*3760*/  FADD.FTZ R84, R84, R79 ;  /* 0x0000004f54547221 */ /* 0x002fe20000010000 */
[----:B------:R-:W-:Y:S01]  /*3770*/  MOV R85, 0x1f ;  /* 0x0000001f00557802 */ /* 0x000fe20000000f00 */
[----:B------:R-:W-:Y:S01]  /*3780*/  IMAD.MOV.U32 R98, RZ, RZ, -0x1 ;  /* 0xffffffffff627424 */ /* 0x000fe200078e00ff */
[----:B------:R-:W-:-:S02]  /*3790*/  MOV R79, R81 ;  /* 0x00000051004f7202 */ /* 0x000fc40000000f00 */
[----:B------:R-:W-:Y:S02]  /*37a0*/  MOV R76, 0x37c0 ;  /* 0x000037c0004c7802 */ /* 0x000fe40000000f00 */
[----:B------:R-:W-:Y:S05]  /*37b0*/  CALL.REL.NOINC `($__internal_107_$__cuda_sm70_shflsync_down_p) ;  /* 0x0000027000007944 */ /* 0x000fea0003c00000 */
[----:B0-----:R-:W-:Y:S01]  /*37c0*/  HFMA2.MMA R82, -RZ, RZ, 0, 2.384185791015625e-07 ;  /* 0x00000004ff527435 */ /* 0x001fe200000001ff */
[----:B-1----:R-:W-:Y:S01]  /*37d0*/  MOV R78, R79 ;  /* 0x0000004f004e7202 */ /* 0x002fe20000000f00 */
[----:B------:R-:W-:Y:S01]  /*37e0*/  IMAD.MOV.U32 R79, RZ, RZ, R84 ;  /* 0x000000ffff4f7224 */ /* 0x000fe200078e0054 */
[----:B------:R-:W-:Y:S01]  /*37f0*/  MOV R85, 0x1f ;  /* 0x0000001f00557802 */ /* 0x000fe20000000f00 */
[----:B------:R-:W-:Y:S01]  /*3800*/  IMAD.MOV.U32 R98, RZ, RZ, -0x1 ;  /* 0xffffffffff627424 */ /* 0x000fe200078e00ff */
[----:B------:R-:W-:Y:S02]  /*3810*/  MOV R76, 0x3830 ;  /* 0x00003830004c7802 */ /* 0x000fe40000000f00 */
[----:B------:R-:W-:Y:S05]  /*3820*/  CALL.REL.NOINC `($__internal_107_$__cuda_sm70_shflsync_down_p) ;  /* 0x0000020000007944 */ /* 0x000fea0003c00000 */
[----:B------:R-:W-:Y:S01]  /*3830*/  FADD.FTZ R81, R78, R81 ;  /* 0x000000514e517221 */ /* 0x000fe20000010000 */
[----:B0-----:R-:W-:Y:S01]  /*3840*/  HFMA2.MMA R82, -RZ, RZ, 0, 1.1920928955078125e-07 ;  /* 0x00000002ff527435 */ /* 0x001fe200000001ff */
[----:B-1----:R-:W-:Y:S01]  /*3850*/  FADD.FTZ R84, R84, R79 ;  /* 0x0000004f54547221 */ /* 0x002fe20000010000 */
[----:B------:R-:W-:Y:S01]  /*3860*/  MOV R85, 0x1f ;  /* 0x0000001f00557802 */ /* 0x000fe20000000f00 */
[----:B------:R-:W-:Y:S01]  /*3870*/  IMAD.MOV.U32 R98, RZ, RZ, -0x1 ;  /* 0xffffffffff627424 */ /* 0x000fe200078e00ff */
[----:B------:R-:W-:-:S02]  /*3880*/  MOV R79, R81 ;  /* 0x00000051004f7202 */ /* 0x000fc40000000f00 */
[----:B------:R-:W-:Y:S02]  /*3890*/  MOV R76, 0x38b0 ;  /* 0x000038b0004c7802 */ /* 0x000fe40000000f00 */
[----:B------:R-:W-:Y:S05]  /*38a0*/  CALL.REL.NOINC `($__internal_107_$__cuda_sm70_shflsync_down_p) ;  /* 0x0000018000007944 */ /* 0x000fea0003c00000 */
[----:B0-----:R-:W-:Y:S01]  /*38b0*/  HFMA2.MMA R82, -RZ, RZ, 0, 1.1920928955078125e-07 ;  /* 0x00000002ff527435 */ /* 0x001fe200000001ff */
[----:B-1----:R-:W-:Y:S01]  /*38c0*/  MOV R78, R79 ;  /* 0x0000004f004e7202 */ /* 0x002fe20000000f00 */
[----:B------:R-:W-:Y:S01]  /*38d0*/  IMAD.MOV.U32 R79, RZ, RZ, R84 ;  /* 0x000000ffff4f7224 */ /* 0x000fe200078e0054 */
[----:B------:R-:W-:Y:S01]  /*38e0*/  MOV R85, 0x1f ;  /* 0x0000001f00557802 */ /* 0x000fe20000000f00 */
[----:B------:R-:W-:Y:S01]  /*38f0*/  IMAD.MOV.U32 R98, RZ, RZ, -0x1 ;  /* 0xffffffffff627424 */ /* 0x000fe200078e00ff */
[----:B------:R-:W-:Y:S02]  /*3900*/  MOV R76, 0x3920 ;  /* 0x00003920004c7802 */ /* 0x000fe40000000f00 */
[----:B------:R-:W-:Y:S05]  /*3910*/  CALL.REL.NOINC `($__internal_107_$__cuda_sm70_shflsync_down_p) ;  /* 0x0000011000007944 */ /* 0x000fea0003c00000 */
[----:B------:R-:W-:Y:S01]  /*3920*/  FADD.FTZ R81, R78, R81 ;  /* 0x000000514e517221 */ /* 0x000fe20000010000 */
[----:B0-----:R-:W-:Y:S01]  /*3930*/  HFMA2.MMA R82, -RZ, RZ, 0, 5.9604644775390625e-08 ;  /* 0x00000001ff527435 */ /* 0x001fe200000001ff */
[----:B-1----:R-:W-:Y:S01]  /*3940*/  FADD.FTZ R83, R84, R79 ;  /* 0x0000004f54537221 */ /* 0x002fe20000010000 */
[----:B------:R-:W-:Y:S01]  /*3950*/  MOV R85, 0x1f ;  /* 0x0000001f00557802 */ /* 0x000fe20000000f00 */
[----:B------:R-:W-:Y:S01]  /*3960*/  IMAD.MOV.U32 R98, RZ, RZ, -0x1 ;  /* 0xffffffffff627424 */ /* 0x000fe200078e00ff */
[----:B------:R-:W-:-:S02]  /*3970*/  MOV R79, R81 ;  /* 0x00000051004f7202 */ /* 0x000fc40000000f00 */
[----:B------:R-:W-:Y:S02]  /*3980*/  MOV R76, 0x39a0 ;  /* 0x000039a0004c7802 */ /* 0x000fe40000000f00 */
[----:B------:R-:W-:Y:S05]  /*3990*/  CALL.REL.NOINC `($__internal_107_$__cuda_sm70_shflsync_down_p) ;  /* 0x0000009000007944 */ /* 0x000fea0003c00000 */
[----:B0-----:R-:W-:Y:S01]  /*39a0*/  HFMA2.MMA R82, -RZ, RZ, 0, 5.9604644775390625e-08 ;  /* 0x00000001ff527435 */ /* 0x001fe200000001ff */
[----:B-1----:R-:W-:Y:S01]  /*39b0*/  MOV R84, R79 ;  /* 0x0000004f00547202 */ /* 0x002fe20000000f00 */
[----:B------:R-:W-:Y:S01]  /*39c0*/  IMAD.MOV.U32 R79, RZ, RZ, R83 ;  /* 0x000000ffff4f7224 */ /* 0x000fe200078e0053 */
[----:B------:R-:W-:Y:S01]  /*39d0*/  MOV R85, 0x1f ;  /* 0x0000001f00557802 */ /* 0x000fe20000000f00 */
[----:B------:R-:W-:Y:S01]  /*39e0*/  IMAD.MOV.U32 R98, RZ, RZ, -0x1 ;  /* 0xffffffffff627424 */ /* 0x000fe200078e00ff */
[----:B------:R-:W-:Y:S02]  /*39f0*/  MOV R76, 0x3a10 ;  /* 0x00003a10004c7802 */ /* 0x000fe40000000f00 */
[----:B------:R-:W-:Y:S05]  /*3a00*/  CALL.REL.NOINC `($__internal_107_$__cuda_sm70_shflsync_down_p) ;  /* 0x0000002000007944 */ /* 0x000fea0003c00000 */
[----:B-1----:R-:W-:Y:S01]  /*3a10*/  MOV R76, R79 ;  /* 0x0000004f004c7202 */ /* 0x002fe20000000f00 */
[----:B0-----:R-:W-:Y:S05]  /*3a20*/  BRA `(.L_x_1756) ;  /* 0xffffe0c000007947 */ /* 0x001fea000383ffff */
        .weak           $__internal_107_$__cuda_sm70_shflsync_down_p
        .type           $__internal_107_$__cuda_sm70_shflsync_down_p,@function
        .size           $__internal_107_$__cuda_sm70_shflsync_down_p,(.L_x_2125 - $__internal_107_$__cuda_sm70_shflsync_down_p)
$__internal_107_$__cuda_sm70_shflsync_down_p:
[----:B------:R-:W-:Y:S01]  /*3a30*/  HFMA2.MMA R77, -RZ, RZ, 0, 0 ;  /* 0x00000000ff4d7435 */ /* 0x000fe200000001ff */
[----:B------:R-:W-:Y:S04]  /*3a40*/  WARPSYNC R98 ;  /* 0x0000006200007348 */ /* 0x000fe80003800000 */
[----:B------:R0:W1:Y:S01]  /*3a50*/  SHFL.DOWN PT, R79, R79, R82, R85 ;  /* 0x080000524f4f7389 */ /* 0x00006200000e0055 */
[----:B------:R-:W-:Y:S05]  /*3a60*/  RET.REL.NODEC R76 `(_ZN10layer_norm31ln_parallel_residual_bwd_kernelINS_13Kernel_traitsI6__halfffffjLj3072ELj1ELj1ELj4ELj16ENS_18Kernel_traits_baseILj3072ES2_ffffjLj128EEEEELb1ELb1ELb1EEEvNS_9BwdParamsE) ;  /* 0xffffc5904c007950 */ /* 0x000fea0003c3ffff */
.L_x_1757:
        /* <DEDUP_REMOVED lines=9> */
.L_x_2125:


//--------------------- .text._ZN10layer_norm31ln_parallel_residual_bwd_kernelINS_13Kernel_traitsIfffffjLj3072ELj1ELj1ELj4ELj16ENS_18Kernel_traits_baseILj3072EfffffjLj128EEEEELb0ELb0ELb0EEEvNS_9BwdParamsE --------------------------
	.section	.text._ZN10layer_norm31ln_parallel_residual_bwd_kernelINS_13Kernel_traitsIfffffjLj3072ELj1ELj1ELj4ELj16ENS_18Kernel_traits_baseILj3072EfffffjLj128EEEEELb0ELb0ELb0EEEvNS_9BwdParamsE,"ax",@progbits
	.sectioninfo	@"SHI_REGISTERS=252"
	.align	128
        .global         _ZN10layer_norm31ln_parallel_residual_bwd_kernelINS_13Kernel_traitsIfffffjLj3072ELj1ELj1ELj4ELj16ENS_18Kernel_traits_baseILj3072EfffffjLj128EEEEELb0ELb0ELb0EEEvNS_9BwdParamsE
        .type           _ZN10layer_norm31ln_parallel_residual_bwd_kernelINS_13Kernel_traitsIfffffjLj3072ELj1ELj1ELj4ELj16ENS_18Kernel_traits_baseILj3072EfffffjLj128EEEEELb0ELb0ELb0EEEvNS_9BwdParamsE,@function
        .size           _ZN10layer_norm31ln_parallel_residual_bwd_kernelINS_13Kernel_traitsIfffffjLj3072ELj1ELj1ELj4ELj16ENS_18Kernel_traits_baseILj3072EfffffjLj128EEEEELb0ELb0ELb0EEEvNS_9BwdParamsE,(.L_x_2126 - _ZN10layer_norm31ln_parallel_residual_bwd_kernelINS_13Kernel_traitsIfffffjLj3072ELj1ELj1ELj4ELj16ENS_18Kernel_traits_baseILj3072EfffffjLj128EEEEELb0ELb0ELb0EEEvNS_9BwdParamsE)
        .other          _ZN10layer_norm31ln_parallel_residual_bwd_kernelINS_13Kernel_traitsIfffffjLj3072ELj1ELj1ELj4ELj16ENS_18Kernel_traits_baseILj3072EfffffjLj128EEEEELb0ELb0ELb0EEEvNS_9BwdParamsE,@"STO_CUDA_ENTRY STV_DEFAULT"
_ZN10layer_norm31ln_parallel_residual_bwd_kernelINS_13Kernel_traitsIfffffjLj3072ELj1ELj1ELj4ELj16ENS_18Kernel_traits_baseILj3072EfffffjLj128EEEEELb0ELb0ELb0EEEvNS_9BwdParamsE:
.text._ZN10layer_norm31ln_parallel_residual_bwd_kernelINS_13Kernel_traitsIfffffjLj3072ELj1ELj1ELj4ELj16ENS_18Kernel_traits_baseILj3072EfffffjLj128EEEEELb0ELb0ELb0EEEvNS_9BwdParamsE:
        /* <DEDUP_REMOVED lines=13> */
[C---:B------:R-:W-:Y:S02]  /*00d0*/  ISETP.GE.U32.AND P5, PT, R10.reuse, 0x280, PT ;  /* 0x000002800a00780c */ /* 0x040fe40003fa6070 */
        /* <DEDUP_REMOVED lines=9> */
[----:B------:R-:W0:Y:S01]  /*0170*/  S2UR UR6, SR_CTAID.X ;  /* 0x00000000000679c3 */ /* 0x000e220000002500 */
[----:B------:R-:W-:Y:S01]  /*0180*/  @P5 MOV R22, 0x10 ;  /* 0x0000001000165802 */ /* 0x000fe20000000f00 */
[----:B------:R1:W5:Y:S02]  /*0190*/  @P1 LDG.E.128 R168, [R2.64] ;  /* 0x0000000402a81981 */ /* 0x000364000c1e1d00 */
[CC--:B------:R-:W-:Y:S01]  /*01a0*/  @P2 IMAD.WIDE.U32 R6, R11.reuse, R8.reuse, c[0x0][0x1b0] ;  /* 0x00006c000b062625 */ /* 0x0c0fe200078e0008 */
[----:B------:R-:W-:Y:S01]  /*01b0*/  @P0 MOV R24, 0x10 ;  /* 0x0000001000180802 */ /* 0x000fe20000000f00 */
[----:B------:R2:W5:Y:S02]  /*01c0*/  @P1 LDG.E.128 R164, [R4.64] ;  /* 0x0000000404a41981 */ /* 0x000564000c1e1d00 */
[C---:B------:R-:W-:Y:S01]  /*01d0*/  @P2 IMAD.WIDE.U32 R8, R11.reuse, R8, c[0x0][0x1b8] ;  /* 0x00006e000b082625 */ /* 0x040fe200078e0008 */
[----:B------:R-:W-:Y:S01]  /*01e0*/  @P2 IADD3 R11, R11, 0x80, RZ ;  /* 0x000000800b0b2810 */ /* 0x000fe20007ffe0ff */
        /* <DEDUP_REMOVED lines=14> */
[----:B------:R3:W5:Y:S04]  /*02d0*/  @P5 LDG.E.128 R136, [R20.64] ;  /* 0x0000000414885981 */ /* 0x000768000c1e1d00 */
[----:B------:R3:W5:Y:S01]  /*02e0*/  @P5 LDG.E.128 R132, [R22.64] ;  /* 0x0000000416845981 */ /* 0x000762000c1e1d00 */
[----:B------:R-:W-:-:S05]  /*02f0*/  @P5 IADD3 R11, R11, 0x80, RZ ;  /* 0x000000800b0b5810 */ /* 0x000fca0007ffe0ff */
[----:B-1----:R-:W-:-:S04]  /*0300*/  @P0 IMAD.WIDE.U32 R2, R11, R24, c[0x0][0x1b0] ;  /* 0x00006c000b020625 */ /* 0x002fc800078e0018 */
[----:B--2---:R-:W-:Y:S01]  /*0310*/  @P0 IMAD.WIDE.U32 R4, R11, R24, c[0x0][0x1b8] ;  /* 0x00006e000b040625 */ /* 0x004fe200078e0018 */
        /* <DEDUP_REMOVED lines=54> */
[----:B------:R-:W-:Y:S01]  /*0680*/  HFMA2.MMA R4, -RZ, RZ, 0, 5.9604644775390625e-08 ;  /* 0x00000001ff047435 */ /* 0x000fe200000001ff */
[----:B------:R-:W-:-:S06]  /*0690*/  MOV R121, RZ ;  /* 0x000000ff00797202 */ /* 0x000fcc0000000f00 */
.L_x_1785:
        /* <DEDUP_REMOVED lines=17> */
[----:B------:R-:W-:Y:S02]  /*07b0*/  LEA.HI.X R197, R6, c[0x0][0x18c], RZ, 0x4, P0 ;  /* 0x0000630006c57a11 */ /* 0x000fe400000f24ff */
[----:B0-----:R-:W-:-:S03]  /*07c0*/  ISETP.NE.AND P0, PT, R2, RZ, PT ;  /* 0x000000ff0200720c */ /* 0x001fc60003f05270 */
        /* <DEDUP_REMOVED lines=18> */
[----:B------:R-:W-:Y:S02]  /*08f0*/  FMUL.FTZ R196, R165, R201 ;  /* 0x000000c9a5c47220 */ /* 0x000fe40000410000 */
[----:B------:R-:W-:Y:S02]  /*0900*/  FMUL.FTZ R19, R166, R202 ;  /* 0x000000caa6137220 */ /* 0x000fe40000410000 */
[----:B------:R-:W-:Y:S02]  /*0910*/  FFMA.FTZ R219, R169, R205, R196 ;  /* 0x000000cda9db7223 */ /* 0x000fe400000100c4 */
[----:B------:R-:W-:Y:S02]  /*0920*/  FFMA.FTZ R234, R170, R206, R19 ;  /* 0x000000ceaaea7223 */ /* 0x000fe40000010013 */
[----:B------:R-:W-:-:S02]  /*0930*/  FADD.FTZ R196, RZ, R210 ;  /* 0x000000d2ffc47221 */ /* 0x000fc40000010000 */
[----:B------:R-:W-:Y:S02]  /*0940*/  FMUL.FTZ R222, R5, R222 ;  /* 0x000000de05de7220 */ /* 0x000fe40000410000 */
[----:B------:R-:W-:Y:S02]  /*0950*/  FFMA.FTZ R19, R209, R210, RZ ;  /* 0x000000d2d1137223 */ /* 0x000fe400000100ff */
[----:B------:R-:W-:Y:S02]  /*0960*/  FADD.FTZ R197, R196, R219 ;  /* 0x000000dbc4c57221 */ /* 0x000fe40000010000 */
[----:B------:R-:W-:Y:S02]  /*0970*/  FMUL.FTZ R231, R5, R198 ;  /* 0x000000c605e77220 */ /* 0x000fe40000410000 */
[----:B------:R-:W-:Y:S02]  /*0980*/  FMUL.FTZ R196, R167, R203 ;  /* 0x000000cba7c47220 */ /* 0x000fe40000410000 */
[----:B------:R-:W-:-:S02]  /*0990*/  FFMA.FTZ R19, R222, R219, R19 ;  /* 0x000000dbde137223 */ /* 0x000fc40000010013 */
[----:B0-----:R-:W-:Y:S02]  /*09a0*/  FMUL.FTZ R246, R5, R248 ;  /* 0x000000f805f67220 */ /* 0x001fe40000410000 */
[----:B------:R-:W-:Y:S02]  /*09b0*/  FFMA.FTZ R243, R171, R207, R196 ;  /* 0x000000cfabf37223 */ /* 0x000fe400000100c4 */
[----:B------:R-:W-:Y:S02]  /*09c0*/  FFMA.FTZ R19, R231, R234, R19 ;  /* 0x000000eae7137223 */ /* 0x000fe40000010013 */
[----:B------:R-:W-:Y:S02]  /*09d0*/  FADD.FTZ R196, R197, R234 ;  /* 0x000000eac5c47221 */ /* 0x000fe40000010000 */
[----:B------:R-:W-:Y:S01]  /*09e0*/  FFMA.FTZ R245, R246, R243, R19 ;  /* 0x000000f3f6f57223 */ /* 0x000fe20000010013 */
[----:B------:R-:W-:Y:S01]  /*09f0*/  IADD3 R19, R6, 0x80, RZ ;  /* 0x0000008006137810 */ /* 0x000fe20007ffe0ff */
        /* <DEDUP_REMOVED lines=17> */
.L_x_1760:
[----:B-1----:R-:W-:Y:S05]  /*0b10*/  BSYNC B0 ;  /* 0x0000000000007941 */ /* 0x002fea0003800000 */
.L_x_1759:
[----:B------:R-:W-:Y:S01]  /*0b20*/  BSSY B0, `(.L_x_1761) ;  /* 0x000003a000007945 */ /* 0x000fe20003800000 */
[----:B------:R-:W-:Y:S05]  /*0b30*/  @!P2 BRA `(.L_x_1762) ;  /* 0x000003800000a947 */ /* 0x000fea0003800000 */
[C---:B------:R-:W-:Y:S02]  /*0b40*/  LEA R204, P0, R19.reuse, c[0x0][0x188], 0x4 ;  /* 0x0000620013cc7a11 */ /* 0x040fe400078020ff */
[----:B------:R-:W-:Y:S02]  /*0b50*/  MOV R200, 0x10 ;  /* 0x0000001000c87802 */ /* 0x000fe40000000f00 */
[----:B------:R-:W-:-:S02]  /*0b60*/  LEA.HI.X R205, R19, c[0x0][0x18c], RZ, 0x4, P0 ;  /* 0x0000630013cd7a11 */ /* 0x000fc400000f24ff */
[----:B0-----:R-:W-:Y:S01]  /*0b70*/  ISETP.NE.AND P0, PT, R2, RZ, PT ;  /* 0x000000ff0200720c */ /* 0x001fe20003f05270 */
        /* <DEDUP_REMOVED lines=14> */
[----:B------:R-:W-:Y:S02]  /*0c60*/  FMUL.FTZ R15, R5, R208 ;  /* 0x000000d0050f7220 */ /* 0x000fe40000410000 */
[C---:B------:R-:W-:Y:S02]  /*0c70*/  FADD.FTZ R206, -R244.reuse, R206 ;  /* 0x000000cef4ce7221 */ /* 0x040fe40000010100 */
[----:B------:R-:W-:-:S02]  /*0c80*/  FADD.FTZ R244, -R244, R207 ;  /* 0x000000cff4f47221 */ /* 0x000fc40000010100 */
[----:B---3--:R-:W-:Y:S02]  /*0c90*/  FMUL.FTZ R207, R156, R196 ;  /* 0x000000c49ccf7220 */ /* 0x008fe40000410000 */
[----:B------:R-:W-:Y:S02]  /*0ca0*/  FADD.FTZ R44, R44, R196 ;  /* 0x000000c42c2c7221 */ /* 0x000fe40000010000 */
[----:B------:R-:W-:Y:S02]  /*0cb0*/  FFMA.FTZ R68, R196, R15, R68 ;  /* 0x0000000fc4447223 */ /* 0x000fe40000010044 */
[----:B------:R-:W-:Y:S02]  /*0cc0*/  FMUL.FTZ R196, R157, R197 ;  /* 0x000000c59dc47220 */ /* 0x000fe40000410000 */
[----:B------:R-:W-:Y:S02]  /*0cd0*/  FMUL.FTZ R220, R5, R220 ;  /* 0x000000dc05dc7220 */ /* 0x000fe40000410000 */
[----:B----4-:R-:W-:-:S02]  /*0ce0*/  FFMA.FTZ R217, R161, R201, R196 ;  /* 0x000000c9a1d97223 */ /* 0x010fc400000100c4 */
        /* <DEDUP_REMOVED lines=9> */
[----:B------:R-:W-:Y:S02]  /*0d80*/  FMUL.FTZ R229, R5, R206 ;  /* 0x000000ce05e57220 */ /* 0x000fe40000410000 */
[----:B------:R-:W-:Y:S02]  /*0d90*/  FADD.FTZ R197, R196, R217 ;  /* 0x000000d9c4c57221 */ /* 0x000fe40000010000 */
[----:B------:R-:W-:-:S02]  /*0da0*/  FFMA.FTZ R245, R220, R217, R245 ;  /* 0x000000d9dcf57223 */ /* 0x000fc400000100f5 */
        /* <DEDUP_REMOVED lines=17> */
.L_x_1762:
[----:B0-----:R-:W-:Y:S05]  /*0ec0*/  BSYNC B0 ;  /* 0x0000000000007941 */ /* 0x001fea0003800000 */
.L_x_1761:
[----:B------:R-:W-:Y:S01]  /*0ed0*/  BSSY B0, `(.L_x_1763) ;  /* 0x000003a000007945 */ /* 0x000fe20003800000 */
[----:B------:R-:W-:Y:S05]  /*0ee0*/  @!P3 BRA `(.L_x_1764) ;  /* 0x000003800000b947 */ /* 0x000fea0003800000 */
[----:B------:R-:W-:Y:S01]  /*0ef0*/  LEA R204, P0, R19, c[0x0][0x188], 0x4 ;  /* 0x0000620013cc7a11 */ /* 0x000fe200078020ff */
[----:B------:R-:W-:-:S03]  /*0f00*/  HFMA2.MMA R200, -RZ, RZ, 0, 9.5367431640625e-07 ;  /* 0x00000010ffc87435 */ /* 0x000fc600000001ff */
[----:B------:R-:W-:Y:S02]  /*0f10*/  LEA.HI.X R205, R19, c[0x0][0x18c], RZ, 0x4, P0 ;  /* 0x0000630013cd7a11 */ /* 0x000fe400000f24ff */
[----:B------:R-:W-:-:S04]  /*0f20*/  ISETP.NE.AND P0, PT, R2, RZ, PT ;  /* 0x000000ff0200720c */ /* 0x000fc80003f05270 */
[----:B------:R-:W2:Y:S01]  /*0f30*/  LDG.E.128 R204, [R204.64] ;  /* 0x00000004cccc7981 */ /* 0x000ea2000c1e1d00 */
[CC--:B------:R-:W-:Y:S01]  /*0f40*/  IMAD.WIDE.U32 R196, R19.reuse, R200.reuse, c[0x0][0x210] ;  /* 0x0000840013c47625 */ /* 0x0c0fe200078e00c8 */
[----:B-----5:R-:W-:Y:S02]  /*0f50*/  FSEL R242, R18, RZ, !P0 ;  /* 0x000000ff12f27208 */ /* 0x020fe40004000000 */
[----:B------:R-:W-:Y:S01]  /*0f60*/  ISETP.NE.U32.AND P0, PT, RZ, c[0x0][0x218], PT ;  /* 0x00008600ff007a0c */ /* 0x000fe20003f05070 */
[----:B------:R-:W-:Y:S02]  /*0f70*/  IMAD.WIDE.U32 R200, R19, R200, c[0x0][0x208] ;  /* 0x0000820013c87625 */ /* 0x000fe400078e00c8 */
[----:B------:R-:W3:Y:S01]  /*0f80*/  LDG.E.128 R196, [R196.64] ;  /* 0x00000004c4c47981 */ /* 0x000ee2000c1e1d00 */
[----:B------:R-:W-:-:S03]  /*0f90*/  ISETP.NE.AND.EX P0, PT, RZ, c[0x0][0x21c], PT, P0 ;  /* 0x00008700ff007a0c */ /* 0x000fc60003f05300 */
[----:B------:R-:W4:Y:S10]  /*0fa0*/  LDG.E.128 R200, [R200.64] ;  /* 0x00000004c8c87981 */ /* 0x000f34000c1e1d00 */
        /* <DEDUP_REMOVED lines=44> */
.L_x_1764:
[----:B0-----:R-:W-:Y:S05]  /*1270*/  BSYNC B0 ;  /* 0x0000000000007941 */ /* 0x001fea0003800000 */
.L_x_1763:
[----:B------:R-:W-:Y:S01]  /*1280*/  BSSY B0, `(.L_x_1765) ;  /* 0x000003a000007945 */ /* 0x000fe20003800000 */
[----:B------:R-:W-:Y:S05]  /*1290*/  @!P4 BRA `(.L_x_1766) ;  /* 0x000003800000c947 */ /* 0x000fea0003800000 */
[----:B------:R-:W-:Y:S02]  /*12a0*/  LEA R204, P0, R19, c[0x0][0x188], 0x4 ;  /* 0x0000620013cc7a11 */ /* 0x000fe400078020ff */
[----:B------:R-:W-:-:S02]  /*12b0*/  MOV R200, 0x10 ;  /* 0x0000001000c87802 */ /* 0x000fc40000000f00 */
        /* <DEDUP_REMOVED lines=17> */
[----:B------:R-:W-:Y:S02]  /*13d0*/  FADD.FTZ R36, R36, R196 ;  /* 0x000000c424247221 */ /* 0x000fe40000010000 */
[----:B------:R-:W-:Y:S02]  /*13e0*/  FFMA.FTZ R60, R196, R8, R60 ;  /* 0x00000008c43c7223 */ /* 0x000fe4000001003c */
[----:B------:R-:W-:Y:S02]  /*13f0*/  FADD.FTZ R216, -R240, R205 ;  /* 0x000000cdf0d87221 */ /* 0x000fe40000010100 */
[----:B------:R-:W-:-:S02]  /*1400*/  FMUL.FTZ R196, R141, R197 ;  /* 0x000000c58dc47220 */ /* 0x000fc40000410000 */
[----:B------:R-:W-:Y:S02]  /*1410*/  FMUL.FTZ R216, R5, R216 ;  /* 0x000000d805d87220 */ /* 0x000fe40000410000 */
[----:B----4-:R-:W-:Y:S02]  /*1420*/  FFMA.FTZ R213, R145, R201, R196 ;  /* 0x000000c991d57223 */ /* 0x010fe400000100c4 */
[----:B------:R-:W-:Y:S02]  /*1430*/  FMUL.FTZ R196, R143, R199 ;  /* 0x000000c78fc47220 */ /* 0x000fe40000410000 */
[----:B------:R-:W-:Y:S02]  /*1440*/  FFMA.FTZ R13, R144, R200, R13 ;  /* 0x000000c8900d7223 */ /* 0x000fe4000001000d */
[----:B------:R-:W-:Y:S02]  /*1450*/  FADD.FTZ R37, R37, R197 ;  /* 0x000000c525257221 */ /* 0x000fe40000010000 */
[----:B------:R-:W-:-:S02]  /*1460*/  FFMA.FTZ R61, R197, R216, R61 ;  /* 0x000000d8c53d7223 */ /* 0x000fc4000001003d */
[----:B------:R-:W-:Y:S02]  /*1470*/  FMUL.FTZ R197, R142, R198 ;  /* 0x000000c68ec57220 */ /* 0x000fe40000410000 */
[----:B------:R-:W-:Y:S02]  /*1480*/  FFMA.FTZ R237, R147, R203, R196 ;  /* 0x000000cb93ed7223 */ /* 0x000fe400000100c4 */
[----:B------:R-:W-:Y:S02]  /*1490*/  FADD.FTZ R206, -R240, R206 ;  /* 0x000000cef0ce7221 */ /* 0x000fe40000010100 */
[----:B------:R-:W-:Y:S02]  /*14a0*/  FADD.FTZ R196, R247, R13 ;  /* 0x0000000df7c47221 */ /* 0x000fe40000010000 */
[----:B------:R-:W-:Y:S02]  /*14b0*/  FFMA.FTZ R245, R8, R13, R245 ;  /* 0x0000000d08f57223 */ /* 0x000fe400000100f5 */
[----:B------:R-:W-:-:S02]  /*14c0*/  FFMA.FTZ R228, R146, R202, R197 ;  /* 0x000000ca92e47223 */ /* 0x000fc400000100c5 */
[----:B------:R-:W-:Y:S02]  /*14d0*/  FADD.FTZ R240, -R240, R207 ;  /* 0x000000cff0f07221 */ /* 0x000fe40000010100 */
[C---:B------:R-:W-:Y:S02]  /*14e0*/  FMUL.FTZ R225, R5.reuse, R206 ;  /* 0x000000ce05e17220 */ /* 0x040fe40000410000 */
        /* <DEDUP_REMOVED lines=19> */
.L_x_1766:
[----:B0-----:R-:W-:Y:S05]  /*1620*/  BSYNC B0 ;  /* 0x0000000000007941 */ /* 0x001fea0003800000 */
.L_x_1765:
        /* <DEDUP_REMOVED lines=58> */
.L_x_1768:
[----:B0-----:R-:W-:Y:S05]  /*19d0*/  BSYNC B0 ;  /* 0x0000000000007941 */ /* 0x001fea0003800000 */
.L_x_1767:
[----:B------:R-:W-:Y:S01]  /*19e0*/  ISETP.GE.U32.AND P0, PT, R10, 0x300, PT ;  /* 0x000003000a00780c */ /* 0x000fe20003f06070 */
[----:B------:R-:W-:-:S12]  /*19f0*/  BSSY B0, `(.L_x_1769) ;  /* 0x0000039000007945 */ /* 0x000fd80003800000 */
[----:B------:R-:W-:Y:S05]  /*1a00*/  @!P0 BRA `(.L_x_1770) ;  /* 0x0000037000008947 */ /* 0x000fea0003800000 */
[----:B------:R-:W-:Y:S02]  /*1a10*/  ISETP.NE.AND P0, PT, R2, RZ, PT ;  /* 0x000000ff0200720c */ /* 0x000fe40003f05270 */
[----:B------:R-:W-:Y:S02]  /*1a20*/  MOV R196, 0x10 ;  /* 0x0000001000c47802 */ /* 0x000fe40000000f00 */
[----:B-----5:R-:W-:Y:S02]  /*1a30*/  FSEL R236, R18, RZ, !P0 ;  /* 0x000000ff12ec7208 */ /* 0x020fe40004000000 */
[C---:B------:R-:W-:Y:S01]  /*1a40*/  LEA R200, P0, R19.reuse, c[0x0][0x188], 0x4 ;  /* 0x0000620013c87a11 */ /* 0x040fe200078020ff */
[----:B------:R-:W-:-:S03]  /*1a50*/  IMAD.WIDE.U32 R206, R19, R196, c[0x0][0x208] ;  /* 0x0000820013ce7625 */ /* 0x000fc600078e00c4 */
[C---:B------:R-:W-:Y:S01]  /*1a60*/  LEA.HI.X R201, R19.reuse, c[0x0][0x18c], RZ, 0x4, P0 ;  /* 0x0000630013c97a11 */ /* 0x040fe200000f24ff */
[----:B------:R-:W-:Y:S01]  /*1a70*/  IMAD.WIDE.U32 R196, R19, R196, c[0x0][0x210] ;  /* 0x0000840013c47625 */ /* 0x000fe200078e00c4 */
[----:B------:R-:W-:-:S04]  /*1a80*/  ISETP.NE.U32.AND P0, PT, RZ, c[0x0][0x218], PT ;  /* 0x00008600ff007a0c */ /* 0x000fc80003f05070 */
[----:B------:R-:W-:Y:S01]  /*1a90*/  ISETP.NE.AND.EX P0, PT, RZ, c[0x0][0x21c], PT, P0 ;  /* 0x00008700ff007a0c */ /* 0x000fe20003f05300 */
[----:B------:R-:W2:Y:S04]  /*1aa0*/  LDG.E.128 R200, [R200.64] ;  /* 0x00000004c8c87981 */ /* 0x000ea8000c1e1d00 */
[----:B------:R-:W3:Y:S08]  /*1ab0*/  LDG.E.128 R196, [R196.64] ;  /* 0x00000004c4c47981 */ /* 0x000ef0000c1e1d00 */
[----:B------:R-:W-:-:S04]  /*1ac0*/  @P0 LEA R204, P6, R19, c[0x0][0x218], 0x4 ;  /* 0x0000860013cc0a11 */ /* 0x000fc800078c20ff */
[----:B------:R-:W-:Y:S02]  /*1ad0*/  @P0 LEA.HI.X R205, R19, c[0x0][0x21c], RZ, 0x4, P6 ;  /* 0x0000870013cd0a11 */ /* 0x000fe400030f24ff */
[----:B------:R-:W4:Y:S04]  /*1ae0*/  LDG.E.128 R16, [R206.64] ;  /* 0x00000004ce107981 */ /* 0x000f28000c1e1d00 */
[----:B------:R0:W5:Y:S01]  /*1af0*/  @P0 LDG.E.128 R184, [R204.64] ;  /* 0x00000004ccb80981 */ /* 0x000162000c1e1d00 */
[C---:B--2---:R-:W-:Y:S02]  /*1b00*/  FADD.FTZ R212, -R236.reuse, R200 ;  /* 0x000000c8ecd47221 */ /* 0x044fe40000010100 */
[----:B------:R-:W-:Y:S02]  /*1b10*/  FADD.FTZ R224, -R236, R201 ;  /* 0x000000c9ece07221 */ /* 0x000fe40000010100 */
[----:B------:R-:W-:-:S02]  /*1b20*/  FMUL.FTZ R11, R5, R212 ;  /* 0x000000d4050b7220 */ /* 0x000fc40000410000 */
[C---:B------:R-:W-:Y:S02]  /*1b30*/  FADD.FTZ R202, -R236.reuse, R202 ;  /* 0x000000caecca7221 */ /* 0x040fe40000010100 */
[----:B------:R-:W-:Y:S02]  /*1b40*/  FMUL.FTZ R212, R5, R224 ;  /* 0x000000e005d47220 */ /* 0x000fe40000410000 */
[----:B------:R-:W-:Y:S02]  /*1b50*/  FADD.FTZ R236, -R236, R203 ;  /* 0x000000cbecec7221 */ /* 0x000fe40000010100 */
[----:B---3--:R-:W-:Y:S02]  /*1b60*/  FMUL.FTZ R203, R124, R196 ;  /* 0x000000c47ccb7220 */ /* 0x008fe40000410000 */
[----:B------:R-:W-:Y:S02]  /*1b70*/  FADD.FTZ R28, R28, R196 ;  /* 0x000000c41c1c7221 */ /* 0x000fe40000010000 */
[----:B------:R-:W-:-:S02]  /*1b80*/  FFMA.FTZ R52, R196, R11, R52 ;  /* 0x0000000bc4347223 */ /* 0x000fc40000010034 */
[----:B------:R-:W-:Y:S02]  /*1b90*/  FMUL.FTZ R196, R125, R197 ;  /* 0x000000c57dc47220 */ /* 0x000fe40000410000 */
[----:B------:R-:W-:Y:S02]  /*1ba0*/  FADD.FTZ R29, R29, R197 ;  /* 0x000000c51d1d7221 */ /* 0x000fe40000010000 */
[----:B------:R-:W-:Y:S02]  /*1bb0*/  FFMA.FTZ R53, R197, R212, R53 ;  /* 0x000000d4c5357223 */ /* 0x000fe40000010035 */
[----:B----4-:R-:W-:Y:S02]  /*1bc0*/  FADD.FTZ R76, R76, R16 ;  /* 0x000000104c4c7221 */ /* 0x010fe40000010000 */
[----:B------:R-:W-:Y:S02]  /*1bd0*/  FFMA.FTZ R100, R16, R11, R100 ;  /* 0x0000000b10647223 */ /* 0x000fe40000010064 */
        /* <DEDUP_REMOVED lines=8> */
[----:B------:R-:W-:Y:S02]  /*1c60*/  FFMA.FTZ R17, R129, R17, R196 ;  /* 0x0000001181117223 */ /* 0x000fe400000100c4 */
        /* <DEDUP_REMOVED lines=17> */
.L_x_1770:
[----:B0-----:R-:W-:Y:S05]  /*1d80*/  BSYNC B0 ;  /* 0x0000000000007941 */ /* 0x001fea0003800000 */
.L_x_1769:
[----:B------:R-:W-:Y:S02]  /*1d90*/  LOP3.LUT P0, RZ, R4, 0xff, RZ, 0xc0, !PT ;  /* 0x000000ff04ff7812 */ /* 0x000fe4000780c0ff */
[----:B------:R-:W-:-:S04]  /*1da0*/  SHF.R.U32.HI R196, RZ, 0x5, R0 ;  /* 0x00000005ffc47819 */ /* 0x000fc80000011600 */
[----:B------:R-:W-:-:S07]  /*1db0*/  LOP3.LUT R204, R196, 0x7fffffc, RZ, 0xc0, !PT ;  /* 0x07fffffcc4cc7812 */ /* 0x000fce00078ec0ff */
[----:B------:R-:W-:Y:S02]  /*1dc0*/  @!P0 IADD3 R204, R204, 0x4, RZ ;  /* 0x00000004cccc8810 */ /* 0x000fe40007ffe0ff */
[----:B------:R-:W-:Y:S01]  /*1dd0*/  LOP3.LUT P0, RZ, R0, 0x1f, RZ, 0xc0, !PT ;  /* 0x0000001f00ff7812 */ /* 0x000fe2000780c0ff */
[----:B------:R-:W-:Y:S10]  /*1de0*/  BRA.DIV ~URZ, `(.L_x_1771) ;  /* 0x000018927f007947 */ /* 0x000ff4000b800000 */
[----:B------:R0:W1:Y:S02]  /*1df0*/  SHFL.DOWN PT, R202, R247, 0x10, 0x1f ;  /* 0x0a001f00f7ca7f89 */ /* 0x00006400000e0000 */
.L_x_1796:
[----:B------:R-:W-:Y:S05]  /*1e00*/  BRA.DIV ~URZ, `(.L_x_1772) ;  /* 0x000018f27f007947 */ /* 0x000fea000b800000 */
[----:B-----5:R-:W2:Y:S01]  /*1e10*/  SHFL.DOWN PT, R18, R245, 0x10, 0x1f ;  /* 0x0a001f00f5127f89 */ /* 0x020ea200000e0000 */
        /* <DEDUP_REMOVED lines=16> */
.L_x_1797:
        /* <DEDUP_REMOVED lines=8> */
[----:B------:R-:W-:-:S05]  /*1fa0*/  ISETP.NE.AND P0, PT, R2, RZ, PT ;  /* 0x000000ff0200720c */ /* 0x000fca0003f05270 */
[----:B------:R-:W2:Y:S04]  /*1fb0*/  LDS.128 R196, [R204.X8+0x3000] ;  /* 0x00300000ccc47984 */ /* 0x000ea80000008c00 */
[----:B-1----:R-:W1:Y:S01]  /*1fc0*/  LDS.128 R200, [R204.X8+0x3010] ;  /* 0x00301000ccc87984 */ /* 0x002e620000008c00 */
[----:B--2---:R-:W-:Y:S02]  /*1fd0*/  FADD.FTZ R207, RZ, R196 ;  /* 0x000000c4ffcf7221 */ /* 0x004fe40000010000 */
        /* <DEDUP_REMOVED lines=13> */
[----:B------:R-:W-:Y:S01]  /*20b0*/  HFMA2.MMA R205, -RZ, RZ, 0, 9.5367431640625e-07 ;  /* 0x00000010ffcd7435 */ /* 0x000fe200000001ff */
[-C--:B------:R-:W-:Y:S01]  /*20c0*/  FFMA.FTZ R198, R222, R18.reuse, R19 ;  /* 0x00000012dec67223 */ /* 0x080fe20000010013 */
        /* <DEDUP_REMOVED lines=37> */
.L_x_1774:
[----:B------:R-:W-:Y:S05]  /*2320*/  BSYNC B0 ;  /* 0x0000000000007941 */ /* 0x000fea0003800000 */
.L_x_1773:
[----:B------:R-:W-:Y:S01]  /*2330*/  BSSY B0, `(.L_x_1775) ;  /* 0x000002b000007945 */ /* 0x000fe20003800000 */
[----:B------:R-:W-:Y:S05]  /*2340*/  @!P2 BRA `(.L_x_1776) ;  /* 0x000002900000a947 */ /* 0x000fea0003800000 */
[----:B------:R-:W-:Y:S01]  /*2350*/  ISETP.NE.U32.AND P0, PT, RZ, c[0x0][0x218], PT ;  /* 0x00008600ff007a0c */ /* 0x000fe20003f05070 */
[-CC-:B-1----:R-:W-:Y:S01]  /*2360*/  FFMA.FTZ R197, R15, R18.reuse, R19.reuse ;  /* 0x000000120fc57223 */ /* 0x182fe20000010013 */
[----:B------:R-:W-:Y:S01]  /*2370*/  MOV R205, 0x10 ;  /* 0x0000001000cd7802 */ /* 0x000fe20000000f00 */
        /* <DEDUP_REMOVED lines=38> */
.L_x_1776:
[----:B------:R-:W-:Y:S05]  /*25e0*/  BSYNC B0 ;  /* 0x0000000000007941 */ /* 0x000fea0003800000 */
.L_x_1775:
[----:B------:R-:W-:Y:S01]  /*25f0*/  BSSY B0, `(.L_x_1777) ;  /* 0x000002b000007945 */ /* 0x000fe20003800000 */
[----:B------:R-:W-:Y:S05]  /*2600*/  @!P3 BRA `(.L_x_1778) ;  /* 0x000002900000b947 */ /* 0x000fea0003800000 */
[----:B------:R-:W-:Y:S01]  /*2610*/  ISETP.NE.U32.AND P0, PT, RZ, c[0x0][0x218], PT ;  /* 0x00008600ff007a0c */ /* 0x000fe20003f05070 */
[-CC-:B-1----:R-:W-:Y:S01]  /*2620*/  FFMA.FTZ R197, R7, R18.reuse, R19.reuse ;  /* 0x0000001207c57223 */ /* 0x182fe20000010013 */
        /* <DEDUP_REMOVED lines=39> */
.L_x_1778:
[----:B------:R-:W-:Y:S05]  /*28a0*/  BSYNC B0 ;  /* 0x0000000000007941 */ /* 0x000fea0003800000 */
.L_x_1777:
[----:B------:R-:W-:Y:S01]  /*28b0*/  BSSY B0, `(.L_x_1779) ;  /* 0x000002b000007945 */ /* 0x000fe20003800000 */
[----:B------:R-:W-:Y:S05]  /*28c0*/  @!P4 BRA `(.L_x_1780) ;  /* 0x000002900000c947 */ /* 0x000fea0003800000 */
[----:B------:R-:W-:Y:S01]  /*28d0*/  ISETP.NE.U32.AND P0, PT, RZ, c[0x0][0x218], PT ;  /* 0x00008600ff007a0c */ /* 0x000fe20003f05070 */
[-CC-:B-1----:R-:W-:Y:S01]  /*28e0*/  FFMA.FTZ R198, R216, R18.reuse, R19.reuse ;  /* 0x00000012d8c67223 */ /* 0x182fe20000010013 */
[----:B------:R-:W-:Y:S01]  /*28f0*/  MOV R205, 0x10 ;  /* 0x0000001000cd7802 */ /* 0x000fe20000000f00 */
[-CC-:B------:R-:W-:Y:S01]  /*2900*/  FFMA.FTZ R196, R8, R18.reuse, R19.reuse ;  /* 0x0000001208c47223 */ /* 0x180fe20000010013 */
[----:B------:R-:W-:Y:S01]  /*2910*/  ISETP.NE.AND.EX P0, PT, RZ, c[0x0][0x21c], PT, P0 ;  /* 0x00008700ff007a0c */ /* 0x000fe20003f05300 */
[-CC-:B------:R-:W-:Y:S02]  /*2920*/  FFMA.FTZ R197, R225, R18.reuse, R19.reuse ;  /* 0x00000012e1c57223 */ /* 0x180fe40000010013 */
[----:B------:R-:W-:Y:S02]  /*2930*/  FFMA.FTZ R202, R240, R18, R19 ;  /* 0x00000012f0ca7223 */ /* 0x000fe40000010013 */
[----:B------:R-:W-:-:S02]  /*2940*/  FADD.FTZ R198, R213, -R198 ;  /* 0x800000c6d5c67221 */ /* 0x000fc40000010000 */
        /* <DEDUP_REMOVED lines=33> */
.L_x_1780:
[----:B------:R-:W-:Y:S05]  /*2b60*/  BSYNC B0 ;  /* 0x0000000000007941 */ /* 0x000fea0003800000 */
.L_x_1779:
        /* <DEDUP_REMOVED lines=43> */
.L_x_1782:
[----:B------:R-:W-:Y:S05]  /*2e20*/  BSYNC B0 ;  /* 0x0000000000007941 */ /* 0x000fea0003800000 */
.L_x_1781:
[----:B------:R-:W-:Y:S01]  /*2e30*/  ISETP.GE.U32.AND P0, PT, R10, 0x300, PT ;  /* 0x000003000a00780c */ /* 0x000fe20003f06070 */
[----:B------:R-:W-:-:S12]  /*2e40*/  BSSY B0, `(.L_x_1783) ;  /* 0x000002a000007945 */ /* 0x000fd80003800000 */
[----:B------:R-:W-:Y:S05]  /*2e50*/  @!P0 BRA `(.L_x_1784) ;  /* 0x0000028000008947 */ /* 0x000fea0003800000 */
[----:B------:R-:W-:Y:S01]  /*2e60*/  ISETP.NE.U32.AND P0, PT, RZ, c[0x0][0x218], PT ;  /* 0x00008600ff007a0c */ /* 0x000fe20003f05070 */
[-CC-:B-1----:R-:W-:Y:S02]  /*2e70*/  FFMA.FTZ R198, R212, R18.reuse, R19.reuse ;  /* 0x00000012d4c67223 */ /* 0x182fe40000010013 */
        /* <DEDUP_REMOVED lines=11> */
[----:B------:R-:W-:Y:S01]  /*2f30*/  FMUL.FTZ R199, R5, R200 ;  /* 0x000000c805c77220 */ /* 0x000fe20000410000 */
[----:B------:R-:W-:Y:S01]  /*2f40*/  MOV R5, 0x10 ;  /* 0x0000001000057802 */ /* 0x000fe20000000f00 */
[----:B------:R-:W-:-:S02]  /*2f50*/  @P0 FADD.FTZ R196, R184, R196 ;  /* 0x000000c4b8c40221 */ /* 0x000fc40000010000 */
        /* <DEDUP_REMOVED lines=24> */
.L_x_1784:
[----:B------:R-:W-:Y:S05]  /*30e0*/  BSYNC B0 ;  /* 0x0000000000007941 */ /* 0x000fea0003800000 */
.L_x_1783:
[----:B------:R-:W-:Y:S02]  /*30f0*/  LOP3.LUT P0, RZ, R4, 0xff, RZ, 0xc0, !PT ;  /* 0x000000ff04ff7812 */ /* 0x000fe4000780c0ff */
[----:B------:R-:W-:Y:S02]  /*3100*/  IADD3 R3, R3, c[0x0][0x160], RZ ;  /* 0x0000580003037a10 */ /* 0x000fe40007ffe0ff */
[----:B------:R-:W-:Y:S02]  /*3110*/  SEL R4, RZ, 0x1, P0 ;  /* 0x00000001ff047807 */ /* 0x000fe40000000000 */
[----:B------:R-:W-:-:S13]  /*3120*/  ISETP.GE.AND P0, PT, R3, c[0x0][0x164], PT ;  /* 0x0000590003007a0c */ /* 0x000fda0003f06270 */
[----:B01----:R-:W-:Y:S01]  /*3130*/  @P0 CALL.REL.NOINC `(.L_x_1758) ;  /* 0x0000001000000944 */ /* 0x003fe20003c00000 */
[----:B------:R-:W-:Y:S05]  /*3140*/  BRA `(.L_x_1785) ;  /* 0xffffd55000007947 */ /* 0x000fea000383ffff */
.L_x_1758:
[----:B---3--:R-:W0:Y:S01]  /*3150*/  S2UR UR6, SR_CTAID.X ;  /* 0x00000000000679c3 */ /* 0x008e220000002500 */
[----:B------:R-:W0:Y:S01]  /*3160*/  S2R R2, SR_TID.X ;  /* 0x0000000000027919 */ /* 0x000e220000002100 */
[----:B------:R-:W-:Y:S01]  /*3170*/  BSSY B0, `(.L_x_1786) ;  /* 0x0000010000007945 */ /* 0x000fe20003800000 */
[C---:B0-----:R-:W-:Y:S02]  /*3180*/  LEA.HI R0, R2.reuse, UR6, RZ, 0x19 ;  /* 0x0000000602007c11 */ /* 0x041fe4000f8fc8ff */
[----:B------:R-:W-:-:S03]  /*3190*/  LOP3.LUT R3, R2, 0x7f, RZ, 0xc0, !PT ;  /* 0x0000007f02037812 */ /* 0x000fc600078ec0ff */
[----:B------:R-:W-:-:S05]  /*31a0*/  IMAD R0, R0, c[0x0][0x168], RZ ;  /* 0x00005a0000007a24 */ /* 0x000fca00078e02ff */
[----:B------:R-:W-:Y:S01]  /*31b0*/  LEA.HI R0, R0, R3, RZ, 0x1e ;  /* 0x0000000300007211 */ /* 0x000fe200078ff0ff */
[----:B------:R-:W-:Y:S05]  /*31c0*/  @!P1 BRA `(.L_x_1787) ;  /* 0x000000a000009947 */ /* 0x000fea0003800000 */
[----:B------:R-:W-:-:S10]  /*31d0*/  HFMA2.MMA R9, -RZ, RZ, 0, 9.5367431640625e-07 ;  /* 0x00000010ff097435 */ /* 0x000fd400000001ff */
        /* <DEDUP_REMOVED lines=9> */
.L_x_1787:
[----:B------:R-:W-:Y:S05]  /*3270*/  BSYNC B0 ;  /* 0x0000000000007941 */ /* 0x000fea0003800000 */
.L_x_1786:
        /* <DEDUP_REMOVED lines=12> */
.L_x_1789:
[----:B------:R-:W-:Y:S05]  /*3340*/  BSYNC B0 ;  /* 0x0000000000007941 */ /* 0x000fea0003800000 */
.L_x_1788:
        /* <DEDUP_REMOVED lines=12> */
.L_x_1791:
[----:B------:R-:W-:Y:S05]  /*3410*/  BSYNC B0 ;  /* 0x0000000000007941 */ /* 0x000fea0003800000 */
.L_x_1790:
        /* <DEDUP_REMOVED lines=12> */
.L_x_1793:
[----:B------:R-:W-:Y:S05]  /*34e0*/  BSYNC B0 ;  /* 0x0000000000007941 */ /* 0x000fea0003800000 */
.L_x_1792:
        /* <DEDUP_REMOVED lines=12> */
.L_x_1795:
[----:B------:R-:W-:Y:S05]  /*35b0*/  BSYNC B0 ;  /* 0x0000000000007941 */ /* 0x000fea0003800000 */
.L_x_1794:
[----:B------:R-:W-:-:S13]  /*35c0*/  ISETP.GE.U32.AND P0, PT, R10, 0x300, PT ;  /* 0x000003000a00780c */ /* 0x000fda0003f06070 */
[----:B------:R-:W-:Y:S05]  /*35d0*/  @!P0 EXIT ;  /* 0x000000000000894d */ /* 0x000fea0003800000 */
[----:B0-----:R-:W-:-:S05]  /*35e0*/  MOV R9, 0x10 ;  /* 0x0000001000097802 */ /* 0x001fca0000000f00 */
        /* <DEDUP_REMOVED lines=9> */
.L_x_1771:
[----:B------:R-:W-:Y:S01]  /*3680*/  HFMA2.MMA R199, -RZ, RZ, 0, 9.5367431640625e-07 ;  /* 0x00000010ffc77435 */ /* 0x000fe200000001ff */
[----:B------:R-:W-:-:S02]  /*3690*/  MOV R200, R247 ;  /* 0x000000f700c87202 */ /* 0x000fc40000000f00 */
[----:B------:R-:W-:Y:S02]  /*36a0*/  MOV R197, 0x1f ;  /* 0x0000001f00c57802 */ /* 0x000fe40000000f00 */
[----:B------:R-:W-:Y:S02]  /*36b0*/  MOV R198, 0xffffffff ;  /* 0xffffffff00c67802 */ /* 0x000fe40000000f00 */
[----:B-----5:R-:W-:Y:S02]  /*36c0*/  MOV R18, 0x36e0 ;  /* 0x000036e000127802 */ /* 0x020fe40000000f00 */
[----:B------:R-:W-:Y:S05]  /*36d0*/  CALL.REL.NOINC `($__internal_108_$__cuda_sm70_shflsync_down_p) ;  /* 0x0000045000007944 */ /* 0x000fea0003c00000 */
[----:B-1----:R-:W-:Y:S01]  /*36e0*/  MOV R202, R198 ;  /* 0x000000c600ca7202 */ /* 0x002fe20000000f00 */
[----:B0-----:R-:W-:Y:S05]  /*36f0*/  BRA `(.L_x_1796) ;  /* 0xffffe70000007947 */ /* 0x001fea000383ffff */
.L_x_1772:
[----:B------:R-:W-:Y:S01]  /*3700*/  HFMA2.MMA R199, -RZ, RZ, 0, 9.5367431640625e-07 ;  /* 0x00000010ffc77435 */ /* 0x000fe200000001ff */
[----:B------:R-:W-:Y:S02]  /*3710*/  MOV R200, R245 ;  /* 0x000000f500c87202 */ /* 0x000fe40000000f00 */
[----:B------:R-:W-:Y:S02]  /*3720*/  MOV R197, 0x1f ;  /* 0x0000001f00c57802 */ /* 0x000fe40000000f00 */
[----:B------:R-:W-:-:S02]  /*3730*/  MOV R198, 0xffffffff ;  /* 0xffffffff00c67802 */ /* 0x000fc40000000f00 */
[----:B-----5:R-:W-:Y:S02]  /*3740*/  MOV R18, 0x3760 ;  /* 0x0000376000127802 */ /* 0x020fe40000000f00 */
[----:B01----:R-:W-:Y:S05]  /*3750*/  CALL.REL.NOINC `($__internal_108_$__cuda_sm70_shflsync_down_p) ;  /* 0x000003d000007944 */ /* 0x003fea0003c00000 */
[----:B------:R-:W-:Y:S01]  /*3760*/  FADD.FTZ R202, R202, R247 ;  /* 0x000000f7caca7221 */ /* 0x000fe20000010000 */
[----:B0-----:R-:W-:Y:S01]  /*3770*/  HFMA2.MMA R199, -RZ, RZ, 0, 4.76837158203125e-07 ;  /* 0x00000008ffc77435 */ /* 0x001fe200000001ff */
[----:B-1----:R-:W-:Y:S01]  /*3780*/  FADD.FTZ R245, R245, R198 ;  /* 0x000000c6f5f57221 */ /* 0x002fe20000010000 */
[----:B------:R-:W-:Y:S02]  /*3790*/  MOV R197, 0x1f ;  /* 0x0000001f00c57802 */ /* 0x000fe40000000f00 */
[----:B------:R-:W-:Y:S02]  /*37a0*/  MOV R198, 0xffffffff ;  /* 0xffffffff00c67802 */ /* 0x000fe40000000f00 */
[----:B------:R-:W-:Y:S02]  /*37b0*/  MOV R200, R202 ;  /* 0x000000ca00c87202 */ /* 0x000fe40000000f00 */
[----:B------:R-:W-:Y:S02]  /*37c0*/  MOV R18, 0x37e0 ;  /* 0x000037e000127802 */ /* 0x000fe40000000f00 */
[----:B------:R-:W-:Y:S05]  /*37d0*/  CALL.REL.NOINC `($__internal_108_$__cuda_sm70_shflsync_down_p) ;  /* 0x0000035000007944 */ /* 0x000fea0003c00000 */
[----:B0-----:R-:W-:Y:S01]  /*37e0*/  HFMA2.MMA R199, -RZ, RZ, 0, 4.76837158203125e-07 ;  /* 0x00000008ffc77435 */ /* 0x001fe200000001ff */
[----:B-1----:R-:W-:-:S02]  /*37f0*/  MOV R201, R198 ;  /* 0x000000c600c97202 */ /* 0x002fc40000000f00 */
[----:B------:R-:W-:Y:S02]  /*3800*/  MOV R200, R245 ;  /* 0x000000f500c87202 */ /* 0x000fe40000000f00 */
[----:B------:R-:W-:Y:S02]  /*3810*/  MOV R197, 0x1f ;  /* 0x0000001f00c57802 */ /* 0x000fe40000000f00 */
[----:B------:R-:W-:Y:S02]  /*3820*/  MOV R198, 0xffffffff ;  /* 0xffffffff00c67802 */ /* 0x000fe40000000f00 */
[----:B------:R-:W-:Y:S02]  /*3830*/  MOV R18, 0x3850 ;  /* 0x0000385000127802 */ /* 0x000fe40000000f00 */
[----:B------:R-:W-:Y:S05]  /*3840*/  CALL.REL.NOINC `($__internal_108_$__cuda_sm70_shflsync_down_p) ;  /* 0x000002e000007944 */ /* 0x000fea0003c00000 */
[----:B------:R-:W-:Y:S01]  /*3850*/  FADD.FTZ R202, R201, R202 ;  /* 0x000000cac9ca7221 */ /* 0x000fe20000010000 */
[----:B0-----:R-:W-:Y:S01]  /*3860*/  HFMA2.MMA R199, -RZ, RZ, 0, 2.384185791015625e-07 ;  /* 0x00000004ffc77435 */ /* 0x001fe200000001ff */
[----:B-1----:R-:W-:Y:S01]  /*3870*/  FADD.FTZ R245, R245, R198 ;  /* 0x000000c6f5f57221 */ /* 0x002fe20000010000 */
[----:B------:R-:W-:Y:S02]  /*3880*/  MOV R197, 0x1f ;  /* 0x0000001f00c57802 */ /* 0x000fe40000000f00 */
[----:B------:R-:W-:-:S02]  /*3890*/  MOV R198, 0xffffffff ;  /* 0xffffffff00c67802 */ /* 0x000fc40000000f00 */
[----:B------:R-:W-:Y:S02]  /*38a0*/  MOV R200, R202 ;  /* 0x000000ca00c87202 */ /* 0x000fe40000000f00 */
[----:B------:R-:W-:Y:S02]  /*38b0*/  MOV R18, 0x38d0 ;  /* 0x000038d000127802 */ /* 0x000fe40000000f00 */
[----:B------:R-:W-:Y:S05]  /*38c0*/  CALL.REL.NOINC `($__internal_108_$__cuda_sm70_shflsync_down_p) ;  /* 0x0000026000007944 */ /* 0x000fea0003c00000 */
[----:B0-----:R-:W-:Y:S01]  /*38d0*/  HFMA2.MMA R199, -RZ, RZ, 0, 2.384185791015625e-07 ;  /* 0x00000004ffc77435 */ /* 0x001fe200000001ff */
[----:B-1----:R-:W-:Y:S02]  /*38e0*/  MOV R201, R198 ;  /* 0x000000c600c97202 */ /* 0x002fe40000000f00 */
[----:B------:R-:W-:Y:S02]  /*38f0*/  MOV R200, R245 ;  /* 0x000000f500c87202 */ /* 0x000fe40000000f00 */
[----:B------:R-:W-:Y:S02]  /*3900*/  MOV R197, 0x1f ;  /* 0x0000001f00c57802 */ /* 0x000fe40000000f00 */
[----:B------:R-:W-:Y:S02]  /*3910*/  MOV R198, 0xffffffff ;  /* 0xffffffff00c67802 */ /* 0x000fe40000000f00 */
[----:B------:R-:W-:-:S02]  /*3920*/  MOV R18, 0x3940 ;  /* 0x0000394000127802 */ /* 0x000fc40000000f00 */
[----:B------:R-:W-:Y:S05]  /*3930*/  CALL.REL.NOINC `($__internal_108_$__cuda_sm70_shflsync_down_p) ;  /* 0x000001f000007944 */ /* 0x000fea0003c00000 */
[----:B------:R-:W-:Y:S01]  /*3940*/  FADD.FTZ R202, R201, R202 ;  /* 0x000000cac9ca7221 */ /* 0x000fe20000010000 */
[----:B0-----:R-:W-:Y:S01]  /*3950*/  HFMA2.MMA R199, -RZ, RZ, 0, 1.1920928955078125e-07 ;  /* 0x00000002ffc77435 */ /* 0x001fe200000001ff */
[----:B-1----:R-:W-:Y:S01]  /*3960*/  FADD.FTZ R245, R245, R198 ;  /* 0x000000c6f5f57221 */ /* 0x002fe20000010000 */
[----:B------:R-:W-:-:S02]  /*3970*/  MOV R197, 0x1f ;  /* 0x0000001f00c57802 */ /* 0x000fc40000000f00 */
[----:B------:R-:W-:Y:S02]  /*3980*/  MOV R198, 0xffffffff ;  /* 0xffffffff00c67802 */ /* 0x000fe40000000f00 */
[----:B------:R-:W-:Y:S02]  /*3990*/  MOV R200, R202 ;  /* 0x000000ca00c87202 */ /* 0x000fe40000000f00 */
[----:B------:R-:W-:Y:S02]  /*39a0*/  MOV R18, 0x39c0 ;  /* 0x000039c000127802 */ /* 0x000fe40000000f00 */
[----:B------:R-:W-:Y:S05]  /*39b0*/  CALL.REL.NOINC `($__internal_108_$__cuda_sm70_shflsync_down_p) ;  /* 0x0000017000007944 */ /* 0x000fea0003c00000 */
[----:B0-----:R-:W-:Y:S01]  /*39c0*/  HFMA2.MMA R199, -RZ, RZ, 0, 1.1920928955078125e-07 ;  /* 0x00000002ffc77435 */ /* 0x001fe200000001ff */
[----:B-1----:R-:W-:Y:S02]  /*39d0*/  MOV R201, R198 ;  /* 0x000000c600c97202 */ /* 0x002fe40000000f00 */
[----:B------:R-:W-:Y:S02]  /*39e0*/  MOV R200, R245 ;  /* 0x000000f500c87202 */ /* 0x000fe40000000f00 */
[----:B------:R-:W-:Y:S02]  /*39f0*/  MOV R197, 0x1f ;  /* 0x0000001f00c57802 */ /* 0x000fe40000000f00 */
[----:B------:R-:W-:-:S02]  /*3a00*/  MOV R198, 0xffffffff ;  /* 0xffffffff00c67802 */ /* 0x000fc40000000f00 */
[----:B------:R-:W-:Y:S02]  /*3a10*/  MOV R18, 0x3a30 ;  /* 0x00003a3000127802 */ /* 0x000fe40000000f00 */
[----:B------:R-:W-:Y:S05]  /*3a20*/  CALL.REL.NOINC `($__internal_108_$__cuda_sm70_shflsync_down_p) ;  /* 0x0000010000007944 */ /* 0x000fea0003c00000 */
[----:B------:R-:W-:Y:S01]  /*3a30*/  FADD.FTZ R202, R201, R202 ;  /* 0x000000cac9ca7221 */ /* 0x000fe20000010000 */
[----:B0-----:R-:W-:Y:S01]  /*3a40*/  HFMA2.MMA R199, -RZ, RZ, 0, 5.9604644775390625e-08 ;  /* 0x00000001ffc77435 */ /* 0x001fe200000001ff */
[----:B-1----:R-:W-:Y:S01]  /*3a50*/  FADD.FTZ R201, R245, R198 ;  /* 0x000000c6f5c97221 */ /* 0x002fe20000010000 */
[----:B------:R-:W-:Y:S02]  /*3a60*/  MOV R197, 0x1f ;  /* 0x0000001f00c57802 */ /* 0x000fe40000000f00 */
[----:B------:R-:W-:Y:S02]  /*3a70*/  MOV R198, 0xffffffff ;  /* 0xffffffff00c67802 */ /* 0x000fe40000000f00 */
[----:B------:R-:W-:Y:S02]  /*3a80*/  MOV R200, R202 ;  /* 0x000000ca00c87202 */ /* 0x000fe40000000f00 */
[----:B------:R-:W-:Y:S02]  /*3a90*/  MOV R18, 0x3ab0 ;  /* 0x00003ab000127802 */ /* 0x000fe40000000f00 */
[----:B------:R-:W-:Y:S05]  /*3aa0*/  CALL.REL.NOINC `($__internal_108_$__cuda_sm70_shflsync_down_p) ;  /* 0x0000008000007944 */ /* 0x000fea0003c00000 */
[----:B0-----:R-:W-:Y:S01]  /*3ab0*/  HFMA2.MMA R199, -RZ, RZ, 0, 5.9604644775390625e-08 ;  /* 0x00000001ffc77435 */ /* 0x001fe200000001ff */
[----:B-1----:R-:W-:-:S02]  /*3ac0*/  MOV R203, R198 ;  /* 0x000000c600cb7202 */ /* 0x002fc40000000f00 */
[----:B------:R-:W-:Y:S02]  /*3ad0*/  MOV R200, R201 ;  /* 0x000000c900c87202 */ /* 0x000fe40000000f00 */
[----:B------:R-:W-:Y:S02]  /*3ae0*/  MOV R197, 0x1f ;  /* 0x0000001f00c57802 */ /* 0x000fe40000000f00 */
[----:B------:R-:W-:Y:S02]  /*3af0*/  MOV R198, 0xffffffff ;  /* 0xffffffff00c67802 */ /* 0x000fe40000000f00 */
[----:B------:R-:W-:Y:S02]  /*3b00*/  MOV R18, 0x3b20 ;  /* 0x00003b2000127802 */ /* 0x000fe40000000f00 */
[----:B------:R-:W-:Y:S05]  /*3b10*/  CALL.REL.NOINC `($__internal_108_$__cuda_sm70_shflsync_down_p) ;  /* 0x0000001000007944 */ /* 0x000fea0003c00000 */
[----:B01----:R-:W-:Y:S05]  /*3b20*/  BRA `(.L_x_1797) ;  /* 0xffffe3f000007947 */ /* 0x003fea000383ffff */
        .weak           $__internal_108_$__cuda_sm70_shflsync_down_p
        .type           $__internal_108_$__cuda_sm70_shflsync_down_p,@function
        .size           $__internal_108_$__cuda_sm70_shflsync_down_p,(.L_x_2126 - $__internal_108_$__cuda_sm70_shflsync_down_p)
$__internal_108_$__cuda_sm70_shflsync_down_p:
[----:B------:R-:W-:Y:S01]  /*3b30*/  HFMA2.MMA R19, -RZ, RZ, 0, 0 ;  /* 0x00000000ff137435 */ /* 0x000fe200000001ff */
[----:B------:R-:W-:Y:S04]  /*3b40*/  WARPSYNC R198 ;  /* 0x000000c600007348 */ /* 0x000fe80003800000 */
[----:B------:R0:W1:Y:S01]  /*3b50*/  SHFL.DOWN PT, R198, R200, R199, R197 ;  /* 0x080000c7c8c67389 */ /* 0x00006200000e00c5 */
[----:B------:R-:W-:Y:S05]  /*3b60*/  RET.REL.NODEC R18 `(_ZN10layer_norm31ln_parallel_residual_bwd_kernelINS_13Kernel_traitsIfffffjLj3072ELj1ELj1ELj4ELj16ENS_18Kernel_traits_baseILj3072EfffffjLj128EEEEELb0ELb0ELb0EEEvNS_9BwdParamsE) ;  /* 0xffffc49012007950 */ /* 0x000fea0003c3ffff */
.L_x_1798:
        /* <DEDUP_REMOVED lines=9> */
.L_x_2126:


//--------------------- .text._ZN10layer_norm31ln_parallel_residual_bwd_kernelINS_13Kernel_traitsIfffffjLj3072ELj1ELj1ELj4ELj16ENS_18Kernel_traits_baseILj3072EfffffjLj128EEEEELb0ELb0ELb1EEEvNS_9BwdParamsE --------------------------
	.section	.text._ZN10layer_norm31ln_parallel_residual_bwd_kernelINS_13Kernel_traitsIfffffjLj3072ELj1ELj1ELj4ELj16ENS_18Kernel_traits_baseILj3072EfffffjLj128EEEEELb0ELb0ELb1EEEvNS_9BwdParamsE,"ax",@progbits
	.sectioninfo	@"SHI_REGISTERS=255"
	.align	128
        .global         _ZN10layer_norm31ln_parallel_residual_bwd_kernelINS_13Kernel_traitsIfffffjLj3072ELj1ELj1ELj4ELj16ENS_18Kernel_traits_baseILj3072EfffffjLj128EEEEELb0ELb0ELb1EEEvNS_9BwdParamsE
        .type           _ZN10layer_norm31ln_parallel_residual_bwd_kernelINS_13Kernel_traitsIfffffjLj3072ELj1ELj1ELj4ELj16ENS_18Kernel_traits_baseILj3072EfffffjLj128EEEEELb0ELb0ELb1EEEvNS_9BwdParamsE,@function
        .size           _ZN10layer_norm31ln_parallel_residual_bwd_kernelINS_13Kernel_traitsIfffffjLj3072ELj1ELj1ELj4ELj16ENS_18Kernel_traits_baseILj3072EfffffjLj128EEEEELb0ELb0ELb1EEEvNS_9BwdParamsE,(.L_x_2127 - _ZN10layer_norm31ln_parallel_residual_bwd_kernelINS_13Kernel_traitsIfffffjLj3072ELj1ELj1ELj4ELj16ENS_18Kernel_traits_baseILj3072EfffffjLj128EEEEELb0ELb0ELb1EEEvNS_9BwdParamsE)
        .other          _ZN10layer_norm31ln_parallel_residual_bwd_kernelINS_13Kernel_traitsIfffffjLj3072ELj1ELj1ELj4ELj16ENS_18Kernel_traits_baseILj3072EfffffjLj128EEEEELb0ELb0ELb1EEEvNS_9BwdParamsE,@"STO_CUDA_ENTRY STV_DEFAULT"
_ZN10layer_norm31ln_parallel_residual_bwd_kernelINS_13Kernel_traitsIfffffjLj3072ELj1ELj1ELj4ELj16ENS_18Kernel_traits_baseILj3072EfffffjLj128EEEEELb0ELb0ELb1EEEvNS_9BwdParamsE:
.text._ZN10layer_norm31ln_parallel_residual_bwd_kernelINS_13Kernel_traitsIfffffjLj3072ELj1ELj1ELj4ELj16ENS_18Kernel_traits_baseILj3072EfffffjLj128EEEEELb0ELb0ELb1EEEvNS_9BwdParamsE:
        /* <DEDUP_REMOVED lines=57> */
.L_x_1799:
        /* <DEDUP_REMOVED lines=67> */
[----:B0-----:R-:W-:-:S02]  /*07c0*/  CS2R R2, SRZ ;  /* 0x0000000000027805 */ /* 0x001fc4000001ff00 */
.L_x_1806:
[----:B------:R-:W-:Y:S01]  /*07d0*/  IMAD R112, R226, c[0x0][0x168], RZ ;  /* 0x00005a00e2707a24 */ /* 0x000fe200078e02ff */
[----:B------:R-:W-:-:S02]  /*07e0*/  MOV R229, 0x4 ;  /* 0x0000000400e57802 */ /* 0x000fc40000000f00 */
[----:B------:R-:W-:Y:S02]  /*07f0*/  LOP3.LUT R114, R168, 0x7f, RZ, 0xc0, !PT ;  /* 0x0000007fa8727812 */ /* 0x000fe400078ec0ff */
[----:B------:R-:W-:Y:S02]  /*0800*/  SHF.R.S32.HI R113, RZ, 0x1f, R112 ;  /* 0x0000001fff717819 */ /* 0x000fe40000011470 */
[----:B------:R-:W-:Y:S02]  /*0810*/  MOV R156, 0x10 ;  /* 0x00000010009c7802 */ /* 0x000fe40000000f00 */
[----:B------:R-:W-:Y:S01]  /*0820*/  LEA.HI R227, R113, R112, RZ, 0x2 ;  /* 0x0000007071e37211 */ /* 0x000fe200078f10ff */
[----:B------:R-:W-:-:S03]  /*0830*/  IMAD.WIDE R112, R226, R229, c[0x0][0x1a0] ;  /* 0x00006800e2707625 */ /* 0x000fc600078e02e5 */
[----:B------:R-:W-:Y:S02]  /*0840*/  LEA.HI.SX32 R227, R227, R114, 0x1e ;  /* 0x00000072e3e37211 */ /* 0x000fe400078ff2ff */
[----:B------:R0:W2:Y:S01]  /*0850*/  LDG.E R249, [R112.64] ;  /* 0x0000000470f97981 */ /* 0x0000a2000c1e1900 */
[----:B------:R-:W-:-:S04]  /*0860*/  IMAD.WIDE R228, R226, R229, c[0x0][0x1a8] ;  /* 0x00006a00e2e47625 */ /* 0x000fc800078e02e5 */
[CC--:B------:R-:W-:Y:S01]  /*0870*/  IMAD.WIDE.U32 R124, R227.reuse, R156.reuse, c[0x0][0x188] ;  /* 0x00006200e37c7625 */ /* 0x0c0fe200078e009c */
[C---:B------:R-:W-:Y:S01]  /*0880*/  IADD3 R233, R227.reuse, 0x80, RZ ;  /* 0x00000080e3e97810 */ /* 0x040fe20007ffe0ff */
[----:B------:R1:W3:Y:S02]  /*0890*/  LDG.E R228, [R228.64] ;  /* 0x00000004e4e47981 */ /* 0x0002e4000c1e1900 */
[CC--:B------:R-:W-:Y:S02]  /*08a0*/  IMAD.WIDE.U32 R132, R227.reuse, R156.reuse, c[0x0][0x210] ;  /* 0x00008400e3847625 */ /* 0x0c0fe400078e009c */
[----:B------:R-:W4:Y:S02]  /*08b0*/  LDG.E.128 R124, [R124.64] ;  /* 0x000000047c7c7981 */ /* 0x000f24000c1e1d00 */
[-C--:B------:R-:W-:Y:S02]  /*08c0*/  IMAD.WIDE.U32 R128, R227, R156.reuse, c[0x0][0x208] ;  /* 0x00008200e3807625 */ /* 0x080fe400078e009c */
[----:B------:R-:W3:Y:S02]  /*08d0*/  LDG.E.128 R132, [R132.64] ;  /* 0x0000000484847981 */ /* 0x000ee4000c1e1d00 */
[----:B------:R-:W-:-:S02]  /*08e0*/  IMAD.WIDE.U32 R152, R233, R156, c[0x0][0x210] ;  /* 0x00008400e9987625 */ /* 0x000fc400078e009c */
[----:B------:R-:W3:Y:S02]  /*08f0*/  LDG.E.128 R128, [R128.64] ;  /* 0x0000000480807981 */ /* 0x000ee4000c1e1d00 */
[CC--:B------:R-:W-:Y:S02]  /*0900*/  IMAD.WIDE.U32 R148, R233.reuse, R156.reuse, c[0x0][0x208] ;  /* 0x00008200e9947625 */ /* 0x0c0fe400078e009c */
[----:B------:R-:W3:Y:S02]  /*0910*/  LDG.E.128 R152, [R152.64] ;  /* 0x0000000498987981 */ /* 0x000ee4000c1e1d00 */
[----:B------:R-:W-:Y:S02]  /*0920*/  IMAD.WIDE.U32 R140, R233, R156, c[0x0][0x188] ;  /* 0x00006200e98c7625 */ /* 0x000fe400078e009c */
[----:B------:R-:W3:Y:S01]  /*0930*/  LDG.E.128 R148, [R148.64] ;  /* 0x0000000494947981 */ /* 0x000ee2000c1e1d00 */
[----:B------:R-:W-:-:S03]  /*0940*/  IADD3 R231, R227, 0x100, RZ ;  /* 0x00000100e3e77810 */ /* 0x000fc60007ffe0ff */
[----:B------:R-:W3:Y:S02]  /*0950*/  LDG.E.128 R140, [R140.64] ;  /* 0x000000048c8c7981 */ /* 0x000ee4000c1e1d00 */
[----:B0-----:R-:W-:-:S04]  /*0960*/  IMAD.WIDE.U32 R112, R231, R156, c[0x0][0x188] ;  /* 0x00006200e7707625 */ /* 0x001fc800078e009c */
[CC--:B------:R-:W-:Y:S02]  /*0970*/  IMAD.WIDE.U32 R116, R231.reuse, R156.reuse, c[0x0][0x210] ;  /* 0x00008400e7747625 */ /* 0x0c0fe400078e009c */
[----:B------:R-:W3:Y:S02]  /*0980*/  LDG.E.128 R112, [R112.64] ;  /* 0x0000000470707981 */ /* 0x000ee4000c1e1d00 */
[----:B------:R-:W-:Y:S02]  /*0990*/  IMAD.WIDE.U32 R120, R231, R156, c[0x0][0x208] ;  /* 0x00008200e7787625 */ /* 0x000fe400078e009c */
[----:B------:R-:W3:Y:S04]  /*09a0*/  LDG.E.128 R116, [R116.64] ;  /* 0x0000000474747981 */ /* 0x000ee8000c1e1d00 */
[----:B------:R-:W3:Y:S01]  /*09b0*/  LDG.E.128 R120, [R120.64] ;  /* 0x0000000478787981 */ /* 0x000ee2000c1e1d00 */
[----:B------:R-:W-:-:S02]  /*09c0*/  ULDC.U8 UR6, c[0x0][0x1f0] ;  /* 0x00007c0000067ab9 */ /* 0x000fc40000000000 */
[----:B------:R-:W-:Y:S02]  /*09d0*/  ISETP.NE.AND P0, PT, RZ, UR6, PT ;  /* 0x00000006ff007c0c */ /* 0x000fe4000bf05270 */
[C---:B------:R-:W-:Y:S02]  /*09e0*/  IADD3 R232, R227.reuse, 0x180, RZ ;  /* 0x00000180e3e87810 */ /* 0x040fe40007ffe0ff */
[----:B------:R-:W-:Y:S02]  /*09f0*/  LOP3.LUT P5, RZ, R138, 0xff, RZ, 0xc0, !PT ;  /* 0x000000ff8aff7812 */ /* 0x000fe400078ac0ff */
[C---:B------:R-:W-:Y:S02]  /*0a00*/  IADD3 R230, R227.reuse, 0x200, RZ ;  /* 0x00000200e3e67810 */ /* 0x040fe40007ffe0ff */
[----:B-1----:R-:W-:Y:S02]  /*0a10*/  IADD3 R229, R227, 0x280, RZ ;  /* 0x00000280e3e57810 */ /* 0x002fe40007ffe0ff */
[----:B--2---:R-:W-:-:S02]  /*0a20*/  FSEL R249, R249, RZ, !P0 ;  /* 0x000000fff9f97208 */ /* 0x004fc40004000000 */
[----:B------:R-:W-:-:S04]  /*0a30*/  ISETP.NE.U32.AND P0, PT, RZ, c[0x0][0x218], PT ;  /* 0x00008600ff007a0c */ /* 0x000fc80003f05070 */
[----:B------:R-:W-:Y:S01]  /*0a40*/  ISETP.NE.AND.EX P0, PT, RZ, c[0x0][0x21c], PT, P0 ;  /* 0x00008700ff007a0c */ /* 0x000fe20003f05300 */
[----:B----4-:R-:W-:Y:S02]  /*0a50*/  FADD.FTZ R239, -R249, R124 ;  /* 0x0000007cf9ef7221 */ /* 0x010fe40000010100 */
[----:B---3-5:R-:W-:Y:S02]  /*0a60*/  FMUL.FTZ R124, R53, R133 ;  /* 0x00000085357c7220 */ /* 0x028fe40000410000 */
[----:B------:R-:W-:Y:S02]  /*0a70*/  FADD.FTZ R137, -R249, R125 ;  /* 0x0000007df9897221 */ /* 0x000fe40000010100 */
[----:B------:R-:W-:Y:S02]  /*0a80*/  FFMA.FTZ R243, R77, R129, R124 ;  /* 0x000000814df37223 */ /* 0x000fe4000001007c */
[----:B------:R-:W-:Y:S02]  /*0a90*/  FMUL.FTZ R125, R52, R132 ;  /* 0x00000084347d7220 */ /* 0x000fe40000410000 */
[----:B------:R-:W-:-:S02]  /*0aa0*/  FMUL.FTZ R124, R55, R135 ;  /* 0x00000087377c7220 */ /* 0x000fc40000410000 */
[----:B------:R-:W-:Y:S02]  /*0ab0*/  FMUL.FTZ R238, R228, R137 ;  /* 0x00000089e4ee7220 */ /* 0x000fe40000410000 */
[----:B------:R-:W-:Y:S02]  /*0ac0*/  FFMA.FTZ R240, R76, R128, R125 ;  /* 0x000000804cf07223 */ /* 0x000fe4000001007d */
[----:B------:R-:W-:Y:S02]  /*0ad0*/  FFMA.FTZ R247, R79, R131, R124 ;  /* 0x000000834ff77223 */ /* 0x000fe4000001007c */
[C---:B------:R-:W-:Y:S02]  /*0ae0*/  FADD.FTZ R139, -R249.reuse, R126 ;  /* 0x0000007ef98b7221 */ /* 0x040fe40000010100 */
[----:B------:R-:W-:Y:S02]  /*0af0*/  FADD.FTZ R127, -R249, R127 ;  /* 0x0000007ff97f7221 */ /* 0x000fe40000010100 */
[----:B------:R-:W-:-:S02]  /*0b00*/  FMUL.FTZ R239, R228, R239 ;  /* 0x000000efe4ef7220 */ /* 0x000fc40000410000 */
[----:B------:R-:W-:-:S04]  /*0b10*/  IMAD.WIDE.U32 R124, R232, R156, c[0x0][0x188] ;  /* 0x00006200e87c7625 */ /* 0x000fc800078e009c */
[----:B------:R-:W-:Y:S02]  /*0b20*/  FMUL.FTZ R137, R48, R152 ;  /* 0x0000009830897220 */ /* 0x000fe40000410000 */
[----:B------:R-:W-:Y:S02]  /*0b30*/  FMUL.FTZ R136, R49, R153 ;  /* 0x0000009931887220 */ /* 0x000fe40000410000 */
[----:B------:R-:W-:Y:S02]  /*0b40*/  FMUL.FTZ R242, R228, R139 ;  /* 0x0000008be4f27220 */ /* 0x000fe40000410000 */
[C---:B------:R-:W-:Y:S02]  /*0b50*/  FADD.FTZ R222, R132.reuse, R222 ;  /* 0x000000de84de7221 */ /* 0x040fe40000010000 */
[----:B------:R-:W-:Y:S02]  /*0b60*/  FFMA.FTZ R223, R132, R239, R223 ;  /* 0x000000ef84df7223 */ /* 0x000fe400000100df */
[----:B------:R-:W-:-:S02]  /*0b70*/  FADD.FTZ R218, R133, R218 ;  /* 0x000000da85da7221 */ /* 0x000fc40000010000 */
[----:B------:R-:W-:Y:S02]  /*0b80*/  FFMA.FTZ R219, R133, R238, R219 ;  /* 0x000000ee85db7223 */ /* 0x000fe400000100db */
[----:B------:R-:W-:Y:S02]  /*0b90*/  FFMA.FTZ R236, R72, R148, R137 ;  /* 0x0000009448ec7223 */ /* 0x000fe40000010089 */
[----:B------:R-:W-:Y:S02]  /*0ba0*/  FFMA.FTZ R237, R73, R149, R136 ;  /* 0x0000009549ed7223 */ /* 0x000fe40000010088 */
[----:B------:R-:W-:Y:S02]  /*0bb0*/  FMUL.FTZ R241, R228, R127 ;  /* 0x0000007fe4f17220 */ /* 0x000fe40000410000 */
[-C--:B------:R-:W-:Y:S01]  /*0bc0*/  IMAD.WIDE.U32 R132, R232, R156.reuse, c[0x0][0x210] ;  /* 0x00008400e8847625 */ /* 0x080fe200078e009c */
[----:B------:R-:W2:Y:S03]  /*0bd0*/  LDG.E.128 R124, [R124.64] ;  /* 0x000000047c7c7981 */ /* 0x000ea6000c1e1d00 */
[----:B------:R-:W-:-:S04]  /*0be0*/  @P0 IMAD.WIDE.U32 R138, R233, R156, c[0x0][0x218] ;  /* 0x00008600e98a0625 */ /* 0x000fc800078e009c */
[----:B------:R-:W-:Y:S01]  /*0bf0*/  @P0 IMAD.WIDE.U32 R136, R231, R156, c[0x0][0x218] ;  /* 0x00008600e7880625 */ /* 0x000fe200078e009c */
[----:B------:R0:W5:Y:S03]  /*0c00*/  @P0 LDG.E.128 R84, [R138.64] ;  /* 0x000000048a540981 */ /* 0x000166000c1e1d00 */
[C---:B------:R-:W-:Y:S01]  /*0c10*/  FADD.FTZ R224, R128.reuse, R224 ;  /* 0x000000e080e07221 */ /* 0x040fe20000010000 */
[----:B------:R1:W5:Y:S01]  /*0c20*/  @P0 LDG.E.128 R88, [R136.64] ;  /* 0x0000000488580981 */ /* 0x000362000c1e1d00 */
[----:B------:R-:W-:Y:S02]  /*0c30*/  FFMA.FTZ R225, R128, R239, R225 ;  /* 0x000000ef80e17223 */ /* 0x000fe400000100e1 */
[C---:B------:R-:W-:Y:S02]  /*0c40*/  FADD.FTZ R220, R129.reuse, R220 ;  /* 0x000000dc81dc7221 */ /* 0x040fe40000010000 */
[----:B------:R-:W-:-:S02]  /*0c50*/  FFMA.FTZ R221, R129, R238, R221 ;  /* 0x000000ee81dd7223 */ /* 0x000fc400000100dd */
[----:B------:R-:W-:-:S04]  /*0c60*/  IMAD.WIDE.U32 R128, R232, R156, c[0x0][0x208] ;  /* 0x00008200e8807625 */ /* 0x000fc800078e009c */
[----:B------:R-:W-:Y:S02]  /*0c70*/  FADD.FTZ R141, -R249, R141 ;  /* 0x0000008df98d7221 */ /* 0x000fe40000010100 */
[----:B------:R-:W-:Y:S02]  /*0c80*/  FMUL.FTZ R245, R54, R134 ;  /* 0x0000008636f57220 */ /* 0x000fe40000410000 */
[C---:B------:R-:W-:Y:S02]  /*0c90*/  FADD.FTZ R214, R134.reuse, R214 ;  /* 0x000000d686d67221 */ /* 0x040fe40000010000 */
[----:B------:R-:W-:Y:S02]  /*0ca0*/  FFMA.FTZ R215, R134, R242, R215 ;  /* 0x000000f286d77223 */ /* 0x000fe400000100d7 */
[C---:B------:R-:W-:Y:S02]  /*0cb0*/  FADD.FTZ R210, R135.reuse, R210 ;  /* 0x000000d287d27221 */ /* 0x040fe40000010000 */
[----:B------:R-:W-:-:S02]  /*0cc0*/  FFMA.FTZ R211, R135, R241, R211 ;  /* 0x000000f187d37223 */ /* 0x000fc400000100d3 */
[----:B------:R-:W3:Y:S01]  /*0cd0*/  LDG.E.128 R132, [R132.64] ;  /* 0x0000000484847981 */ /* 0x000ee2000c1e1d00 */
[----:B0-----:R-:W-:-:S04]  /*0ce0*/  @P0 IMAD.WIDE.U32 R138, R232, R156, c[0x0][0x218] ;  /* 0x00008600e88a0625 */ /* 0x001fc800078e009c */
[----:B-1----:R-:W-:Y:S01]  /*0cf0*/  @P0 IMAD.WIDE.U32 R136, R230, R156, c[0x0][0x218] ;  /* 0x00008600e6880625 */ /* 0x002fe200078e009c */
[----:B------:R0:W5:Y:S03]  /*0d00*/  @P0 LDG.E.128 R92, [R138.64] ;  /* 0x000000048a5c0981 */ /* 0x000166000c1e1d00 */
[----:B------:R-:W-:Y:S01]  /*0d10*/  FMUL.FTZ R234, R228, R141 ;  /* 0x0000008de4ea7220 */ /* 0x000fe20000410000 */
[----:B------:R1:W5:Y:S01]  /*0d20*/  @P0 LDG.E.128 R96, [R136.64] ;  /* 0x0000000488600981 */ /* 0x000362000c1e1d00 */
[C---:B------:R-:W-:Y:S02]  /*0d30*/  FADD.FTZ R216, R130.reuse, R216 ;  /* 0x000000d882d87221 */ /* 0x040fe40000010000 */
[----:B------:R-:W-:Y:S02]  /*0d40*/  FFMA.FTZ R217, R130, R242, R217 ;  /* 0x000000f282d97223 */ /* 0x000fe400000100d9 */
[----:B------:R-:W-:-:S02]  /*0d50*/  FFMA.FTZ R245, R78, R130, R245 ;  /* 0x000000824ef57223 */ /* 0x000fc400000100f5 */
[C---:B------:R-:W-:Y:S02]  /*0d60*/  FADD.FTZ R212, R131.reuse, R212 ;  /* 0x000000d483d47221 */ /* 0x040fe40000010000 */
[----:B------:R-:W-:Y:S02]  /*0d70*/  FFMA.FTZ R213, R131, R241, R213 ;  /* 0x000000f183d57223 */ /* 0x000fe400000100d5 */
[----:B------:R-:W4:Y:S01]  /*0d80*/  LDG.E.128 R128, [R128.64] ;  /* 0x0000000480807981 */ /* 0x000f22000c1e1d00 */
[C---:B------:R-:W-:Y:S02]  /*0d90*/  FADD.FTZ R235, -R249.reuse, R140 ;  /* 0x0000008cf9eb7221 */ /* 0x040fe40000010100 */
[----:B------:R-:W-:Y:S02]  /*0da0*/  FADD.FTZ R145, -R249, R142 ;  /* 0x0000008ef9917221 */ /* 0x000fe40000010100 */
[C---:B------:R-:W-:Y:S02]  /*0db0*/  FADD.FTZ R204, R149.reuse, R204 ;  /* 0x000000cc95cc7221 */ /* 0x040fe40000010000 */
[----:B------:R-:W-:-:S02]  /*0dc0*/  FFMA.FTZ R205, R149, R234, R205 ;  /* 0x000000ea95cd7223 */ /* 0x000fc400000100cd */
[----:B------:R-:W-:-:S04]  /*0dd0*/  @P0 IMAD.WIDE.U32 R140, R227, R156, c[0x0][0x218] ;  /* 0x00008600e38c0625 */ /* 0x000fc800078e009c */
[-C--:B0-----:R-:W-:Y:S01]  /*0de0*/  @P0 IMAD.WIDE.U32 R138, R229, R156.reuse, c[0x0][0x218] ;  /* 0x00008600e58a0625 */ /* 0x081fe200078e009c */
[----:B------:R0:W5:Y:S03]  /*0df0*/  @P0 LDG.E.128 R80, [R140.64] ;  /* 0x000000048c500981 */ /* 0x000166000c1e1d00 */
[----:B-1----:R-:W-:Y:S01]  /*0e00*/  IMAD.WIDE.U32 R136, R230, R156, c[0x0][0x188] ;  /* 0x00006200e6887625 */ /* 0x002fe200078e009c */
[----:B------:R1:W5:Y:S03]  /*0e10*/  @P0 LDG.E.128 R100, [R138.64] ;  /* 0x000000048a640981 */ /* 0x000366000c1e1d00 */
[C---:B------:R-:W-:Y:S02]  /*0e20*/  FADD.FTZ R149, -R249.reuse, R143 ;  /* 0x0000008ff9957221 */ /* 0x040fe40000010100 */
[----:B------:R-:W-:-:S02]  /*0e30*/  FADD.FTZ R251, -R249, R112 ;  /* 0x00000070f9fb7221 */ /* 0x000fc40000010100 */
[----:B------:R-:W-:Y:S02]  /*0e40*/  FMUL.FTZ R244, R228, R145 ;  /* 0x00000091e4f47220 */ /* 0x000fe40000410000 */
[----:B------:R-:W-:Y:S01]  /*0e50*/  FMUL.FTZ R145, R50, R154 ;  /* 0x0000009a32917220 */ /* 0x000fe20000410000 */
[----:B-1----:R-:W4:Y:S01]  /*0e60*/  LDG.E.128 R136, [R136.64] ;  /* 0x0000000488887981 */ /* 0x002f22000c1e1d00 */
[C---:B------:R-:W-:Y:S02]  /*0e70*/  FMUL.FTZ R248, R228.reuse, R149 ;  /* 0x00000095e4f87220 */ /* 0x040fe40000410000 */
[C---:B------:R-:W-:Y:S02]  /*0e80*/  FMUL.FTZ R251, R228.reuse, R251 ;  /* 0x000000fbe4fb7220 */ /* 0x040fe40000410000 */
[----:B------:R-:W-:Y:S02]  /*0e90*/  FMUL.FTZ R235, R228, R235 ;  /* 0x000000ebe4eb7220 */ /* 0x000fe40000410000 */
[----:B0-----:R-:W-:-:S04]  /*0ea0*/  IMAD.WIDE.U32 R140, R230, R156, c[0x0][0x210] ;  /* 0x00008400e68c7625 */ /* 0x001fc800078e009c */
[----:B------:R-:W-:Y:S02]  /*0eb0*/  FMUL.FTZ R149, R44, R116 ;  /* 0x000000742c957220 */ /* 0x000fe40000410000 */
[----:B------:R-:W-:Y:S01]  /*0ec0*/  FFMA.FTZ R246, R74, R150, R145 ;  /* 0x000000964af67223 */ /* 0x000fe20000010091 */
[----:B------:R-:W4:Y:S01]  /*0ed0*/  LDG.E.128 R140, [R140.64] ;  /* 0x000000048c8c7981 */ /* 0x000f22000c1e1d00 */
[----:B------:R-:W-:-:S04]  /*0ee0*/  IMAD.WIDE.U32 R144, R230, R156, c[0x0][0x208] ;  /* 0x00008200e6907625 */ /* 0x000fc800078e009c */
[C---:B------:R-:W-:Y:S02]  /*0ef0*/  FADD.FTZ R192, R120.reuse, R192 ;  /* 0x000000c078c07221 */ /* 0x040fe40000010000 */
[----:B------:R-:W-:Y:S01]  /*0f00*/  FFMA.FTZ R193, R120, R251, R193 ;  /* 0x000000fb78c17223 */ /* 0x000fe200000100c1 */
[----:B------:R-:W4:Y:S01]  /*0f10*/  LDG.E.128 R144, [R144.64] ;  /* 0x0000000490907981 */ /* 0x000f22000c1e1d00 */
[C---:B------:R-:W-:Y:S02]  /*0f20*/  FADD.FTZ R208, R148.reuse, R208 ;  /* 0x000000d094d07221 */ /* 0x040fe40000010000 */
[----:B------:R-:W-:Y:S02]  /*0f30*/  FFMA.FTZ R209, R148, R235, R209 ;  /* 0x000000eb94d17223 */ /* 0x000fe400000100d1 */
[----:B------:R-:W-:Y:S02]  /*0f40*/  FFMA.FTZ R120, R68, R120, R149 ;  /* 0x0000007844787223 */ /* 0x000fe40000010095 */
[----:B------:R-:W-:-:S04]  /*0f50*/  IMAD.WIDE.U32 R148, R229, R156, c[0x0][0x188] ;  /* 0x00006200e5947625 */ /* 0x000fc800078e009c */
[----:B------:R-:W-:Y:S02]  /*0f60*/  FMUL.FTZ R250, R51, R155 ;  /* 0x0000009b33fa7220 */ /* 0x000fe40000410000 */
        /* <DEDUP_REMOVED lines=8> */
[----:B------:R-:W-:Y:S02]  /*0ff0*/  FFMA.FTZ R250, R75, R151, R250 ;  /* 0x000000974bfa7223 */ /* 0x000fe400000100fa */
        /* <DEDUP_REMOVED lines=10> */
[C---:B------:R-:W-:Y:S02]  /*10a0*/  FMUL.FTZ R252, R228.reuse, R113 ;  /* 0x00000071e4fc7220 */ /* 0x040fe40000410000 */
[----:B------:R-:W-:Y:S02]  /*10b0*/  FADD.FTZ R113, -R249, R114 ;  /* 0x00000072f9717221 */ /* 0x000fe40000010100 */
[----:B------:R-:W-:Y:S02]  /*10c0*/  FMUL.FTZ R112, R45, R117 ;  /* 0x000000752d707220 */ /* 0x000fe40000410000 */
[C---:B------:R-:W-:Y:S02]  /*10d0*/  FADD.FTZ R186, R117.reuse, R186 ;  /* 0x000000ba75ba7221 */ /* 0x040fe40000010000 */
[----:B------:R-:W-:Y:S02]  /*10e0*/  FFMA.FTZ R187, R117, R252, R187 ;  /* 0x000000fc75bb7223 */ /* 0x000fe400000100bb */
[----:B------:R-:W-:-:S02]  /*10f0*/  FMUL.FTZ R117, R228, R113 ;  /* 0x00000071e4757220 */ /* 0x000fc40000410000 */
[----:B------:R-:W-:Y:S02]  /*1100*/  FMUL.FTZ R113, R46, R118 ;  /* 0x000000762e717220 */ /* 0x000fe40000410000 */
[C---:B------:R-:W-:Y:S02]  /*1110*/  FADD.FTZ R184, R122.reuse, R184 ;  /* 0x000000b87ab87221 */ /* 0x040fe40000010000 */
[----:B------:R-:W-:Y:S02]  /*1120*/  FFMA.FTZ R185, R122, R117, R185 ;  /* 0x000000757ab97223 */ /* 0x000fe400000100b9 */
[----:B------:R-:W-:Y:S02]  /*1130*/  FFMA.FTZ R122, R70, R122, R113 ;  /* 0x0000007a467a7223 */ /* 0x000fe40000010071 */
[----:B------:R-:W-:Y:S02]  /*1140*/  FADD.FTZ R115, -R249, R115 ;  /* 0x00000073f9737221 */ /* 0x000fe40000010100 */
[----:B------:R-:W-:-:S02]  /*1150*/  FADD.FTZ R190, R116, R190 ;  /* 0x000000be74be7221 */ /* 0x000fc40000010000 */
[----:B------:R-:W-:Y:S02]  /*1160*/  FFMA.FTZ R191, R116, R251, R191 ;  /* 0x000000fb74bf7223 */ /* 0x000fe400000100bf */
[C---:B------:R-:W-:Y:S02]  /*1170*/  FADD.FTZ R188, R121.reuse, R188 ;  /* 0x000000bc79bc7221 */ /* 0x040fe40000010000 */
[----:B------:R-:W-:Y:S02]  /*1180*/  FFMA.FTZ R189, R121, R252, R189 ;  /* 0x000000fc79bd7223 */ /* 0x000fe400000100bd */
[----:B------:R-:W-:Y:S02]  /*1190*/  FFMA.FTZ R121, R69, R121, R112 ;  /* 0x0000007945797223 */ /* 0x000fe40000010070 */
[----:B------:R-:W-:Y:S02]  /*11a0*/  FMUL.FTZ R116, R228, R115 ;  /* 0x00000073e4747220 */ /* 0x000fe40000410000 */
[----:B------:R-:W-:-:S02]  /*11b0*/  FMUL.FTZ R112, R47, R119 ;  /* 0x000000772f707220 */ /* 0x000fc40000410000 */
[C---:B------:R-:W-:Y:S02]  /*11c0*/  FADD.FTZ R180, R123.reuse, R180 ;  /* 0x000000b47bb47221 */ /* 0x040fe40000010000 */
[----:B------:R-:W-:Y:S02]  /*11d0*/  FFMA.FTZ R181, R123, R116, R181 ;  /* 0x000000747bb57223 */ /* 0x000fe400000100b5 */
[----:B------:R-:W-:Y:S02]  /*11e0*/  FFMA.FTZ R123, R71, R123, R112 ;  /* 0x0000007b477b7223 */ /* 0x000fe40000010070 */
[----:B------:R-:W-:-:S04]  /*11f0*/  FADD.FTZ R114, RZ, R240 ;  /* 0x000000f0ff727221 */ /* 0x000fc80000010000 */
[----:B------:R-:W-:-:S04]  /*1200*/  FADD.FTZ R114, R243, R114 ;  /* 0x00000072f3727221 */ /* 0x000fc80000010000 */
[----:B------:R-:W-:Y:S02]  /*1210*/  FADD.FTZ R114, R245, R114 ;  /* 0x00000072f5727221 */ /* 0x000fe40000010000 */
[----:B--2---:R-:W-:-:S04]  /*1220*/  FADD.FTZ R113, -R249, R124 ;  /* 0x0000007cf9717221 */ /* 0x004fc80000010100 */
[C---:B------:R-:W-:Y:S02]  /*1230*/  FMUL.FTZ R124, R228.reuse, R113 ;  /* 0x00000071e47c7220 */ /* 0x040fe40000410000 */
[C---:B------:R-:W-:Y:S02]  /*1240*/  FADD.FTZ R125, -R249.reuse, R125 ;  /* 0x0000007df97d7221 */ /* 0x040fe40000010100 */
[----:B------:R-:W-:Y:S02]  /*1250*/  FADD.FTZ R127, -R249, R127 ;  /* 0x0000007ff97f7221 */ /* 0x000fe40000010100 */
[C---:B------:R-:W-:Y:S02]  /*1260*/  FMUL.FTZ R125, R228.reuse, R125 ;  /* 0x0000007de47d7220 */ /* 0x040fe40000410000 */
[----:B------:R-:W-:Y:S02]  /*1270*/  FMUL.FTZ R127, R228, R127 ;  /* 0x0000007fe47f7220 */ /* 0x000fe40000410000 */
[----:B---3--:R-:W-:-:S02]  /*1280*/  FMUL.FTZ R113, R40, R132 ;  /* 0x0000008428717220 */ /* 0x008fc40000410000 */
[----:B------:R-:W-:Y:S02]  /*1290*/  FMUL.FTZ R112, R41, R133 ;  /* 0x0000008529707220 */ /* 0x000fe40000410000 */
[C---:B------:R-:W-:Y:S02]  /*12a0*/  FADD.FTZ R166, R133.reuse, R166 ;  /* 0x000000a685a67221 */ /* 0x040fe40000010000 */
[----:B------:R-:W-:Y:S02]  /*12b0*/  FFMA.FTZ R25, R133, R125, R25 ;  /* 0x0000007d85197223 */ /* 0x000fe40000010019 */
[----:B------:R-:W-:Y:S02]  /*12c0*/  FADD.FTZ R169, R135, R169 ;  /* 0x000000a987a97221 */ /* 0x000fe40000010000 */
[C---:B----4-:R-:W-:Y:S02]  /*12d0*/  FADD.FTZ R14, R128.reuse, R14 ;  /* 0x0000000e800e7221 */ /* 0x050fe40000010000 */
[----:B------:R-:W-:-:S02]  /*12e0*/  FFMA.FTZ R2, R128, R124, R2 ;  /* 0x0000007c80027223 */ /* 0x000fc40000010002 */
[----:B------:R-:W-:Y:S02]  /*12f0*/  FFMA.FTZ R128, R64, R128, R113 ;  /* 0x0000008040807223 */ /* 0x000fe40000010071 */
[----:B------:R-:W-:Y:S02]  /*1300*/  FADD.FTZ R113, -R249, R126 ;  /* 0x0000007ef9717221 */ /* 0x000fe40000010100 */
[C---:B------:R-:W-:Y:S02]  /*1310*/  FADD.FTZ R13, R129.reuse, R13 ;  /* 0x0000000d810d7221 */ /* 0x040fe40000010000 */
[----:B------:R-:W-:Y:S02]  /*1320*/  FMUL.FTZ R126, R228, R113 ;  /* 0x00000071e47e7220 */ /* 0x000fe40000410000 */
[----:B------:R-:W-:Y:S02]  /*1330*/  FFMA.FTZ R0, R129, R125, R0 ;  /* 0x0000007d81007223 */ /* 0x000fe40000010000 */
[----:B------:R-:W-:-:S02]  /*1340*/  FMUL.FTZ R113, R42, R134 ;  /* 0x000000862a717220 */ /* 0x000fc40000410000 */
[----:B------:R-:W-:Y:S02]  /*1350*/  FFMA.FTZ R129, R65, R129, R112 ;  /* 0x0000008141817223 */ /* 0x000fe40000010070 */
[----:B------:R-:W-:Y:S02]  /*1360*/  FMUL.FTZ R112, R43, R135 ;  /* 0x000000872b707220 */ /* 0x000fe40000410000 */
[C---:B------:R-:W-:Y:S02]  /*1370*/  FADD.FTZ R16, R130.reuse, R16 ;  /* 0x0000001082107221 */ /* 0x040fe40000010000 */
[----:B------:R-:W-:Y:S02]  /*1380*/  FFMA.FTZ R4, R130, R126, R4 ;  /* 0x0000007e82047223 */ /* 0x000fe40000010004 */
[----:B------:R-:W-:Y:S02]  /*1390*/  FFMA.FTZ R130, R66, R130, R113 ;  /* 0x0000008242827223 */ /* 0x000fe40000010071 */
[----:B------:R-:W-:-:S02]  /*13a0*/  FADD.FTZ R133, -R249, R137 ;  /* 0x00000089f9857221 */ /* 0x000fc40000010100 */
[C---:B------:R-:W-:Y:S02]  /*13b0*/  FADD.FTZ R15, R131.reuse, R15 ;  /* 0x0000000f830f7221 */ /* 0x040fe40000010000 */
[----:B------:R-:W-:Y:S02]  /*13c0*/  FFMA.FTZ R3, R131, R127, R3 ;  /* 0x0000007f83037223 */ /* 0x000fe40000010003 */
[----:B------:R-:W-:Y:S02]  /*13d0*/  FADD.FTZ R113, -R249, R136 ;  /* 0x00000088f9717221 */ /* 0x000fe40000010100 */
[----:B------:R-:W-:Y:S02]  /*13e0*/  FFMA.FTZ R131, R67, R131, R112 ;  /* 0x0000008343837223 */ /* 0x000fe40000010070 */
[----:B------:R-:W-:Y:S02]  /*13f0*/  FFMA.FTZ R27, R135, R127, R27 ;  /* 0x0000007f871b7223 */ /* 0x000fe4000001001b */
[----:B------:R-:W-:-:S02]  /*1400*/  FMUL.FTZ R133, R228, R133 ;  /* 0x00000085e4857220 */ /* 0x000fc40000410000 */
[----:B------:R-:W-:Y:S02]  /*1410*/  FMUL.FTZ R112, R37, R141 ;  /* 0x0000008d25707220 */ /* 0x000fe40000410000 */
[----:B------:R-:W-:Y:S02]  /*1420*/  FADD.FTZ R135, -R249, R139 ;  /* 0x0000008bf9877221 */ /* 0x000fe40000010100 */
[C---:B------:R-:W-:Y:S02]  /*1430*/  FADD.FTZ R167, R132.reuse, R167 ;  /* 0x000000a784a77221 */ /* 0x040fe40000010000 */
[----:B------:R-:W-:Y:S02]  /*1440*/  FFMA.FTZ R26, R132, R124, R26 ;  /* 0x0000007c841a7223 */ /* 0x000fe4000001001a */
[----:B------:R-:W-:Y:S02]  /*1450*/  FMUL.FTZ R132, R228, R113 ;  /* 0x00000071e4847220 */ /* 0x000fe40000410000 */
[----:B------:R-:W-:-:S02]  /*1460*/  FMUL.FTZ R113, R36, R140 ;  /* 0x0000008c24717220 */ /* 0x000fc40000410000 */
[C---:B------:R-:W-:Y:S02]  /*1470*/  FADD.FTZ R17, R145.reuse, R17 ;  /* 0x0000001191117221 */ /* 0x040fe40000010000 */
[----:B------:R-:W-:Y:S02]  /*1480*/  FFMA.FTZ R5, R145, R133, R5 ;  /* 0x0000008591057223 */ /* 0x000fe40000010005 */
[----:B------:R-:W-:Y:S02]  /*1490*/  FFMA.FTZ R145, R61, R145, R112 ;  /* 0x000000913d917223 */ /* 0x000fe40000010070 */
[----:B------:R-:W-:Y:S02]  /*14a0*/  FMUL.FTZ R135, R228, R135 ;  /* 0x00000087e4877220 */ /* 0x000fe40000410000 */
[----:B------:R-:W-:Y:S02]  /*14b0*/  FMUL.FTZ R112, R39, R143 ;  /* 0x0000008f27707220 */ /* 0x000fe40000410000 */
[----:B------:R-:W-:-:S02]  /*14c0*/  FADD.FTZ R18, R144, R18 ;  /* 0x0000001290127221 */ /* 0x000fc40000010000 */
[----:B------:R-:W-:Y:S02]  /*14d0*/  FFMA.FTZ R6, R144, R132, R6 ;  /* 0x0000008490067223 */ /* 0x000fe40000010006 */
[----:B------:R-:W-:Y:S02]  /*14e0*/  FFMA.FTZ R144, R60, R144, R113 ;  /* 0x000000903c907223 */ /* 0x000fe40000010071 */
[----:B------:R-:W-:Y:S02]  /*14f0*/  FADD.FTZ R113, -R249, R138 ;  /* 0x0000008af9717221 */ /* 0x000fe40000010100 */
[C---:B------:R-:W-:Y:S02]  /*1500*/  FADD.FTZ R19, R147.reuse, R19 ;  /* 0x0000001393137221 */ /* 0x040fe40000010000 */
[----:B------:R-:W-:Y:S02]  /*1510*/  FFMA.FTZ R7, R147, R135, R7 ;  /* 0x0000008793077223 */ /* 0x000fe40000010007 */
[----:B------:R-:W-:-:S02]  /*1520*/  FFMA.FTZ R147, R63, R147, R112 ;  /* 0x000000933f937223 */ /* 0x000fc40000010070 */
[C---:B------:R-:W-:Y:S02]  /*1530*/  FADD.FTZ R149, -R249.reuse, R149 ;  /* 0x00000095f9957221 */ /* 0x040fe40000010100 */
[----:B------:R-:W-:Y:S02]  /*1540*/  FADD.FTZ R151, -R249, R151 ;  /* 0x00000097f9977221 */ /* 0x000fe40000010100 */
[----:B------:R-:W-:Y:S02]  /*1550*/  FMUL.FTZ R138, R228, R149 ;  /* 0x00000095e48a7220 */ /* 0x000fe40000410000 */
[C---:B------:R-:W-:Y:S02]  /*1560*/  FADD.FTZ R172, R140.reuse, R172 ;  /* 0x000000ac8cac7221 */ /* 0x040fe40000010000 */
[----:B------:R-:W-:Y:S02]  /*1570*/  FFMA.FTZ R30, R140, R132, R30 ;  /* 0x000000848c1e7223 */ /* 0x000fe4000001001e */
[----:B------:R-:W-:-:S02]  /*1580*/  FADD.FTZ R21, R157, R21 ;  /* 0x000000159d157221 */ /* 0x000fc40000010000 */
[----:B------:R-:W-:Y:S02]  /*1590*/  FFMA.FTZ R9, R157, R138, R9 ;  /* 0x0000008a9d097223 */ /* 0x000fe40000010009 */
[----:B------:R-:W-:Y:S02]  /*15a0*/  FMUL.FTZ R112, R33, R153 ;  /* 0x0000009921707220 */ /* 0x000fe40000410000 */
[----:B------:R-:W-:Y:S02]  /*15b0*/  FMUL.FTZ R140, R228, R151 ;  /* 0x00000097e48c7220 */ /* 0x000fe40000410000 */
[----:B------:R-:W-:Y:S02]  /*15c0*/  FFMA.FTZ R157, R57, R157, R112 ;  /* 0x0000009d399d7223 */ /* 0x000fe40000010070 */
[----:B------:R-:W-:Y:S02]  /*15d0*/  FMUL.FTZ R112, R35, R155 ;  /* 0x0000009b23707220 */ /* 0x000fe40000410000 */
[----:B------:R-:W-:-:S02]  /*15e0*/  FADD.FTZ R170, R134, R170 ;  /* 0x000000aa86aa7221 */ /* 0x000fc40000010000 */
[----:B------:R-:W-:Y:S02]  /*15f0*/  FFMA.FTZ R28, R134, R126, R28 ;  /* 0x0000007e861c7223 */ /* 0x000fe4000001001c */
[----:B------:R-:W-:Y:S02]  /*1600*/  FMUL.FTZ R134, R228, R113 ;  /* 0x00000071e4867220 */ /* 0x000fe40000410000 */
[----:B------:R-:W-:Y:S02]  /*1610*/  FMUL.FTZ R113, R38, R142 ;  /* 0x0000008e26717220 */ /* 0x000fe40000410000 */
[----:B------:R-:W-:Y:S02]  /*1620*/  FADD.FTZ R137, -R249, R148 ;  /* 0x00000094f9897221 */ /* 0x000fe40000010100 */
[C---:B------:R-:W-:Y:S02]  /*1630*/  FADD.FTZ R23, R159.reuse, R23 ;  /* 0x000000179f177221 */ /* 0x040fe40000010000 */
[----:B------:R-:W-:-:S02]  /*1640*/  FFMA.FTZ R11, R159, R140, R11 ;  /* 0x0000008c9f0b7223 */ /* 0x000fc4000001000b */
[----:B------:R-:W-:Y:S02]  /*1650*/  FFMA.FTZ R159, R59, R159, R112 ;  /* 0x0000009f3b9f7223 */ /* 0x000fe40000010070 */
[----:B------:R-:W-:Y:S02]  /*1660*/  FFMA.FTZ R112, R239, R240, RZ ;  /* 0x000000f0ef707223 */ /* 0x000fe400000100ff */
[C---:B------:R-:W-:Y:S02]  /*1670*/  FADD.FTZ R20, R146.reuse, R20 ;  /* 0x0000001492147221 */ /* 0x040fe40000010000 */
[----:B------:R-:W-:Y:S02]  /*1680*/  FFMA.FTZ R8, R146, R134, R8 ;  /* 0x0000008692087223 */ /* 0x000fe40000010008 */
[----:B------:R-:W-:Y:S02]  /*1690*/  FFMA.FTZ R146, R62, R146, R113 ;  /* 0x000000923e927223 */ /* 0x000fe40000010071 */
[----:B------:R-:W-:-:S02]  /*16a0*/  FMUL.FTZ R137, R228, R137 ;  /* 0x00000089e4897220 */ /* 0x000fc40000410000 */
[----:B------:R-:W-:Y:S02]  /*16b0*/  FADD.FTZ R139, -R249, R150 ;  /* 0x00000096f98b7221 */ /* 0x000fe40000010100 */
[----:B------:R-:W-:Y:S02]  /*16c0*/  FMUL.FTZ R113, R32, R152 ;  /* 0x0000009820717220 */ /* 0x000fe40000410000 */
[----:B------:R-:W-:Y:S02]  /*16d0*/  FFMA.FTZ R112, R238, R243, R112 ;  /* 0x000000f3ee707223 */ /* 0x000fe40000010070 */
[C---:B------:R-:W-:Y:S02]  /*16e0*/  FADD.FTZ R22, R156.reuse, R22 ;  /* 0x000000169c167221 */ /* 0x040fe40000010000 */
[----:B------:R-:W-:Y:S02]  /*16f0*/  FFMA.FTZ R10, R156, R137, R10 ;  /* 0x000000899c0a7223 */ /* 0x000fe4000001000a */
[----:B------:R-:W-:-:S02]  /*1700*/  FFMA.FTZ R156, R56, R156, R113 ;  /* 0x0000009c389c7223 */ /* 0x000fc40000010071 */
[----:B------:R-:W-:Y:S02]  /*1710*/  FMUL.FTZ R139, R228, R139 ;  /* 0x0000008be48b7220 */ /* 0x000fe40000410000 */
[----:B------:R-:W-:Y:S02]  /*1720*/  FMUL.FTZ R113, R34, R154 ;  /* 0x0000009a22717220 */ /* 0x000fe40000410000 */
[----:B------:R-:W-:Y:S02]  /*1730*/  FFMA.FTZ R112, R242, R245, R112 ;  /* 0x000000f5f2707223 */ /* 0x000fe40000010070 */
[C---:B------:R-:W-:Y:S02]  /*1740*/  FADD.FTZ R24, R158.reuse, R24 ;  /* 0x000000189e187221 */ /* 0x040fe40000010000 */
[----:B------:R-:W-:Y:S02]  /*1750*/  FFMA.FTZ R12, R158, R139, R12 ;  /* 0x0000008b9e0c7223 */ /* 0x000fe4000001000c */
        /* <DEDUP_REMOVED lines=30> */
[----:B------:R-:W-:Y:S01]  /*1940*/  FADD.FTZ R115, R145, R114 ;  /* 0x0000007291737221 */ /* 0x000fe20000010000 */
[----:B------:R0:W-:Y:S01]  /*1950*/  STL [R1], R117 ;  /* 0x0000007501007387 */ /* 0x0001e20000100800 */
[----:B------:R-:W-:-:S02]  /*1960*/  FFMA.FTZ R112, R134, R146, R113 ;  /* 0x0000009286707223 */ /* 0x000fc40000010071 */
[----:B------:R-:W-:Y:S01]  /*1970*/  FADD.FTZ R114, R146, R115 ;  /* 0x0000007392727221 */ /* 0x000fe20000010000 */
[----:B------:R0:W-:Y:S01]  /*1980*/  STL [R1+0x4], R116 ;  /* 0x0000047401007387 */ /* 0x0001e20000100800 */
[----:B------:R-:W-:Y:S02]  /*1990*/  FFMA.FTZ R112, R135, R147, R112 ;  /* 0x0000009387707223 */ /* 0x000fe40000010070 */
[----:B------:R-:W-:Y:S02]  /*19a0*/  FADD.FTZ R113, R147, R114 ;  /* 0x0000007293717221 */ /* 0x000fe40000010000 */
[----:B------:R-:W-:Y:S02]  /*19b0*/  FFMA.FTZ R114, R137, R156, R112 ;  /* 0x0000009c89727223 */ /* 0x000fe40000010070 */
[----:B------:R-:W-:Y:S02]  /*19c0*/  FADD.FTZ R112, R156, R113 ;  /* 0x000000719c707221 */ /* 0x000fe40000010000 */
[----:B------:R-:W-:-:S02]  /*19d0*/  FFMA.FTZ R114, R138, R157, R114 ;  /* 0x0000009d8a727223 */ /* 0x000fc40000010072 */
[----:B------:R-:W-:Y:S01]  /*19e0*/  FADD.FTZ R113, R112, R157 ;  /* 0x0000009d70717221 */ /* 0x000fe20000010000 */
[----:B------:R-:W-:Y:S01]  /*19f0*/  IADD3 R226, R226, c[0x0][0x160], RZ ;  /* 0x00005800e2e27a10 */ /* 0x000fe20007ffe0ff */
[----:B------:R-:W-:Y:S02]  /*1a00*/  FFMA.FTZ R114, R139, R158, R114 ;  /* 0x0000009e8b727223 */ /* 0x000fe40000010072 */
[----:B------:R-:W-:Y:S01]  /*1a10*/  FADD.FTZ R112, R113, R158 ;  /* 0x0000009e71707221 */ /* 0x000fe20000010000 */
[----:B------:R-:W-:Y:S01]  /*1a20*/  LOP3.LUT P1, RZ, R168, 0x1f, RZ, 0xc0, !PT ;  /* 0x0000001fa8ff7812 */ /* 0x000fe2000782c0ff */
[C---:B------:R-:W-:Y:S01]  /*1a30*/  FADD.FTZ R165, R119.reuse, R165 ;  /* 0x000000a577a57221 */ /* 0x040fe20000010000 */
[----:B------:R-:W-:Y:S01]  /*1a40*/  ISETP.GE.AND P4, PT, R226, c[0x0][0x164], PT ;  /* 0x00005900e2007a0c */ /* 0x000fe20003f86270 */
        /* <DEDUP_REMOVED lines=18> */
[----:B------:R-:W-:Y:S01]  /*1b70*/  FADD.FTZ R119, R112, R159 ;  /* 0x0000009f70777221 */ /* 0x000fe20000010000 */
[----:B------:R-:W-:Y:S05]  /*1b80*/  BRA.DIV ~URZ, `(.L_x_1801) ;  /* 0x000017927f007947 */ /* 0x000fea000b800000 */
[----:B0-----:R0:W1:Y:S02]  /*1b90*/  SHFL.DOWN PT, R118, R119, 0x10, 0x1f ;  /* 0x0a001f0077767f89 */ /* 0x00106400000e0000 */
.L_x_1807:
        /* <DEDUP_REMOVED lines=18> */
.L_x_1808:
[----:B------:R-:W-:Y:S01]  /*1cc0*/  PLOP3.LUT P0, PT, PT, PT, PT, 0x80, 0x0 ;  /* 0x000000000000781c */ /* 0x000fe20003f0f070 */
[----:B--2---:R-:W-:Y:S01]  /*1cd0*/  FADD.FTZ R112, R141, R118 ;  /* 0x000000768d707221 */ /* 0x004fe20000010000 */
[----:B------:R-:W-:Y:S01]  /*1ce0*/  @!P1 PLOP3.LUT P0, PT, P5, PT, PT, 0x80, 0x0 ;  /* 0x000000000000981c */ /* 0x000fe20002f0f070 */
[----:B0-----:R-:W-:Y:S01]  /*1cf0*/  FADD.FTZ R113, R114, R119 ;  /* 0x0000007772717221 */ /* 0x001fe20000010000 */
[----:B------:R-:W-:Y:S01]  /*1d00*/  SHF.R.U32.HI R115, RZ, 0x5, R168 ;  /* 0x00000005ff737819 */ /* 0x000fe200000116a8 */
[----:B------:R-:W-:-:S03]  /*1d10*/  ULDC.U8 UR6, c[0x0][0x1f0] ;  /* 0x00007c0000067ab9 */ /* 0x000fc60000000000 */
[----:B------:R-:W-:-:S07]  /*1d20*/  @!P1 LOP3.LUT R116, R115, 0x7fffffc, RZ, 0xc0, !PT ;  /* 0x07fffffc73749812 */ /* 0x000fce00078ec0ff */
[----:B------:R-:W-:Y:S02]  /*1d30*/  @!P0 IADD3 R116, R116, 0x4, RZ ;  /* 0x0000000474748810 */ /* 0x000fe40007ffe0ff */
[----:B------:R-:W-:Y:S01]  /*1d40*/  ISETP.NE.AND P0, PT, RZ, UR6, PT ;  /* 0x00000006ff007c0c */ /* 0x000fe2000bf05270 */
[----:B------:R-:W-:Y:S01]  /*1d50*/  WARPSYNC 0xffffffff ;  /* 0xffffffff00007948 */ /* 0x000fe20003800000 */
[----:B------:R-:W-:Y:S02]  /*1d60*/  @!P1 LOP3.LUT R136, R116, 0x3, R115, 0xf8, !PT ;  /* 0x0000000374889812 */ /* 0x000fe400078ef873 */
[----:B------:R-:W-:-:S03]  /*1d70*/  LOP3.LUT R115, R115, 0x7fffffc, RZ, 0xc0, !PT ;  /* 0x07fffffc73737812 */ /* 0x000fc600078ec0ff */
[----:B------:R0:W-:Y:S01]  /*1d80*/  @!P1 STS.64 [R136.X8+0x3000], R112 ;  /* 0x0030007088009388 */ /* 0x0001e20000008a00 */
[----:B------:R-:W-:-:S03]  /*1d90*/  @!P5 IADD3 R115, R115, 0x4, RZ ;  /* 0x000000047373d810 */ /* 0x000fc60007ffe0ff */
[----:B------:R-:W-:Y:S01]  /*1da0*/  BAR.SYNC.DEFER_BLOCKING 0x0 ;  /* 0x0000000000007b1d */ /* 0x000fe20000010000 */
[----:B------:R-:W-:Y:S02]  /*1db0*/  SHF.L.U32 R142, R115, 0x3, RZ ;  /* 0x00000003738e7819 */ /* 0x000fe400000006ff */
[----:B------:R-:W-:-:S04]  /*1dc0*/  ISETP.NE.U32.AND P1, PT, RZ, c[0x0][0x258], PT ;  /* 0x00009600ff007a0c */ /* 0x000fc80003f25070 */
[----:B------:R-:W-:Y:S01]  /*1dd0*/  ISETP.NE.AND.EX P1, PT, RZ, c[0x0][0x25c], PT, P1 ;  /* 0x00009700ff007a0c */ /* 0x000fe20003f25310 */
[----:B0-----:R-:W-:Y:S01]  /*1de0*/  HFMA2.MMA R136, -RZ, RZ, 0, 9.5367431640625e-07 ;  /* 0x00000010ff887435 */ /* 0x001fe200000001ff */
[----:B------:R-:W0:Y:S04]  /*1df0*/  LDS.128 R112, [R142+0x3000] ;  /* 0x003000008e707984 */ /* 0x000e280000000c00 */
[----:B-1----:R1:W2:Y:S05]  /*1e00*/  LDS.128 R116, [R142+0x3010] ;  /* 0x003010008e747984 */ /* 0x0022aa0000000c00 */
        /* <DEDUP_REMOVED lines=40> */
.L_x_1803:
        /* <DEDUP_REMOVED lines=12> */
.L_x_1804:
[----:B01----:R-:W2:Y:S04]  /*2150*/  LDL.LU R114, [R1] ;  /* 0x0000000001727983 */ /* 0x003ea80000300800 */
[----:B------:R-:W3:Y:S01]  /*2160*/  LDL.LU R112, [R1+0x4] ;  /* 0x0000040001707983 */ /* 0x000ee20000300800 */
[-CC-:B------:R-:W-:Y:S01]  /*2170*/  FFMA.FTZ R113, R235, R150.reuse, R141.reuse ;  /* 0x00000096eb717223 */ /* 0x180fe2000001008d */
[----:B------:R-:W-:Y:S01]  /*2180*/  ISETP.NE.U32.AND P6, PT, RZ, c[0x0][0x258], PT ;  /* 0x00009600ff007a0c */ /* 0x000fe20003fc5070 */
[-CC-:B------:R-:W-:Y:S01]  /*2190*/  FFMA.FTZ R234, R234, R150.reuse, R141.reuse ;  /* 0x00000096eaea7223 */ /* 0x180fe2000001008d */
[----:B------:R-:W-:Y:S01]  /*21a0*/  ISETP.NE.U32.AND P3, PT, RZ, c[0x0][0x250], PT ;  /* 0x00009400ff007a0c */ /* 0x000fe20003f65070 */
[-CC-:B------:R-:W-:Y:S01]  /*21b0*/  FFMA.FTZ R117, R244, R150.reuse, R141.reuse ;  /* 0x00000096f4757223 */ /* 0x180fe2000001008d */
[----:B------:R-:W-:Y:S01]  /*21c0*/  ISETP.NE.AND.EX P6, PT, RZ, c[0x0][0x25c], PT, P6 ;  /* 0x00009700ff007a0c */ /* 0x000fe20003fc5360 */
[-CC-:B------:R-:W-:Y:S01]  /*21d0*/  FFMA.FTZ R119, R248, R150.reuse, R141.reuse ;  /* 0x00000096f8777223 */ /* 0x180fe2000001008d */
[----:B------:R-:W-:Y:S01]  /*21e0*/  ISETP.NE.AND.EX P3, PT, RZ, c[0x0][0x254], PT, P3 ;  /* 0x00009500ff007a0c */ /* 0x000fe20003f65330 */
[----:B------:R-:W-:-:S02]  /*21f0*/  FFMA.FTZ R149, R124, R150, R141 ;  /* 0x000000967c957223 */ /* 0x000fc4000001008d */
[----:B------:R-:W-:Y:S02]  /*2200*/  FADD.FTZ R113, R236, -R113 ;  /* 0x80000071ec717221 */ /* 0x000fe40000010000 */
[----:B------:R-:W-:Y:S02]  /*2210*/  FADD.FTZ R115, R237, -R234 ;  /* 0x800000eaed737221 */ /* 0x000fe40000010000 */
[-C--:B------:R-:W-:Y:S02]  /*2220*/  FFMA.FTZ R118, R133, R150.reuse, R141 ;  /* 0x0000009685767223 */ /* 0x080fe4000001008d */
[----:B------:R-:W-:Y:S02]  /*2230*/  FADD.FTZ R117, R246, -R117 ;  /* 0x80000075f6757221 */ /* 0x000fe40000010000 */
[----:B------:R-:W-:Y:S02]  /*2240*/  FADD.FTZ R119, R250, -R119 ;  /* 0x80000077fa777221 */ /* 0x000fe40000010000 */
[----:B------:R-:W-:-:S02]  /*2250*/  FFMA.FTZ R133, R137, R150, R141 ;  /* 0x0000009689857223 */ /* 0x000fc4000001008d */
[----:B------:R-:W-:Y:S02]  /*2260*/  FADD.FTZ R137, R128, -R149 ;  /* 0x8000009580897221 */ /* 0x000fe40000010000 */
[-CC-:B------:R-:W-:Y:S02]  /*2270*/  FFMA.FTZ R251, R251, R150.reuse, R141.reuse ;  /* 0x00000096fbfb7223 */ /* 0x180fe4000001008d */
[-CC-:B------:R-:W-:Y:S02]  /*2280*/  FFMA.FTZ R252, R252, R150.reuse, R141.reuse ;  /* 0x00000096fcfc7223 */ /* 0x180fe4000001008d */
[----:B------:R-:W-:Y:S02]  /*2290*/  FFMA.FTZ R116, R127, R150, R141 ;  /* 0x000000967f747223 */ /* 0x000fe4000001008d */
[----:B------:R-:W-:Y:S02]  /*22a0*/  FADD.FTZ R251, R120, -R251 ;  /* 0x800000fb78fb7221 */ /* 0x000fe40000010000 */
[----:B------:R-:W-:-:S02]  /*22b0*/  FADD.FTZ R121, R121, -R252 ;  /* 0x800000fc79797221 */ /* 0x000fc40000010000 */
[-CC-:B------:R-:W-:Y:S02]  /*22c0*/  FFMA.FTZ R151, R126, R150.reuse, R141.reuse ;  /* 0x000000967e977223 */ /* 0x180fe4000001008d */
[----:B------:R-:W-:Y:S02]  /*22d0*/  FFMA.FTZ R155, R132, R150, R141 ;  /* 0x00000096849b7223 */ /* 0x000fe4000001008d */
[----:B------:R-:W-:Y:S02]  /*22e0*/  FADD.FTZ R153, R131, -R116 ;  /* 0x8000007483997221 */ /* 0x000fe40000010000 */
[----:B------:R-:W-:Y:S01]  /*22f0*/  FADD.FTZ R235, R145, -R118 ;  /* 0x8000007691eb7221 */ /* 0x000fe20000010000 */
[----:B------:R-:W-:Y:S01]  /*2300*/  IADD3 R145, R227, 0x180, RZ ;  /* 0x00000180e3917810 */ /* 0x000fe20007ffe0ff */
[----:B------:R-:W-:Y:S02]  /*2310*/  FADD.FTZ R156, R156, -R133 ;  /* 0x800000859c9c7221 */ /* 0x000fe40000010000 */
[----:B------:R-:W-:-:S02]  /*2320*/  FMUL.FTZ R120, R228, R251 ;  /* 0x000000fbe4787220 */ /* 0x000fc40000410000 */
[----:B------:R-:W-:Y:S02]  /*2330*/  FMUL.FTZ R121, R228, R121 ;  /* 0x00000079e4797220 */ /* 0x000fe40000410000 */
[----:B------:R-:W-:-:S04]  /*2340*/  @P1 IMAD.WIDE.U32 R132, R233, R136, c[0x0][0x258] ;  /* 0x00009600e9841625 */ /* 0x000fc800078e0088 */
[-CC-:B------:R-:W-:Y:S02]  /*2350*/  FFMA.FTZ R127, R134, R150.reuse, R141.reuse ;  /* 0x00000096867f7223 */ /* 0x180fe4000001008d */
[-CC-:B------:R-:W-:Y:S01]  /*2360*/  FFMA.FTZ R124, R135, R150.reuse, R141.reuse ;  /* 0x00000096877c7223 */ /* 0x180fe2000001008d */
[----:B------:R-:W-:Y:S01]  /*2370*/  IADD3 R135, R227, 0x100, RZ ;  /* 0x00000100e3877810 */ /* 0x000fe20007ffe0ff */
[-CC-:B------:R-:W-:Y:S02]  /*2380*/  FFMA.FTZ R140, R140, R150.reuse, R141.reuse ;  /* 0x000000968c8c7223 */ /* 0x180fe4000001008d */
[-CC-:B------:R-:W-:Y:S02]  /*2390*/  FFMA.FTZ R138, R138, R150.reuse, R141.reuse ;  /* 0x000000968a8a7223 */ /* 0x180fe4000001008d */
[----:B------:R-:W-:Y:S02]  /*23a0*/  FFMA.FTZ R139, R139, R150, R141 ;  /* 0x000000968b8b7223 */ /* 0x000fe4000001008d */
[----:B------:R-:W-:-:S02]  /*23b0*/  FADD.FTZ R151, R130, -R151 ;  /* 0x8000009782977221 */ /* 0x000fc40000010000 */
[----:B------:R-:W-:Y:S02]  /*23c0*/  @P0 FADD.FTZ R120, R88, R120 ;  /* 0x0000007858780221 */ /* 0x000fe40000010000 */
[----:B------:R-:W-:Y:S02]  /*23d0*/  @P0 FADD.FTZ R121, R89, R121 ;  /* 0x0000007959790221 */ /* 0x000fe40000010000 */
[----:B------:R-:W-:Y:S01]  /*23e0*/  FADD.FTZ R237, R146, -R127 ;  /* 0x8000007f92ed7221 */ /* 0x000fe20000010000 */
[----:B------:R-:W-:Y:S01]  /*23f0*/  @P1 SEL R128, R120, R104, P6 ;  /* 0x0000006878801207 */ /* 0x000fe20003000000 */
[----:B------:R-:W-:Y:S02]  /*2400*/  FADD.FTZ R147, R147, -R124 ;  /* 0x8000007c93937221 */ /* 0x000fe40000010000 */
[----:B------:R-:W-:Y:S02]  /*2410*/  FADD.FTZ R159, R159, -R140 ;  /* 0x8000008c9f9f7221 */ /* 0x000fe40000010000 */
[----:B------:R-:W-:-:S02]  /*2420*/  FADD.FTZ R157, R157, -R138 ;  /* 0x8000008a9d9d7221 */ /* 0x000fc40000010000 */
[----:B------:R-:W-:Y:S02]  /*2430*/  FADD.FTZ R158, R158, -R139 ;  /* 0x8000008b9e9e7221 */ /* 0x000fe40000010000 */
[----:B------:R-:W-:-:S04]  /*2440*/  @P1 IMAD.WIDE.U32 R138, R231, R136, c[0x0][0x258] ;  /* 0x00009600e78a1625 */ /* 0x000fc800078e0088 */
[----:B------:R-:W-:-:S04]  /*2450*/  IMAD.WIDE.U32 R134, R136, R135, c[0x0][0x248] ;  /* 0x0000920088867625 */ /* 0x000fc800078e0087 */
[----:B------:R-:W-:Y:S02]  /*2460*/  FADD.FTZ R155, R144, -R155 ;  /* 0x8000009b909b7221 */ /* 0x000fe40000010000 */
[----:B------:R-:W-:-:S04]  /*2470*/  IMAD.WIDE.U32 R144, R136, R145, c[0x0][0x248] ;  /* 0x0000920088907625 */ /* 0x000fc800078e0091 */
[-CC-:B--2---:R-:W-:Y:S02]  /*2480*/  FFMA.FTZ R143, R114, R150.reuse, R141.reuse ;  /* 0x00000096728f7223 */ /* 0x184fe4000001008d */
[-CC-:B------:R-:W-:Y:S02]  /*2490*/  FFMA.FTZ R114, R125, R150.reuse, R141.reuse ;  /* 0x000000967d727223 */ /* 0x180fe4000001008d */
[----:B---3--:R-:W-:Y:S02]  /*24a0*/  FFMA.FTZ R112, R112, R150, R141 ;  /* 0x0000009670707223 */ /* 0x008fe4000001008d */
[----:B------:R-:W-:Y:S01]  /*24b0*/  FADD.FTZ R149, R129, -R114 ;  /* 0x8000007281957221 */ /* 0x000fe20000010000 */
[----:B------:R-:W-:Y:S01]  /*24c0*/  @P1 SEL R129, R121, R105, P6 ;  /* 0x0000006979811207 */ /* 0x000fe20003000000 */
[----:B------:R-:W-:Y:S02]  /*24d0*/  FADD.FTZ R123, R123, -R112 ;  /* 0x800000707b7b7221 */ /* 0x000fe40000010000 */
[----:B------:R-:W-:-:S02]  /*24e0*/  FMUL.FTZ R112, R228, R113 ;  /* 0x00000071e4707220 */ /* 0x000fc40000410000 */
[C---:B------:R-:W-:Y:S02]  /*24f0*/  FMUL.FTZ R113, R228.reuse, R115 ;  /* 0x00000073e4717220 */ /* 0x040fe40000410000 */
[C---:B------:R-:W-:Y:S02]  /*2500*/  FMUL.FTZ R114, R228.reuse, R117 ;  /* 0x00000075e4727220 */ /* 0x040fe40000410000 */
[----:B------:R-:W-:Y:S02]  /*2510*/  FMUL.FTZ R115, R228, R119 ;  /* 0x00000077e4737220 */ /* 0x000fe40000410000 */
[----:B------:R-:W-:Y:S01]  /*2520*/  FADD.FTZ R125, R122, -R143 ;  /* 0x8000008f7a7d7221 */ /* 0x000fe20000010000 */
[----:B------:R-:W-:Y:S01]  /*2530*/  IADD3 R143, R227, 0x80, RZ ;  /* 0x00000080e38f7810 */ /* 0x000fe20007ffe0ff */
[----:B------:R-:W-:Y:S02]  /*2540*/  @P0 FADD.FTZ R112, R84, R112 ;  /* 0x0000007054700221 */ /* 0x000fe40000010000 */
[----:B------:R-:W-:-:S02]  /*2550*/  @P0 FADD.FTZ R113, R85, R113 ;  /* 0x0000007155710221 */ /* 0x000fc40000010000 */
[----:B------:R-:W-:Y:S01]  /*2560*/  @P0 FADD.FTZ R114, R86, R114 ;  /* 0x0000007256720221 */ /* 0x000fe20000010000 */
[----:B------:R-:W-:Y:S01]  /*2570*/  @P1 SEL R116, R112, R104, P6 ;  /* 0x0000006870741207 */ /* 0x000fe20003000000 */
[----:B------:R-:W-:Y:S01]  /*2580*/  @P0 FADD.FTZ R115, R87, R115 ;  /* 0x0000007357730221 */ /* 0x000fe20000010000 */
[----:B------:R-:W-:Y:S01]  /*2590*/  @P1 SEL R117, R113, R105, P6 ;  /* 0x0000006971751207 */ /* 0x000fe20003000000 */
[----:B------:R-:W-:Y:S01]  /*25a0*/  FMUL.FTZ R122, R228, R125 ;  /* 0x0000007de47a7220 */ /* 0x000fe20000410000 */
[----:B------:R-:W-:Y:S01]  /*25b0*/  @P1 SEL R118, R114, R106, P6 ;  /* 0x0000006a72761207 */ /* 0x000fe20003000000 */
[----:B------:R-:W-:Y:S01]  /*25c0*/  FMUL.FTZ R123, R228, R123 ;  /* 0x0000007be47b7220 */ /* 0x000fe20000410000 */
[C---:B------:R-:W-:Y:S01]  /*25d0*/  @P1 SEL R119, R115.reuse, R107, P6 ;  /* 0x0000006b73771207 */ /* 0x040fe20003000000 */
[----:B------:R-:W-:Y:S01]  /*25e0*/  IMAD.WIDE.U32 R142, R136, R143, c[0x0][0x248] ;  /* 0x00009200888e7625 */ /* 0x000fe200078e008f */
[----:B------:R-:W-:Y:S02]  /*25f0*/  SEL R127, R115, R111, P3 ;  /* 0x0000006f737f7207 */ /* 0x000fe40001800000 */
[----:B------:R-:W-:Y:S01]  /*2600*/  SEL R126, R114, R110, P3 ;  /* 0x0000006e727e7207 */ /* 0x000fe20001800000 */
[----:B------:R-:W-:Y:S01]  /*2610*/  @P0 FADD.FTZ R122, R90, R122 ;  /* 0x0000007a5a7a0221 */ /* 0x000fe20000010000 */
[----:B------:R0:W-:Y:S01]  /*2620*/  @P1 STG.E.128 [R132.64], R116 ;  /* 0x0000007484001986 */ /* 0x0001e2000c101d04 */
[----:B------:R-:W-:Y:S01]  /*2630*/  @P0 FADD.FTZ R123, R91, R123 ;  /* 0x0000007b5b7b0221 */ /* 0x000fe20000010000 */
[----:B------:R-:W-:Y:S01]  /*2640*/  SEL R125, R113, R109, P3 ;  /* 0x0000006d717d7207 */ /* 0x000fe20001800000 */
[----:B------:R-:W-:Y:S01]  /*2650*/  @P2 IMAD.WIDE.U32 R140, R233, R136, c[0x0][0x250] ;  /* 0x00009400e98c2625 */ /* 0x000fe200078e0088 */
[----:B------:R-:W-:Y:S01]  /*2660*/  SEL R124, R112, R108, P3 ;  /* 0x0000006c707c7207 */ /* 0x000fe20001800000 */
[----:B------:R1:W-:Y:S01]  /*2670*/  STG.E.128 [R142.64], R112 ;  /* 0x000000708e007986 */ /* 0x0003e2000c101d04 */
[----:B------:R-:W-:-:S02]  /*2680*/  @P1 SEL R131, R123, R107, P6 ;  /* 0x0000006b7b831207 */ /* 0x000fc40003000000 */
[----:B------:R-:W-:Y:S01]  /*2690*/  @P1 SEL R130, R122, R106, P6 ;  /* 0x0000006a7a821207 */ /* 0x000fe20003000000 */
[----:B------:R-:W-:Y:S04]  /*26a0*/  @P2 STG.E.128 [R140.64], R124 ;  /* 0x0000007c8c002986 */ /* 0x000fe8000c101d04 */
[----:B------:R-:W-:Y:S04]  /*26b0*/  @P1 STG.E.128 [R138.64], R128 ;  /* 0x000000808a001986 */ /* 0x000fe8000c101d04 */
[----:B------:R2:W-:Y:S01]  /*26c0*/  STG.E.128 [R134.64], R120 ;  /* 0x0000007886007986 */ /* 0x0005e2000c101d04 */
[----:B0-----:R-:W-:-:S02]  /*26d0*/  FMUL.FTZ R116, R228, R155 ;  /* 0x0000009be4747220 */ /* 0x001fc40000410000 */
[C---:B------:R-:W-:Y:S02]  /*26e0*/  FMUL.FTZ R117, R228.reuse, R235 ;  /* 0x000000ebe4757220 */ /* 0x040fe40000410000 */
[C---:B------:R-:W-:Y:S02]  /*26f0*/  FMUL.FTZ R118, R228.reuse, R237 ;  /* 0x000000ede4767220 */ /* 0x040fe40000410000 */
[C---:B-1----:R-:W-:Y:S01]  /*2700*/  FMUL.FTZ R112, R228.reuse, R137 ;  /* 0x00000089e4707220 */ /* 0x042fe20000410000 */
[C---:B------:R-:W-:Y:S01]  /*2710*/  IADD3 R137, R227.reuse, 0x200, RZ ;  /* 0x00000200e3897810 */ /* 0x040fe20007ffe0ff */
[C---:B------:R-:W-:Y:S01]  /*2720*/  FMUL.FTZ R113, R228.reuse, R149 ;  /* 0x00000095e4717220 */ /* 0x040fe20000410000 */
[----:B------:R-:W-:Y:S01]  /*2730*/  IADD3 R227, R227, 0x280, RZ ;  /* 0x00000280e3e37810 */ /* 0x000fe20007ffe0ff */
[C---:B------:R-:W-:Y:S02]  /*2740*/  FMUL.FTZ R114, R228.reuse, R151 ;  /* 0x00000097e4727220 */ /* 0x040fe40000410000 */
[----:B------:R-:W-:-:S02]  /*2750*/  FMUL.FTZ R115, R228, R153 ;  /* 0x00000099e4737220 */ /* 0x000fc40000410000 */
[----:B------:R-:W-:Y:S02]  /*2760*/  @P0 FADD.FTZ R112, R92, R112 ;  /* 0x000000705c700221 */ /* 0x000fe40000010000 */
[----:B------:R-:W-:Y:S01]  /*2770*/  @P0 FADD.FTZ R113, R93, R113 ;  /* 0x000000715d710221 */ /* 0x000fe20000010000 */
[----:B--2---:R-:W-:Y:S01]  /*2780*/  SEL R120, R120, R108, P3 ;  /* 0x0000006c78787207 */ /* 0x004fe20001800000 */
[----:B------:R-:W-:Y:S01]  /*2790*/  @P0 FADD.FTZ R114, R94, R114 ;  /* 0x000000725e720221 */ /* 0x000fe20000010000 */
[----:B------:R-:W-:Y:S01]  /*27a0*/  SEL R121, R121, R109, P3 ;  /* 0x0000006d79797207 */ /* 0x000fe20001800000 */
[----:B------:R-:W-:Y:S01]  /*27b0*/  @P0 FADD.FTZ R115, R95, R115 ;  /* 0x000000735f730221 */ /* 0x000fe20000010000 */
[----:B------:R-:W-:Y:S01]  /*27c0*/  SEL R122, R122, R110, P3 ;  /* 0x0000006e7a7a7207 */ /* 0x000fe20001800000 */
[-C--:B------:R-:W-:Y:S01]  /*27d0*/  @P2 IMAD.WIDE.U32 R140, R231, R136.reuse, c[0x0][0x250] ;  /* 0x00009400e78c2625 */ /* 0x080fe200078e0088 */
[----:B------:R-:W-:Y:S02]  /*27e0*/  SEL R123, R123, R111, P3 ;  /* 0x0000006f7b7b7207 */ /* 0x000fe40001800000 */
[----:B------:R-:W-:Y:S01]  /*27f0*/  @P1 SEL R127, R115, R107, P6 ;  /* 0x0000006b737f1207 */ /* 0x000fe20003000000 */
[----:B------:R-:W-:Y:S01]  /*2800*/  @P1 IMAD.WIDE.U32 R138, R232, R136, c[0x0][0x258] ;  /* 0x00009600e88a1625 */ /* 0x000fe200078e0088 */
[----:B------:R-:W-:Y:S01]  /*2810*/  @P1 SEL R126, R114, R106, P6 ;  /* 0x0000006a727e1207 */ /* 0x000fe20003000000 */
[----:B------:R0:W-:Y:S01]  /*2820*/  @P2 STG.E.128 [R140.64], R120 ;  /* 0x000000788c002986 */ /* 0x0001e2000c101d04 */
[----:B------:R-:W-:Y:S01]  /*2830*/  @P1 SEL R125, R113, R105, P6 ;  /* 0x00000069717d1207 */ /* 0x000fe20003000000 */
[----:B------:R-:W-:Y:S01]  /*2840*/  FMUL.FTZ R119, R228, R147 ;  /* 0x00000093e4777220 */ /* 0x000fe20000410000 */
[----:B------:R-:W-:Y:S01]  /*2850*/  @P1 SEL R124, R112, R104, P6 ;  /* 0x00000068707c1207 */ /* 0x000fe20003000000 */
[----:B------:R-:W-:Y:S01]  /*2860*/  @P2 IMAD.WIDE.U32 R232, R232, R136, c[0x0][0x250] ;  /* 0x00009400e8e82625 */ /* 0x000fe200078e0088 */
[----:B------:R-:W-:-:S02]  /*2870*/  SEL R131, R115, R111, P3 ;  /* 0x0000006f73837207 */ /* 0x000fc40001800000 */
[----:B------:R-:W-:Y:S01]  /*2880*/  SEL R130, R114, R110, P3 ;  /* 0x0000006e72827207 */ /* 0x000fe20001800000 */
[----:B------:R1:W-:Y:S01]  /*2890*/  @P1 STG.E.128 [R138.64], R124 ;  /* 0x0000007c8a001986 */ /* 0x0003e2000c101d04 */
[----:B------:R-:W-:Y:S01]  /*28a0*/  SEL R129, R113, R109, P3 ;  /* 0x0000006d71817207 */ /* 0x000fe20001800000 */
[----:B------:R-:W-:Y:S01]  /*28b0*/  @P0 FADD.FTZ R116, R96, R116 ;  /* 0x0000007460740221 */ /* 0x000fe20000010000 */
[----:B------:R-:W-:Y:S01]  /*28c0*/  SEL R128, R112, R108, P3 ;  /* 0x0000006c70807207 */ /* 0x000fe20001800000 */
[----:B------:R2:W-:Y:S01]  /*28d0*/  STG.E.128 [R144.64], R112 ;  /* 0x0000007090007986 */ /* 0x0005e2000c101d04 */
[----:B------:R-:W-:Y:S02]  /*28e0*/  @P0 FADD.FTZ R117, R97, R117 ;  /* 0x0000007561750221 */ /* 0x000fe40000010000 */
[----:B------:R-:W-:Y:S01]  /*28f0*/  @P0 FADD.FTZ R118, R98, R118 ;  /* 0x0000007662760221 */ /* 0x000fe20000010000 */
[----:B------:R-:W-:Y:S01]  /*2900*/  @P1 SEL R132, R116, R104, P6 ;  /* 0x0000006874841207 */ /* 0x000fe20003000000 */
[----:B------:R-:W-:Y:S01]  /*2910*/  @P0 FADD.FTZ R119, R99, R119 ;  /* 0x0000007763770221 */ /* 0x000fe20000010000 */
[----:B------:R-:W-:Y:S01]  /*2920*/  @P1 SEL R133, R117, R105, P6 ;  /* 0x0000006975851207 */ /* 0x000fe20003000000 */
[----:B------:R-:W-:Y:S01]  /*2930*/  @P1 IMAD.WIDE.U32 R142, R230, R136, c[0x0][0x258] ;  /* 0x00009600e68e1625 */ /* 0x000fe200078e0088 */
[----:B------:R-:W-:Y:S01]  /*2940*/  @P1 SEL R134, R118, R106, P6 ;  /* 0x0000006a76861207 */ /* 0x000fe20003000000 */
[----:B------:R3:W-:Y:S01]  /*2950*/  @P2 STG.E.128 [R232.64], R128 ;  /* 0x00000080e8002986 */ /* 0x0007e2000c101d04 */
[C---:B------:R-:W-:Y:S01]  /*2960*/  @P1 SEL R135, R119.reuse, R107, P6 ;  /* 0x0000006b77871207 */ /* 0x040fe20003000000 */
[----:B------:R-:W-:Y:S01]  /*2970*/  @P2 IMAD.WIDE.U32 R230, R230, R136, c[0x0][0x250] ;  /* 0x00009400e6e62625 */ /* 0x000fe200078e0088 */
[----:B0-----:R-:W-:-:S02]  /*2980*/  SEL R123, R119, R111, P3 ;  /* 0x0000006f777b7207 */ /* 0x001fc40001800000 */
[----:B------:R-:W-:Y:S01]  /*2990*/  SEL R122, R118, R110, P3 ;  /* 0x0000006e767a7207 */ /* 0x000fe20001800000 */
[----:B-1----:R-:W-:Y:S01]  /*29a0*/  @P1 IMAD.WIDE.U32 R124, R229, R136, c[0x0][0x258] ;  /* 0x00009600e57c1625 */ /* 0x002fe200078e0088 */
[----:B------:R-:W-:Y:S01]  /*29b0*/  SEL R121, R117, R109, P3 ;  /* 0x0000006d75797207 */ /* 0x000fe20001800000 */
[----:B------:R0:W-:Y:S01]  /*29c0*/  @P1 STG.E.128 [R142.64], R132 ;  /* 0x000000848e001986 */ /* 0x0001e2000c101d04 */
[----:B------:R-:W-:Y:S01]  /*29d0*/  SEL R120, R116, R108, P3 ;  /* 0x0000006c74787207 */ /* 0x000fe20001800000 */
[C---:B--2---:R-:W-:Y:S01]  /*29e0*/  FMUL.FTZ R112, R228.reuse, R156 ;  /* 0x0000009ce4707220 */ /* 0x044fe20000410000 */
[----:B------:R-:W-:Y:S01]  /*29f0*/  SEL R138, RZ, 0x1, P5 ;  /* 0x00000001ff8a7807 */ /* 0x000fe20002800000 */
        /* <DEDUP_REMOVED lines=9> */
[----:B---3--:R-:W-:Y:S01]  /*2a90*/  IMAD.WIDE.U32 R128, R136, R137, c[0x0][0x248] ;  /* 0x0000920088807625 */ /* 0x008fe200078e0089 */
[----:B------:R-:W-:Y:S02]  /*2aa0*/  SEL R106, R114, R106, P6 ;  /* 0x0000006a726a7207 */ /* 0x000fe40003000000 */
        /* <DEDUP_REMOVED lines=8> */
[----:B------:R-:W-:-:S03]  /*2b30*/  SEL R111, R115, R111, P3 ;  /* 0x0000006f736f7207 */ /* 0x000fc60001800000 */
[----:B------:R0:W-:Y:S04]  /*2b40*/  @P1 STG.E.128 [R124.64], R104 ;  /* 0x000000687c001986 */ /* 0x0001e8000c101d04 */
[----:B------:R0:W-:Y:S04]  /*2b50*/  STG.E.128 [R136.64], R112 ;  /* 0x0000007088007986 */ /* 0x0001e8000c101d04 */
[----:B------:R0:W-:Y:S02]  /*2b60*/  @P2 STG.E.128 [R126.64], R108 ;  /* 0x0000006c7e002986 */ /* 0x0001e4000c101d04 */
[----:B0-----:R-:W-:Y:S01]  /*2b70*/  @P4 CALL.REL.NOINC `(.L_x_1805) ;  /* 0x0000001000004944 */ /* 0x001fe20003c00000 */
[----:B------:R-:W-:Y:S05]  /*2b80*/  BRA `(.L_x_1806) ;  /* 0xffffdc4000007947 */ /* 0x000fea000383ffff */
.L_x_1805:
        /* <DEDUP_REMOVED lines=86> */
.L_x_1800:
[----:B------:R-:W0:Y:S01]  /*30f0*/  S2UR UR6, SR_CTAID.X ;  /* 0x00000000000679c3 */ /* 0x000e220000002500 */
[----:B------:R-:W-:Y:S01]  /*3100*/  HFMA2.MMA R13, -RZ, RZ, 0, 9.5367431640625e-07 ;  /* 0x00000010ff0d7435 */ /* 0x000fe200000001ff */
        /* <DEDUP_REMOVED lines=33> */
.L_x_1801:
[----:B0-----:R-:W-:Y:S01]  /*3320*/  HFMA2.MMA R116, -RZ, RZ, 0, 9.5367431640625e-07 ;  /* 0x00000010ff747435 */ /* 0x001fe200000001ff */
[----:B------:R-:W-:-:S02]  /*3330*/  MOV R117, R119 ;  /* 0x0000007700757202 */ /* 0x000fc40000000f00 */
[----:B------:R-:W-:Y:S02]  /*3340*/  MOV R115, 0x1f ;  /* 0x0000001f00737802 */ /* 0x000fe40000000f00 */
[----:B------:R-:W-:Y:S02]  /*3350*/  MOV R114, 0xffffffff ;  /* 0xffffffff00727802 */ /* 0x000fe40000000f00 */
[----:B------:R-:W-:Y:S02]  /*3360*/  MOV R112, 0x3380 ;  /* 0x0000338000707802 */ /* 0x000fe40000000f00 */
[----:B-----5:R-:W-:Y:S05]  /*3370*/  CALL.REL.NOINC `($__internal_109_$__cuda_sm70_shflsync_down_p) ;  /* 0x0000045000007944 */ /* 0x020fea0003c00000 */
[----:B-1----:R-:W-:Y:S01]  /*3380*/  MOV R118, R114 ;  /* 0x0000007200767202 */ /* 0x002fe20000000f00 */
[----:B0-----:R-:W-:Y:S05]  /*3390*/  BRA `(.L_x_1807) ;  /* 0xffffe80000007947 */ /* 0x001fea000383ffff */
.L_x_1802:
[----:B------:R-:W-:Y:S01]  /*33a0*/  HFMA2.MMA R116, -RZ, RZ, 0, 9.5367431640625e-07 ;  /* 0x00000010ff747435 */ /* 0x000fe200000001ff */
[----:B------:R-:W-:Y:S02]  /*33b0*/  MOV R117, R141 ;  /* 0x0000008d00757202 */ /* 0x000fe40000000f00 */
[----:B------:R-:W-:Y:S02]  /*33c0*/  MOV R115, 0x1f ;  /* 0x0000001f00737802 */ /* 0x000fe40000000f00 */
[----:B------:R-:W-:-:S02]  /*33d0*/  MOV R114, 0xffffffff ;  /* 0xffffffff00727802 */ /* 0x000fc40000000f00 */
[----:B------:R-:W-:Y:S02]  /*33e0*/  MOV R112, 0x3400 ;  /* 0x0000340000707802 */ /* 0x000fe40000000f00 */
[----:B01---5:R-:W-:Y:S05]  /*33f0*/  CALL.REL.NOINC `($__internal_109_$__cuda_sm70_shflsync_down_p) ;  /* 0x000003d000007944 */ /* 0x023fea0003c00000 */
[----:B------:R-:W-:Y:S01]  /*3400*/  FADD.FTZ R119, R119, R118 ;  /* 0x0000007677777221 */ /* 0x000fe20000010000 */
[----:B0-----:R-:W-:Y:S01]  /*3410*/  HFMA2.MMA R116, -RZ, RZ, 0, 4.76837158203125e-07 ;  /* 0x00000008ff747435 */ /* 0x001fe200000001ff */
[----:B-1----:R-:W-:Y:S01]  /*3420*/  FADD.FTZ R141, R141, R114 ;  /* 0x000000728d8d7221 */ /* 0x002fe20000010000 */
[----:B------:R-:W-:Y:S02]  /*3430*/  MOV R115, 0x1f ;  /* 0x0000001f00737802 */ /* 0x000fe40000000f00 */
[----:B------:R-:W-:Y:S02]  /*3440*/  MOV R114, 0xffffffff ;  /* 0xffffffff00727802 */ /* 0x000fe40000000f00 */
[----:B------:R-:W-:Y:S02]  /*3450*/  MOV R117, R119 ;  /* 0x0000007700757202 */ /* 0x000fe40000000f00 */
[----:B------:R-:W-:Y:S02]  /*3460*/  MOV R112, 0x3480 ;  /* 0x0000348000707802 */ /* 0x000fe40000000f00 */
[----:B------:R-:W-:Y:S05]  /*3470*/  CALL.REL.NOINC `($__internal_109_$__cuda_sm70_shflsync_down_p) ;  /* 0x0000035000007944 */ /* 0x000fea0003c00000 */
[----:B0-----:R-:W-:Y:S01]  /*3480*/  HFMA2.MMA R116, -RZ, RZ, 0, 4.76837158203125e-07 ;  /* 0x00000008ff747435 */ /* 0x001fe200000001ff */
[----:B-1----:R-:W-:-:S02]  /*3490*/  MOV R118, R114 ;  /* 0x0000007200767202 */ /* 0x002fc40000000f00 */
[----:B------:R-:W-:Y:S02]  /*34a0*/  MOV R117, R141 ;  /* 0x0000008d00757202 */ /* 0x000fe40000000f00 */
[----:B------:R-:W-:Y:S02]  /*34b0*/  MOV R115, 0x1f ;  /* 0x0000001f00737802 */ /* 0x000fe40000000f00 */
[----:B------:R-:W-:Y:S02]  /*34c0*/  MOV R114, 0xffffffff ;  /* 0xffffffff00727802 */ /* 0x000fe40000000f00 */
[----:B------:R-:W-:Y:S02]  /*34d0*/  MOV R112, 0x34f0 ;  /* 0x000034f000707802 */ /* 0x000fe40000000f00 */
[----:B------:R-:W-:Y:S05]  /*34e0*/  CALL.REL.NOINC `($__internal_109_$__cuda_sm70_shflsync_down_p) ;  /* 0x000002e000007944 */ /* 0x000fea0003c00000 */
[----:B------:R-:W-:Y:S01]  /*34f0*/  FADD.FTZ R119, R118, R119 ;  /* 0x0000007776777221 */ /* 0x000fe20000010000 */
[----:B0-----:R-:W-:Y:S01]  /*3500*/  HFMA2.MMA R116, -RZ, RZ, 0, 2.384185791015625e-07 ;  /* 0x00000004ff747435 */ /* 0x001fe200000001ff */
[----:B-1----:R-:W-:Y:S01]  /*3510*/  FADD.FTZ R141, R141, R114 ;  /* 0x000000728d8d7221 */ /* 0x002fe20000010000 */
[----:B------:R-:W-:Y:S02]  /*3520*/  MOV R115, 0x1f ;  /* 0x0000001f00737802 */ /* 0x000fe40000000f00 */
[----:B------:R-:W-:-:S02]  /*3530*/  MOV R114, 0xffffffff ;  /* 0xffffffff00727802 */ /* 0x000fc40000000f00 */
[----:B------:R-:W-:Y:S02]  /*3540*/  MOV R117, R119 ;  /* 0x0000007700757202 */ /* 0x000fe40000000f00 */
[----:B------:R-:W-:Y:S02]  /*3550*/  MOV R112, 0x3570 ;  /* 0x0000357000707802 */ /* 0x000fe40000000f00 */
[----:B------:R-:W-:Y:S05]  /*3560*/  CALL.REL.NOINC `($__internal_109_$__cuda_sm70_shflsync_down_p) ;  /* 0x0000026000007944 */ /* 0x000fea0003c00000 */
[----:B0-----:R-:W-:Y:S01]  /*3570*/  HFMA2.MMA R116, -RZ, RZ, 0, 2.384185791015625e-07 ;  /* 0x00000004ff747435 */ /* 0x001fe200000001ff */
[----:B-1----:R-:W-:Y:S02]  /*3580*/  MOV R118, R114 ;  /* 0x0000007200767202 */ /* 0x002fe40000000f00 */
[----:B------:R-:W-:Y:S02]  /*3590*/  MOV R117, R141 ;  /* 0x0000008d00757202 */ /* 0x000fe40000000f00 */
[----:B------:R-:W-:Y:S02]  /*35a0*/  MOV R115, 0x1f ;  /* 0x0000001f00737802 */ /* 0x000fe40000000f00 */
[----:B------:R-:W-:Y:S02]  /*35b0*/  MOV R114, 0xffffffff ;  /* 0xffffffff00727802 */ /* 0x000fe40000000f00 */
[----:B------:R-:W-:-:S02]  /*35c0*/  MOV R112, 0x35e0 ;  /* 0x000035e000707802 */ /* 0x000fc40000000f00 */
[----:B------:R-:W-:Y:S05]  /*35d0*/  CALL.REL.NOINC `($__internal_109_$__cuda_sm70_shflsync_down_p) ;  /* 0x000001f000007944 */ /* 0x000fea0003c00000 */
[----:B------:R-:W-:Y:S01]  /*35e0*/  FADD.FTZ R119, R118, R119 ;  /* 0x0000007776777221 */ /* 0x000fe20000010000 */
[----:B0-----:R-:W-:Y:S01]  /*35f0*/  HFMA2.MMA R116, -RZ, RZ, 0, 1.1920928955078125e-07 ;  /* 0x00000002ff747435 */ /* 0x001fe200000001ff */
[----:B-1----:R-:W-:Y:S01]  /*3600*/  FADD.FTZ R141, R141, R114 ;  /* 0x000000728d8d7221 */ /* 0x002fe20000010000 */
[----:B------:R-:W-:-:S02]  /*3610*/  MOV R115, 0x1f ;  /* 0x0000001f00737802 */ /* 0x000fc40000000f00 */
[----:B------:R-:W-:Y:S02]  /*3620*/  MOV R114, 0xffffffff ;  /* 0xffffffff00727802 */ /* 0x000fe40000000f00 */
[----:B------:R-:W-:Y:S02]  /*3630*/  MOV R117, R119 ;  /* 0x0000007700757202 */ /* 0x000fe40000000f00 */
[----:B------:R-:W-:Y:S02]  /*3640*/  MOV R112, 0x3660 ;  /* 0x0000366000707802 */ /* 0x000fe40000000f00 */
[----:B------:R-:W-:Y:S05]  /*3650*/  CALL.REL.NOINC `($__internal_109_$__cuda_sm70_shflsync_down_p) ;  /* 0x0000017000007944 */ /* 0x000fea0003c00000 */
[----:B0-----:R-:W-:Y:S01]  /*3660*/  HFMA2.MMA R116, -RZ, RZ, 0, 1.1920928955078125e-07 ;  /* 0x00000002ff747435 */ /* 0x001fe200000001ff */
[----:B-1----:R-:W-:Y:S02]  /*3670*/  MOV R118, R114 ;  /* 0x0000007200767202 */ /* 0x002fe40000000f00 */
[----:B------:R-:W-:Y:S02]  /*3680*/  MOV R117, R141 ;  /* 0x0000008d00757202 */ /* 0x000fe40000000f00 */
[----:B------:R-:W-:Y:S02]  /*3690*/  MOV R115, 0x1f ;  /* 0x0000001f00737802 */ /* 0x000fe40000000f00 */
[----:B------:R-:W-:-:S02]  /*36a0*/  MOV R114, 0xffffffff ;  /* 0xffffffff00727802 */ /* 0x000fc40000000f00 */
[----:B------:R-:W-:Y:S02]  /*36b0*/  MOV R112, 0x36d0 ;  /* 0x000036d000707802 */ /* 0x000fe40000000f00 */
[----:B------:R-:W-:Y:S05]  /*36c0*/  CALL.REL.NOINC `($__internal_109_$__cuda_sm70_shflsync_down_p) ;  /* 0x0000010000007944 */ /* 0x000fea0003c00000 */
[----:B------:R-:W-:Y:S01]  /*36d0*/  FADD.FTZ R118, R118, R119 ;  /* 0x0000007776767221 */ /* 0x000fe20000010000 */
[----:B0-----:R-:W-:Y:S01]  /*36e0*/  HFMA2.MMA R116, -RZ, RZ, 0, 5.9604644775390625e-08 ;  /* 0x00000001ff747435 */ /* 0x001fe200000001ff */
[----:B-1----:R-:W-:Y:S01]  /*36f0*/  FADD.FTZ R119, R141, R114 ;  /* 0x000000728d777221 */ /* 0x002fe20000010000 */
[----:B------:R-:W-:Y:S02]  /*3700*/  MOV R115, 0x1f ;  /* 0x0000001f00737802 */ /* 0x000fe40000000f00 */
[----:B------:R-:W-:Y:S02]  /*3710*/  MOV R114, 0xffffffff ;  /* 0xffffffff00727802 */ /* 0x000fe40000000f00 */
[----:B------:R-:W-:Y:S02]  /*3720*/  MOV R117, R118 ;  /* 0x0000007600757202 */ /* 0x000fe40000000f00 */
[----:B------:R-:W-:Y:S02]  /*3730*/  MOV R112, 0x3750 ;  /* 0x0000375000707802 */ /* 0x000fe40000000f00 */
[----:B------:R-:W-:Y:S05]  /*3740*/  CALL.REL.NOINC `($__internal_109_$__cuda_sm70_shflsync_down_p) ;  /* 0x0000008000007944 */ /* 0x000fea0003c00000 */
[----:B0-----:R-:W-:Y:S01]  /*3750*/  HFMA2.MMA R116, -RZ, RZ, 0, 5.9604644775390625e-08 ;  /* 0x00000001ff747435 */ /* 0x001fe200000001ff */
[----:B-1----:R-:W-:-:S02]  /*3760*/  MOV R141, R114 ;  /* 0x00000072008d7202 */ /* 0x002fc40000000f00 */
[----:B------:R-:W-:Y:S02]  /*3770*/  MOV R117, R119 ;  /* 0x0000007700757202 */ /* 0x000fe40000000f00 */
[----:B------:R-:W-:Y:S02]  /*3780*/  MOV R115, 0x1f ;  /* 0x0000001f00737802 */ /* 0x000fe40000000f00 */
[----:B------:R-:W-:Y:S02]  /*3790*/  MOV R114, 0xffffffff ;  /* 0xffffffff00727802 */ /* 0x000fe40000000f00 */
[----:B------:R-:W-:Y:S02]  /*37a0*/  MOV R112, 0x37c0 ;  /* 0x000037c000707802 */ /* 0x000fe40000000f00 */
[----:B------:R-:W-:Y:S05]  /*37b0*/  CALL.REL.NOINC `($__internal_109_$__cuda_sm70_shflsync_down_p) ;  /* 0x0000001000007944 */ /* 0x000fea0003c00000 */
[----:B01----:R-:W-:Y:S05]  /*37c0*/  BRA `(.L_x_1808) ;  /* 0xffffe4f000007947 */ /* 0x003fea000383ffff */
        .weak           $__internal_109_$__cuda_sm70_shflsync_down_p
        .type           $__internal_109_$__cuda_sm70_shflsync_down_p,@function
        .size           $__internal_109_$__cuda_sm70_shflsync_down_p,(.L_x_2127 - $__internal_109_$__cuda_sm70_shflsync_down_p)
$__internal_109_$__cuda_sm70_shflsync_down_p:
[----:B------:R-:W-:Y:S01]  /*37d0*/  HFMA2.MMA R113, -RZ, RZ, 0, 0 ;  /* 0x00000000ff717435 */ /* 0x000fe200000001ff */
[----:B------:R-:W-:Y:S04]  /*37e0*/  WARPSYNC R114 ;  /* 0x0000007200007348 */ /* 0x000fe80003800000 */
[----:B------:R0:W1:Y:S01]  /*37f0*/  SHFL.DOWN PT, R114, R117, R116, R115 ;  /* 0x0800007475727389 */ /* 0x00006200000e0073 */
[----:B------:R-:W-:Y:S05]  /*3800*/  RET.REL.NODEC R112 `(_ZN10layer_norm31ln_parallel_residual_bwd_kernelINS_13Kernel_traitsIfffffjLj3072ELj1ELj1ELj4ELj16ENS_18Kernel_traits_baseILj3072EfffffjLj128EEEEELb0ELb0ELb1EEEvNS_9BwdParamsE) ;  /* 0xffffc7f070007950 */ /* 0x000fea0003c3ffff */
.L_x_1809:
        /* <DEDUP_REMOVED lines=15> */
.L_x_2127:


//--------------------- .text._ZN10layer_norm31ln_parallel_residual_bwd_kernelINS_13Kernel_traitsIfffffjLj3072ELj1ELj1ELj4ELj16ENS_18Kernel_traits_baseILj3072EfffffjLj128EEEEELb0ELb1ELb0EEEvNS_9BwdParamsE --------------------------
	.section	.text._ZN10layer_norm31ln_parallel_residual_bwd_kernelINS_13Kernel_traitsIfffffjLj3072ELj1ELj1ELj4ELj16ENS_18Kernel_traits_baseILj3072EfffffjLj128EEEEELb0ELb1ELb0EEEvNS_9BwdParamsE,"ax",@progbits
	.sectioninfo	@"SHI_REGISTERS=179"
	.align	128
        .global         _ZN10layer_norm31ln_parallel_residual_bwd_kernelINS_13Kernel_traitsIfffffjLj3072ELj1ELj1ELj4ELj16ENS_18Kernel_traits_baseILj3072EfffffjLj128EEEEELb0ELb1ELb0EEEvNS_9BwdParamsE
        .type           _ZN10layer_norm31ln_parallel_residual_bwd_kernelINS_13Kernel_traitsIfffffjLj3072ELj1ELj1ELj4ELj16ENS_18Kernel_traits_baseILj3072EfffffjLj128EEEEELb0ELb1ELb0EEEvNS_9BwdParamsE,@function
        .size           _ZN10layer_norm31ln_parallel_residual_bwd_kernelINS_13Kernel_traitsIfffffjLj3072ELj1ELj1ELj4ELj16ENS_18Kernel_traits_baseILj3072EfffffjLj128EEEEELb0ELb1ELb0EEEvNS_9BwdParamsE,(.L_x_2128 - _ZN10layer_norm31ln_parallel_residual_bwd_kernelINS_13Kernel_traitsIfffffjLj3072ELj1ELj1ELj4ELj16ENS_18Kernel_traits_baseILj3072EfffffjLj128EEEEELb0ELb1ELb0EEEvNS_9BwdParamsE)
        .other          _ZN10layer_norm31ln_parallel_residual_bwd_kernelINS_13Kernel_traitsIfffffjLj3072ELj1ELj1ELj4ELj16ENS_18Kernel_traits_baseILj3072EfffffjLj128EEEEELb0ELb1ELb0EEEvNS_9BwdParamsE,@"STO_CUDA_ENTRY STV_DEFAULT"
_ZN10layer_norm31ln_parallel_residual_bwd_kernelINS_13Kernel_traitsIfffffjLj3072ELj1ELj1ELj4ELj16ENS_18Kernel_traits_baseILj3072EfffffjLj128EEEEELb0ELb1ELb0EEEvNS_9BwdParamsE:
.text._ZN10layer_norm31ln_parallel_residual_bwd_kernelINS_13Kernel_traitsIfffffjLj3072ELj1ELj1ELj4ELj16ENS_18Kernel_traits_baseILj3072EfffffjLj128EEEEELb0ELb1ELb0EEEvNS_9BwdParamsE:
        /* <DEDUP_REMOVED lines=22> */
[----:B------:R-:W-:Y:S01]  /*0160*/  @P4 MOV R13, 0x10 ;  /* 0x00000010000d4802 */ /* 0x000fe20000000f00 */
[C---:B------:R-:W-:Y:S01]  /*0170*/  @P1 IMAD.WIDE.U32 R6, R4.reuse, R7, c[0x0][0x1b0] ;  /* 0x00006c0004061625 */ /* 0x040fe200078e0007 */
[----:B------:R-:W-:Y:S01]  /*0180*/  @P1 IADD3 R4, R4, 0x80, RZ ;  /* 0x0000008004041810 */ /* 0x000fe20007ffe0ff */
[----:B------:R0:W5:Y:S01]  /*0190*/  @P0 LDG.E.128 R80, [R2.64] ;  /* 0x0000000402500981 */ /* 0x000162000c1e1d00 */
[----:B------:R-:W-:-:S02]  /*01a0*/  P2R R5, PR, RZ, 0x20 ;  /* 0x00000020ff057803 */ /* 0x000fc40000000000 */
[----:B------:R-:W-:Y:S01]  /*01b0*/  @P5 MOV R5, 0x10 ;  /* 0x0000001000055802 */ /* 0x000fe20000000f00 */
[C---:B------:R-:W-:Y:S01]  /*01c0*/  @P2 IMAD.WIDE.U32 R8, R4.reuse, R9, c[0x0][0x1b0] ;  /* 0x00006c0004082625 */ /* 0x040fe200078e0009 */
[----:B------:R-:W-:Y:S01]  /*01d0*/  @P2 IADD3 R4, R4, 0x80, RZ ;  /* 0x0000008004042810 */ /* 0x000fe20007ffe0ff */
[----:B------:R1:W5:Y:S04]  /*01e0*/  @P1 LDG.E.128 R76, [R6.64] ;  /* 0x00000004064c1981 */ /* 0x000368000c1e1d00 */
[C---:B------:R-:W-:Y:S01]  /*01f0*/  @P3 IMAD.WIDE.U32 R10, R4.reuse, R11, c[0x0][0x1b0] ;  /* 0x00006c00040a3625 */ /* 0x040fe200078e000b */
[----:B------:R1:W5:Y:S01]  /*0200*/  @P2 LDG.E.128 R72, [R8.64] ;  /* 0x0000000408482981 */ /* 0x000362000c1e1d00 */
[----:B------:R-:W-:-:S03]  /*0210*/  @P3 IADD3 R4, R4, 0x80, RZ ;  /* 0x0000008004043810 */ /* 0x000fc60007ffe0ff */
[----:B------:R1:W5:Y:S02]  /*0220*/  @P3 LDG.E.128 R68, [R10.64] ;  /* 0x000000040a443981 */ /* 0x000364000c1e1d00 */
[C---:B------:R-:W-:Y:S01]  /*0230*/  @P4 IMAD.WIDE.U32 R12, R4.reuse, R13, c[0x0][0x1b0] ;  /* 0x00006c00040c4625 */ /* 0x040fe200078e000d */
[----:B------:R-:W-:Y:S02]  /*0240*/  @P4 IADD3 R4, R4, 0x80, RZ ;  /* 0x0000008004044810 */ /* 0x000fe40007ffe0ff */
[----:B0-----:R-:W-:Y:S01]  /*0250*/  LEA.HI R2, R172, UR6, RZ, 0x19 ;  /* 0x00000006ac027c11 */ /* 0x001fe2000f8fc8ff */
[----:B------:R-:W-:Y:S01]  /*0260*/  CS2R R56, SRZ ;  /* 0x0000000000387805 */ /* 0x000fe2000001ff00 */
[----:B------:R0:W5:Y:S01]  /*0270*/  @P4 LDG.E.128 R64, [R12.64] ;  /* 0x000000040c404981 */ /* 0x000162000c1e1d00 */
[----:B------:R-:W-:-:S05]  /*0280*/  @P5 IMAD.WIDE.U32 R4, R4, R5, c[0x0][0x1b0] ;  /* 0x00006c0004045625 */ /* 0x000fca00078e0005 */
        /* <DEDUP_REMOVED lines=25> */
[----:B------:R-:W-:Y:S05]  /*0420*/  @P5 BRA `(.L_x_1810) ;  /* 0x0000259000005947 */ /* 0x000fea0003800000 */
[----:B-1----:R-:W0:Y:S01]  /*0430*/  LDC.U8 R173, c[0x0][0x1f0] ;  /* 0x00007c00ffad7b82 */ /* 0x002e220000000000 */
[----:B------:R-:W-:Y:S01]  /*0440*/  HFMA2.MMA R3, -RZ, RZ, 0, 5.9604644775390625e-08 ;  /* 0x00000001ff037435 */ /* 0x000fe200000001ff */
[----:B------:R-:W-:-:S06]  /*0450*/  MOV R57, RZ ;  /* 0x000000ff00397202 */ /* 0x000fcc0000000f00 */
.L_x_1837:
[----:B------:R-:W-:-:S05]  /*0460*/  MOV R111, 0x4 ;  /* 0x00000004006f7802 */ /* 0x000fca0000000f00 */
[----:B------:R-:W-:-:S04]  /*0470*/  IMAD.WIDE R108, R2, R111, c[0x0][0x1a0] ;  /* 0x00006800026c7625 */ /* 0x000fc800078e026f */
[C---:B------:R-:W-:Y:S01]  /*0480*/  IMAD.WIDE R110, R2.reuse, R111, c[0x0][0x1a8] ;  /* 0x00006a00026e7625 */ /* 0x040fe200078e026f */
[----:B-----5:R1:W5:Y:S04]  /*0490*/  LDG.E R167, [R108.64] ;  /* 0x000000046ca77981 */ /* 0x020368000c1e1900 */
        /* <DEDUP_REMOVED lines=9> */
[----:B------:R-:W-:Y:S02]  /*0530*/  LOP3.LUT R163, R165, 0x7fffffc, RZ, 0xc0, !PT ;  /* 0x07fffffca5a37812 */ /* 0x000fe400078ec0ff */
[----:B------:R-:W-:Y:S02]  /*0540*/  LEA.HI.SX32 R116, R113, R116, 0x1e ;  /* 0x0000007471747211 */ /* 0x000fe400078ff2ff */
[----:B------:R-:W-:Y:S02]  /*0550*/  @!P5 IADD3 R163, R163, 0x4, RZ ;  /* 0x00000004a3a3d810 */ /* 0x000fe40007ffe0ff */
[----:B------:R-:W-:Y:S01]  /*0560*/  MOV R169, R116 ;  /* 0x0000007400a97202 */ /* 0x000fe20000000f00 */
[----:B------:R-:W-:Y:S05]  /*0570*/  @!P0 BRA `(.L_x_1812) ;  /* 0x000002a000008947 */ /* 0x000fea0003800000 */
[----:B-1----:R-:W-:Y:S01]  /*0580*/  HFMA2.MMA R109, -RZ, RZ, 0, 9.5367431640625e-07 ;  /* 0x00000010ff6d7435 */ /* 0x002fe200000001ff */
[----:B------:R-:W-:-:S04]  /*0590*/  LEA R112, P5, R116, c[0x0][0x188], 0x4 ;  /* 0x0000620074707a11 */ /* 0x000fc800078a20ff */
[----:B------:R-:W-:Y:S02]  /*05a0*/  LEA.HI.X R113, R116, c[0x0][0x18c], RZ, 0x4, P5 ;  /* 0x0000630074717a11 */ /* 0x000fe400028f24ff */
[----:B------:R-:W-:-:S03]  /*05b0*/  ISETP.NE.U32.AND P5, PT, RZ, c[0x0][0x218], PT ;  /* 0x00008600ff007a0c */ /* 0x000fc60003fa5070 */
[----:B------:R-:W-:Y:S01]  /*05c0*/  IMAD.WIDE.U32 R108, R116, R109, c[0x0][0x208] ;  /* 0x00008200746c7625 */ /* 0x000fe200078e006d */
[----:B------:R-:W2:Y:S01]  /*05d0*/  LDG.E.128 R112, [R112.64] ;  /* 0x0000000470707981 */ /* 0x000ea2000c1e1d00 */
[----:B------:R-:W-:-:S04]  /*05e0*/  ISETP.NE.AND.EX P5, PT, RZ, c[0x0][0x21c], PT, P5 ;  /* 0x00008700ff007a0c */ /* 0x000fc80003fa5350 */
[----:B------:R-:W3:Y:S09]  /*05f0*/  LDG.E.128 R108, [R108.64] ;  /* 0x000000046c6c7981 */ /* 0x000ef2000c1e1d00 */
[----:B------:R-:W-:-:S04]  /*0600*/  @P5 LEA R170, P6, R116, c[0x0][0x218], 0x4 ;  /* 0x0000860074aa5a11 */ /* 0x000fc800078c20ff */
[----:B------:R-:W-:-:S05]  /*0610*/  @P5 LEA.HI.X R171, R116, c[0x0][0x21c], RZ, 0x4, P6 ;  /* 0x0000870074ab5a11 */ /* 0x000fca00030f24ff */
[----:B------:R1:W5:Y:S01]  /*0620*/  @P5 LDG.E.128 R8, [R170.64] ;  /* 0x00000004aa085981 */ /* 0x000362000c1e1d00 */
[----:B0-----:R-:W-:-:S04]  /*0630*/  ISETP.NE.AND P5, PT, R173, RZ, PT ;  /* 0x000000ffad00720c */ /* 0x001fc80003fa5270 */
[----:B-----5:R-:W-:Y:S02]  /*0640*/  FSEL R126, R167, RZ, !P5 ;  /* 0x000000ffa77e7208 */ /* 0x020fe40006800000 */
[----:B------:R-:W-:-:S03]  /*0650*/  IADD3 R169, R116, 0x80, RZ ;  /* 0x0000008074a97810 */ /* 0x000fc60007ffe0ff */
[C---:B--2---:R-:W-:Y:S02]  /*0660*/  FADD.FTZ R136, -R126.reuse, R112 ;  /* 0x000000707e887221 */ /* 0x044fe40000010100 */
[C---:B------:R-:W-:Y:S02]  /*0670*/  FADD.FTZ R158, -R126.reuse, R113 ;  /* 0x000000717e9e7221 */ /* 0x040fe40000010100 */
[C---:B------:R-:W-:Y:S02]  /*0680*/  FADD.FTZ R114, -R126.reuse, R114 ;  /* 0x000000727e727221 */ /* 0x040fe40000010100 */
[----:B------:R-:W-:Y:S02]  /*0690*/  FADD.FTZ R160, -R126, R115 ;  /* 0x000000737ea07221 */ /* 0x000fe40000010100 */
[C---:B------:R-:W-:Y:S02]  /*06a0*/  FMUL.FTZ R127, R125.reuse, R136 ;  /* 0x000000887d7f7220 */ /* 0x040fe40000410000 */
        /* <DEDUP_REMOVED lines=21> */
[----:B-1----:R-:W-:Y:S02]  /*0800*/  FADD.FTZ R171, R108, R157 ;  /* 0x0000009d6cab7221 */ /* 0x002fe40000010000 */
[----:B------:R-:W-:Y:S02]  /*0810*/  FFMA.FTZ R170, R160, R157, R109 ;  /* 0x0000009da0aa7223 */ /* 0x000fe4000001006d */
.L_x_1812:
[----:B-1----:R-:W-:Y:S05]  /*0820*/  BSYNC B0 ;  /* 0x0000000000007941 */ /* 0x002fea0003800000 */
.L_x_1811:
        /* <DEDUP_REMOVED lines=13> */
[----:B0-----:R-:W-:-:S04]  /*0900*/  ISETP.NE.AND P5, PT, R173, RZ, PT ;  /* 0x000000ffad00720c */ /* 0x001fc80003fa5270 */
        /* <DEDUP_REMOVED lines=30> */
.L_x_1814:
[----:B-1----:R-:W-:Y:S05]  /*0af0*/  BSYNC B0 ;  /* 0x0000000000007941 */ /* 0x002fea0003800000 */
.L_x_1813:
[----:B------:R-:W-:Y:S01]  /*0b00*/  BSSY B0, `(.L_x_1815) ;  /* 0x000002c000007945 */ /* 0x000fe20003800000 */
[----:B------:R-:W-:Y:S05]  /*0b10*/  @!P2 BRA `(.L_x_1816) ;  /* 0x000002a00000a947 */ /* 0x000fea0003800000 */
[----:B------:R-:W-:Y:S01]  /*0b20*/  HFMA2.MMA R108, -RZ, RZ, 0, 9.5367431640625e-07 ;  /* 0x00000010ff6c7435 */ /* 0x000fe200000001ff */
        /* <DEDUP_REMOVED lines=16> */
[----:B---3--:R-:W-:Y:S02]  /*0c30*/  FMUL.FTZ R130, R72, R108 ;  /* 0x0000006c48827220 */ /* 0x008fe40000410000 */
[----:B------:R-:W-:Y:S02]  /*0c40*/  FADD.FTZ R24, R24, R108 ;  /* 0x0000006c18187221 */ /* 0x000fe40000010000 */
[----:B------:R-:W-:-:S02]  /*0c50*/  FMUL.FTZ R118, R125, R140 ;  /* 0x0000008c7d767220 */ /* 0x000fc40000410000 */
        /* <DEDUP_REMOVED lines=22> */
.L_x_1816:
[----:B------:R-:W-:Y:S05]  /*0dc0*/  BSYNC B0 ;  /* 0x0000000000007941 */ /* 0x000fea0003800000 */
.L_x_1815:
        /* <DEDUP_REMOVED lines=44> */
.L_x_1818:
[----:B-1----:R-:W-:Y:S05]  /*1090*/  BSYNC B0 ;  /* 0x0000000000007941 */ /* 0x002fea0003800000 */
.L_x_1817:
        /* <DEDUP_REMOVED lines=44> */
.L_x_1820:
[----:B-1----:R-:W-:Y:S05]  /*1360*/  BSYNC B0 ;  /* 0x0000000000007941 */ /* 0x002fea0003800000 */
.L_x_1819:
[----:B------:R-:W-:Y:S01]  /*1370*/  ISETP.GE.U32.AND P5, PT, R0, 0x300, PT ;  /* 0x000003000000780c */ /* 0x000fe20003fa6070 */
[----:B------:R-:W-:-:S12]  /*1380*/  BSSY B0, `(.L_x_1821) ;  /* 0x000002b000007945 */ /* 0x000fd80003800000 */
[----:B------:R-:W-:Y:S05]  /*1390*/  @!P5 BRA `(.L_x_1822) ;  /* 0x000002900000d947 */ /* 0x000fea0003800000 */
[----:B0-----:R-:W-:Y:S02]  /*13a0*/  ISETP.NE.AND P5, PT, R173, RZ, PT ;  /* 0x000000ffad00720c */ /* 0x001fe40003fa5270 */
[----:B------:R-:W-:Y:S02]  /*13b0*/  MOV R108, 0x10 ;  /* 0x00000010006c7802 */ /* 0x000fe40000000f00 */
        /* <DEDUP_REMOVED lines=26> */
[----:B0-----:R-:W-:Y:S02]  /*1560*/  FMUL.FTZ R166, R62, R110 ;  /* 0x0000006e3ea67220 */ /* 0x001fe40000410000 */
        /* <DEDUP_REMOVED lines=12> */
.L_x_1822:
[----:B------:R-:W-:Y:S05]  /*1630*/  BSYNC B0 ;  /* 0x0000000000007941 */ /* 0x000fea0003800000 */
.L_x_1821:
[----:B------:R-:W-:Y:S01]  /*1640*/  LOP3.LUT P5, RZ, R172, 0x1f, RZ, 0xc0, !PT ;  /* 0x0000001facff7812 */ /* 0x000fe200078ac0ff */
[----:B------:R-:W-:Y:S10]  /*1650*/  BRA.DIV ~URZ, `(.L_x_1823) ;  /* 0x000016227f007947 */ /* 0x000ff4000b800000 */
[----:B------:R1:W2:Y:S02]  /*1660*/  SHFL.DOWN PT, R110, R171, 0x10, 0x1f ;  /* 0x0a001f00ab6e7f89 */ /* 0x0002a400000e0000 */
.L_x_1838:
        /* <DEDUP_REMOVED lines=18> */
.L_x_1839:
        /* <DEDUP_REMOVED lines=11> */
[----:B0----5:R-:W-:Y:S02]  /*1840*/  FADD.FTZ R167, RZ, R108 ;  /* 0x0000006cffa77221 */ /* 0x021fe40000010000 */
        /* <DEDUP_REMOVED lines=22> */
[C---:B------:R-:W-:Y:S01]  /*19b0*/  @P5 LEA R174, P6, R116.reuse, c[0x0][0x250], 0x4 ;  /* 0x0000940074ae5a11 */ /* 0x040fe200078c20ff */
[C---:B------:R-:W-:Y:S02]  /*19c0*/  FMUL.FTZ R109, R125.reuse, R110 ;  /* 0x0000006e7d6d7220 */ /* 0x040fe40000410000 */
[C---:B------:R-:W-:Y:S01]  /*19d0*/  FMUL.FTZ R108, R125.reuse, R108 ;  /* 0x0000006c7d6c7220 */ /* 0x040fe20000410000 */
        /* <DEDUP_REMOVED lines=27> */
.L_x_1826:
[----:B------:R-:W-:Y:S05]  /*1b90*/  BSYNC B0 ;  /* 0x0000000000007941 */ /* 0x000fea0003800000 */
.L_x_1825:
        /* <DEDUP_REMOVED lines=43> */
.L_x_1828:
[----:B------:R-:W-:Y:S05]  /*1e50*/  BSYNC B0 ;  /* 0x0000000000007941 */ /* 0x000fea0003800000 */
.L_x_1827:
        /* <DEDUP_REMOVED lines=43> */
.L_x_1830:
[----:B------:R-:W-:Y:S05]  /*2110*/  BSYNC B0 ;  /* 0x0000000000007941 */ /* 0x000fea0003800000 */
.L_x_1829:
        /* <DEDUP_REMOVED lines=43> */
.L_x_1832:
[----:B------:R-:W-:Y:S05]  /*23d0*/  BSYNC B0 ;  /* 0x0000000000007941 */ /* 0x000fea0003800000 */
.L_x_1831:
        /* <DEDUP_REMOVED lines=43> */
.L_x_1834:
[----:B------:R-:W-:Y:S05]  /*2690*/  BSYNC B0 ;  /* 0x0000000000007941 */ /* 0x000fea0003800000 */
.L_x_1833:
[----:B------:R-:W-:Y:S01]  /*26a0*/  ISETP.GE.U32.AND P5, PT, R0, 0x300, PT ;  /* 0x000003000000780c */ /* 0x000fe20003fa6070 */
[----:B------:R-:W-:-:S12]  /*26b0*/  BSSY B0, `(.L_x_1835) ;  /* 0x000002a000007945 */ /* 0x000fd80003800000 */
        /* <DEDUP_REMOVED lines=41> */
.L_x_1836:
[----:B------:R-:W-:Y:S05]  /*2950*/  BSYNC B0 ;  /* 0x0000000000007941 */ /* 0x000fea0003800000 */
.L_x_1835:
[----:B------:R-:W-:Y:S02]  /*2960*/  LOP3.LUT P5, RZ, R3, 0xff, RZ, 0xc0, !PT ;  /* 0x000000ff03ff7812 */ /* 0x000fe400078ac0ff */
[----:B------:R-:W-:Y:S02]  /*2970*/  IADD3 R2, R2, c[0x0][0x160], RZ ;  /* 0x0000580002027a10 */ /* 0x000fe40007ffe0ff */
[----:B------:R-:W-:Y:S02]  /*2980*/  SEL R3, RZ, 0x1, P5 ;  /* 0x00000001ff037807 */ /* 0x000fe40002800000 */
[----:B------:R-:W-:-:S13]  /*2990*/  ISETP.GE.AND P5, PT, R2, c[0x0][0x164], PT ;  /* 0x0000590002007a0c */ /* 0x000fda0003fa6270 */
[----:B0-----:R-:W-:Y:S01]  /*29a0*/  @P5 CALL.REL.NOINC `(.L_x_1810) ;  /* 0x0000001000005944 */ /* 0x001fe20003c00000 */
[----:B------:R-:W-:Y:S05]  /*29b0*/  BRA `(.L_x_1837) ;  /* 0xffffdaa000007947 */ /* 0x000fea000383ffff */
.L_x_1810:
[----:B-1----:R-:W0:Y:S01]  /*29c0*/  S2UR UR6, SR_CTAID.X ;  /* 0x00000000000679c3 */ /* 0x002e220000002500 */
[----:B------:R-:W0:Y:S01]  /*29d0*/  S2R R3, SR_TID.X ;  /* 0x0000000000037919 */ /* 0x000e220000002100 */
[----:B------:R-:W-:Y:S02]  /*29e0*/  @P0 MOV R5, 0x10 ;  /* 0x0000001000050802 */ /* 0x000fe40000000f00 */
[----:B------:R-:W-:Y:S02]  /*29f0*/  @P1 MOV R9, 0x10 ;  /* 0x0000001000091802 */ /* 0x000fe40000000f00 */
[----:B-----5:R-:W-:Y:S02]  /*2a00*/  @P2 MOV R61, 0x10 ;  /* 0x00000010003d2802 */ /* 0x020fe40000000f00 */
        /* <DEDUP_REMOVED lines=39> */
.L_x_1823:
[----:B------:R-:W-:Y:S01]  /*2c80*/  HFMA2.MMA R174, -RZ, RZ, 0, 9.5367431640625e-07 ;  /* 0x00000010ffae7435 */ /* 0x000fe200000001ff */
[----:B------:R-:W-:Y:S02]  /*2c90*/  MOV R111, R171 ;  /* 0x000000ab006f7202 */ /* 0x000fe40000000f00 */
[----:B------:R-:W-:Y:S02]  /*2ca0*/  MOV R113, 0x1f ;  /* 0x0000001f00717802 */ /* 0x000fe40000000f00 */
[----:B------:R-:W-:-:S02]  /*2cb0*/  MOV R176, 0xffffffff ;  /* 0xffffffff00b07802 */ /* 0x000fc40000000f00 */
[----:B------:R-:W-:Y:S02]  /*2cc0*/  MOV R108, 0x2ce0 ;  /* 0x00002ce0006c7802 */ /* 0x000fe40000000f00 */
[----:B0----5:R-:W-:Y:S05]  /*2cd0*/  CALL.REL.NOINC `($__internal_110_$__cuda_sm70_shflsync_down_p) ;  /* 0x0000046000007944 */ /* 0x021fea0003c00000 */
[----:B-1----:R-:W-:Y:S01]  /*2ce0*/  MOV R110, R111 ;  /* 0x0000006f006e7202 */ /* 0x002fe20000000f00 */
[----:B0-----:R-:W-:Y:S05]  /*2cf0*/  BRA `(.L_x_1838) ;  /* 0xffffe97000007947 */ /* 0x001fea000383ffff */
.L_x_1824:
[----:B------:R-:W-:Y:S01]  /*2d00*/  HFMA2.MMA R174, -RZ, RZ, 0, 9.5367431640625e-07 ;  /* 0x00000010ffae7435 */ /* 0x000fe200000001ff */
[----:B------:R-:W-:Y:S02]  /*2d10*/  MOV R111, R170 ;  /* 0x000000aa006f7202 */ /* 0x000fe40000000f00 */
[----:B------:R-:W-:Y:S02]  /*2d20*/  MOV R113, 0x1f ;  /* 0x0000001f00717802 */ /* 0x000fe40000000f00 */
[----:B------:R-:W-:Y:S02]  /*2d30*/  MOV R176, 0xffffffff ;  /* 0xffffffff00b07802 */ /* 0x000fe40000000f00 */
[----:B------:R-:W-:Y:S02]  /*2d40*/  MOV R108, 0x2d60 ;  /* 0x00002d60006c7802 */ /* 0x000fe40000000f00 */
[----:B012--5:R-:W-:Y:S05]  /*2d50*/  CALL.REL.NOINC `($__internal_110_$__cuda_sm70_shflsync_down_p) ;  /* 0x000003e000007944 */ /* 0x027fea0003c00000 */
[----:B------:R-:W-:Y:S01]  /*2d60*/  FADD.FTZ R171, R110, R171 ;  /* 0x000000ab6eab7221 */ /* 0x000fe20000010000 */
[----:B0-----:R-:W-:Y:S01]  /*2d70*/  HFMA2.MMA R174, -RZ, RZ, 0, 4.76837158203125e-07 ;  /* 0x00000008ffae7435 */ /* 0x001fe200000001ff */
[----:B-1----:R-:W-:Y:S01]  /*2d80*/  FADD.FTZ R170, R170, R111 ;  /* 0x0000006faaaa7221 */ /* 0x002fe20000010000 */
[----:B------:R-:W-:-:S02]  /*2d90*/  MOV R113, 0x1f ;  /* 0x0000001f00717802 */ /* 0x000fc40000000f00 */
[----:B------:R-:W-:Y:S02]  /*2da0*/  MOV R176, 0xffffffff ;  /* 0xffffffff00b07802 */ /* 0x000fe40000000f00 */
[----:B------:R-:W-:Y:S02]  /*2db0*/  MOV R111, R171 ;  /* 0x000000ab006f7202 */ /* 0x000fe40000000f00 */
[----:B------:R-:W-:Y:S02]  /*2dc0*/  MOV R108, 0x2de0 ;  /* 0x00002de0006c7802 */ /* 0x000fe40000000f00 */
[----:B------:R-:W-:Y:S05]  /*2dd0*/  CALL.REL.NOINC `($__internal_110_$__cuda_sm70_shflsync_down_p) ;  /* 0x0000036000007944 */ /* 0x000fea0003c00000 */
[----:B0-----:R-:W-:Y:S01]  /*2de0*/  HFMA2.MMA R174, -RZ, RZ, 0, 4.76837158203125e-07 ;  /* 0x00000008ffae7435 */ /* 0x001fe200000001ff */
[----:B-1----:R-:W-:Y:S02]  /*2df0*/  MOV R110, R111 ;  /* 0x0000006f006e7202 */ /* 0x002fe40000000f00 */
[----:B------:R-:W-:Y:S02]  /*2e00*/  MOV R111, R170 ;  /* 0x000000aa006f7202 */ /* 0x000fe40000000f00 */
[----:B------:R-:W-:Y:S02]  /*2e10*/  MOV R113, 0x1f ;  /* 0x0000001f00717802 */ /* 0x000fe40000000f00 */
[----:B------:R-:W-:-:S02]  /*2e20*/  MOV R176, 0xffffffff ;  /* 0xffffffff00b07802 */ /* 0x000fc40000000f00 */
[----:B------:R-:W-:Y:S02]  /*2e30*/  MOV R108, 0x2e50 ;  /* 0x00002e50006c7802 */ /* 0x000fe40000000f00 */
[----:B------:R-:W-:Y:S05]  /*2e40*/  CALL.REL.NOINC `($__internal_110_$__cuda_sm70_shflsync_down_p) ;  /* 0x000002f000007944 */ /* 0x000fea0003c00000 */
[----:B------:R-:W-:Y:S01]  /*2e50*/  FADD.FTZ R171, R110, R171 ;  /* 0x000000ab6eab7221 */ /* 0x000fe20000010000 */
[----:B0-----:R-:W-:Y:S01]  /*2e60*/  HFMA2.MMA R174, -RZ, RZ, 0, 2.384185791015625e-07 ;  /* 0x00000004ffae7435 */ /* 0x001fe200000001ff */
[----:B-1----:R-:W-:Y:S01]  /*2e70*/  FADD.FTZ R170, R170, R111 ;  /* 0x0000006faaaa7221 */ /* 0x002fe20000010000 */
[----:B------:R-:W-:Y:S02]  /*2e80*/  MOV R113, 0x1f ;  /* 0x0000001f00717802 */ /* 0x000fe40000000f00 */
[----:B------:R-:W-:Y:S02]  /*2e90*/  MOV R176, 0xffffffff ;  /* 0xffffffff00b07802 */ /* 0x000fe40000000f00 */
[----:B------:R-:W-:Y:S02]  /*2ea0*/  MOV R111, R171 ;  /* 0x000000ab006f7202 */ /* 0x000fe40000000f00 */
[----:B------:R-:W-:Y:S02]  /*2eb0*/  MOV R108, 0x2ed0 ;  /* 0x00002ed0006c7802 */ /* 0x000fe40000000f00 */
[----:B------:R-:W-:Y:S05]  /*2ec0*/  CALL.REL.NOINC `($__internal_110_$__cuda_sm70_shflsync_down_p) ;  /* 0x0000027000007944 */ /* 0x000fea0003c00000 */
[----:B0-----:R-:W-:Y:S01]  /*2ed0*/  HFMA2.MMA R174, -RZ, RZ, 0, 2.384185791015625e-07 ;  /* 0x00000004ffae7435 */ /* 0x001fe200000001ff */
[----:B-1----:R-:W-:-:S02]  /*2ee0*/  MOV R110, R111 ;  /* 0x0000006f006e7202 */ /* 0x002fc40000000f00 */
[----:B------:R-:W-:Y:S02]  /*2ef0*/  MOV R111, R170 ;  /* 0x000000aa006f7202 */ /* 0x000fe40000000f00 */
[----:B------:R-:W-:Y:S02]  /*2f00*/  MOV R113, 0x1f ;  /* 0x0000001f00717802 */ /* 0x000fe40000000f00 */
[----:B------:R-:W-:Y:S02]  /*2f10*/  MOV R176, 0xffffffff ;  /* 0xffffffff00b07802 */ /* 0x000fe40000000f00 */
[----:B------:R-:W-:Y:S02]  /*2f20*/  MOV R108, 0x2f40 ;  /* 0x00002f40006c7802 */ /* 0x000fe40000000f00 */
[----:B------:R-:W-:Y:S05]  /*2f30*/  CALL.REL.NOINC `($__internal_110_$__cuda_sm70_shflsync_down_p) ;  /* 0x0000020000007944 */ /* 0x000fea0003c00000 */
[----:B------:R-:W-:Y:S01]  /*2f40*/  FADD.FTZ R171, R110, R171 ;  /* 0x000000ab6eab7221 */ /* 0x000fe20000010000 */
[----:B0-----:R-:W-:Y:S01]  /*2f50*/  HFMA2.MMA R174, -RZ, RZ, 0, 1.1920928955078125e-07 ;  /* 0x00000002ffae7435 */ /* 0x001fe200000001ff */
[----:B-1----:R-:W-:Y:S01]  /*2f60*/  FADD.FTZ R114, R170, R111 ;  /* 0x0000006faa727221 */ /* 0x002fe20000010000 */
[----:B------:R-:W-:Y:S02]  /*2f70*/  MOV R113, 0x1f ;  /* 0x0000001f00717802 */ /* 0x000fe40000000f00 */
[----:B------:R-:W-:-:S02]  /*2f80*/  MOV R176, 0xffffffff ;  /* 0xffffffff00b07802 */ /* 0x000fc40000000f00 */
[----:B------:R-:W-:Y:S02]  /*2f90*/  MOV R111, R171 ;  /* 0x000000ab006f7202 */ /* 0x000fe40000000f00 */
[----:B------:R-:W-:Y:S02]  /*2fa0*/  MOV R108, 0x2fc0 ;  /* 0x00002fc0006c7802 */ /* 0x000fe40000000f00 */
[----:B------:R-:W-:Y:S05]  /*2fb0*/  CALL.REL.NOINC `($__internal_110_$__cuda_sm70_shflsync_down_p) ;  /* 0x0000018000007944 */ /* 0x000fea0003c00000 */
[----:B0-----:R-:W-:Y:S01]  /*2fc0*/  HFMA2.MMA R174, -RZ, RZ, 0, 1.1920928955078125e-07 ;  /* 0x00000002ffae7435 */ /* 0x001fe200000001ff */
[----:B-1----:R-:W-:Y:S02]  /*2fd0*/  MOV R110, R111 ;  /* 0x0000006f006e7202 */ /* 0x002fe40000000f00 */
[----:B------:R-:W-:Y:S02]  /*2fe0*/  MOV R111, R114 ;  /* 0x00000072006f7202 */ /* 0x000fe40000000f00 */
[----:B------:R-:W-:Y:S02]  /*2ff0*/  MOV R113, 0x1f ;  /* 0x0000001f00717802 */ /* 0x000fe40000000f00 */
[----:B------:R-:W-:Y:S02]  /*3000*/  MOV R176, 0xffffffff ;  /* 0xffffffff00b07802 */ /* 0x000fe40000000f00 */
[----:B------:R-:W-:-:S02]  /*3010*/  MOV R108, 0x3030 ;  /* 0x00003030006c7802 */ /* 0x000fc40000000f00 */
[----:B------:R-:W-:Y:S05]  /*3020*/  CALL.REL.NOINC `($__internal_110_$__cuda_sm70_shflsync_down_p) ;  /* 0x0000011000007944 */ /* 0x000fea0003c00000 */
[----:B------:R-:W-:Y:S01]  /*3030*/  FADD.FTZ R112, R110, R171 ;  /* 0x000000ab6e707221 */ /* 0x000fe20000010000 */
[----:B0-----:R-:W-:Y:S01]  /*3040*/  HFMA2.MMA R174, -RZ, RZ, 0, 5.9604644775390625e-08 ;  /* 0x00000001ffae7435 */ /* 0x001fe200000001ff */
[----:B-1----:R-:W-:Y:S01]  /*3050*/  FADD.FTZ R114, R114, R111 ;  /* 0x0000006f72727221 */ /* 0x002fe20000010000 */
[----:B------:R-:W-:-:S02]  /*3060*/  MOV R113, 0x1f ;  /* 0x0000001f00717802 */ /* 0x000fc40000000f00 */
[----:B------:R-:W-:Y:S02]  /*3070*/  MOV R176, 0xffffffff ;  /* 0xffffffff00b07802 */ /* 0x000fe40000000f00 */
[----:B------:R-:W-:Y:S02]  /*3080*/  MOV R111, R112 ;  /* 0x00000070006f7202 */ /* 0x000fe40000000f00 */
[----:B------:R-:W-:Y:S02]  /*3090*/  MOV R108, 0x30b0 ;  /* 0x000030b0006c7802 */ /* 0x000fe40000000f00 */
[----:B------:R-:W-:Y:S05]  /*30a0*/  CALL.REL.NOINC `($__internal_110_$__cuda_sm70_shflsync_down_p) ;  /* 0x0000009000007944 */ /* 0x000fea0003c00000 */
[----:B0-----:R-:W-:Y:S01]  /*30b0*/  HFMA2.MMA R174, -RZ, RZ, 0, 5.9604644775390625e-08 ;  /* 0x00000001ffae7435 */ /* 0x001fe200000001ff */
[----:B-1----:R-:W-:Y:S02]  /*30c0*/  MOV R115, R111 ;  /* 0x0000006f00737202 */ /* 0x002fe40000000f00 */
[----:B------:R-:W-:Y:S02]  /*30d0*/  MOV R111, R114 ;  /* 0x00000072006f7202 */ /* 0x000fe40000000f00 */
[----:B------:R-:W-:Y:S02]  /*30e0*/  MOV R113, 0x1f ;  /* 0x0000001f00717802 */ /* 0x000fe40000000f00 */
[----:B------:R-:W-:-:S02]  /*30f0*/  MOV R176, 0xffffffff ;  /* 0xffffffff00b07802 */ /* 0x000fc40000000f00 */
[----:B------:R-:W-:Y:S02]  /*3100*/  MOV R108, 0x3120 ;  /* 0x00003120006c7802 */ /* 0x000fe40000000f00 */
[----:B------:R-:W-:Y:S05]  /*3110*/  CALL.REL.NOINC `($__internal_110_$__cuda_sm70_shflsync_down_p) ;  /* 0x0000002000007944 */ /* 0x000fea0003c00000 */
[----:B-1----:R-:W-:Y:S01]  /*3120*/  MOV R109, R111 ;  /* 0x0000006f006d7202 */ /* 0x002fe20000000f00 */
[----:B0-----:R-:W-:Y:S05]  /*3130*/  BRA `(.L_x_1839) ;  /* 0xffffe65000007947 */ /* 0x001fea000383ffff */
        .weak           $__internal_110_$__cuda_sm70_shflsync_down_p
        .type           $__internal_110_$__cuda_sm70_shflsync_down_p,@function
        .size           $__internal_110_$__cuda_sm70_shflsync_down_p,(.L_x_2128 - $__internal_110_$__cuda_sm70_shflsync_down_p)
$__internal_110_$__cuda_sm70_shflsync_down_p:
[----:B------:R-:W-:Y:S01]  /*3140*/  HFMA2.MMA R109, -RZ, RZ, 0, 0 ;  /* 0x00000000ff6d7435 */ /* 0x000fe200000001ff */
[----:B------:R-:W-:Y:S04]  /*3150*/  WARPSYNC R176 ;  /* 0x000000b000007348 */ /* 0x000fe80003800000 */
[----:B------:R0:W1:Y:S01]  /*3160*/  SHFL.DOWN PT, R111, R111, R174, R113 ;  /* 0x080000ae6f6f7389 */ /* 0x00006200000e0071 */
[----:B------:R-:W-:Y:S05]  /*3170*/  RET.REL.NODEC R108 `(_ZN10layer_norm31ln_parallel_residual_bwd_kernelINS_13Kernel_traitsIfffffjLj3072ELj1ELj1ELj4ELj16ENS_18Kernel_traits_baseILj3072EfffffjLj128EEEEELb0ELb1ELb0EEEvNS_9BwdParamsE) ;  /* 0xffffce806c007950 */ /* 0x000fea0003c3ffff */
.L_x_1840:
        /* <DEDUP_REMOVED lines=16> */
.L_x_2128:


//--------------------- .text._ZN10layer_norm31ln_parallel_residual_bwd_kernelINS_13Kernel_traitsIfffffjLj3072ELj1ELj1ELj4ELj16ENS_18Kernel_traits_baseILj3072EfffffjLj128EEEEELb0ELb1ELb1EEEvNS_9BwdParamsE --------------------------
	.section	.text._ZN10layer_norm31ln_parallel_residual_bwd_kernelINS_13Kernel_traitsIfffffjLj3072ELj1ELj1ELj4ELj16ENS_18Kernel_traits_baseILj3072EfffffjLj128EEEEELb0ELb1ELb1EEEvNS_9BwdParamsE,"ax",@progbits
	.sectioninfo	@"SHI_REGISTERS=181"
	.align	128
        .global         _ZN10layer_norm31ln_parallel_residual_bwd_kernelINS_13Kernel_traitsIfffffjLj3072ELj1ELj1ELj4ELj16ENS_18Kernel_traits_baseILj3072EfffffjLj128EEEEELb0ELb1ELb1EEEvNS_9BwdParamsE
        .type           _ZN10layer_norm31ln_parallel_residual_bwd_kernelINS_13Kernel_traitsIfffffjLj3072ELj1ELj1ELj4ELj16ENS_18Kernel_traits_baseILj3072EfffffjLj128EEEEELb0ELb1ELb1EEEvNS_9BwdParamsE,@function
        .size           _ZN10layer_norm31ln_parallel_residual_bwd_kernelINS_13Kernel_traitsIfffffjLj3072ELj1ELj1ELj4ELj16ENS_18Kernel_traits_baseILj3072EfffffjLj128EEEEELb0ELb1ELb1EEEvNS_9BwdParamsE,(.L_x_2129 - _ZN10layer_norm31ln_parallel_residual_bwd_kernelINS_13Kernel_traitsIfffffjLj3072ELj1ELj1ELj4ELj16ENS_18Kernel_traits_baseILj3072EfffffjLj128EEEEELb0ELb1ELb1EEEvNS_9BwdParamsE)
        .other          _ZN10layer_norm31ln_parallel_residual_bwd_kernelINS_13Kernel_traitsIfffffjLj3072ELj1ELj1ELj4ELj16ENS_18Kernel_traits_baseILj3072EfffffjLj128EEEEELb0ELb1ELb1EEEvNS_9BwdParamsE,@"STO_CUDA_ENTRY STV_DEFAULT"
_ZN10layer_norm31ln_parallel_residual_bwd_kernelINS_13Kernel_traitsIfffffjLj3072ELj1ELj1ELj4ELj16ENS_18Kernel_traits_baseILj3072EfffffjLj128EEEEELb0ELb1ELb1EEEvNS_9BwdParamsE:
.text._ZN10layer_norm31ln_parallel_residual_bwd_kernelINS_13Kernel_traitsIfffffjLj3072ELj1ELj1ELj4ELj16ENS_18Kernel_traits_baseILj3072EfffffjLj128EEEEELb0ELb1ELb1EEEvNS_9BwdParamsE:
        /* <DEDUP_REMOVED lines=32> */
.L_x_1841:
[----:B------:R-:W-:-:S04]  /*0200*/  SHF.L.U32 R0, R154, 0x4, RZ ;  /* 0x000000049a007819 */ /* 0x000fc800000006ff */
[----:B------:R-:W-:-:S04]  /*0210*/  LOP3.LUT R0, R0, 0x7f0, RZ, 0xc0, !PT ;  /* 0x000007f000007812 */ /* 0x000fc800078ec0ff */
[----:B------:R-:W-:-:S04]  /*0220*/  IADD3 R2, P0, R0, c[0x0][0x1b0], RZ ;  /* 0x00006c0000027a10 */ /* 0x000fc80007f1e0ff */
[----:B------:R-:W-:Y:S01]  /*0230*/  IADD3.X R3, RZ, c[0x0][0x1b4], RZ, P0, !PT ;  /* 0x00006d00ff037a10 */ /* 0x000fe200007fe4ff */
[----:B------:R-:W-:Y:S02]  /*0240*/  HFMA2.MMA R175, -RZ, RZ, 0, 5.9604644775390625e-08 ;  /* 0x00000001ffaf7435 */ /* 0x000fe400000001ff */
[----:B------:R-:W-:Y:S01]  /*0250*/  HFMA2.MMA R0, -RZ, RZ, 0, 0 ;  /* 0x00000000ff007435 */ /* 0x000fe200000001ff */
[----:B------:R-:W-:Y:S01]  /*0260*/  MOV R153, RZ ;  /* 0x000000ff00997202 */ /* 0x000fe20000000f00 */
        /* <DEDUP_REMOVED lines=29> */
.L_x_1848:
        /* <DEDUP_REMOVED lines=10> */
[----:B------:R-:W-:-:S03]  /*04e0*/  IMAD.WIDE.U32 R60, R160, R171, c[0x0][0x188] ;  /* 0x00006200a03c7625 */ /* 0x000fc600078e00ab */
[C---:B------:R-:W-:Y:S01]  /*04f0*/  LEA R68, P0, R161.reuse, c[0x0][0x188], 0x4 ;  /* 0x00006200a1447a11 */ /* 0x040fe200078020ff */
[----:B------:R-:W-:Y:S02]  /*0500*/  IMAD.WIDE R80, R152, R81, c[0x0][0x1a8] ;  /* 0x00006a0098507625 */ /* 0x000fe400078e0251 */
[----:B------:R-:W3:Y:S01]  /*0510*/  LDG.E.128 R60, [R60.64] ;  /* 0x000000043c3c7981 */ /* 0x000ee2000c1e1d00 */
[----:B------:R-:W-:-:S03]  /*0520*/  LEA.HI.X R69, R161, c[0x0][0x18c], RZ, 0x4, P0 ;  /* 0x00006300a1457a11 */ /* 0x000fc600000f24ff */
[----:B------:R1:W4:Y:S01]  /*0530*/  LDG.E R157, [R80.64] ;  /* 0x00000004509d7981 */ /* 0x000322000c1e1900 */
[C---:B------:R-:W-:Y:S01]  /*0540*/  IADD3 R159, R160.reuse, 0x100, RZ ;  /* 0x00000100a09f7810 */ /* 0x040fe20007ffe0ff */
[-C--:B0-----:R-:W-:Y:S02]  /*0550*/  IMAD.WIDE.U32 R72, R161, R171.reuse, c[0x0][0x208] ;  /* 0x00008200a1487625 */ /* 0x081fe400078e00ab */
[----:B------:R-:W4:Y:S01]  /*0560*/  LDG.E.128 R68, [R68.64] ;  /* 0x0000000444447981 */ /* 0x000f22000c1e1d00 */
[----:B------:R-:W-:Y:S01]  /*0570*/  IADD3 R158, R160, 0x180, RZ ;  /* 0x00000180a09e7810 */ /* 0x000fe20007ffe0ff */
[-C--:B------:R-:W-:Y:S02]  /*0580*/  IMAD.WIDE.U32 R76, R159, R171.reuse, c[0x0][0x188] ;  /* 0x000062009f4c7625 */ /* 0x080fe400078e00ab */
[----:B------:R-:W4:Y:S02]  /*0590*/  LDG.E.128 R72, [R72.64] ;  /* 0x0000000448487981 */ /* 0x000f24000c1e1d00 */
[----:B------:R-:W-:-:S02]  /*05a0*/  IMAD.WIDE.U32 R84, R158, R171, c[0x0][0x188] ;  /* 0x000062009e547625 */ /* 0x000fc400078e00ab */
[----:B------:R-:W4:Y:S02]  /*05b0*/  LDG.E.128 R76, [R76.64] ;  /* 0x000000044c4c7981 */ /* 0x000f24000c1e1d00 */
[-C--:B------:R-:W-:Y:S02]  /*05c0*/  IMAD.WIDE.U32 R64, R160, R171.reuse, c[0x0][0x208] ;  /* 0x00008200a0407625 */ /* 0x080fe400078e00ab */
[----:B------:R-:W4:Y:S04]  /*05d0*/  LDG.E.128 R84, [R84.64] ;  /* 0x0000000454547981 */ /* 0x000f28000c1e1d00 */
[----:B------:R-:W4:Y:S01]  /*05e0*/  LDG.E.128 R64, [R64.64] ;  /* 0x0000000440407981 */ /* 0x000f22000c1e1d00 */
[----:B-1----:R-:W-:-:S06]  /*05f0*/  IMAD.WIDE.U32 R80, R159, R171, c[0x0][0x208] ;  /* 0x000082009f507625 */ /* 0x002fcc00078e00ab */
[----:B------:R-:W4:Y:S01]  /*0600*/  LDG.E.128 R80, [R80.64] ;  /* 0x0000000450507981 */ /* 0x000f22000c1e1d00 */
[----:B------:R-:W-:Y:S01]  /*0610*/  IMAD.WIDE.U32 R88, R158, R171, c[0x0][0x208] ;  /* 0x000082009e587625 */ /* 0x000fe200078e00ab */
[----:B------:R-:W-:-:S05]  /*0620*/  IADD3 R156, R160, 0x200, RZ ;  /* 0x00000200a09c7810 */ /* 0x000fca0007ffe0ff */
[----:B------:R-:W4:Y:S01]  /*0630*/  LDG.E.128 R88, [R88.64] ;  /* 0x0000000458587981 */ /* 0x000f22000c1e1d00 */
[----:B------:R-:W-:-:S04]  /*0640*/  IMAD.WIDE.U32 R92, R156, R171, c[0x0][0x188] ;  /* 0x000062009c5c7625 */ /* 0x000fc800078e00ab */
[----:B------:R-:W-:Y:S02]  /*0650*/  IMAD.WIDE.U32 R96, R156, R171, c[0x0][0x208] ;  /* 0x000082009c607625 */ /* 0x000fe400078e00ab */
[----:B------:R-:W4:Y:S01]  /*0660*/  LDG.E.128 R92, [R92.64] ;  /* 0x000000045c5c7981 */ /* 0x000f22000c1e1d00 */
[----:B------:R-:W-:-:S03]  /*0670*/  IADD3 R155, R160, 0x280, RZ ;  /* 0x00000280a09b7810 */ /* 0x000fc60007ffe0ff */
[----:B------:R-:W4:Y:S02]  /*0680*/  LDG.E.128 R96, [R96.64] ;  /* 0x0000000460607981 */ /* 0x000f24000c1e1d00 */
[----:B------:R-:W-:-:S04]  /*0690*/  IMAD.WIDE.U32 R100, R155, R171, c[0x0][0x188] ;  /* 0x000062009b647625 */ /* 0x000fc800078e00ab */
[----:B------:R-:W-:Y:S02]  /*06a0*/  IMAD.WIDE.U32 R104, R155, R171, c[0x0][0x208] ;  /* 0x000082009b687625 */ /* 0x000fe400078e00ab */
[----:B------:R-:W4:Y:S04]  /*06b0*/  LDG.E.128 R100, [R100.64] ;  /* 0x0000000464647981 */ /* 0x000f28000c1e1d00 */
[----:B------:R-:W4:Y:S01]  /*06c0*/  LDG.E.128 R104, [R104.64] ;  /* 0x0000000468687981 */ /* 0x000f22000c1e1d00 */
[----:B------:R-:W-:-:S04]  /*06d0*/  ISETP.NE.U32.AND P0, PT, RZ, c[0x0][0x218], PT ;  /* 0x00008600ff007a0c */ /* 0x000fc80003f05070 */
[----:B------:R-:W-:Y:S01]  /*06e0*/  ISETP.NE.AND.EX P0, PT, RZ, c[0x0][0x21c], PT, P0 ;  /* 0x00008700ff007a0c */ /* 0x000fe20003f05300 */
[----:B------:R-:W-:-:S12]  /*06f0*/  ULDC.U8 UR6, c[0x0][0x1f0] ;  /* 0x00007c0000067ab9 */ /* 0x000fd80000000000 */
[----:B------:R-:W-:Y:S01]  /*0700*/  @P0 LEA R172, P1, R161, c[0x0][0x218], 0x4 ;  /* 0x00008600a1ac0a11 */ /* 0x000fe200078220ff */
[----:B------:R-:W-:-:S03]  /*0710*/  @P0 IMAD.WIDE.U32 R162, R160, R171, c[0x0][0x218] ;  /* 0x00008600a0a20625 */ /* 0x000fc600078e00ab */
[----:B------:R-:W-:Y:S01]  /*0720*/  @P0 LEA.HI.X R173, R161, c[0x0][0x21c], RZ, 0x4, P1 ;  /* 0x00008700a1ad0a11 */ /* 0x000fe200008f24ff */
[C---:B------:R-:W-:Y:S01]  /*0730*/  @P0 IMAD.WIDE.U32 R164, R171.reuse, R159, c[0x0][0x218] ;  /* 0x00008600aba40625 */ /* 0x040fe200078e009f */
[----:B-----5:R0:W5:Y:S03]  /*0740*/  @P0 LDG.E.128 R28, [R162.64] ;  /* 0x00000004a21c0981 */ /* 0x020166000c1e1d00 */
[C---:B------:R-:W-:Y:S01]  /*0750*/  @P0 IMAD.WIDE.U32 R166, R171.reuse, R158, c[0x0][0x218] ;  /* 0x00008600aba60625 */ /* 0x040fe200078e009e */
[----:B------:R1:W5:Y:S03]  /*0760*/  @P0 LDG.E.128 R32, [R164.64] ;  /* 0x00000004a4200981 */ /* 0x000366000c1e1d00 */
[C---:B------:R-:W-:Y:S01]  /*0770*/  @P0 IMAD.WIDE.U32 R168, R171.reuse, R156, c[0x0][0x218] ;  /* 0x00008600aba80625 */ /* 0x040fe200078e009c */
[----:B------:R4:W5:Y:S03]  /*0780*/  @P0 LDG.E.128 R36, [R166.64] ;  /* 0x00000004a6240981 */ /* 0x000966000c1e1d00 */
[----:B------:R-:W-:Y:S01]  /*0790*/  @P0 IMAD.WIDE.U32 R170, R171, R155, c[0x0][0x218] ;  /* 0x00008600abaa0625 */ /* 0x000fe200078e009b */
[----:B------:R0:W5:Y:S04]  /*07a0*/  @P0 LDG.E.128 R40, [R168.64] ;  /* 0x00000004a8280981 */ /* 0x000168000c1e1d00 */
        /* <DEDUP_REMOVED lines=8> */
[----:B---3--:R-:W-:-:S04]  /*0830*/  FADD.FTZ R60, -R174, R60 ;  /* 0x0000003cae3c7221 */ /* 0x008fc80000010100 */
[C---:B----4-:R-:W-:Y:S02]  /*0840*/  FMUL.FTZ R166, R157.reuse, R60 ;  /* 0x0000003c9da67220 */ /* 0x050fe40000410000 */
[C---:B------:R-:W-:Y:S02]  /*0850*/  FADD.FTZ R60, -R174.reuse, R63 ;  /* 0x0000003fae3c7221 */ /* 0x040fe40000010100 */
[C---:B0-----:R-:W-:Y:S02]  /*0860*/  FADD.FTZ R162, -R174.reuse, R61 ;  /* 0x0000003daea27221 */ /* 0x041fe40000010100 */
[----:B------:R-:W-:Y:S02]  /*0870*/  FMUL.FTZ R172, R157, R60 ;  /* 0x0000003c9dac7220 */ /* 0x000fe40000410000 */
[C---:B------:R-:W-:Y:S02]  /*0880*/  FADD.FTZ R68, -R174.reuse, R68 ;  /* 0x00000044ae447221 */ /* 0x040fe40000010100 */
[----:B------:R-:W-:-:S02]  /*0890*/  FADD.FTZ R62, -R174, R62 ;  /* 0x0000003eae3e7221 */ /* 0x000fc40000010100 */
[C---:B------:R-:W-:Y:S02]  /*08a0*/  FADD.FTZ R60, -R174.reuse, R69 ;  /* 0x00000045ae3c7221 */ /* 0x040fe40000010100 */
[C---:B------:R-:W-:Y:S02]  /*08b0*/  FMUL.FTZ R168, R157.reuse, R162 ;  /* 0x000000a29da87220 */ /* 0x040fe40000410000 */
[C---:B------:R-:W-:Y:S02]  /*08c0*/  FMUL.FTZ R162, R157.reuse, R68 ;  /* 0x000000449da27220 */ /* 0x040fe40000410000 */
[C---:B------:R-:W-:Y:S02]  /*08d0*/  FMUL.FTZ R170, R157.reuse, R62 ;  /* 0x0000003e9daa7220 */ /* 0x040fe40000410000 */
[----:B------:R-:W-:Y:S02]  /*08e0*/  FADD.FTZ R70, -R174, R70 ;  /* 0x00000046ae467221 */ /* 0x000fe40000010100 */
[----:B------:R-:W-:-:S02]  /*08f0*/  FMUL.FTZ R163, R157, R60 ;  /* 0x0000003c9da37220 */ /* 0x000fc40000410000 */
[----:B------:R-:W-:Y:S02]  /*0900*/  FADD.FTZ R62, -R174, R71 ;  /* 0x00000047ae3e7221 */ /* 0x000fe40000010100 */
[C---:B------:R-:W-:Y:S02]  /*0910*/  FADD.FTZ R135, R72.reuse, R135 ;  /* 0x0000008748877221 */ /* 0x040fe40000010000 */
[----:B------:R-:W-:Y:S02]  /*0920*/  FFMA.FTZ R111, R72, R162, R111 ;  /* 0x000000a2486f7223 */ /* 0x000fe4000001006f */
[----:B-1----:R-:W-:Y:S02]  /*0930*/  FMUL.FTZ R165, R20, R72 ;  /* 0x0000004814a57220 */ /* 0x002fe40000410000 */
[----:B------:R-:W-:Y:S02]  /*0940*/  FADD.FTZ R132, R73, R132 ;  /* 0x0000008449847221 */ /* 0x000fe40000010000 */
[----:B------:R-:W-:-:S02]  /*0950*/  FMUL.FTZ R72, R157, R70 ;  /* 0x000000469d487220 */ /* 0x000fc40000410000 */
[----:B------:R-:W-:Y:S02]  /*0960*/  FFMA.FTZ R108, R73, R163, R108 ;  /* 0x000000a3496c7223 */ /* 0x000fe4000001006c */
[----:B------:R-:W-:Y:S02]  /*0970*/  FMUL.FTZ R164, R21, R73 ;  /* 0x0000004915a47220 */ /* 0x000fe40000410000 */
[----:B------:R-:W-:Y:S02]  /*0980*/  FMUL.FTZ R73, R157, R62 ;  /* 0x0000003e9d497220 */ /* 0x000fe40000410000 */
[C---:B------:R-:W-:Y:S02]  /*0990*/  FADD.FTZ R76, -R174.reuse, R76 ;  /* 0x0000004cae4c7221 */ /* 0x040fe40000010100 */
[----:B------:R-:W-:Y:S02]  /*09a0*/  FADD.FTZ R60, -R174, R77 ;  /* 0x0000004dae3c7221 */ /* 0x000fe40000010100 */
[----:B------:R-:W-:-:S02]  /*09b0*/  FADD.FTZ R137, R74, R137 ;  /* 0x000000894a897221 */ /* 0x000fc40000010000 */
[----:B------:R-:W-:Y:S02]  /*09c0*/  FFMA.FTZ R113, R74, R72, R113 ;  /* 0x000000484a717223 */ /* 0x000fe40000010071 */
[----:B------:R-:W-:Y:S02]  /*09d0*/  FMUL.FTZ R167, R22, R74 ;  /* 0x0000004a16a77220 */ /* 0x000fe40000410000 */
[C---:B------:R-:W-:Y:S02]  /*09e0*/  FADD.FTZ R134, R75.reuse, R134 ;  /* 0x000000864b867221 */ /* 0x040fe40000010000 */
[----:B------:R-:W-:Y:S02]  /*09f0*/  FFMA.FTZ R110, R75, R73, R110 ;  /* 0x000000494b6e7223 */ /* 0x000fe4000001006e */
[----:B------:R-:W-:Y:S02]  /*0a00*/  FMUL.FTZ R74, R23, R75 ;  /* 0x0000004b174a7220 */ /* 0x000fe40000410000 */
[----:B------:R-:W-:-:S02]  /*0a10*/  FMUL.FTZ R75, R157, R76 ;  /* 0x0000004c9d4b7220 */ /* 0x000fc40000410000 */
[C---:B------:R-:W-:Y:S02]  /*0a20*/  FMUL.FTZ R76, R157.reuse, R60 ;  /* 0x0000003c9d4c7220 */ /* 0x040fe40000410000 */
[C---:B------:R-:W-:Y:S02]  /*0a30*/  FADD.FTZ R84, -R174.reuse, R84 ;  /* 0x00000054ae547221 */ /* 0x040fe40000010100 */
[----:B------:R-:W-:Y:S02]  /*0a40*/  FADD.FTZ R60, -R174, R85 ;  /* 0x00000055ae3c7221 */ /* 0x000fe40000010100 */
[----:B------:R-:W-:Y:S02]  /*0a50*/  FMUL.FTZ R169, R24, R64 ;  /* 0x0000004018a97220 */ /* 0x000fe40000410000 */
[----:B------:R-:W-:Y:S02]  /*0a60*/  FADD.FTZ R62, -R174, R79 ;  /* 0x0000004fae3e7221 */ /* 0x000fe40000010100 */
[----:B------:R-:W-:-:S02]  /*0a70*/  FMUL.FTZ R79, R157, R84 ;  /* 0x000000549d4f7220 */ /* 0x000fc40000410000 */
[----:B------:R-:W-:Y:S02]  /*0a80*/  FMUL.FTZ R84, R157, R60 ;  /* 0x0000003c9d547220 */ /* 0x000fe40000410000 */
[----:B------:R-:W-:Y:S02]  /*0a90*/  FMUL.FTZ R171, R25, R65 ;  /* 0x0000004119ab7220 */ /* 0x000fe40000410000 */
[----:B------:R-:W-:Y:S02]  /*0aa0*/  FADD.FTZ R60, RZ, R169 ;  /* 0x000000a9ff3c7221 */ /* 0x000fe40000010000 */
[----:B------:R-:W-:Y:S02]  /*0ab0*/  FFMA.FTZ R61, R166, R169, RZ ;  /* 0x000000a9a63d7223 */ /* 0x000fe400000100ff */
[----:B------:R-:W-:Y:S02]  /*0ac0*/  FADD.FTZ R78, -R174, R78 ;  /* 0x0000004eae4e7221 */ /* 0x000fe40000010100 */
[----:B------:R-:W-:-:S02]  /*0ad0*/  FMUL.FTZ R173, R26, R66 ;  /* 0x000000421aad7220 */ /* 0x000fc40000410000 */
[----:B------:R-:W-:Y:S02]  /*0ae0*/  FADD.FTZ R60, R60, R171 ;  /* 0x000000ab3c3c7221 */ /* 0x000fe40000010000 */
[----:B------:R-:W-:Y:S02]  /*0af0*/  FFMA.FTZ R61, R168, R171, R61 ;  /* 0x000000aba83d7223 */ /* 0x000fe4000001003d */
[C---:B------:R-:W-:Y:S02]  /*0b00*/  FMUL.FTZ R77, R157.reuse, R78 ;  /* 0x0000004e9d4d7220 */ /* 0x040fe40000410000 */
[----:B------:R-:W-:Y:S02]  /*0b10*/  FMUL.FTZ R78, R157, R62 ;  /* 0x0000003e9d4e7220 */ /* 0x000fe40000410000 */
[----:B------:R-:W-:Y:S02]  /*0b20*/  FADD.FTZ R86, -R174, R86 ;  /* 0x00000056ae567221 */ /* 0x000fe40000010100 */
[----:B------:R-:W-:-:S02]  /*0b30*/  FMUL.FTZ R175, R27, R67 ;  /* 0x000000431baf7220 */ /* 0x000fc40000410000 */
[----:B------:R-:W-:Y:S02]  /*0b40*/  FADD.FTZ R62, -R174, R87 ;  /* 0x00000057ae3e7221 */ /* 0x000fe40000010100 */
[----:B------:R-:W-:Y:S02]  /*0b50*/  FADD.FTZ R60, R60, R173 ;  /* 0x000000ad3c3c7221 */ /* 0x000fe40000010000 */
[----:B------:R-:W-:Y:S02]  /*0b60*/  FFMA.FTZ R61, R170, R173, R61 ;  /* 0x000000adaa3d7223 */ /* 0x000fe4000001003d */
[C---:B------:R-:W-:Y:S02]  /*0b70*/  FMUL.FTZ R85, R157.reuse, R86 ;  /* 0x000000569d557220 */ /* 0x040fe40000410000 */
        /* <DEDUP_REMOVED lines=22> */
[----:B------:R-:W-:Y:S02]  /*0ce0*/  FADD.FTZ R63, R60, R81 ;  /* 0x000000513c3f7221 */ /* 0x000fe40000010000 */
[----:B------:R-:W-:Y:S02]  /*0cf0*/  FFMA.FTZ R61, R76, R81, R61 ;  /* 0x000000514c3d7223 */ /* 0x000fe4000001003d */
[C---:B------:R-:W-:Y:S02]  /*0d00*/  FADD.FTZ R138, R83.reuse, R138 ;  /* 0x0000008a538a7221 */ /* 0x040fe40000010000 */
[----:B------:R-:W-:-:S02]  /*0d10*/  FFMA.FTZ R114, R83, R78, R114 ;  /* 0x0000004e53727223 */ /* 0x000fc40000010072 */
        /* <DEDUP_REMOVED lines=15> */
[----:B------:R-:W-:Y:S02]  /*0e10*/  FADD.FTZ R92, -R174, R92 ;  /* 0x0000005cae5c7221 */ /* 0x000fe40000010100 */
[----:B------:R-:W-:Y:S02]  /*0e20*/  FMUL.FTZ R90, R14, R90 ;  /* 0x0000005a0e5a7220 */ /* 0x000fe40000410000 */
[----:B------:R-:W-:-:S02]  /*0e30*/  FADD.FTZ R63, R60, R89 ;  /* 0x000000593c3f7221 */ /* 0x000fc40000010000 */
[----:B------:R-:W-:Y:S02]  /*0e40*/  FFMA.FTZ R61, R84, R89, R61 ;  /* 0x00000059543d7223 */ /* 0x000fe4000001003d */
[C---:B------:R-:W-:Y:S02]  /*0e50*/  FADD.FTZ R131, R64.reuse, R131 ;  /* 0x0000008340837221 */ /* 0x040fe40000010000 */
[----:B------:R-:W-:Y:S02]  /*0e60*/  FFMA.FTZ R3, R64, R166, R3 ;  /* 0x000000a640037223 */ /* 0x000fe40000010003 */
[C---:B------:R-:W-:Y:S02]  /*0e70*/  FADD.FTZ R142, R91.reuse, R142 ;  /* 0x0000008e5b8e7221 */ /* 0x040fe40000010000 */
[----:B------:R-:W-:Y:S02]  /*0e80*/  FFMA.FTZ R118, R91, R86, R118 ;  /* 0x000000565b767223 */ /* 0x000fe40000010076 */
[----:B------:R-:W-:-:S02]  /*0e90*/  FADD.FTZ R64, -R174, R93 ;  /* 0x0000005dae407221 */ /* 0x000fc40000010100 */
[----:B------:R-:W-:Y:S02]  /*0ea0*/  FMUL.FTZ R87, R157, R92 ;  /* 0x0000005c9d577220 */ /* 0x000fe40000410000 */
[----:B------:R-:W-:Y:S02]  /*0eb0*/  FMUL.FTZ R91, R15, R91 ;  /* 0x0000005b0f5b7220 */ /* 0x000fe40000410000 */
[----:B------:R-:W-:Y:S02]  /*0ec0*/  FADD.FTZ R60, R63, R90 ;  /* 0x0000005a3f3c7221 */ /* 0x000fe40000010000 */
[----:B------:R-:W-:Y:S02]  /*0ed0*/  FFMA.FTZ R61, R85, R90, R61 ;  /* 0x0000005a553d7223 */ /* 0x000fe4000001003d */
        /* <DEDUP_REMOVED lines=9> */
[----:B------:R-:W-:Y:S02]  /*0f70*/  FADD.FTZ R66, -R174, R95 ;  /* 0x0000005fae427221 */ /* 0x000fe40000010100 */
[C---:B------:R-:W-:Y:S02]  /*0f80*/  FADD.FTZ R144, R97.reuse, R144 ;  /* 0x0000009061907221 */ /* 0x040fe40000010000 */
[----:B------:R-:W-:Y:S02]  /*0f90*/  FFMA.FTZ R120, R97, R92, R120 ;  /* 0x0000005c61787223 */ /* 0x000fe40000010078 */
[----:B------:R-:W-:Y:S02]  /*0fa0*/  FMUL.FTZ R93, R157, R94 ;  /* 0x0000005e9d5d7220 */ /* 0x000fe40000410000 */
[----:B------:R-:W-:-:S02]  /*0fb0*/  FMUL.FTZ R97, R9, R97 ;  /* 0x0000006109617220 */ /* 0x000fc40000410000 */
[----:B------:R-:W-:Y:S02]  /*0fc0*/  FADD.FTZ R60, R63, R96 ;  /* 0x000000603f3c7221 */ /* 0x000fe40000010000 */
[----:B------:R-:W-:Y:S02]  /*0fd0*/  FFMA.FTZ R61, R87, R96, R61 ;  /* 0x00000060573d7223 */ /* 0x000fe4000001003d */
[C---:B------:R-:W-:Y:S02]  /*0fe0*/  FADD.FTZ R149, R98.reuse, R149 ;  /* 0x0000009562957221 */ /* 0x040fe40000010000 */
[----:B------:R-:W-:Y:S02]  /*0ff0*/  FFMA.FTZ R125, R98, R93, R125 ;  /* 0x0000005d627d7223 */ /* 0x000fe4000001007d */
[----:B------:R-:W-:Y:S02]  /*1000*/  FMUL.FTZ R94, R157, R66 ;  /* 0x000000429d5e7220 */ /* 0x000fe40000410000 */
[----:B------:R-:W-:-:S02]  /*1010*/  FMUL.FTZ R98, R10, R98 ;  /* 0x000000620a627220 */ /* 0x000fc40000410000 */
[----:B------:R-:W-:Y:S02]  /*1020*/  FADD.FTZ R100, -R174, R100 ;  /* 0x00000064ae647221 */ /* 0x000fe40000010100 */
[----:B------:R-:W-:Y:S02]  /*1030*/  FADD.FTZ R63, R60, R97 ;  /* 0x000000613c3f7221 */ /* 0x000fe40000010000 */
        /* <DEDUP_REMOVED lines=8> */
[----:B------:R-:W-:Y:S02]  /*10c0*/  FMUL.FTZ R101, R157, R62 ;  /* 0x0000003e9d657220 */ /* 0x000fe40000410000 */
[----:B------:R-:W-:-:S02]  /*10d0*/  FADD.FTZ R64, -R174, R102 ;  /* 0x00000066ae407221 */ /* 0x000fc40000010100 */
[C---:B------:R-:W-:Y:S02]  /*10e0*/  FADD.FTZ R151, R104.reuse, R151 ;  /* 0x0000009768977221 */ /* 0x040fe40000010000 */
[----:B------:R-:W-:Y:S02]  /*10f0*/  FFMA.FTZ R127, R104, R95, R127 ;  /* 0x0000005f687f7223 */ /* 0x000fe4000001007f */
[----:B------:R-:W-:Y:S02]  /*1100*/  FADD.FTZ R63, R60, R99 ;  /* 0x000000633c3f7221 */ /* 0x000fe40000010000 */
[----:B------:R-:W-:Y:S02]  /*1110*/  FMUL.FTZ R104, R4, R104 ;  /* 0x0000006804687220 */ /* 0x000fe40000410000 */
        /* <DEDUP_REMOVED lines=27> */
.L_x_1849:
        /* <DEDUP_REMOVED lines=18> */
.L_x_1850:
        /* <DEDUP_REMOVED lines=61> */
.L_x_1845:
        /* <DEDUP_REMOVED lines=12> */
.L_x_1846:
        /* <DEDUP_REMOVED lines=8> */
[----:B0-----:R-:W-:Y:S01]  /*1900*/  FFMA.FTZ R60, R174, R107, R176 ;  /* 0x0000006bae3c7223 */ /* 0x001fe200000100b0 */
[----:B------:R-:W-:Y:S01]  /*1910*/  SEL R175, RZ, 0x1, P5 ;  /* 0x00000001ffaf7807 */ /* 0x000fe20002800000 */
[----:B------:R-:W-:-:S02]  /*1920*/  FADD.FTZ R162, R165, -R162 ;  /* 0x800000a2a5a27221 */ /* 0x000fc40000010000 */
[----:B------:R-:W-:Y:S02]  /*1930*/  FADD.FTZ R164, R164, -R163 ;  /* 0x800000a3a4a47221 */ /* 0x000fe40000010000 */
[----:B------:R-:W-:Y:S02]  /*1940*/  FADD.FTZ R72, R167, -R72 ;  /* 0x80000048a7487221 */ /* 0x000fe40000010000 */
[----:B------:R-:W-:Y:S02]  /*1950*/  FADD.FTZ R74, R74, -R73 ;  /* 0x800000494a4a7221 */ /* 0x000fe40000010000 */
[-CC-:B------:R-:W-:Y:S02]  /*1960*/  FFMA.FTZ R75, R75, R107.reuse, R176.reuse ;  /* 0x0000006b4b4b7223 */ /* 0x180fe400000100b0 */
[-CC-:B------:R-:W-:Y:S02]  /*1970*/  FFMA.FTZ R76, R76, R107.reuse, R176.reuse ;  /* 0x0000006b4c4c7223 */ /* 0x180fe400000100b0 */
[----:B------:R-:W-:-:S02]  /*1980*/  FFMA.FTZ R77, R77, R107, R176 ;  /* 0x0000006b4d4d7223 */ /* 0x000fc400000100b0 */
[----:B------:R-:W-:Y:S02]  /*1990*/  FFMA.FTZ R78, R78, R107, R176 ;  /* 0x0000006b4e4e7223 */ /* 0x000fe400000100b0 */
[----:B------:R-:W-:Y:S02]  /*19a0*/  FADD.FTZ R178, R103, -R60 ;  /* 0x8000003c67b27221 */ /* 0x000fe40000010000 */
[C---:B------:R-:W-:Y:S02]  /*19b0*/  FMUL.FTZ R60, R157.reuse, R162 ;  /* 0x000000a29d3c7220 */ /* 0x040fe40000410000 */
[C---:B------:R-:W-:Y:S02]  /*19c0*/  FMUL.FTZ R61, R157.reuse, R164 ;  /* 0x000000a49d3d7220 */ /* 0x040fe40000410000 */
[C---:B------:R-:W-:Y:S02]  /*19d0*/  FMUL.FTZ R62, R157.reuse, R72 ;  /* 0x000000489d3e7220 */ /* 0x040fe40000410000 */
[----:B------:R-:W-:-:S02]  /*19e0*/  FMUL.FTZ R63, R157, R74 ;  /* 0x0000004a9d3f7220 */ /* 0x000fc40000410000 */
[----:B------:R-:W-:Y:S02]  /*19f0*/  FADD.FTZ R64, R80, -R75 ;  /* 0x8000004b50407221 */ /* 0x000fe40000010000 */
[----:B------:R-:W-:Y:S02]  /*1a00*/  FADD.FTZ R76, R81, -R76 ;  /* 0x8000004c514c7221 */ /* 0x000fe40000010000 */
[----:B------:R-:W-:Y:S02]  /*1a10*/  FADD.FTZ R66, R82, -R77 ;  /* 0x8000004d52427221 */ /* 0x000fe40000010000 */
[----:B------:R-:W-:Y:S02]  /*1a20*/  FADD.FTZ R78, R83, -R78 ;  /* 0x8000004e534e7221 */ /* 0x000fe40000010000 */
[----:B------:R-:W-:Y:S02]  /*1a30*/  @P0 FADD.FTZ R60, R48, R60 ;  /* 0x0000003c303c0221 */ /* 0x000fe40000010000 */
[----:B------:R-:W-:-:S02]  /*1a40*/  @P0 FADD.FTZ R61, R49, R61 ;  /* 0x0000003d313d0221 */ /* 0x000fc40000010000 */
        /* <DEDUP_REMOVED lines=8> */
[--C-:B------:R-:W-:Y:S01]  /*1ad0*/  FFMA.FTZ R85, R85, R107, R176.reuse ;  /* 0x0000006b55557223 */ /* 0x100fe200000100b0 */
[----:B------:R-:W-:Y:S01]  /*1ae0*/  SEL R77, R61, R57, P3 ;  /* 0x000000393d4d7207 */ /* 0x000fe20001800000 */
[----:B------:R-:W-:-:S02]  /*1af0*/  FFMA.FTZ R86, R86, R107, R176 ;  /* 0x0000006b56567223 */ /* 0x000fc400000100b0 */
[C---:B------:R-:W-:Y:S02]  /*1b00*/  FMUL.FTZ R64, R157.reuse, R64 ;  /* 0x000000409d407220 */ /* 0x040fe40000410000 */
[C---:B------:R-:W-:Y:S01]  /*1b10*/  FMUL.FTZ R65, R157.reuse, R76 ;  /* 0x0000004c9d417220 */ /* 0x040fe20000410000 */
[----:B------:R-:W-:Y:S01]  /*1b20*/  SEL R76, R60, R56, P3 ;  /* 0x000000383c4c7207 */ /* 0x000fe20001800000 */
[C---:B------:R-:W-:Y:S02]  /*1b30*/  FMUL.FTZ R66, R157.reuse, R66 ;  /* 0x000000429d427220 */ /* 0x040fe40000410000 */
[----:B------:R-:W-:Y:S01]  /*1b40*/  FMUL.FTZ R67, R157, R78 ;  /* 0x0000004e9d437220 */ /* 0x000fe20000410000 */
[----:B------:R-:W-:Y:S01]  /*1b50*/  SEL R78, R62, R58, P3 ;  /* 0x0000003a3e4e7207 */ /* 0x000fe20001800000 */
[----:B------:R-:W-:-:S04]  /*1b60*/  @P1 IMAD.WIDE.U32 R70, R161, R100, c[0x0][0x258] ;  /* 0x00009600a1461625 */ /* 0x000fc800078e0064 */
[-CC-:B------:R-:W-:Y:S01]  /*1b70*/  FFMA.FTZ R87, R87, R107.reuse, R176.reuse ;  /* 0x0000006b57577223 */ /* 0x180fe200000100b0 */
[----:B------:R0:W-:Y:S01]  /*1b80*/  @P1 STG.E.128 [R70.64], R72 ;  /* 0x0000004846001986 */ /* 0x0001e2000c101d04 */
[-CC-:B------:R-:W-:Y:S02]  /*1b90*/  FFMA.FTZ R92, R92, R107.reuse, R176.reuse ;  /* 0x0000006b5c5c7223 */ /* 0x180fe400000100b0 */
[-CC-:B------:R-:W-:Y:S02]  /*1ba0*/  FFMA.FTZ R93, R93, R107.reuse, R176.reuse ;  /* 0x0000006b5d5d7223 */ /* 0x180fe400000100b0 */
[----:B------:R-:W-:Y:S02]  /*1bb0*/  FFMA.FTZ R94, R94, R107, R176 ;  /* 0x0000006b5e5e7223 */ /* 0x000fe400000100b0 */
[----:B------:R-:W-:Y:S01]  /*1bc0*/  FADD.FTZ R68, R88, -R79 ;  /* 0x8000004f58447221 */ /* 0x000fe20000010000 */
[----:B------:R-:W-:Y:S01]  /*1bd0*/  SEL R79, R63, R59, P3 ;  /* 0x0000003b3f4f7207 */ /* 0x000fe20001800000 */
[----:B------:R-:W-:-:S02]  /*1be0*/  FADD.FTZ R160, R89, -R84 ;  /* 0x8000005459a07221 */ /* 0x000fc40000010000 */
[----:B------:R-:W-:Y:S02]  /*1bf0*/  FADD.FTZ R166, R90, -R85 ;  /* 0x800000555aa67221 */ /* 0x000fe40000010000 */
[----:B------:R-:W-:Y:S02]  /*1c00*/  FADD.FTZ R168, R91, -R86 ;  /* 0x800000565ba87221 */ /* 0x000fe40000010000 */
        /* <DEDUP_REMOVED lines=9> */
[-CC-:B------:R-:W-:Y:S01]  /*1ca0*/  FFMA.FTZ R95, R95, R107.reuse, R176.reuse ;  /* 0x0000006b5f5f7223 */ /* 0x180fe200000100b0 */
[----:B------:R1:W-:Y:S01]  /*1cb0*/  STG.E.128 [R84.64], R60 ;  /* 0x0000003c54007986 */ /* 0x0003e2000c101d04 */
[-CC-:B------:R-:W-:Y:S02]  /*1cc0*/  FFMA.FTZ R101, R101, R107.reuse, R176.reuse ;  /* 0x0000006b65657223 */ /* 0x180fe400000100b0 */
[----:B------:R-:W-:Y:S02]  /*1cd0*/  FFMA.FTZ R105, R105, R107, R176 ;  /* 0x0000006b69697223 */ /* 0x000fe400000100b0 */
[----:B------:R-:W-:Y:S02]  /*1ce0*/  FADD.FTZ R170, R96, -R87 ;  /* 0x8000005760aa7221 */ /* 0x000fe40000010000 */
[----:B------:R-:W-:Y:S02]  /*1cf0*/  FADD.FTZ R172, R97, -R92 ;  /* 0x8000005c61ac7221 */ /* 0x000fe40000010000 */
[----:B------:R-:W-:-:S02]  /*1d00*/  FADD.FTZ R174, R98, -R93 ;  /* 0x8000005d62ae7221 */ /* 0x000fc40000010000 */
[----:B------:R-:W-:Y:S02]  /*1d10*/  FADD.FTZ R176, R99, -R94 ;  /* 0x8000005e63b07221 */ /* 0x000fe40000010000 */
[----:B------:R-:W-:-:S04]  /*1d20*/  @P2 IMAD.WIDE.U32 R86, R161, R100, c[0x0][0x250] ;  /* 0x00009400a1562625 */ /* 0x000fc800078e0064 */
[C---:B------:R-:W-:Y:S01]  /*1d30*/  FMUL.FTZ R68, R157.reuse, R68 ;  /* 0x000000449d447220 */ /* 0x040fe20000410000 */
[----:B------:R-:W-:Y:S01]  /*1d40*/  @P2 STG.E.128 [R86.64], R76 ;  /* 0x0000004c56002986 */ /* 0x000fe2000c101d04 */
[C---:B------:R-:W-:Y:S02]  /*1d50*/  FMUL.FTZ R69, R157.reuse, R160 ;  /* 0x000000a09d457220 */ /* 0x040fe40000410000 */
[C---:B0-----:R-:W-:Y:S02]  /*1d60*/  FMUL.FTZ R70, R157.reuse, R166 ;  /* 0x000000a69d467220 */ /* 0x041fe40000410000 */
[----:B------:R-:W-:Y:S02]  /*1d70*/  FMUL.FTZ R71, R157, R168 ;  /* 0x000000a89d477220 */ /* 0x000fe40000410000 */
[----:B------:R-:W-:-:S04]  /*1d80*/  @P1 IMAD.WIDE.U32 R88, R159, R100, c[0x0][0x258] ;  /* 0x000096009f581625 */ /* 0x000fc800078e0064 */
[----:B------:R-:W-:Y:S01]  /*1d90*/  FADD.FTZ R104, R104, -R95 ;  /* 0x8000005f68687221 */ /* 0x000fe20000010000 */
[----:B------:R-:W-:Y:S01]  /*1da0*/  @P1 STG.E.128 [R88.64], R80 ;  /* 0x0000005058001986 */ /* 0x000fe2000c101d04 */
[----:B------:R-:W-:Y:S02]  /*1db0*/  FADD.FTZ R102, R102, -R101 ;  /* 0x8000006566667221 */ /* 0x000fe40000010000 */
[----:B------:R-:W-:Y:S02]  /*1dc0*/  FADD.FTZ R106, R106, -R105 ;  /* 0x800000696a6a7221 */ /* 0x000fe40000010000 */
[----:B------:R-:W-:-:S04]  /*1dd0*/  IMAD.WIDE.U32 R90, R159, R100, c[0x0][0x248] ;  /* 0x000092009f5a7625 */ /* 0x000fc800078e0064 */
[C---:B-1----:R-:W-:Y:S01]  /*1de0*/  FMUL.FTZ R60, R157.reuse, R170 ;  /* 0x000000aa9d3c7220 */ /* 0x042fe20000410000 */
[----:B------:R0:W-:Y:S01]  /*1df0*/  STG.E.128 [R90.64], R64 ;  /* 0x000000405a007986 */ /* 0x0001e2000c101d04 */
[C---:B------:R-:W-:Y:S02]  /*1e00*/  FMUL.FTZ R61, R157.reuse, R172 ;  /* 0x000000ac9d3d7220 */ /* 0x040fe40000410000 */
[C---:B------:R-:W-:Y:S02]  /*1e10*/  FMUL.FTZ R62, R157.reuse, R174 ;  /* 0x000000ae9d3e7220 */ /* 0x040fe40000410000 */
[----:B------:R-:W-:Y:S02]  /*1e20*/  FMUL.FTZ R63, R157, R176 ;  /* 0x000000b09d3f7220 */ /* 0x000fe40000410000 */
[----:B------:R-:W-:Y:S02]  /*1e30*/  @P0 FADD.FTZ R68, R36, R68 ;  /* 0x0000004424440221 */ /* 0x000fe40000010000 */
[----:B------:R-:W-:-:S02]  /*1e40*/  @P0 FADD.FTZ R69, R37, R69 ;  /* 0x0000004525450221 */ /* 0x000fc40000010000 */
[----:B------:R-:W-:Y:S01]  /*1e50*/  @P0 FADD.FTZ R70, R38, R70 ;  /* 0x0000004626460221 */ /* 0x000fe20000010000 */
[----:B------:R-:W-:Y:S01]  /*1e60*/  @P1 SEL R72, R68, R52, P6 ;  /* 0x0000003444481207 */ /* 0x000fe20003000000 */
[----:B------:R-:W-:Y:S01]  /*1e70*/  @P0 FADD.FTZ R71, R39, R71 ;  /* 0x0000004727470221 */ /* 0x000fe20000010000 */
[----:B------:R-:W-:Y:S01]  /*1e80*/  @P1 SEL R73, R69, R53, P6 ;  /* 0x0000003545491207 */ /* 0x000fe20003000000 */
[C---:B------:R-:W-:Y:S01]  /*1e90*/  FMUL.FTZ R84, R157.reuse, R104 ;  /* 0x000000689d547220 */ /* 0x040fe20000410000 */
[----:B------:R-:W-:Y:S01]  /*1ea0*/  @P1 SEL R74, R70, R54, P6 ;  /* 0x00000036464a1207 */ /* 0x000fe20003000000 */
[C---:B------:R-:W-:Y:S01]  /*1eb0*/  FMUL.FTZ R85, R157.reuse, R102 ;  /* 0x000000669d557220 */ /* 0x040fe20000410000 */
[----:B0-----:R-:W-:Y:S01]  /*1ec0*/  SEL R64, R64, R56, P3 ;  /* 0x0000003840407207 */ /* 0x001fe20001800000 */
[----:B------:R-:W-:Y:S01]  /*1ed0*/  FMUL.FTZ R86, R157, R106 ;  /* 0x0000006a9d567220 */ /* 0x000fe20000410000 */
[----:B------:R-:W-:Y:S01]  /*1ee0*/  SEL R65, R65, R57, P3 ;  /* 0x0000003941417207 */ /* 0x000fe20001800000 */
[----:B------:R-:W-:Y:S01]  /*1ef0*/  FMUL.FTZ R87, R157, R178 ;  /* 0x000000b29d577220 */ /* 0x000fe20000410000 */
[-C--:B------:R-:W-:Y:S01]  /*1f00*/  SEL R66, R66, R58.reuse, P3 ;  /* 0x0000003a42427207 */ /* 0x080fe20001800000 */
[----:B------:R-:W-:Y:S01]  /*1f10*/  @P0 FADD.FTZ R60, R40, R60 ;  /* 0x0000003c283c0221 */ /* 0x000fe20000010000 */
[----:B------:R-:W-:Y:S01]  /*1f20*/  SEL R67, R67, R59, P3 ;  /* 0x0000003b43437207 */ /* 0x000fe20001800000 */
[----:B------:R-:W-:Y:S01]  /*1f30*/  @P0 FADD.FTZ R61, R41, R61 ;  /* 0x0000003d293d0221 */ /* 0x000fe20000010000 */
[C---:B------:R-:W-:Y:S01]  /*1f40*/  @P1 SEL R75, R71.reuse, R55, P6 ;  /* 0x00000037474b1207 */ /* 0x040fe20003000000 */
[----:B------:R-:W-:Y:S01]  /*1f50*/  @P0 FADD.FTZ R62, R42, R62 ;  /* 0x0000003e2a3e0221 */ /* 0x000fe20000010000 */
[----:B------:R-:W-:Y:S01]  /*1f60*/  SEL R79, R71, R59, P3 ;  /* 0x0000003b474f7207 */ /* 0x000fe20001800000 */
[----:B------:R-:W-:Y:S01]  /*1f70*/  @P0 FADD.FTZ R63, R43, R63 ;  /* 0x0000003f2b3f0221 */ /* 0x000fe20000010000 */
[----:B------:R-:W-:Y:S01]  /*1f80*/  SEL R78, R70, R58, P3 ;  /* 0x0000003a464e7207 */ /* 0x000fe20001800000 */
[----:B------:R-:W-:Y:S01]  /*1f90*/  @P2 IMAD.WIDE.U32 R92, R159, R100, c[0x0][0x250] ;  /* 0x000094009f5c2625 */ /* 0x000fe200078e0064 */
[----:B------:R-:W-:-:S02]  /*1fa0*/  SEL R77, R69, R57, P3 ;  /* 0x00000039454d7207 */ /* 0x000fc40001800000 */
[----:B------:R-:W-:Y:S01]  /*1fb0*/  SEL R76, R68, R56, P3 ;  /* 0x00000038444c7207 */ /* 0x000fe20001800000 */
[----:B------:R-:W-:Y:S01]  /*1fc0*/  @P1 IMAD.WIDE.U32 R94, R158, R100, c[0x0][0x258] ;  /* 0x000096009e5e1625 */ /* 0x000fe200078e0064 */
[----:B------:R-:W-:Y:S01]  /*1fd0*/  @P1 SEL R83, R63, R55, P6 ;  /* 0x000000373f531207 */ /* 0x000fe20003000000 */
[----:B------:R0:W-:Y:S01]  /*1fe0*/  @P2 STG.E.128 [R92.64], R64 ;  /* 0x000000405c002986 */ /* 0x0001e2000c101d04 */
[----:B------:R-:W-:Y:S01]  /*1ff0*/  @P1 SEL R82, R62, R54, P6 ;  /* 0x000000363e521207 */ /* 0x000fe20003000000 */
[----:B------:R-:W-:Y:S01]  /*2000*/  IMAD.WIDE.U32 R96, R158, R100, c[0x0][0x248] ;  /* 0x000092009e607625 */ /* 0x000fe200078e0064 */
[-C--:B------:R-:W-:Y:S01]  /*2010*/  @P1 SEL R81, R61, R53.reuse, P6 ;  /* 0x000000353d511207 */ /* 0x080fe20003000000 */
[----:B------:R1:W-:Y:S01]  /*2020*/  @P1 STG.E.128 [R94.64], R72 ;  /* 0x000000485e001986 */ /* 0x0003e2000c101d04 */
[-C--:B------:R-:W-:Y:S01]  /*2030*/  @P1 SEL R80, R60, R52.reuse, P6 ;  /* 0x000000343c501207 */ /* 0x080fe20003000000 */
[----:B------:R-:W-:Y:S02]  /*2040*/  @P0 FADD.FTZ R84, R44, R84 ;  /* 0x000000542c540221 */ /* 0x000fe40000010000 */
[----:B------:R-:W-:Y:S01]  /*2050*/  @P0 FADD.FTZ R85, R45, R85 ;  /* 0x000000552d550221 */ /* 0x000fe20000010000 */
[----:B------:R2:W-:Y:S01]  /*2060*/  STG.E.128 [R96.64], R68 ;  /* 0x0000004460007986 */ /* 0x0005e2000c101d04 */
        /* <DEDUP_REMOVED lines=8> */
[----:B0-----:R-:W-:Y:S01]  /*20f0*/  SEL R67, R63, R59, P3 ;  /* 0x0000003b3f437207 */ /* 0x001fe20001800000 */
[----:B------:R2:W-:Y:S01]  /*2100*/  @P2 STG.E.128 [R158.64], R76 ;  /* 0x0000004c9e002986 */ /* 0x0005e2000c101d04 */
[----:B------:R-:W-:Y:S01]  /*2110*/  SEL R66, R62, R58, P3 ;  /* 0x0000003a3e427207 */ /* 0x000fe20001800000 */
[----:B------:R-:W-:Y:S01]  /*2120*/  IMAD.WIDE.U32 R88, R156, R100, c[0x0][0x248] ;  /* 0x000092009c587625 */ /* 0x000fe200078e0064 */
[-C--:B------:R-:W-:Y:S01]  /*2130*/  SEL R65, R61, R57.reuse, P3 ;  /* 0x000000393d417207 */ /* 0x080fe20001800000 */
        /* <DEDUP_REMOVED lines=10> */
[----:B-1----:R-:W-:-:S02]  /*21e0*/  IMAD.WIDE.U32 R72, R155, R100, c[0x0][0x248] ;  /* 0x000092009b487625 */ /* 0x002fc400078e0064 */
[----:B------:R2:W-:Y:S02]  /*21f0*/  @P1 STG.E.128 [R90.64], R52 ;  /* 0x000000345a001986 */ /* 0x0005e4000c101d04 */
[----:B------:R-:W-:Y:S02]  /*2200*/  @P2 IMAD.WIDE.U32 R100, R155, R100, c[0x0][0x250] ;  /* 0x000094009b642625 */ /* 0x000fe400078e0064 */
[----:B------:R2:W-:Y:S04]  /*2210*/  STG.E.128 [R72.64], R84 ;  /* 0x0000005448007986 */ /* 0x0005e8000c101d04 */
[----:B------:R2:W-:Y:S02]  /*2220*/  @P2 STG.E.128 [R100.64], R56 ;  /* 0x0000003864002986 */ /* 0x0005e4000c101d04 */
[----:B--2---:R-:W-:Y:S01]  /*2230*/  @P4 CALL.REL.NOINC `(.L_x_1847) ;  /* 0x0000001000004944 */ /* 0x004fe20003c00000 */
[----:B------:R-:W-:Y:S05]  /*2240*/  BRA `(.L_x_1848) ;  /* 0xffffe1f000007947 */ /* 0x000fea000383ffff */
.L_x_1847:
        /* <DEDUP_REMOVED lines=48> */
.L_x_1842:
        /* <DEDUP_REMOVED lines=21> */
.L_x_1843:
[----:B------:R-:W-:Y:S01]  /*26a0*/  HFMA2.MMA R64, -RZ, RZ, 0, 9.5367431640625e-07 ;  /* 0x00000010ff407435 */ /* 0x000fe200000001ff */
[----:B------:R-:W-:-:S02]  /*26b0*/  MOV R63, R65 ;  /* 0x00000041003f7202 */ /* 0x000fc40000000f00 */
[----:B------:R-:W-:Y:S02]  /*26c0*/  MOV R66, 0x1f ;  /* 0x0000001f00427802 */ /* 0x000fe40000000f00 */
[----:B------:R-:W-:Y:S02]  /*26d0*/  MOV R69, 0xffffffff ;  /* 0xffffffff00457802 */ /* 0x000fe40000000f00 */
[----:B------:R-:W-:Y:S02]  /*26e0*/  MOV R60, 0x2700 ;  /* 0x00002700003c7802 */ /* 0x000fe40000000f00 */
[----:B-----5:R-:W-:Y:S05]  /*26f0*/  CALL.REL.NOINC `($__internal_111_$__cuda_sm70_shflsync_down_p) ;  /* 0x0000046000007944 */ /* 0x020fea0003c00000 */
[----:B-1----:R-:W-:Y:S01]  /*2700*/  MOV R62, R63 ;  /* 0x0000003f003e7202 */ /* 0x002fe20000000f00 */
[----:B0-----:R-:W-:Y:S05]  /*2710*/  BRA `(.L_x_1849) ;  /* 0xffffebb000007947 */ /* 0x001fea000383ffff */
.L_x_1844:
[----:B------:R-:W-:Y:S01]  /*2720*/  HFMA2.MMA R64, -RZ, RZ, 0, 9.5367431640625e-07 ;  /* 0x00000010ff407435 */ /* 0x000fe200000001ff */
[----:B------:R-:W-:Y:S02]  /*2730*/  MOV R63, R67 ;  /* 0x00000043003f7202 */ /* 0x000fe40000000f00 */
[----:B------:R-:W-:Y:S02]  /*2740*/  MOV R66, 0x1f ;  /* 0x0000001f00427802 */ /* 0x000fe40000000f00 */
[----:B------:R-:W-:-:S02]  /*2750*/  MOV R69, 0xffffffff ;  /* 0xffffffff00457802 */ /* 0x000fc40000000f00 */
[----:B------:R-:W-:Y:S02]  /*2760*/  MOV R60, 0x2780 ;  /* 0x00002780003c7802 */ /* 0x000fe40000000f00 */
[----:B01---5:R-:W-:Y:S05]  /*2770*/  CALL.REL.NOINC `($__internal_111_$__cuda_sm70_shflsync_down_p) ;  /* 0x000003e000007944 */ /* 0x023fea0003c00000 */
[----:B------:R-:W-:Y:S01]  /*2780*/  FADD.FTZ R65, R65, R62 ;  /* 0x0000003e41417221 */ /* 0x000fe20000010000 */
[----:B0-----:R-:W-:Y:S01]  /*2790*/  HFMA2.MMA R64, -RZ, RZ, 0, 4.76837158203125e-07 ;  /* 0x00000008ff407435 */ /* 0x001fe200000001ff */
[----:B-1----:R-:W-:Y:S01]  /*27a0*/  FADD.FTZ R68, R67, R63 ;  /* 0x0000003f43447221 */ /* 0x002fe20000010000 */
[----:B------:R-:W-:Y:S02]  /*27b0*/  MOV R66, 0x1f ;  /* 0x0000001f00427802 */ /* 0x000fe40000000f00 */
[----:B------:R-:W-:Y:S02]  /*27c0*/  MOV R69, 0xffffffff ;  /* 0xffffffff00457802 */ /* 0x000fe40000000f00 */
[----:B------:R-:W-:Y:S02]  /*27d0*/  MOV R63, R65 ;  /* 0x00000041003f7202 */ /* 0x000fe40000000f00 */
[----:B------:R-:W-:Y:S02]  /*27e0*/  MOV R60, 0x2800 ;  /* 0x00002800003c7802 */ /* 0x000fe40000000f00 */
[----:B------:R-:W-:Y:S05]  /*27f0*/  CALL.REL.NOINC `($__internal_111_$__cuda_sm70_shflsync_down_p) ;  /* 0x0000036000007944 */ /* 0x000fea0003c00000 */
[----:B0-----:R-:W-:Y:S01]  /*2800*/  HFMA2.MMA R64, -RZ, RZ, 0, 4.76837158203125e-07 ;  /* 0x00000008ff407435 */ /* 0x001fe200000001ff */
[----:B-1----:R-:W-:-:S02]  /*2810*/  MOV R62, R63 ;  /* 0x0000003f003e7202 */ /* 0x002fc40000000f00 */
[----:B------:R-:W-:Y:S02]  /*2820*/  MOV R63, R68 ;  /* 0x00000044003f7202 */ /* 0x000fe40000000f00 */
[----:B------:R-:W-:Y:S02]  /*2830*/  MOV R66, 0x1f ;  /* 0x0000001f00427802 */ /* 0x000fe40000000f00 */
[----:B------:R-:W-:Y:S02]  /*2840*/  MOV R69, 0xffffffff ;  /* 0xffffffff00457802 */ /* 0x000fe40000000f00 */
[----:B------:R-:W-:Y:S02]  /*2850*/  MOV R60, 0x2870 ;  /* 0x00002870003c7802 */ /* 0x000fe40000000f00 */
[----:B------:R-:W-:Y:S05]  /*2860*/  CALL.REL.NOINC `($__internal_111_$__cuda_sm70_shflsync_down_p) ;  /* 0x000002f000007944 */ /* 0x000fea0003c00000 */
[----:B------:R-:W-:Y:S01]  /*2870*/  FADD.FTZ R65, R62, R65 ;  /* 0x000000413e417221 */ /* 0x000fe20000010000 */
[----:B0-----:R-:W-:Y:S01]  /*2880*/  HFMA2.MMA R64, -RZ, RZ, 0, 2.384185791015625e-07 ;  /* 0x00000004ff407435 */ /* 0x001fe200000001ff */
[----:B-1----:R-:W-:Y:S01]  /*2890*/  FADD.FTZ R68, R68, R63 ;  /* 0x0000003f44447221 */ /* 0x002fe20000010000 */
[----:B------:R-:W-:Y:S02]  /*28a0*/  MOV R66, 0x1f ;  /* 0x0000001f00427802 */ /* 0x000fe40000000f00 */
[----:B------:R-:W-:-:S02]  /*28b0*/  MOV R69, 0xffffffff ;  /* 0xffffffff00457802 */ /* 0x000fc40000000f00 */
[----:B------:R-:W-:Y:S02]  /*28c0*/  MOV R63, R65 ;  /* 0x00000041003f7202 */ /* 0x000fe40000000f00 */
[----:B------:R-:W-:Y:S02]  /*28d0*/  MOV R60, 0x28f0 ;  /* 0x000028f0003c7802 */ /* 0x000fe40000000f00 */
[----:B------:R-:W-:Y:S05]  /*28e0*/  CALL.REL.NOINC `($__internal_111_$__cuda_sm70_shflsync_down_p) ;  /* 0x0000027000007944 */ /* 0x000fea0003c00000 */
[----:B0-----:R-:W-:Y:S01]  /*28f0*/  HFMA2.MMA R64, -RZ, RZ, 0, 2.384185791015625e-07 ;  /* 0x00000004ff407435 */ /* 0x001fe200000001ff */
[----:B-1----:R-:W-:Y:S02]  /*2900*/  MOV R62, R63 ;  /* 0x0000003f003e7202 */ /* 0x002fe40000000f00 */
[----:B------:R-:W-:Y:S02]  /*2910*/  MOV R63, R68 ;  /* 0x00000044003f7202 */ /* 0x000fe40000000f00 */
[----:B------:R-:W-:Y:S02]  /*2920*/  MOV R66, 0x1f ;  /* 0x0000001f00427802 */ /* 0x000fe40000000f00 */
[----:B------:R-:W-:Y:S02]  /*2930*/  MOV R69, 0xffffffff ;  /* 0xffffffff00457802 */ /* 0x000fe40000000f00 */
[----:B------:R-:W-:-:S02]  /*2940*/  MOV R60, 0x2960 ;  /* 0x00002960003c7802 */ /* 0x000fc40000000f00 */
[----:B------:R-:W-:Y:S05]  /*2950*/  CALL.REL.NOINC `($__internal_111_$__cuda_sm70_shflsync_down_p) ;  /* 0x0000020000007944 */ /* 0x000fea0003c00000 */
[----:B------:R-:W-:Y:S01]  /*2960*/  FADD.FTZ R65, R62, R65 ;  /* 0x000000413e417221 */ /* 0x000fe20000010000 */
[----:B0-----:R-:W-:Y:S01]  /*2970*/  HFMA2.MMA R64, -RZ, RZ, 0, 1.1920928955078125e-07 ;  /* 0x00000002ff407435 */ /* 0x001fe200000001ff */
[----:B-1----:R-:W-:Y:S01]  /*2980*/  FADD.FTZ R68, R68, R63 ;  /* 0x0000003f44447221 */ /* 0x002fe20000010000 */
[----:B------:R-:W-:-:S02]  /*2990*/  MOV R66, 0x1f ;  /* 0x0000001f00427802 */ /* 0x000fc40000000f00 */
[----:B------:R-:W-:Y:S02]  /*29a0*/  MOV R69, 0xffffffff ;  /* 0xffffffff00457802 */ /* 0x000fe40000000f00 */
[----:B------:R-:W-:Y:S02]  /*29b0*/  MOV R63, R65 ;  /* 0x00000041003f7202 */ /* 0x000fe40000000f00 */
[----:B------:R-:W-:Y:S02]  /*29c0*/  MOV R60, 0x29e0 ;  /* 0x000029e0003c7802 */ /* 0x000fe40000000f00 */
[----:B------:R-:W-:Y:S05]  /*29d0*/  CALL.REL.NOINC `($__internal_111_$__cuda_sm70_shflsync_down_p) ;  /* 0x0000018000007944 */ /* 0x000fea0003c00000 */
[----:B0-----:R-:W-:Y:S01]  /*29e0*/  HFMA2.MMA R64, -RZ, RZ, 0, 1.1920928955078125e-07 ;  /* 0x00000002ff407435 */ /* 0x001fe200000001ff */
[----:B-1----:R-:W-:Y:S02]  /*29f0*/  MOV R62, R63 ;  /* 0x0000003f003e7202 */ /* 0x002fe40000000f00 */
[----:B------:R-:W-:Y:S02]  /*2a00*/  MOV R63, R68 ;  /* 0x00000044003f7202 */ /* 0x000fe40000000f00 */
[----:B------:R-:W-:Y:S02]  /*2a10*/  MOV R66, 0x1f ;  /* 0x0000001f00427802 */ /* 0x000fe40000000f00 */
[----:B------:R-:W-:-:S02]  /*2a20*/  MOV R69, 0xffffffff ;  /* 0xffffffff00457802 */ /* 0x000fc40000000f00 */
[----:B------:R-:W-:Y:S02]  /*2a30*/  MOV R60, 0x2a50 ;  /* 0x00002a50003c7802 */ /* 0x000fe40000000f00 */
[----:B------:R-:W-:Y:S05]  /*2a40*/  CALL.REL.NOINC `($__internal_111_$__cuda_sm70_shflsync_down_p) ;  /* 0x0000011000007944 */ /* 0x000fea0003c00000 */
[----:B------:R-:W-:Y:S01]  /*2a50*/  FADD.FTZ R65, R62, R65 ;  /* 0x000000413e417221 */ /* 0x000fe20000010000 */
[----:B0-----:R-:W-:Y:S01]  /*2a60*/  HFMA2.MMA R64, -RZ, RZ, 0, 5.9604644775390625e-08 ;  /* 0x00000001ff407435 */ /* 0x001fe200000001ff */
[----:B-1----:R-:W-:Y:S01]  /*2a70*/  FADD.FTZ R67, R68, R63 ;  /* 0x0000003f44437221 */ /* 0x002fe20000010000 */
[----:B------:R-:W-:Y:S02]  /*2a80*/  MOV R66, 0x1f ;  /* 0x0000001f00427802 */ /* 0x000fe40000000f00 */
[----:B------:R-:W-:Y:S02]  /*2a90*/  MOV R69, 0xffffffff ;  /* 0xffffffff00457802 */ /* 0x000fe40000000f00 */
[----:B------:R-:W-:Y:S02]  /*2aa0*/  MOV R63, R65 ;  /* 0x00000041003f7202 */ /* 0x000fe40000000f00 */
[----:B------:R-:W-:Y:S02]  /*2ab0*/  MOV R60, 0x2ad0 ;  /* 0x00002ad0003c7802 */ /* 0x000fe40000000f00 */
[----:B------:R-:W-:Y:S05]  /*2ac0*/  CALL.REL.NOINC `($__internal_111_$__cuda_sm70_shflsync_down_p) ;  /* 0x0000009000007944 */ /* 0x000fea0003c00000 */
[----:B0-----:R-:W-:Y:S01]  /*2ad0*/  HFMA2.MMA R64, -RZ, RZ, 0, 5.9604644775390625e-08 ;  /* 0x00000001ff407435 */ /* 0x001fe200000001ff */
[----:B-1----:R-:W-:-:S02]  /*2ae0*/  MOV R68, R63 ;  /* 0x0000003f00447202 */ /* 0x002fc40000000f00 */
[----:B------:R-:W-:Y:S02]  /*2af0*/  MOV R63, R67 ;  /* 0x00000043003f7202 */ /* 0x000fe40000000f00 */
[----:B------:R-:W-:Y:S02]  /*2b00*/  MOV R66, 0x1f ;  /* 0x0000001f00427802 */ /* 0x000fe40000000f00 */
[----:B------:R-:W-:Y:S02]  /*2b10*/  MOV R69, 0xffffffff ;  /* 0xffffffff00457802 */ /* 0x000fe40000000f00 */
[----:B------:R-:W-:Y:S02]  /*2b20*/  MOV R60, 0x2b40 ;  /* 0x00002b40003c7802 */ /* 0x000fe40000000f00 */
[----:B------:R-:W-:Y:S05]  /*2b30*/  CALL.REL.NOINC `($__internal_111_$__cuda_sm70_shflsync_down_p) ;  /* 0x0000002000007944 */ /* 0x000fea0003c00000 */
[----:B-1----:R-:W-:Y:S01]  /*2b40*/  MOV R60, R63 ;  /* 0x0000003f003c7202 */ /* 0x002fe20000000f00 */
[----:B0-----:R-:W-:Y:S05]  /*2b50*/  BRA `(.L_x_1850) ;  /* 0xffffe89000007947 */ /* 0x001fea000383ffff */
        .weak           $__internal_111_$__cuda_sm70_shflsync_down_p
        .type           $__internal_111_$__cuda_sm70_shflsync_down_p,@function
        .size           $__internal_111_$__cuda_sm70_shflsync_down_p,(.L_x_2129 - $__internal_111_$__cuda_sm70_shflsync_down_p)
$__internal_111_$__cuda_sm70_shflsync_down_p:
[----:B------:R-:W-:Y:S01]  /*2b60*/  HFMA2.MMA R61, -RZ, RZ, 0, 0 ;  /* 0x00000000ff3d7435 */ /* 0x000fe200000001ff */
[----:B------:R-:W-:Y:S04]  /*2b70*/  WARPSYNC R69 ;  /* 0x0000004500007348 */ /* 0x000fe80003800000 */
[----:B------:R0:W1:Y:S01]  /*2b80*/  SHFL.DOWN PT, R63, R63, R64, R66 ;  /* 0x080000403f3f7389 */ /* 0x00006200000e0042 */
[----:B------:R-:W-:Y:S05]  /*2b90*/  RET.REL.NODEC R60 `(_ZN10layer_norm31ln_parallel_residual_bwd_kernelINS_13Kernel_traitsIfffffjLj3072ELj1ELj1ELj4ELj16ENS_18Kernel_traits_baseILj3072EfffffjLj128EEEEELb0ELb1ELb1EEEvNS_9BwdParamsE) ;  /* 0xffffd4603c007950 */ /* 0x000fea0003c3ffff */
.L_x_1851:
        /* <DEDUP_REMOVED lines=14> */
.L_x_2129:


//--------------------- .text._ZN10layer_norm31ln_parallel_residual_bwd_kernelINS_13Kernel_traitsIfffffjLj3072ELj1ELj1ELj4ELj16ENS_18Kernel_traits_baseILj3072EfffffjLj128EEEEELb1ELb0ELb0EEEvNS_9BwdParamsE --------------------------
	.section	.text._ZN10layer_norm31ln_parallel_residual_bwd_kernelINS_13Kernel_traitsIfffffjLj3072ELj1ELj1ELj4ELj16ENS_18Kernel_traits_baseILj3072EfffffjLj128EEEEELb1ELb0ELb0EEEvNS_9BwdParamsE,"ax",@progbits
	.sectioninfo	@"SHI_REGISTERS=255"
	.align	128
        .global         _ZN10layer_norm31ln_parallel_residual_bwd_kernelINS_13Kernel_traitsIfffffjLj3072ELj1ELj1ELj4ELj16ENS_18Kernel_traits_baseILj3072EfffffjLj128EEEEELb1ELb0ELb0EEEvNS_9BwdParamsE
        .type           _ZN10layer_norm31ln_parallel_residual_bwd_kernelINS_13Kernel_traitsIfffffjLj3072ELj1ELj1ELj4ELj16ENS_18Kernel_traits_baseILj3072EfffffjLj128EEEEELb1ELb0ELb0EEEvNS_9BwdParamsE,@function
        .size           _ZN10layer_norm31ln_parallel_residual_bwd_kernelINS_13Kernel_traitsIfffffjLj3072ELj1ELj1ELj4ELj16ENS_18Kernel_traits_baseILj3072EfffffjLj128EEEEELb1ELb0ELb0EEEvNS_9BwdParamsE,(.L_x_2130 - _ZN10layer_norm31ln_parallel_residual_bwd_kernelINS_13Kernel_traitsIfffffjLj3072ELj1ELj1ELj4ELj16ENS_18Kernel_traits_baseILj3072EfffffjLj128EEEEELb1ELb0ELb0EEEvNS_9BwdParamsE)
        .other          _ZN10layer_norm31ln_parallel_residual_bwd_kernelINS_13Kernel_traitsIfffffjLj3072ELj1ELj1ELj4ELj16ENS_18Kernel_traits_baseILj3072EfffffjLj128EEEEELb1ELb0ELb0EEEvNS_9BwdParamsE,@"STO_CUDA_ENTRY STV_DEFAULT"
_ZN10layer_norm31ln_parallel_residual_bwd_kernelINS_13Kernel_traitsIfffffjLj3072ELj1ELj1ELj4ELj16ENS_18Kernel_traits_baseILj3072EfffffjLj128EEEEELb1ELb0ELb0EEEvNS_9BwdParamsE:
.text._ZN10layer_norm31ln_parallel_residual_bwd_kernelINS_13Kernel_traitsIfffffjLj3072ELj1ELj1ELj4ELj16ENS_18Kernel_traits_baseILj3072EfffffjLj128EEEEELb1ELb0ELb0EEEvNS_9BwdParamsE:
        /* <DEDUP_REMOVED lines=22> */
[----:B------:R-:W-:Y:S01]  /*0160*/  @P3 MOV R23, 0x10 ;  /* 0x0000001000173802 */ /* 0x000fe20000000f00 */
[C---:B------:R-:W-:Y:S01]  /*0170*/  @P5 IMAD.WIDE.U32 R4, R0.reuse, R5, c[0x0][0x1b8] ;  /* 0x00006e0000045625 */ /* 0x040fe200078e0005 */
[----:B------:R-:W-:Y:S01]  /*0180*/  @P5 LOP3.LUT R0, R0, 0x80, RZ, 0xfc, !PT ;  /* 0x0000008000005812 */ /* 0x000fe200078efcff */
[----:B------:R1:W5:Y:S04]  /*0190*/  @P5 LDG.E.128 R156, [R2.64] ;  /* 0x00000004029c5981 */ /* 0x000368000c1e1d00 */
        /* <DEDUP_REMOVED lines=9> */
[----:B------:R3:W5:Y:S01]  /*0230*/  @P1 LDG.E.128 R140, [R12.64] ;  /* 0x000000040c8c1981 */ /* 0x000762000c1e1d00 */
[----:B------:R-:W-:-:S03]  /*0240*/  @P1 IADD3 R0, R0, 0x80, RZ ;  /* 0x0000008000001810 */ /* 0x000fc60007ffe0ff */
[----:B------:R3:W5:Y:S02]  /*0250*/  @P1 LDG.E.128 R136, [R14.64] ;  /* 0x000000040e881981 */ /* 0x000764000c1e1d00 */
[----:B------:R-:W-:-:S04]  /*0260*/  @P2 IMAD.WIDE.U32 R16, R0, R19, c[0x0][0x1b0] ;  /* 0x00006c0000102625 */ /* 0x000fc800078e0013 */
        /* <DEDUP_REMOVED lines=8> */
[CC--:B-1----:R-:W-:Y:S01]  /*02f0*/  @P4 IMAD.WIDE.U32 R2, R0.reuse, R9.reuse, c[0x0][0x1b0] ;  /* 0x00006c0000024625 */ /* 0x0c2fe200078e0009 */
[----:B------:R1:W5:Y:S03]  /*0300*/  @P3 LDG.E.128 R120, [R22.64] ;  /* 0x0000000416783981 */ /* 0x000366000c1e1d00 */
        /* <DEDUP_REMOVED lines=51> */
[----:B----4-:R-:W-:Y:S01]  /*0640*/  CS2R R16, SRZ ;  /* 0x0000000000107805 */ /* 0x010fe2000001ff00 */
[----:B------:R-:W-:Y:S01]  /*0650*/  CS2R R18, SRZ ;  /* 0x0000000000127805 */ /* 0x000fe2000001ff00 */
[----:B------:R-:W-:Y:S05]  /*0660*/  @P4 BRA `(.L_x_1852) ;  /* 0x0000380000004947 */ /* 0x000fea0003800000 */
[----:B---3--:R-:W-:Y:S01]  /*0670*/  HFMA2.MMA R0, -RZ, RZ, 0, 5.9604644775390625e-08 ;  /* 0x00000001ff007435 */ /* 0x008fe200000001ff */
[----:B------:R-:W-:-:S06]  /*0680*/  MOV R109, RZ ;  /* 0x000000ff006d7202 */ /* 0x000fcc0000000f00 */
[----:B------:R0:W-:Y:S04]  /*0690*/  STL.S16 [R1+0x8], R0 ;  /* 0x0000080001007387 */ /* 0x0001e80000100600 */
.L_x_1879:
[----:B------:R-:W1:Y:S01]  /*06a0*/  S2R R193, SR_TID.X ;  /* 0x0000000000c17919 */ /* 0x000e620000002100 */
[C---:B------:R-:W-:Y:S01]  /*06b0*/  IMAD R9, R3.reuse, c[0x0][0x168], RZ ;  /* 0x00005a0003097a24 */ /* 0x040fe200078e02ff */
[----:B------:R-:W-:Y:S02]  /*06c0*/  MOV R6, 0x4 ;  /* 0x0000000400067802 */ /* 0x000fe40000000f00 */
[----:B------:R-:W-:Y:S02]  /*06d0*/  LOP3.LUT P4, RZ, R8, 0xffffff80, RZ, 0xc0, !PT ;  /* 0xffffff8008ff7812 */ /* 0x000fe4000788c0ff */
[----:B------:R-:W-:Y:S01]  /*06e0*/  SHF.R.S32.HI R192, RZ, 0x1f, R9 ;  /* 0x0000001fffc07819 */ /* 0x000fe20000011409 */
[----:B------:R-:W-:-:S03]  /*06f0*/  IMAD.WIDE R4, R3, R6, c[0x0][0x1a0] ;  /* 0x0000680003047625 */ /* 0x000fc600078e0206 */
[----:B------:R-:W-:Y:S01]  /*0700*/  LEA.HI R192, R192, R9, RZ, 0x2 ;  /* 0x00000009c0c07211 */ /* 0x000fe200078f10ff */
[----:B------:R-:W-:Y:S02]  /*0710*/  IMAD.WIDE R6, R3, R6, c[0x0][0x1a8] ;  /* 0x00006a0003067625 */ /* 0x000fe400078e0206 */
[----:B-----5:R2:W5:Y:S01]  /*0720*/  LDG.E R4, [R4.64] ;  /* 0x0000000404047981 */ /* 0x020562000c1e1900 */
[----:B------:R-:W-:Y:S01]  /*0730*/  BSSY B0, `(.L_x_1853) ;  /* 0x000004b000007945 */ /* 0x000fe20003800000 */
[----:B------:R-:W-:Y:S02]  /*0740*/  MOV R204, RZ ;  /* 0x000000ff00cc7202 */ /* 0x000fe40000000f00 */
[----:B--2---:R2:W5:Y:S01]  /*0750*/  LDG.E R5, [R6.64] ;  /* 0x0000000406057981 */ /* 0x004562000c1e1900 */
[----:B-1----:R-:W-:-:S04]  /*0760*/  LOP3.LUT R9, R193, 0x7f, RZ, 0xc0, !PT ;  /* 0x0000007fc1097812 */ /* 0x002fc800078ec0ff */
[----:B--2---:R-:W-:Y:S02]  /*0770*/  LEA.HI.SX32 R6, R192, R9, 0x1e ;  /* 0x00000009c0067211 */ /* 0x004fe400078ff2ff */
[----:B------:R-:W-:Y:S02]  /*0780*/  MOV R9, RZ ;  /* 0x000000ff00097202 */ /* 0x000fe40000000f00 */
[----:B------:R-:W-:Y:S01]  /*0790*/  MOV R7, R6 ;  /* 0x0000000600077202 */ /* 0x000fe20000000f00 */
[----:B------:R-:W-:Y:S05]  /*07a0*/  @!P4 BRA `(.L_x_1854) ;  /* 0x000004300000c947 */ /* 0x000fea0003800000 */
[----:B------:R-:W-:Y:S01]  /*07b0*/  ISETP.NE.U32.AND P4, PT, RZ, c[0x0][0x250], PT ;  /* 0x00009400ff007a0c */ /* 0x000fe20003f85070 */
[----:B------:R-:W1:Y:S01]  /*07c0*/  LDC.U8 R194, c[0x0][0x1f0] ;  /* 0x00007c00ffc27b82 */ /* 0x000e620000000000 */
[C---:B------:R-:W-:Y:S02]  /*07d0*/  SHF.L.U32 R196, R6.reuse, 0x2, RZ ;  /* 0x0000000206c47819 */ /* 0x040fe400000006ff */
[----:B------:R-:W-:Y:S02]  /*07e0*/  ISETP.NE.AND.EX P4, PT, RZ, c[0x0][0x254], PT, P4 ;  /* 0x00009500ff007a0c */ /* 0x000fe40003f85340 */
[----:B------:R-:W-:-:S11]  /*07f0*/  SHF.L.U64.HI R7, R6, 0x2, RZ ;  /* 0x0000000206077819 */ /* 0x000fd600000102ff */
[----:B------:R-:W-:-:S04]  /*0800*/  @P4 IADD3 R192, P5, R196, c[0x0][0x198], RZ ;  /* 0x00006600c4c04a10 */ /* 0x000fc80007fbe0ff */
[----:B------:R-:W-:Y:S02]  /*0810*/  @P4 IADD3.X R193, R7, c[0x0][0x19c], RZ, P5, !PT ;  /* 0x0000670007c14a10 */ /* 0x000fe40002ffe4ff */
[----:B------:R-:W-:-:S03]  /*0820*/  IADD3 R196, P5, R196, c[0x0][0x190], RZ ;  /* 0x00006400c4c47a10 */ /* 0x000fc60007fbe0ff */
[----:B------:R2:W5:Y:S01]  /*0830*/  @P4 LDG.E R207, [R192.64] ;  /* 0x00000004c0cf4981 */ /* 0x000562000c1e1900 */
[----:B------:R-:W-:Y:S02]  /*0840*/  IADD3.X R197, R7, c[0x0][0x194], RZ, P5, !PT ;  /* 0x0000650007c57a10 */ /* 0x000fe40002ffe4ff */
[C---:B--2---:R-:W-:Y:S01]  /*0850*/  LEA R192, P4, R6.reuse, c[0x0][0x188], 0x4 ;  /* 0x0000620006c07a11 */ /* 0x044fe200078820ff */
[----:B------:R-:W-:Y:S02]  /*0860*/  HFMA2.MMA R7, -RZ, RZ, 0, 9.5367431640625e-07 ;  /* 0x00000010ff077435 */ /* 0x000fe400000001ff */
[----:B------:R2:W5:Y:S01]  /*0870*/  LDG.E R10, [R196.64] ;  /* 0x00000004c40a7981 */ /* 0x000562000c1e1900 */
[----:B------:R-:W-:Y:S02]  /*0880*/  LEA.HI.X R193, R6, c[0x0][0x18c], RZ, 0x4, P4 ;  /* 0x0000630006c17a11 */ /* 0x000fe400020f24ff */
[----:B-1----:R-:W-:-:S04]  /*0890*/  ISETP.NE.AND P4, PT, R194, RZ, PT ;  /* 0x000000ffc200720c */ /* 0x002fc80003f85270 */
[----:B------:R-:W3:Y:S01]  /*08a0*/  LDG.E.128 R192, [R192.64] ;  /* 0x00000004c0c07981 */ /* 0x000ee2000c1e1d00 */
[----:B-----5:R-:W-:Y:S01]  /*08b0*/  FSEL R226, R4, RZ, !P4 ;  /* 0x000000ff04e27208 */ /* 0x020fe20006000000 */
[----:B--2---:R-:W-:Y:S01]  /*08c0*/  IMAD.WIDE.U32 R196, R6, R7, c[0x0][0x208] ;  /* 0x0000820006c47625 */ /* 0x004fe200078e0007 */
[----:B------:R-:W-:-:S04]  /*08d0*/  ISETP.NE.U32.AND P4, PT, RZ, c[0x0][0x218], PT ;  /* 0x00008600ff007a0c */ /* 0x000fc80003f85070 */
[----:B------:R-:W-:Y:S01]  /*08e0*/  ISETP.NE.AND.EX P4, PT, RZ, c[0x0][0x21c], PT, P4 ;  /* 0x00008700ff007a0c */ /* 0x000fe20003f85340 */
[----:B------:R-:W2:-:S12]  /*08f0*/  LDG.E.128 R196, [R196.64] ;  /* 0x00000004c4c47981 */ /* 0x000e98000c1e1d00 */
[----:B------:R-:W-:-:S04]  /*0900*/  @P4 LEA R202, P5, R6, c[0x0][0x218], 0x4 ;  /* 0x0000860006ca4a11 */ /* 0x000fc800078a20ff */
[----:B------:R-:W-:-:S05]  /*0910*/  @P4 LEA.HI.X R203, R6, c[0x0][0x21c], RZ, 0x4, P5 ;  /* 0x0000870006cb4a11 */ /* 0x000fca00028f24ff */
[----:B------:R1:W5:Y:S01]  /*0920*/  @P4 LDG.E.128 R160, [R202.64] ;  /* 0x00000004caa04981 */ /* 0x000362000c1e1d00 */
[--C-:B---3--:R-:W-:Y:S02]  /*0930*/  FADD.FTZ R208, R192, -R226.reuse ;  /* 0x800000e2c0d07221 */ /* 0x108fe40000010000 */
[----:B------:R-:W-:Y:S02]  /*0940*/  FADD.FTZ R216, R193, -R226 ;  /* 0x800000e2c1d87221 */ /* 0x000fe40000010000 */
[----:B------:R-:W-:-:S04]  /*0950*/  IMAD.WIDE.U32 R192, R6, R7, c[0x0][0x210] ;  /* 0x0000840006c07625 */ /* 0x000fc800078e0007 */
[--C-:B------:R-:W-:Y:S02]  /*0960*/  FADD.FTZ R228, R194, -R226.reuse ;  /* 0x800000e2c2e47221 */ /* 0x100fe40000010000 */
[----:B------:R-:W-:Y:S02]  /*0970*/  FADD.FTZ R226, R195, -R226 ;  /* 0x800000e2c3e27221 */ /* 0x000fe40000010000 */
[----:B------:R-:W3:Y:S01]  /*0980*/  LDG.E.128 R192, [R192.64] ;  /* 0x00000004c0c07981 */ /* 0x000ee2000c1e1d00 */
[C---:B------:R-:W-:Y:S02]  /*0990*/  FMUL.FTZ R208, R5.reuse, R208 ;  /* 0x000000d005d07220 */ /* 0x040fe40000410000 */
[C---:B------:R-:W-:Y:S02]  /*09a0*/  FMUL.FTZ R216, R5.reuse, R216 ;  /* 0x000000d805d87220 */ /* 0x040fe40000410000 */
[C---:B------:R-:W-:Y:S02]  /*09b0*/  FMUL.FTZ R228, R5.reuse, R228 ;  /* 0x000000e405e47220 */ /* 0x040fe40000410000 */
[----:B------:R-:W-:-:S02]  /*09c0*/  FMUL.FTZ R226, R5, R226 ;  /* 0x000000e205e27220 */ /* 0x000fc40000410000 */
[----:B--2---:R-:W-:Y:S02]  /*09d0*/  FADD.FTZ R84, R84, R196 ;  /* 0x000000c454547221 */ /* 0x004fe40000010000 */
[----:B------:R-:W-:Y:S02]  /*09e0*/  FFMA.FTZ R108, R196, R208, R108 ;  /* 0x000000d0c46c7223 */ /* 0x000fe4000001006c */
[----:B------:R-:W-:Y:S02]  /*09f0*/  FADD.FTZ R85, R85, R197 ;  /* 0x000000c555557221 */ /* 0x000fe40000010000 */
[----:B------:R-:W-:Y:S02]  /*0a00*/  FFMA.FTZ R109, R197, R216, R109 ;  /* 0x000000d8c56d7223 */ /* 0x000fe4000001006d */
[----:B------:R-:W-:Y:S02]  /*0a10*/  FADD.FTZ R86, R86, R198 ;  /* 0x000000c656567221 */ /* 0x000fe40000010000 */
[----:B------:R-:W-:-:S02]  /*0a20*/  FFMA.FTZ R110, R198, R228, R110 ;  /* 0x000000e4c66e7223 */ /* 0x000fc4000001006e */
[----:B------:R-:W-:Y:S02]  /*0a30*/  FADD.FTZ R87, R87, R199 ;  /* 0x000000c757577221 */ /* 0x000fe40000010000 */
[----:B------:R-:W-:Y:S02]  /*0a40*/  FFMA.FTZ R111, R199, R226, R111 ;  /* 0x000000e2c76f7223 */ /* 0x000fe4000001006f */
[----:B---3--:R-:W-:Y:S02]  /*0a50*/  FMUL.FTZ R231, R152, R192 ;  /* 0x000000c098e77220 */ /* 0x008fe40000410000 */
[----:B------:R-:W-:Y:S02]  /*0a60*/  FADD.FTZ R36, R36, R192 ;  /* 0x000000c024247221 */ /* 0x000fe40000010000 */
[----:B------:R-:W-:Y:S02]  /*0a70*/  FFMA.FTZ R60, R192, R208, R60 ;  /* 0x000000d0c03c7223 */ /* 0x000fe4000001003c */
[----:B------:R-:W-:-:S02]  /*0a80*/  FMUL.FTZ R192, R153, R193 ;  /* 0x000000c199c07220 */ /* 0x000fc40000410000 */
[----:B------:R-:W-:Y:S02]  /*0a90*/  FMUL.FTZ R7, R154, R194 ;  /* 0x000000c29a077220 */ /* 0x000fe40000410000 */
[----:B------:R-:W-:Y:S02]  /*0aa0*/  FFMA.FTZ R243, R157, R197, R192 ;  /* 0x000000c59df37223 */ /* 0x000fe400000100c0 */
[----:B------:R-:W-:Y:S02]  /*0ab0*/  FFMA.FTZ R231, R156, R196, R231 ;  /* 0x000000c49ce77223 */ /* 0x000fe400000100e7 */
[----:B------:R-:W-:Y:S02]  /*0ac0*/  FMUL.FTZ R192, R155, R195 ;  /* 0x000000c39bc07220 */ /* 0x000fe40000410000 */
[----:B------:R-:W-:Y:S02]  /*0ad0*/  FFMA.FTZ R238, R158, R198, R7 ;  /* 0x000000c69eee7223 */ /* 0x000fe40000010007 */
[----:B------:R-:W-:-:S02]  /*0ae0*/  FFMA.FTZ R237, R159, R199, R192 ;  /* 0x000000c79fed7223 */ /* 0x000fc400000100c0 */
[----:B------:R-:W-:Y:S02]  /*0af0*/  FFMA.FTZ R7, R208, R231, RZ ;  /* 0x000000e7d0077223 */ /* 0x000fe400000100ff */
[----:B------:R-:W-:Y:S02]  /*0b00*/  FADD.FTZ R192, RZ, R231 ;  /* 0x000000e7ffc07221 */ /* 0x000fe40000010000 */
[----:B------:R-:W-:Y:S02]  /*0b10*/  FFMA.FTZ R7, R216, R243, R7 ;  /* 0x000000f3d8077223 */ /* 0x000fe40000010007 */
[----:B------:R-:W-:Y:S02]  /*0b20*/  FADD.FTZ R9, R192, R243 ;  /* 0x000000f3c0097221 */ /* 0x000fe40000010000 */
[----:B------:R-:W-:Y:S02]  /*0b30*/  FFMA.FTZ R7, R228, R238, R7 ;  /* 0x000000eee4077223 */ /* 0x000fe40000010007 */
[----:B------:R-:W-:-:S02]  /*0b40*/  FADD.FTZ R204, R9, R238 ;  /* 0x000000ee09cc7221 */ /* 0x000fc40000010000 */
[----:B------:R-:W-:Y:S01]  /*0b50*/  FFMA.FTZ R9, R226, R237, R7 ;  /* 0x000000ede2097223 */ /* 0x000fe20000010007 */
[----:B------:R-:W-:Y:S01]  /*0b60*/  IADD3 R7, R6, 0x80, RZ ;  /* 0x0000008006077810 */ /* 0x000fe20007ffe0ff */
[----:B------:R-:W-:Y:S02]  /*0b70*/  FADD.FTZ R37, R37, R193 ;  /* 0x000000c125257221 */ /* 0x000fe40000010000 */
[----:B------:R-:W-:Y:S02]  /*0b80*/  FFMA.FTZ R61, R193, R216, R61 ;  /* 0x000000d8c13d7223 */ /* 0x000fe4000001003d */
[----:B------:R-:W-:Y:S02]  /*0b90*/  FADD.FTZ R38, R38, R194 ;  /* 0x000000c226267221 */ /* 0x000fe40000010000 */
[----:B------:R-:W-:Y:S02]  /*0ba0*/  FFMA.FTZ R62, R194, R228, R62 ;  /* 0x000000e4c23e7223 */ /* 0x000fe4000001003e */
[----:B------:R-:W-:-:S02]  /*0bb0*/  FADD.FTZ R39, R39, R195 ;  /* 0x000000c327277221 */ /* 0x000fc40000010000 */
[----:B------:R-:W-:Y:S02]  /*0bc0*/  FFMA.FTZ R63, R195, R226, R63 ;  /* 0x000000e2c33f7223 */ /* 0x000fe4000001003f */
[----:B------:R-:W-:Y:S02]  /*0bd0*/  FADD.FTZ R204, R204, R237 ;  /* 0x000000edcccc7221 */ /* 0x000fe40000010000 */
.L_x_1854:
[----:B-1----:R-:W-:Y:S05]  /*0be0*/  BSYNC B0 ;  /* 0x0000000000007941 */ /* 0x002fea0003800000 */
.L_x_1853:
[----:B------:R-:W-:Y:S01]  /*0bf0*/  BSSY B0, `(.L_x_1855) ;  /* 0x0000045000007945 */ /* 0x000fe20003800000 */
[----:B------:R-:W-:Y:S05]  /*0c00*/  @!P0 BRA `(.L_x_1856) ;  /* 0x0000043000008947 */ /* 0x000fea0003800000 */
[C---:B------:R-:W-:Y:S01]  /*0c10*/  SHF.L.U32 R198, R7.reuse, 0x2, RZ ;  /* 0x0000000207c67819 */ /* 0x040fe200000006ff */
[----:B------:R-:W1:Y:S01]  /*0c20*/  LDC.U8 R202, c[0x0][0x1f0] ;  /* 0x00007c00ffca7b82 */ /* 0x000e620000000000 */
        /* <DEDUP_REMOVED lines=12> */
[----:B-1----:R-:W-:-:S04]  /*0cf0*/  ISETP.NE.AND P4, PT, R202, RZ, PT ;  /* 0x000000ffca00720c */ /* 0x002fc80003f85270 */
[----:B-----5:R-:W-:-:S05]  /*0d00*/  FSEL R217, R4, RZ, !P4 ;  /* 0x000000ff04d97208 */ /* 0x020fca0006000000 */
[C---:B--2---:R-:W-:Y:S01]  /*0d10*/  FADD.FTZ R225, -R217.reuse, R194 ;  /* 0x000000c2d9e17221 */ /* 0x044fe20000010100 */
[----:B------:R-:W-:Y:S01]  /*0d20*/  HFMA2.MMA R194, -RZ, RZ, 0, 9.5367431640625e-07 ;  /* 0x00000010ffc27435 */ /* 0x000fe200000001ff */
[C---:B------:R-:W-:Y:S02]  /*0d30*/  FADD.FTZ R221, -R217.reuse, R192 ;  /* 0x000000c0d9dd7221 */ /* 0x040fe40000010100 */
[C---:B------:R-:W-:Y:S02]  /*0d40*/  FADD.FTZ R215, -R217.reuse, R193 ;  /* 0x000000c1d9d77221 */ /* 0x040fe40000010100 */
[----:B------:R-:W-:-:S05]  /*0d50*/  FADD.FTZ R217, -R217, R195 ;  /* 0x000000c3d9d97221 */ /* 0x000fca0000010100 */
[----:B------:R-:W-:-:S04]  /*0d60*/  IMAD.WIDE.U32 R192, R7, R194, c[0x0][0x210] ;  /* 0x0000840007c07625 */ /* 0x000fc800078e00c2 */
[----:B---3--:R-:W-:Y:S02]  /*0d70*/  IMAD.WIDE.U32 R196, R7, R194, c[0x0][0x208] ;  /* 0x0000820007c47625 */ /* 0x008fe400078e00c2 */
[----:B------:R-:W2:Y:S04]  /*0d80*/  LDG.E.128 R192, [R192.64] ;  /* 0x00000004c0c07981 */ /* 0x000ea8000c1e1d00 */
[----:B----4-:R-:W3:Y:S01]  /*0d90*/  LDG.E.128 R196, [R196.64] ;  /* 0x00000004c4c47981 */ /* 0x010ee2000c1e1d00 */
        /* <DEDUP_REMOVED lines=10> */
[----:B------:R-:W-:Y:S02]  /*0e40*/  FADD.FTZ R33, R33, R193 ;  /* 0x000000c121217221 */ /* 0x000fe40000010000 */
[----:B------:R-:W-:Y:S02]  /*0e50*/  FFMA.FTZ R56, R192, R221, R56 ;  /* 0x000000ddc0387223 */ /* 0x000fe40000010038 */
[----:B------:R-:W-:Y:S01]  /*0e60*/  FADD.FTZ R32, R32, R192 ;  /* 0x000000c020207221 */ /* 0x000fe20000010000 */
[----:B------:R-:W-:Y:S01]  /*0e70*/  @P4 LEA R192, P5, R7, c[0x0][0x218], 0x4 ;  /* 0x0000860007c04a11 */ /* 0x000fe200078a20ff */
[----:B------:R-:W-:-:S02]  /*0e80*/  FMUL.FTZ R193, R146, R194 ;  /* 0x000000c292c17220 */ /* 0x000fc40000410000 */
[----:B------:R-:W-:Y:S02]  /*0e90*/  FFMA.FTZ R58, R194, R225, R58 ;  /* 0x000000e1c23a7223 */ /* 0x000fe4000001003a */
[----:B------:R-:W-:Y:S02]  /*0ea0*/  FADD.FTZ R34, R34, R194 ;  /* 0x000000c222227221 */ /* 0x000fe40000010000 */
[----:B------:R-:W-:Y:S02]  /*0eb0*/  FADD.FTZ R35, R35, R195 ;  /* 0x000000c323237221 */ /* 0x000fe40000010000 */
[----:B------:R-:W-:Y:S02]  /*0ec0*/  FFMA.FTZ R59, R195, R217, R59 ;  /* 0x000000d9c33b7223 */ /* 0x000fe4000001003b */
[----:B------:R-:W-:Y:S02]  /*0ed0*/  FMUL.FTZ R194, R147, R195 ;  /* 0x000000c393c27220 */ /* 0x000fe40000410000 */
[----:B------:R-:W-:-:S02]  /*0ee0*/  FFMA.FTZ R248, R149, R197, R248 ;  /* 0x000000c595f87223 */ /* 0x000fc400000100f8 */
[----:B------:R-:W-:Y:S02]  /*0ef0*/  FADD.FTZ R195, R204, R252 ;  /* 0x000000fcccc37221 */ /* 0x000fe40000010000 */
[----:B------:R-:W-:Y:S02]  /*0f00*/  FFMA.FTZ R9, R221, R252, R9 ;  /* 0x000000fcdd097223 */ /* 0x000fe40000010009 */
[----:B------:R-:W-:Y:S01]  /*0f10*/  FFMA.FTZ R242, R150, R198, R193 ;  /* 0x000000c696f27223 */ /* 0x000fe200000100c1 */
[----:B------:R-:W-:Y:S01]  /*0f20*/  @P4 LEA.HI.X R193, R7, c[0x0][0x21c], RZ, 0x4, P5 ;  /* 0x0000870007c14a11 */ /* 0x000fe200028f24ff */
[----:B------:R-:W-:Y:S02]  /*0f30*/  FADD.FTZ R195, R195, R248 ;  /* 0x000000f8c3c37221 */ /* 0x000fe40000010000 */
[----:B------:R-:W-:Y:S02]  /*0f40*/  FFMA.FTZ R9, R215, R248, R9 ;  /* 0x000000f8d7097223 */ /* 0x000fe40000010009 */
[----:B------:R1:W5:Y:S01]  /*0f50*/  @P4 LDG.E.128 R164, [R192.64] ;  /* 0x00000004c0a44981 */ /* 0x000362000c1e1d00 */
[----:B------:R-:W-:-:S02]  /*0f60*/  FFMA.FTZ R235, R151, R199, R194 ;  /* 0x000000c797eb7223 */ /* 0x000fc400000100c2 */
[----:B------:R-:W-:Y:S01]  /*0f70*/  FADD.FTZ R204, R195, R242 ;  /* 0x000000f2c3cc7221 */ /* 0x000fe20000010000 */
[----:B------:R-:W-:Y:S01]  /*0f80*/  IADD3 R7, R7, 0x80, RZ ;  /* 0x0000008007077810 */ /* 0x000fe20007ffe0ff */
[----:B------:R-:W-:Y:S02]  /*0f90*/  FFMA.FTZ R104, R196, R221, R104 ;  /* 0x000000ddc4687223 */ /* 0x000fe40000010068 */
[----:B-1----:R-:W-:Y:S02]  /*0fa0*/  FFMA.FTZ R192, R225, R242, R9 ;  /* 0x000000f2e1c07223 */ /* 0x002fe40000010009 */
        /* <DEDUP_REMOVED lines=9> */
.L_x_1856:
[----:B------:R-:W-:Y:S05]  /*1040*/  BSYNC B0 ;  /* 0x0000000000007941 */ /* 0x000fea0003800000 */
.L_x_1855:
[----:B------:R-:W-:Y:S01]  /*1050*/  BSSY B0, `(.L_x_1857) ;  /* 0x0000045000007945 */ /* 0x000fe20003800000 */
[----:B------:R-:W-:Y:S05]  /*1060*/  @!P1 BRA `(.L_x_1858) ;  /* 0x0000043000009947 */ /* 0x000fea0003800000 */
[C---:B------:R-:W-:Y:S01]  /*1070*/  SHF.L.U32 R198, R7.reuse, 0x2, RZ ;  /* 0x0000000207c67819 */ /* 0x040fe200000006ff */
[----:B------:R-:W1:Y:S01]  /*1080*/  LDC.U8 R202, c[0x0][0x1f0] ;  /* 0x00007c00ffca7b82 */ /* 0x000e620000000000 */
        /* <DEDUP_REMOVED lines=35> */
[----:B------:R-:W-:Y:S02]  /*12c0*/  FFMA.FTZ R247, R141, R197, R202 ;  /* 0x000000c58df77223 */ /* 0x000fe400000100ca */
[----:B------:R-:W-:Y:S02]  /*12d0*/  FMUL.FTZ R241, R138, R194 ;  /* 0x000000c28af17220 */ /* 0x000fe40000410000 */
[----:B------:R-:W-:-:S02]  /*12e0*/  FADD.FTZ R204, R204, R251 ;  /* 0x000000fbcccc7221 */ /* 0x000fc40000010000 */
[----:B------:R-:W-:Y:S02]  /*12f0*/  FFMA.FTZ R9, R220, R251, R9 ;  /* 0x000000fbdc097223 */ /* 0x000fe40000010009 */
[----:B------:R-:W-:Y:S02]  /*1300*/  FFMA.FTZ R53, R193, R214, R53 ;  /* 0x000000d6c1357223 */ /* 0x000fe40000010035 */
[----:B------:R-:W-:Y:S01]  /*1310*/  FADD.FTZ R29, R29, R193 ;  /* 0x000000c11d1d7221 */ /* 0x000fe20000010000 */
[----:B------:R-:W-:Y:S01]  /*1320*/  @P4 LEA.HI.X R193, R7, c[0x0][0x21c], RZ, 0x4, P5 ;  /* 0x0000870007c14a11 */ /* 0x000fe200028f24ff */
[----:B------:R-:W-:Y:S02]  /*1330*/  FFMA.FTZ R241, R142, R198, R241 ;  /* 0x000000c68ef17223 */ /* 0x000fe400000100f1 */
[----:B------:R-:W-:Y:S02]  /*1340*/  FMUL.FTZ R234, R139, R195 ;  /* 0x000000c38bea7220 */ /* 0x000fe40000410000 */
[----:B------:R-:W-:Y:S01]  /*1350*/  FADD.FTZ R204, R204, R247 ;  /* 0x000000f7cccc7221 */ /* 0x000fe20000010000 */
[----:B------:R1:W5:Y:S01]  /*1360*/  @P4 LDG.E.128 R168, [R192.64] ;  /* 0x00000004c0a84981 */ /* 0x000362000c1e1d00 */
[----:B------:R-:W-:-:S02]  /*1370*/  FFMA.FTZ R9, R214, R247, R9 ;  /* 0x000000f7d6097223 */ /* 0x000fc40000010009 */
[----:B------:R-:W-:Y:S02]  /*1380*/  FFMA.FTZ R234, R143, R199, R234 ;  /* 0x000000c78fea7223 */ /* 0x000fe400000100ea */
[----:B------:R-:W-:Y:S01]  /*1390*/  FFMA.FTZ R9, R224, R241, R9 ;  /* 0x000000f1e0097223 */ /* 0x000fe20000010009 */
[----:B------:R-:W-:Y:S01]  /*13a0*/  IADD3 R7, R7, 0x80, RZ ;  /* 0x0000008007077810 */ /* 0x000fe20007ffe0ff */
[----:B-1----:R-:W-:Y:S02]  /*13b0*/  FADD.FTZ R193, R204, R241 ;  /* 0x000000f1ccc17221 */ /* 0x002fe40000010000 */
[----:B------:R-:W-:Y:S02]  /*13c0*/  FFMA.FTZ R100, R196, R220, R100 ;  /* 0x000000dcc4647223 */ /* 0x000fe40000010064 */
[----:B------:R-:W-:Y:S02]  /*13d0*/  FADD.FTZ R76, R76, R196 ;  /* 0x000000c44c4c7221 */ /* 0x000fe40000010000 */
[----:B------:R-:W-:-:S02]  /*13e0*/  FFMA.FTZ R101, R197, R214, R101 ;  /* 0x000000d6c5657223 */ /* 0x000fc40000010065 */
[----:B------:R-:W-:Y:S02]  /*13f0*/  FADD.FTZ R77, R77, R197 ;  /* 0x000000c54d4d7221 */ /* 0x000fe40000010000 */
[----:B------:R-:W-:Y:S02]  /*1400*/  FADD.FTZ R78, R78, R198 ;  /* 0x000000c64e4e7221 */ /* 0x000fe40000010000 */
[-C--:B------:R-:W-:Y:S02]  /*1410*/  FFMA.FTZ R102, R198, R224.reuse, R102 ;  /* 0x000000e0c6667223 */ /* 0x080fe40000010066 */
[----:B------:R-:W-:Y:S02]  /*1420*/  FFMA.FTZ R54, R194, R224, R54 ;  /* 0x000000e0c2367223 */ /* 0x000fe40000010036 */
[----:B------:R-:W-:Y:S02]  /*1430*/  FADD.FTZ R30, R30, R194 ;  /* 0x000000c21e1e7221 */ /* 0x000fe40000010000 */
[----:B------:R-:W-:-:S02]  /*1440*/  FADD.FTZ R31, R31, R195 ;  /* 0x000000c31f1f7221 */ /* 0x000fc40000010000 */
[-C--:B------:R-:W-:Y:S02]  /*1450*/  FFMA.FTZ R55, R195, R211.reuse, R55 ;  /* 0x000000d3c3377223 */ /* 0x080fe40000010037 */
[----:B------:R-:W-:Y:S02]  /*1460*/  FADD.FTZ R79, R79, R199 ;  /* 0x000000c74f4f7221 */ /* 0x000fe40000010000 */
[----:B------:R-:W-:Y:S02]  /*1470*/  FFMA.FTZ R103, R199, R211, R103 ;  /* 0x000000d3c7677223 */ /* 0x000fe40000010067 */
[----:B------:R-:W-:Y:S02]  /*1480*/  FADD.FTZ R204, R193, R234 ;  /* 0x000000eac1cc7221 */ /* 0x000fe40000010000 */
[----:B------:R-:W-:Y:S02]  /*1490*/  FFMA.FTZ R9, R211, R234, R9 ;  /* 0x000000ead3097223 */ /* 0x000fe40000010009 */
.L_x_1858:
[----:B------:R-:W-:Y:S05]  /*14a0*/  BSYNC B0 ;  /* 0x0000000000007941 */ /* 0x000fea0003800000 */
.L_x_1857:
[----:B------:R-:W-:Y:S01]  /*14b0*/  BSSY B0, `(.L_x_1859) ;  /* 0x0000045000007945 */ /* 0x000fe20003800000 */
[----:B------:R-:W-:Y:S05]  /*14c0*/  @!P2 BRA `(.L_x_1860) ;  /* 0x000004300000a947 */ /* 0x000fea0003800000 */
[C---:B------:R-:W-:Y:S01]  /*14d0*/  IMAD.SHL.U32 R198, R7.reuse, 0x4, RZ ;  /* 0x0000000407c67824 */ /* 0x040fe200078e00ff */
[----:B------:R-:W-:Y:S01]  /*14e0*/  SHF.L.U64.HI R15, R7, 0x2, RZ ;  /* 0x00000002070f7819 */ /* 0x000fe200000102ff */
[----:B------:R-:W1:Y:S03]  /*14f0*/  LDC.U8 R202, c[0x0][0x1f0] ;  /* 0x00007c00ffca7b82 */ /* 0x000e660000000000 */
        /* <DEDUP_REMOVED lines=25> */
[----:B------:R-:W-:Y:S02]  /*1690*/  FMUL.FTZ R219, R5, R219 ;  /* 0x000000db05db7220 */ /* 0x000fe40000410000 */
[----:B--2---:R-:W-:Y:S02]  /*16a0*/  FMUL.FTZ R246, R129, R193 ;  /* 0x000000c181f67220 */ /* 0x004fe40000410000 */
[----:B------:R-:W-:Y:S02]  /*16b0*/  FFMA.FTZ R49, R193, R213, R49 ;  /* 0x000000d5c1317223 */ /* 0x000fe40000010031 */
[----:B------:R-:W-:Y:S02]  /*16c0*/  FADD.FTZ R25, R25, R193 ;  /* 0x000000c119197221 */ /* 0x000fe40000010000 */
[----:B------:R-:W-:-:S02]  /*16d0*/  FMUL.FTZ R203, R128, R192 ;  /* 0x000000c080cb7220 */ /* 0x000fc40000410000 */
[----:B------:R-:W-:Y:S02]  /*16e0*/  FFMA.FTZ R48, R192, R219, R48 ;  /* 0x000000dbc0307223 */ /* 0x000fe40000010030 */
[----:B------:R-:W-:Y:S01]  /*16f0*/  FADD.FTZ R24, R24, R192 ;  /* 0x000000c018187221 */ /* 0x000fe20000010000 */
[----:B------:R-:W-:Y:S01]  /*1700*/  @P4 LEA R192, P5, R7, c[0x0][0x218], 0x4 ;  /* 0x0000860007c04a11 */ /* 0x000fe200078a20ff */
[----:B------:R-:W-:-:S04]  /*1710*/  FMUL.FTZ R193, R130, R194 ;  /* 0x000000c282c17220 */ /* 0x000fc80000410000 */
[----:B---3--:R-:W-:Y:S01]  /*1720*/  FFMA.FTZ R240, R134, R198, R193 ;  /* 0x000000c686f07223 */ /* 0x008fe200000100c1 */
[----:B------:R-:W-:-:S05]  /*1730*/  @P4 LEA.HI.X R193, R7, c[0x0][0x21c], RZ, 0x4, P5 ;  /* 0x0000870007c14a11 */ /* 0x000fca00028f24ff */
[----:B------:R1:W5:Y:S01]  /*1740*/  @P4 LDG.E.128 R172, [R192.64] ;  /* 0x00000004c0ac4981 */ /* 0x000362000c1e1d00 */
[C---:B------:R-:W-:Y:S02]  /*1750*/  FMUL.FTZ R223, R5.reuse, R223 ;  /* 0x000000df05df7220 */ /* 0x040fe40000410000 */
[----:B------:R-:W-:Y:S02]  /*1760*/  FMUL.FTZ R210, R5, R210 ;  /* 0x000000d205d27220 */ /* 0x000fe40000410000 */
[----:B------:R-:W-:Y:S02]  /*1770*/  FFMA.FTZ R250, R132, R196, R203 ;  /* 0x000000c484fa7223 */ /* 0x000fe400000100cb */
[----:B------:R-:W-:Y:S02]  /*1780*/  FFMA.FTZ R50, R194, R223, R50 ;  /* 0x000000dfc2327223 */ /* 0x000fe40000010032 */
[----:B------:R-:W-:Y:S02]  /*1790*/  FADD.FTZ R26, R26, R194 ;  /* 0x000000c21a1a7221 */ /* 0x000fe40000010000 */
        /* <DEDUP_REMOVED lines=22> */
.L_x_1860:
[----:B-1----:R-:W-:Y:S05]  /*1900*/  BSYNC B0 ;  /* 0x0000000000007941 */ /* 0x002fea0003800000 */
.L_x_1859:
[----:B------:R-:W-:Y:S01]  /*1910*/  BSSY B0, `(.L_x_1861) ;  /* 0x0000045000007945 */ /* 0x000fe20003800000 */
[----:B------:R-:W-:Y:S05]  /*1920*/  @!P3 BRA `(.L_x_1862) ;  /* 0x000004300000b947 */ /* 0x000fea0003800000 */
[C---:B------:R-:W-:Y:S01]  /*1930*/  SHF.L.U32 R198, R7.reuse, 0x2, RZ ;  /* 0x0000000207c67819 */ /* 0x040fe200000006ff */
[----:B------:R-:W1:Y:S01]  /*1940*/  LDC.U8 R202, c[0x0][0x1f0] ;  /* 0x00007c00ffca7b82 */ /* 0x000e620000000000 */
[----:B0-----:R-:W-:Y:S02]  /*1950*/  SHF.L.U64.HI R0, R7, 0x2, RZ ;  /* 0x0000000207007819 */ /* 0x001fe400000102ff */
        /* <DEDUP_REMOVED lines=19> */
[----:B0-----:R-:W-:Y:S02]  /*1a90*/  IMAD.WIDE.U32 R196, R7, R194, c[0x0][0x208] ;  /* 0x0000820007c47625 */ /* 0x001fe400078e00c2 */
        /* <DEDUP_REMOVED lines=29> */
[----:B0-----:R-:W-:Y:S02]  /*1c70*/  FADD.FTZ R193, R204, R239 ;  /* 0x000000efccc17221 */ /* 0x001fe40000010000 */
        /* <DEDUP_REMOVED lines=14> */
.L_x_1862:
[----:B------:R-:W-:Y:S05]  /*1d60*/  BSYNC B0 ;  /* 0x0000000000007941 */ /* 0x000fea0003800000 */
.L_x_1861:
        /* <DEDUP_REMOVED lines=9> */
[----:B------:R-:W1:Y:S02]  /*1e00*/  LDC.U8 R236, c[0x0][0x1f0] ;  /* 0x00007c00ffec7b82 */ /* 0x000e640000000000 */
[----:B------:R-:W3:Y:S04]  /*1e10*/  LDG.E.128 R196, [R196.64] ;  /* 0x00000004c4c47981 */ /* 0x000ee8000c1e1d00 */
[----:B------:R-:W4:Y:S01]  /*1e20*/  LDG.E.128 R200, [R200.64] ;  /* 0x00000004c8c87981 */ /* 0x000f22000c1e1d00 */
[----:B-1----:R-:W-:-:S04]  /*1e30*/  ISETP.NE.AND P4, PT, R236, RZ, PT ;  /* 0x000000ffec00720c */ /* 0x002fc80003f85270 */
[----:B-----5:R-:W-:Y:S02]  /*1e40*/  FSEL R4, R4, RZ, !P4 ;  /* 0x000000ff04047208 */ /* 0x020fe40006000000 */
[----:B------:R-:W-:-:S04]  /*1e50*/  ISETP.NE.U32.AND P4, PT, RZ, c[0x0][0x218], PT ;  /* 0x00008600ff007a0c */ /* 0x000fc80003f85070 */
[----:B------:R-:W-:Y:S01]  /*1e60*/  ISETP.NE.AND.EX P4, PT, RZ, c[0x0][0x21c], PT, P4 ;  /* 0x00008700ff007a0c */ /* 0x000fe20003f85340 */
[C---:B--2---:R-:W-:Y:S02]  /*1e70*/  FADD.FTZ R192, -R4.reuse, R192 ;  /* 0x000000c004c07221 */ /* 0x044fe40000010100 */
[----:B------:R-:W-:Y:S02]  /*1e80*/  FADD.FTZ R229, -R4, R193 ;  /* 0x000000c104e57221 */ /* 0x000fe40000010100 */
[----:B------:R-:W-:-:S08]  /*1e90*/  FMUL.FTZ R230, R5, R192 ;  /* 0x000000c005e67220 */ /* 0x000fd00000410000 */
[C---:B------:R-:W-:Y:S01]  /*1ea0*/  @P4 LEA R192, P5, R7.reuse, c[0x0][0x218], 0x4 ;  /* 0x0000860007c04a11 */ /* 0x040fe200078a20ff */
[----:B---3--:R-:W-:Y:S02]  /*1eb0*/  FMUL.FTZ R193, R112, R196 ;  /* 0x000000c470c17220 */ /* 0x008fe40000410000 */
[----:B------:R-:W-:Y:S02]  /*1ec0*/  FADD.FTZ R194, -R4, R194 ;  /* 0x000000c204c27221 */ /* 0x000fe40000010100 */
[----:B----4-:R-:W-:Y:S01]  /*1ed0*/  FFMA.FTZ R227, R116, R200, R193 ;  /* 0x000000c874e37223 */ /* 0x010fe200000100c1 */
[C---:B------:R-:W-:Y:S01]  /*1ee0*/  @P4 LEA.HI.X R193, R7.reuse, c[0x0][0x21c], RZ, 0x4, P5 ;  /* 0x0000870007c14a11 */ /* 0x040fe200028f24ff */
[----:B------:R-:W-:Y:S02]  /*1ef0*/  FADD.FTZ R195, -R4, R195 ;  /* 0x000000c304c37221 */ /* 0x000fe40000010100 */
[----:B------:R-:W-:Y:S01]  /*1f00*/  FADD.FTZ R16, R16, R196 ;  /* 0x000000c410107221 */ /* 0x000fe20000010000 */
[----:B------:R1:W-:Y:S01]  /*1f10*/  STL [R1+0x4], R227 ;  /* 0x000004e301007387 */ /* 0x0003e20000100800 */
[----:B------:R-:W-:Y:S01]  /*1f20*/  FFMA.FTZ R40, R196, R230, R40 ;  /* 0x000000e6c4287223 */ /* 0x000fe20000010028 */
[----:B------:R-:W-:Y:S01]  /*1f30*/  SHF.L.U32 R196, R7, 0x2, RZ ;  /* 0x0000000207c47819 */ /* 0x000fe200000006ff */
[----:B------:R-:W-:Y:S01]  /*1f40*/  FMUL.FTZ R4, R113, R197 ;  /* 0x000000c571047220 */ /* 0x000fe20000410000 */
[----:B------:R2:W5:Y:S01]  /*1f50*/  @P4 LDG.E.128 R180, [R192.64] ;  /* 0x00000004c0b44981 */ /* 0x000562000c1e1d00 */
[----:B------:R-:W-:-:S02]  /*1f60*/  FADD.FTZ R64, R64, R200 ;  /* 0x000000c840407221 */ /* 0x000fc40000010000 */
[----:B------:R-:W-:Y:S01]  /*1f70*/  FFMA.FTZ R88, R200, R230, R88 ;  /* 0x000000e6c8587223 */ /* 0x000fe20000010058 */
[----:B------:R-:W-:Y:S01]  /*1f80*/  IADD3 R200, P4, R196, c[0x0][0x190], RZ ;  /* 0x00006400c4c87a10 */ /* 0x000fe20007f9e0ff */
[----:B------:R-:W-:Y:S02]  /*1f90*/  FMUL.FTZ R229, R5, R229 ;  /* 0x000000e505e57220 */ /* 0x000fe40000410000 */
[----:B------:R-:W-:Y:S01]  /*1fa0*/  FFMA.FTZ R236, R117, R201, R4 ;  /* 0x000000c975ec7223 */ /* 0x000fe20000010004 */
[----:B------:R-:W-:Y:S01]  /*1fb0*/  SHF.R.U32.HI R4, RZ, 0x1e, R7 ;  /* 0x0000001eff047819 */ /* 0x000fe20000011607 */
[----:B------:R-:W-:Y:S02]  /*1fc0*/  FADD.FTZ R65, R65, R201 ;  /* 0x000000c941417221 */ /* 0x000fe40000010000 */
[----:B------:R-:W-:Y:S01]  /*1fd0*/  FFMA.FTZ R89, R201, R229, R89 ;  /* 0x000000e5c9597223 */ /* 0x000fe20000010059 */
[----:B------:R-:W-:Y:S02]  /*1fe0*/  IADD3.X R201, R4, c[0x0][0x194], RZ, P4, !PT ;  /* 0x0000650004c97a10 */ /* 0x000fe400027fe4ff */
[----:B------:R-:W-:Y:S01]  /*1ff0*/  ISETP.NE.U32.AND P4, PT, RZ, c[0x0][0x250], PT ;  /* 0x00009400ff007a0c */ /* 0x000fe20003f85070 */
[----:B------:R-:W-:Y:S01]  /*2000*/  FMUL.FTZ R7, R114, R198 ;  /* 0x000000c672077220 */ /* 0x000fe20000410000 */
[----:B------:R3:W-:Y:S02]  /*2010*/  STL [R1], R236 ;  /* 0x000000ec01007387 */ /* 0x0007e40000100800 */
[----:B------:R-:W-:-:S02]  /*2020*/  ISETP.NE.AND.EX P4, PT, RZ, c[0x0][0x254], PT, P4 ;  /* 0x00009500ff007a0c */ /* 0x000fc40003f85340 */
[----:B------:R4:W5:Y:S11]  /*2030*/  LDG.E R200, [R200.64] ;  /* 0x00000004c8c87981 */ /* 0x000976000c1e1900 */
[----:B--2---:R-:W-:-:S04]  /*2040*/  @P4 IADD3 R192, P5, R196, c[0x0][0x198], RZ ;  /* 0x00006600c4c04a10 */ /* 0x004fc80007fbe0ff */
[----:B------:R-:W-:-:S05]  /*2050*/  @P4 IADD3.X R193, R4, c[0x0][0x19c], RZ, P5, !PT ;  /* 0x0000670004c14a10 */ /* 0x000fca0002ffe4ff */
[----:B------:R2:W5:Y:S01]  /*2060*/  @P4 LDG.E R205, [R192.64] ;  /* 0x00000004c0cd4981 */ /* 0x000562000c1e1900 */
[----:B------:R-:W-:Y:S02]  /*2070*/  MOV R4, R227 ;  /* 0x000000e300047202 */ /* 0x000fe40000000f00 */
[----:B------:R-:W-:-:S03]  /*2080*/  MOV R196, R236 ;  /* 0x000000ec00c47202 */ /* 0x000fc60000000f00 */
[----:B------:R-:W-:Y:S02]  /*2090*/  FADD.FTZ R204, R204, R4 ;  /* 0x00000004cccc7221 */ /* 0x000fe40000010000 */
[----:B------:R-:W-:Y:S02]  /*20a0*/  FFMA.FTZ R4, R230, R4, R9 ;  /* 0x00000004e6047223 */ /* 0x000fe40000010009 */
[----:B------:R-:W-:Y:S02]  /*20b0*/  FFMA.FTZ R244, R118, R202, R7 ;  /* 0x000000ca76f47223 */ /* 0x000fe40000010007 */
[----:B-1----:R-:W-:Y:S02]  /*20c0*/  FMUL.FTZ R227, R5, R194 ;  /* 0x000000c205e37220 */ /* 0x002fe40000410000 */
[----:B---3--:R-:W-:Y:S02]  /*20d0*/  FMUL.FTZ R236, R115, R199 ;  /* 0x000000c773ec7220 */ /* 0x008fe40000410000 */
[----:B------:R-:W-:-:S02]  /*20e0*/  FADD.FTZ R7, R204, R196 ;  /* 0x000000c4cc077221 */ /* 0x000fc40000010000 */
[----:B------:R-:W-:Y:S02]  /*20f0*/  FFMA.FTZ R4, R229, R196, R4 ;  /* 0x000000c4e5047223 */ /* 0x000fe40000010004 */
[----:B----4-:R-:W-:Y:S02]  /*2100*/  FMUL.FTZ R201, R5, R195 ;  /* 0x000000c305c97220 */ /* 0x010fe40000410000 */
        /* <DEDUP_REMOVED lines=15> */
.L_x_1864:
[----:B--2---:R-:W-:Y:S05]  /*2200*/  BSYNC B0 ;  /* 0x0000000000007941 */ /* 0x004fea0003800000 */
.L_x_1863:
[----:B------:R-:W2:Y:S04]  /*2210*/  LDL R7, [R1+0x8] ;  /* 0x0000080001077983 */ /* 0x000ea80000100800 */
[----:B-----5:R-:W1:Y:S02]  /*2220*/  S2R R4, SR_TID.X ;  /* 0x0000000000047919 */ /* 0x020e640000002100 */
[----:B-1----:R-:W-:-:S04]  /*2230*/  SHF.R.U32.HI R195, RZ, 0x5, R4 ;  /* 0x00000005ffc37819 */ /* 0x002fc80000011604 */
[----:B------:R-:W-:Y:S02]  /*2240*/  LOP3.LUT R196, R195, 0x7fffffc, RZ, 0xc0, !PT ;  /* 0x07fffffcc3c47812 */ /* 0x000fe400078ec0ff */
[----:B--2---:R-:W-:-:S13]  /*2250*/  LOP3.LUT P4, RZ, R7, 0xff, RZ, 0xc0, !PT ;  /* 0x000000ff07ff7812 */ /* 0x004fda000788c0ff */
[----:B------:R-:W-:Y:S02]  /*2260*/  @!P4 IADD3 R196, R196, 0x4, RZ ;  /* 0x00000004c4c4c810 */ /* 0x000fe40007ffe0ff */
[----:B------:R-:W-:Y:S01]  /*2270*/  LOP3.LUT P4, RZ, R4, 0x1f, RZ, 0xc0, !PT ;  /* 0x0000001f04ff7812 */ /* 0x000fe2000788c0ff */
[----:B------:R-:W-:Y:S10]  /*2280*/  BRA.DIV ~URZ, `(.L_x_1865) ;  /* 0x000021227f007947 */ /* 0x000ff4000b800000 */
[----:B------:R1:W2:Y:S02]  /*2290*/  SHFL.DOWN PT, R194, R204, 0x10, 0x1f ;  /* 0x0a001f00ccc27f89 */ /* 0x0002a400000e0000 */
.L_x_1890:
        /* <DEDUP_REMOVED lines=14> */
[----:B-12---:R-:W-:Y:S02]  /*2380*/  FADD.FTZ R204, R192, R9 ;  /* 0x00000009c0cc7221 */ /* 0x006fe40000010000 */
[----:B---3--:R-:W-:-:S03]  /*2390*/  FADD.FTZ R9, R197, R194 ;  /* 0x000000c2c5097221 */ /* 0x008fc60000010000 */
[----:B------:R1:W2:Y:S04]  /*23a0*/  SHFL.DOWN PT, R194, R204, 0x1, 0x1f ;  /* 0x08201f00ccc27f89 */ /* 0x0002a800000e0000 */
[----:B------:R1:W3:Y:S02]  /*23b0*/  SHFL.DOWN PT, R4, R9, 0x1, 0x1f ;  /* 0x08201f0009047f89 */ /* 0x0002e400000e0000 */
.L_x_1891:
[----:B------:R-:W-:Y:S01]  /*23c0*/  @!P4 LOP3.LUT R195, R195, 0x3, RZ, 0xc0, !PT ;  /* 0x00000003c3c3c812 */ /* 0x000fe200078ec0ff */
[----:B---3--:R-:W-:Y:S01]  /*23d0*/  FADD.FTZ R193, R4, R9 ;  /* 0x0000000904c17221 */ /* 0x008fe20000010000 */
[----:B------:R-:W-:Y:S01]  /*23e0*/  WARPSYNC 0xffffffff ;  /* 0xffffffff00007948 */ /* 0x000fe20003800000 */
[----:B--2---:R-:W-:Y:S01]  /*23f0*/  FADD.FTZ R192, R194, R204 ;  /* 0x000000ccc2c07221 */ /* 0x004fe20000010000 */
[----:B------:R-:W-:Y:S01]  /*2400*/  @!P4 IADD3 R4, R196, R195, RZ ;  /* 0x000000c3c404c210 */ /* 0x000fe20007ffe0ff */
[----:B------:R-:W2:Y:S01]  /*2410*/  LDC.U8 R202, c[0x0][0x1f0] ;  /* 0x00007c00ffca7b82 */ /* 0x000ea20000000000 */
[----:B------:R-:W-:Y:S01]  /*2420*/  LOP3.LUT P5, RZ, R8, 0xffffff80, RZ, 0xc0, !PT ;  /* 0xffffff8008ff7812 */ /* 0x000fe200078ac0ff */
[----:B------:R-:W-:Y:S02]  /*2430*/  BSSY B0, `(.L_x_1867) ;  /* 0x000004f000007945 */ /* 0x000fe40003800000 */
[----:B------:R-:W-:Y:S04]  /*2440*/  @!P4 STS.64 [R4.X8+0x3000], R192 ;  /* 0x003000c00400c388 */ /* 0x000fe80000008a00 */
[----:B------:R-:W-:Y:S06]  /*2450*/  BAR.SYNC.DEFER_BLOCKING 0x0 ;  /* 0x0000000000007b1d */ /* 0x000fec0000010000 */
[----:B------:R-:W3:Y:S04]  /*2460*/  LDS.128 R192, [R196.X8+0x3000] ;  /* 0x00300000c4c07984 */ /* 0x000ee80000008c00 */
[----:B------:R-:W4:Y:S01]  /*2470*/  LDS.128 R196, [R196.X8+0x3010] ;  /* 0x00301000c4c47984 */ /* 0x000f220000008c00 */
[----:B---3--:R-:W-:-:S04]  /*2480*/  FADD.FTZ R7, RZ, R192 ;  /* 0x000000c0ff077221 */ /* 0x008fc80000010000 */
[----:B------:R-:W-:Y:S02]  /*2490*/  FADD.FTZ R7, R194, R7 ;  /* 0x00000007c2077221 */ /* 0x000fe40000010000 */
[----:B------:R-:W-:Y:S02]  /*24a0*/  FADD.FTZ R194, RZ, R193 ;  /* 0x000000c1ffc27221 */ /* 0x000fe40000010000 */
[----:B----4-:R-:W-:Y:S02]  /*24b0*/  FADD.FTZ R7, R7, R196 ;  /* 0x000000c407077221 */ /* 0x010fe40000010000 */
[----:B------:R-:W-:Y:S02]  /*24c0*/  FADD.FTZ R194, R195, R194 ;  /* 0x000000c2c3c27221 */ /* 0x000fe40000010000 */
[----:B------:R-:W-:Y:S02]  /*24d0*/  FADD.FTZ R4, R198, R7 ;  /* 0x00000007c6047221 */ /* 0x000fe40000010000 */
[----:B------:R-:W-:-:S02]  /*24e0*/  FADD.FTZ R194, R194, R197 ;  /* 0x000000c5c2c27221 */ /* 0x000fc40000010000 */
[----:B------:R-:W-:Y:S02]  /*24f0*/  FMUL.FTZ R4, R4, c[0x0][0x1e0] ;  /* 0x0000780004047a20 */ /* 0x000fe40000410000 */
[----:B------:R-:W-:-:S04]  /*2500*/  FADD.FTZ R7, R199, R194 ;  /* 0x000000c2c7077221 */ /* 0x000fc80000010000 */
[----:B------:R-:W-:Y:S01]  /*2510*/  FMUL.FTZ R7, R7, c[0x0][0x1e0] ;  /* 0x0000780007077a20 */ /* 0x000fe20000410000 */
[----:B------:R-:W-:Y:S05]  /*2520*/  @!P5 BRA `(.L_x_1868) ;  /* 0x000003f00000d947 */ /* 0x000fea0003800000 */
[----:B--2---:R-:W-:Y:S01]  /*2530*/  ISETP.NE.AND P4, PT, R202, RZ, PT ;  /* 0x000000ffca00720c */ /* 0x004fe20003f85270 */
[----:B------:R-:W-:Y:S01]  /*2540*/  HFMA2.MMA R197, -RZ, RZ, 0, 9.5367431640625e-07 ;  /* 0x00000010ffc57435 */ /* 0x000fe200000001ff */
        /* <DEDUP_REMOVED lines=8> */
[----:B------:R-:W-:Y:S02]  /*25d0*/  FADD.FTZ R198, R237, -R198 ;  /* 0x800000c6edc67221 */ /* 0x000fe40000010000 */
[----:B-1----:R-:W-:Y:S02]  /*25e0*/  FMUL.FTZ R9, R5, R194 ;  /* 0x000000c205097220 */ /* 0x002fe40000410000 */
[----:B------:R-:W-:Y:S02]  /*25f0*/  FFMA.FTZ R194, R216, R7, R192 ;  /* 0x00000007d8c27223 */ /* 0x000fe400000100c0 */
[----:B------:R-:W-:Y:S02]  /*2600*/  @P5 FADD.FTZ R9, R160, R9 ;  /* 0x00000009a0095221 */ /* 0x000fe40000010000 */
[----:B------:R-:W-:-:S02]  /*2610*/  FADD.FTZ R194, R243, -R194 ;  /* 0x800000c2f3c27221 */ /* 0x000fc40000010000 */
[----:B------:R-:W-:Y:S02]  /*2620*/  FMUL.FTZ R196, R9, c[0x0][0x1e8] ;  /* 0x00007a0009c47a20 */ /* 0x000fe40000410000 */
[----:B------:R-:W-:-:S03]  /*2630*/  FMUL.FTZ R194, R5, R194 ;  /* 0x000000c205c27220 */ /* 0x000fc60000410000 */
[----:B------:R-:W-:Y:S01]  /*2640*/  SEL R193, R196, RZ, P4 ;  /* 0x000000ffc4c17207 */ /* 0x000fe20002000000 */
[----:B------:R-:W-:Y:S01]  /*2650*/  @P5 FADD.FTZ R194, R161, R194 ;  /* 0x000000c2a1c25221 */ /* 0x000fe20000010000 */
[----:B------:R-:W-:-:S04]  /*2660*/  ISETP.NE.U32.AND P4, PT, RZ, c[0x0][0x258], PT ;  /* 0x00009600ff007a0c */ /* 0x000fc80003f85070 */
[----:B------:R-:W-:-:S04]  /*2670*/  ISETP.NE.AND.EX P4, PT, RZ, c[0x0][0x25c], PT, P4 ;  /* 0x00009700ff007a0c */ /* 0x000fc80003f85340 */
[----:B------:R-:W-:Y:S01]  /*2680*/  SEL R188, R9, R188, P4 ;  /* 0x000000bc09bc7207 */ /* 0x000fe20002000000 */
[C---:B------:R-:W-:Y:S01]  /*2690*/  FMUL.FTZ R9, R194.reuse, c[0x0][0x1e8] ;  /* 0x00007a00c2097a20 */ /* 0x040fe20000410000 */
[----:B------:R-:W-:-:S04]  /*26a0*/  SEL R189, R194, R189, P4 ;  /* 0x000000bdc2bd7207 */ /* 0x000fc80002000000 */
[----:B------:R-:W-:Y:S02]  /*26b0*/  SEL R194, R9, RZ, P6 ;  /* 0x000000ff09c27207 */ /* 0x000fe40003000000 */
[----:B------:R-:W-:-:S04]  /*26c0*/  ISETP.NE.U32.AND P6, PT, RZ, c[0x0][0x250], PT ;  /* 0x00009400ff007a0c */ /* 0x000fc80003fc5070 */
        /* <DEDUP_REMOVED lines=22> */
[----:B-1----:R-:W-:Y:S01]  /*2830*/  SEL R192, R196, RZ, P4 ;  /* 0x000000ffc4c07207 */ /* 0x002fe20002000000 */
[----:B------:R-:W-:Y:S01]  /*2840*/  IMAD.WIDE.U32 R196, R6, R197, c[0x0][0x248] ;  /* 0x0000920006c47625 */ /* 0x000fe200078e00c5 */
        /* <DEDUP_REMOVED lines=9> */
[----:B-1----:R-:W-:-:S04]  /*28e0*/  @P4 LEA R192, P5, R6, c[0x0][0x250], 0x4 ;  /* 0x0000940006c04a11 */ /* 0x002fc800078a20ff */
[C---:B------:R-:W-:Y:S02]  /*28f0*/  @P4 LEA.HI.X R193, R6.reuse, c[0x0][0x254], RZ, 0x4, P5 ;  /* 0x0000950006c14a11 */ /* 0x040fe400028f24ff */
[----:B------:R-:W-:-:S03]  /*2900*/  IADD3 R6, R6, 0x80, RZ ;  /* 0x0000008006067810 */ /* 0x000fc60007ffe0ff */
[----:B------:R1:W-:Y:S04]  /*2910*/  @P4 STG.E.128 [R192.64], R184 ;  /* 0x000000b8c0004986 */ /* 0x0003e8000c101d04 */
.L_x_1868:
[----:B--2---:R-:W-:Y:S05]  /*2920*/  BSYNC B0 ;  /* 0x0000000000007941 */ /* 0x004fea0003800000 */
.L_x_1867:
[----:B------:R-:W-:Y:S01]  /*2930*/  BSSY B0, `(.L_x_1869) ;  /* 0x0000041000007945 */ /* 0x000fe20003800000 */
[----:B------:R-:W-:Y:S05]  /*2940*/  @!P0 BRA `(.L_x_1870) ;  /* 0x000003f000008947 */ /* 0x000fea0003800000 */
[----:B------:R-:W-:Y:S02]  /*2950*/  ISETP.NE.AND P4, PT, R202, RZ, PT ;  /* 0x000000ffca00720c */ /* 0x000fe40003f85270 */
[----:B------:R-:W-:Y:S02]  /*2960*/  ISETP.NE.U32.AND P5, PT, RZ, c[0x0][0x218], PT ;  /* 0x00008600ff007a0c */ /* 0x000fe40003fa5070 */
[----:B-1----:R-:W-:Y:S02]  /*2970*/  FSEL R192, R4, RZ, !P4 ;  /* 0x000000ff04c07208 */ /* 0x002fe40006000000 */
[----:B------:R-:W-:Y:S02]  /*2980*/  ISETP.NE.AND.EX P5, PT, RZ, c[0x0][0x21c], PT, P5 ;  /* 0x00008700ff007a0c */ /* 0x000fe40003fa5350 */
[C---:B------:R-:W-:Y:S01]  /*2990*/  LOP3.LUT P4, RZ, R206.reuse, 0xff, RZ, 0xc0, !PT ;  /* 0x000000ffceff7812 */ /* 0x040fe2000788c0ff */
[-CC-:B------:R-:W-:Y:S01]  /*29a0*/  FFMA.FTZ R9, R221, R7.reuse, R192.reuse ;  /* 0x00000007dd097223 */ /* 0x180fe200000100c0 */
[----:B------:R-:W-:Y:S01]  /*29b0*/  LOP3.LUT P6, RZ, R206, 0xff00, RZ, 0xc0, !PT ;  /* 0x0000ff00ceff7812 */ /* 0x000fe200078cc0ff */
[----:B------:R-:W-:Y:S01]  /*29c0*/  FFMA.FTZ R195, R215, R7, R192 ;  /* 0x00000007d7c37223 */ /* 0x000fe200000100c0 */
[----:B------:R-:W-:Y:S01]  /*29d0*/  MOV R197, 0x10 ;  /* 0x0000001000c57802 */ /* 0x000fe20000000f00 */
[----:B------:R-:W-:-:S02]  /*29e0*/  FADD.FTZ R194, R252, -R9 ;  /* 0x80000009fcc27221 */ /* 0x000fc40000010000 */
[----:B------:R-:W-:Y:S02]  /*29f0*/  FFMA.FTZ R198, R217, R7, R192 ;  /* 0x00000007d9c67223 */ /* 0x000fe400000100c0 */
[C---:B------:R-:W-:Y:S02]  /*2a00*/  FMUL.FTZ R9, R5.reuse, R194 ;  /* 0x000000c205097220 */ /* 0x040fe40000410000 */
[----:B------:R-:W-:Y:S02]  /*2a10*/  FADD.FTZ R194, R248, -R195 ;  /* 0x800000c3f8c27221 */ /* 0x000fe40000010000 */
[----:B------:R-:W-:Y:S02]  /*2a20*/  @P5 FADD.FTZ R9, R164, R9 ;  /* 0x00000009a4095221 */ /* 0x000fe40000010000 */
[----:B------:R-:W-:Y:S02]  /*2a30*/  FMUL.FTZ R194, R5, R194 ;  /* 0x000000c205c27220 */ /* 0x000fe40000410000 */
[----:B------:R-:W-:-:S02]  /*2a40*/  FMUL.FTZ R196, R9, c[0x0][0x1e8] ;  /* 0x00007a0009c47a20 */ /* 0x000fc40000410000 */
[----:B------:R-:W-:Y:S02]  /*2a50*/  @P5 FADD.FTZ R194, R165, R194 ;  /* 0x000000c2a5c25221 */ /* 0x000fe40000010000 */
[----:B------:R-:W-:Y:S01]  /*2a60*/  FADD.FTZ R198, R235, -R198 ;  /* 0x800000c6ebc67221 */ /* 0x000fe20000010000 */
[----:B------:R-:W-:Y:S02]  /*2a70*/  SEL R193, R196, RZ, P4 ;  /* 0x000000ffc4c17207 */ /* 0x000fe40002000000 */
        /* <DEDUP_REMOVED lines=44> */
.L_x_1870:
[----:B------:R-:W-:Y:S05]  /*2d40*/  BSYNC B0 ;  /* 0x0000000000007941 */ /* 0x000fea0003800000 */
.L_x_1869:
[----:B------:R-:W-:Y:S01]  /*2d50*/  BSSY B0, `(.L_x_1871) ;  /* 0x0000041000007945 */ /* 0x000fe20003800000 */
[----:B------:R-:W-:Y:S05]  /*2d60*/  @!P1 BRA `(.L_x_1872) ;  /* 0x000003f000009947 */ /* 0x000fea0003800000 */
[----:B------:R-:W-:Y:S01]  /*2d70*/  ISETP.NE.AND P4, PT, R202, RZ, PT ;  /* 0x000000ffca00720c */ /* 0x000fe20003f85270 */
[----:B------:R-:W-:Y:S01]  /*2d80*/  HFMA2.MMA R197, -RZ, RZ, 0, 9.5367431640625e-07 ;  /* 0x00000010ffc57435 */ /* 0x000fe200000001ff */
[----:B------:R-:W-:Y:S02]  /*2d90*/  ISETP.NE.U32.AND P5, PT, RZ, c[0x0][0x218], PT ;  /* 0x00008600ff007a0c */ /* 0x000fe40003fa5070 */
[----:B-1----:R-:W-:Y:S02]  /*2da0*/  FSEL R192, R4, RZ, !P4 ;  /* 0x000000ff04c07208 */ /* 0x002fe40006000000 */
        /* <DEDUP_REMOVED lines=59> */
.L_x_1872:
[----:B------:R-:W-:Y:S05]  /*3160*/  BSYNC B0 ;  /* 0x0000000000007941 */ /* 0x000fea0003800000 */
.L_x_1871:
        /* <DEDUP_REMOVED lines=65> */
.L_x_1874:
[----:B------:R-:W-:Y:S05]  /*3580*/  BSYNC B0 ;  /* 0x0000000000007941 */ /* 0x000fea0003800000 */
.L_x_1873:
        /* <DEDUP_REMOVED lines=65> */
.L_x_1876:
[----:B------:R-:W-:Y:S05]  /*39a0*/  BSYNC B0 ;  /* 0x0000000000007941 */ /* 0x000fea0003800000 */
.L_x_1875:
[----:B------:R-:W-:Y:S01]  /*39b0*/  ISETP.GE.U32.AND P4, PT, R8, 0x300, PT ;  /* 0x000003000800780c */ /* 0x000fe20003f86070 */
[----:B------:R-:W-:-:S12]  /*39c0*/  BSSY B0, `(.L_x_1877) ;  /* 0x0000042000007945 */ /* 0x000fd80003800000 */
[----:B------:R-:W-:Y:S05]  /*39d0*/  @!P4 BRA `(.L_x_1878) ;  /* 0x000004000000c947 */ /* 0x000fea0003800000 */
[----:B------:R-:W2:Y:S04]  /*39e0*/  LDL R195, [R1+0x4] ;  /* 0x0000040001c37983 */ /* 0x000ea80000100800 */
[----:B------:R-:W3:Y:S01]  /*39f0*/  LDL R194, [R1] ;  /* 0x0000000001c27983 */ /* 0x000ee20000100800 */
[----:B------:R-:W-:Y:S02]  /*3a00*/  ISETP.NE.AND P4, PT, R202, RZ, PT ;  /* 0x000000ffca00720c */ /* 0x000fe40003f85270 */
[----:B------:R-:W-:Y:S02]  /*3a10*/  LOP3.LUT P5, RZ, R205, 0xff0000, RZ, 0xc0, !PT ;  /* 0x00ff0000cdff7812 */ /* 0x000fe400078ac0ff */
[----:B-1----:R-:W-:Y:S02]  /*3a20*/  FSEL R192, R4, RZ, !P4 ;  /* 0x000000ff04c07208 */ /* 0x002fe40006000000 */
[----:B------:R-:W-:-:S03]  /*3a30*/  ISETP.NE.U32.AND P4, PT, RZ, c[0x0][0x218], PT ;  /* 0x00008600ff007a0c */ /* 0x000fc60003f85070 */
[-CC-:B------:R-:W-:Y:S01]  /*3a40*/  FFMA.FTZ R4, R230, R7.reuse, R192.reuse ;  /* 0x00000007e6047223 */ /* 0x180fe200000100c0 */
[----:B------:R-:W-:Y:S01]  /*3a50*/  ISETP.NE.AND.EX P4, PT, RZ, c[0x0][0x21c], PT, P4 ;  /* 0x00008700ff007a0c */ /* 0x000fe20003f85340 */
[-CC-:B------:R-:W-:Y:S02]  /*3a60*/  FFMA.FTZ R9, R229, R7.reuse, R192.reuse ;  /* 0x00000007e5097223 */ /* 0x180fe400000100c0 */
[-CC-:B------:R-:W-:Y:S02]  /*3a70*/  FFMA.FTZ R193, R227, R7.reuse, R192.reuse ;  /* 0x00000007e3c17223 */ /* 0x180fe400000100c0 */
[----:B------:R-:W-:-:S04]  /*3a80*/  FFMA.FTZ R7, R201, R7, R192 ;  /* 0x00000007c9077223 */ /* 0x000fc800000100c0 */
[----:B------:R-:W-:-:S04]  /*3a90*/  FADD.FTZ R196, R236, -R7 ;  /* 0x80000007ecc47221 */ /* 0x000fc80000010000 */
[----:B------:R-:W-:-:S04]  /*3aa0*/  FMUL.FTZ R196, R5, R196 ;  /* 0x000000c405c47220 */ /* 0x000fc80000410000 */
[----:B------:R-:W-:Y:S02]  /*3ab0*/  @P4 FADD.FTZ R196, R183, R196 ;  /* 0x000000c4b7c44221 */ /* 0x000fe40000010000 */
[----:B--2---:R-:W-:Y:S02]  /*3ac0*/  FADD.FTZ R4, R195, -R4 ;  /* 0x80000004c3047221 */ /* 0x004fe40000010000 */
[----:B------:R-:W-:Y:S02]  /*3ad0*/  FMUL.FTZ R195, R196, c[0x0][0x1e8] ;  /* 0x00007a00c4c37a20 */ /* 0x000fe40000410000 */
[----:B---3--:R-:W-:Y:S02]  /*3ae0*/  FADD.FTZ R192, R194, -R9 ;  /* 0x80000009c2c07221 */ /* 0x008fe40000010000 */
[----:B------:R-:W-:Y:S02]  /*3af0*/  FADD.FTZ R194, R244, -R193 ;  /* 0x800000c1f4c27221 */ /* 0x000fe40000010000 */
[----:B------:R-:W-:-:S02]  /*3b00*/  FMUL.FTZ R7, R5, R4 ;  /* 0x0000000405077220 */ /* 0x000fc40000410000 */
[C---:B------:R-:W-:Y:S02]  /*3b10*/  FMUL.FTZ R4, R5.reuse, R192 ;  /* 0x000000c005047220 */ /* 0x040fe40000410000 */
[----:B------:R-:W-:Y:S02]  /*3b20*/  FMUL.FTZ R9, R5, R194 ;  /* 0x000000c205097220 */ /* 0x000fe40000410000 */
[----:B------:R-:W-:Y:S02]  /*3b30*/  @P4 FADD.FTZ R7, R180, R7 ;  /* 0x00000007b4074221 */ /* 0x000fe40000010000 */
[----:B------:R-:W-:Y:S02]  /*3b40*/  @P4 FADD.FTZ R4, R181, R4 ;  /* 0x00000004b5044221 */ /* 0x000fe40000010000 */
[----:B------:R-:W-:Y:S01]  /*3b50*/  @P4 FADD.FTZ R9, R182, R9 ;  /* 0x00000009b6094221 */ /* 0x000fe20000010000 */
[----:B------:R-:W-:Y:S01]  /*3b60*/  LOP3.LUT P4, RZ, R205, 0xff, RZ, 0xc0, !PT ;  /* 0x000000ffcdff7812 */ /* 0x000fe2000788c0ff */
[----:B------:R-:W-:-:S02]  /*3b70*/  FMUL.FTZ R192, R7, c[0x0][0x1e8] ;  /* 0x00007a0007c07a20 */ /* 0x000fc40000410000 */
        /* <DEDUP_REMOVED lines=11> */
[----:B------:R-:W-:Y:S02]  /*3c30*/  SEL R186, R5, R186, P4 ;  /* 0x000000ba05ba7207 */ /* 0x000fe40002000000 */
[----:B------:R-:W-:-:S04]  /*3c40*/  SEL R198, R195, RZ, P5 ;  /* 0x000000ffc3c67207 */ /* 0x000fc80002800000 */
[----:B------:R-:W-:Y:S02]  /*3c50*/  SEL R187, R198, R187, P4 ;  /* 0x000000bbc6bb7207 */ /* 0x000fe40002000000 */
[----:B------:R-:W-:-:S04]  /*3c60*/  ISETP.NE.U32.AND P4, PT, RZ, c[0x0][0x258], PT ;  /* 0x00009600ff007a0c */ /* 0x000fc80003f85070 */
[----:B------:R-:W-:-:S04]  /*3c70*/  ISETP.NE.AND.EX P4, PT, RZ, c[0x0][0x25c], PT, P4 ;  /* 0x00009700ff007a0c */ /* 0x000fc80003f85340 */
[----:B------:R-:W-:Y:S02]  /*3c80*/  SEL R188, R7, R188, P4 ;  /* 0x000000bc07bc7207 */ /* 0x000fe40002000000 */
[----:B------:R-:W-:Y:S02]  /*3c90*/  MOV R7, 0x10 ;  /* 0x0000001000077802 */ /* 0x000fe40000000f00 */
[----:B------:R-:W-:Y:S02]  /*3ca0*/  SEL R189, R4, R189, P4 ;  /* 0x000000bd04bd7207 */ /* 0x000fe40002000000 */
[----:B------:R-:W-:Y:S02]  /*3cb0*/  SEL R190, R9, R190, P4 ;  /* 0x000000be09be7207 */ /* 0x000fe40002000000 */
[----:B------:R-:W-:Y:S01]  /*3cc0*/  SEL R191, R196, R191, P4 ;  /* 0x000000bfc4bf7207 */ /* 0x000fe20002000000 */
[----:B------:R-:W-:-:S05]  /*3cd0*/  @P4 IMAD.WIDE.U32 R4, R6, R7, c[0x0][0x258] ;  /* 0x0000960006044625 */ /* 0x000fca00078e0007 */
[----:B------:R1:W-:Y:S01]  /*3ce0*/  @P4 STG.E.128 [R4.64], R188 ;  /* 0x000000bc04004986 */ /* 0x0003e2000c101d04 */
[----:B------:R-:W-:-:S04]  /*3cf0*/  LOP3.LUT P4, RZ, R200, 0xff, RZ, 0xc0, !PT ;  /* 0x000000ffc8ff7812 */ /* 0x000fc8000788c0ff */
[----:B------:R-:W-:Y:S02]  /*3d00*/  SEL R192, R192, RZ, P4 ;  /* 0x000000ffc0c07207 */ /* 0x000fe40002000000 */
[----:B------:R-:W-:-:S04]  /*3d10*/  LOP3.LUT P4, RZ, R200, 0xff00, RZ, 0xc0, !PT ;  /* 0x0000ff00c8ff7812 */ /* 0x000fc8000788c0ff */
[----:B------:R-:W-:Y:S02]  /*3d20*/  SEL R193, R193, RZ, P4 ;  /* 0x000000ffc1c17207 */ /* 0x000fe40002000000 */
[----:B------:R-:W-:-:S04]  /*3d30*/  LOP3.LUT P4, RZ, R200, 0xff0000, RZ, 0xc0, !PT ;  /* 0x00ff0000c8ff7812 */ /* 0x000fc8000788c0ff */
[----:B------:R-:W-:Y:S02]  /*3d40*/  SEL R194, R194, RZ, P4 ;  /* 0x000000ffc2c27207 */ /* 0x000fe40002000000 */
[----:B------:R-:W-:-:S04]  /*3d50*/  LOP3.LUT P4, RZ, R200, 0xff000000, RZ, 0xc0, !PT ;  /* 0xff000000c8ff7812 */ /* 0x000fc8000788c0ff */
[----:B------:R-:W-:Y:S02]  /*3d60*/  SEL R195, R195, RZ, P4 ;  /* 0x000000ffc3c37207 */ /* 0x000fe40002000000 */
[----:B------:R-:W-:-:S04]  /*3d70*/  ISETP.NE.U32.AND P4, PT, RZ, c[0x0][0x250], PT ;  /* 0x00009400ff007a0c */ /* 0x000fc80003f85070 */
[----:B------:R-:W-:-:S13]  /*3d80*/  ISETP.NE.AND.EX P4, PT, RZ, c[0x0][0x254], PT, P4 ;  /* 0x00009500ff007a0c */ /* 0x000fda0003f85340 */
[----:B-1----:R-:W-:-:S04]  /*3d90*/  @P4 LEA R4, P5, R6, c[0x0][0x250], 0x4 ;  /* 0x0000940006044a11 */ /* 0x002fc800078a20ff */
[C---:B------:R-:W-:Y:S01]  /*3da0*/  @P4 LEA.HI.X R5, R6.reuse, c[0x0][0x254], RZ, 0x4, P5 ;  /* 0x0000950006054a11 */ /* 0x040fe200028f24ff */
[----:B------:R-:W-:-:S05]  /*3db0*/  IMAD.WIDE.U32 R6, R6, R7, c[0x0][0x248] ;  /* 0x0000920006067625 */ /* 0x000fca00078e0007 */
[----:B------:R1:W-:Y:S04]  /*3dc0*/  STG.E.128 [R6.64], R192 ;  /* 0x000000c006007986 */ /* 0x0003e8000c101d04 */
[----:B------:R1:W-:Y:S02]  /*3dd0*/  @P4 STG.E.128 [R4.64], R184 ;  /* 0x000000b804004986 */ /* 0x0003e4000c101d04 */
.L_x_1878:
[----:B------:R-:W-:Y:S05]  /*3de0*/  BSYNC B0 ;  /* 0x0000000000007941 */ /* 0x000fea0003800000 */
.L_x_1877:
[----:B-1----:R-:W2:Y:S01]  /*3df0*/  LDL.LU R4, [R1+0x8] ;  /* 0x0000080001047983 */ /* 0x002ea20000300800 */
[----:B------:R-:W-:Y:S02]  /*3e00*/  IADD3 R3, R3, c[0x0][0x160], RZ ;  /* 0x0000580003037a10 */ /* 0x000fe40007ffe0ff */
[----:B--2---:R-:W-:-:S04]  /*3e10*/  LOP3.LUT P4, RZ, R4, 0xff, RZ, 0xc0, !PT ;  /* 0x000000ff04ff7812 */ /* 0x004fc8000788c0ff */
[----:B------:R-:W-:Y:S02]  /*3e20*/  SEL R4, RZ, 0x1, P4 ;  /* 0x00000001ff047807 */ /* 0x000fe40002000000 */
[----:B------:R-:W-:-:S03]  /*3e30*/  ISETP.GE.AND P4, PT, R3, c[0x0][0x164], PT ;  /* 0x0000590003007a0c */ /* 0x000fc60003f86270 */
[----:B------:R1:W-:Y:S10]  /*3e40*/  STL.S16 [R1+0x8], R4 ;  /* 0x0000080401007387 */ /* 0x0003f40000100600 */
[----:B01----:R-:W-:Y:S01]  /*3e50*/  @P4 CALL.REL.NOINC `(.L_x_1852) ;  /* 0x0000001000004944 */ /* 0x003fe20003c00000 */
[----:B------:R-:W-:Y:S05]  /*3e60*/  BRA `(.L_x_1879) ;  /* 0xffffc83000007947 */ /* 0x000fea000383ffff */
.L_x_1852:
[----:B---3--:R-:W0:Y:S01]  /*3e70*/  S2UR UR6, SR_CTAID.X ;  /* 0x00000000000679c3 */ /* 0x008e220000002500 */
[----:B------:R-:W0:Y:S01]  /*3e80*/  S2R R2, SR_TID.X ;  /* 0x0000000000027919 */ /* 0x000e220000002100 */
[----:B------:R-:W-:Y:S01]  /*3e90*/  LOP3.LUT P4, RZ, R8, 0xffffff80, RZ, 0xc0, !PT ;  /* 0xffffff8008ff7812 */ /* 0x000fe2000788c0ff */
[----:B------:R-:W-:Y:S01]  /*3ea0*/  BSSY B0, `(.L_x_1880) ;  /* 0x0000010000007945 */ /* 0x000fe20003800000 */
[----:B0-----:R-:W-:-:S02]  /*3eb0*/  LEA.HI R0, R2, UR6, RZ, 0x19 ;  /* 0x0000000602007c11 */ /* 0x001fc4000f8fc8ff */
        /* <DEDUP_REMOVED lines=14> */
.L_x_1881:
[----:B------:R-:W-:Y:S05]  /*3fa0*/  BSYNC B0 ;  /* 0x0000000000007941 */ /* 0x000fea0003800000 */
.L_x_1880:
        /* <DEDUP_REMOVED lines=12> */
.L_x_1883:
[----:B------:R-:W-:Y:S05]  /*4070*/  BSYNC B0 ;  /* 0x0000000000007941 */ /* 0x000fea0003800000 */
.L_x_1882:
        /* <DEDUP_REMOVED lines=12> */
.L_x_1885:
[----:B------:R-:W-:Y:S05]  /*4140*/  BSYNC B0 ;  /* 0x0000000000007941 */ /* 0x000fea0003800000 */
.L_x_1884:
        /* <DEDUP_REMOVED lines=12> */
.L_x_1887:
[----:B------:R-:W-:Y:S05]  /*4210*/  BSYNC B0 ;  /* 0x0000000000007941 */ /* 0x000fea0003800000 */
.L_x_1886:
        /* <DEDUP_REMOVED lines=12> */
.L_x_1889:
[----:B------:R-:W-:Y:S05]  /*42e0*/  BSYNC B0 ;  /* 0x0000000000007941 */ /* 0x000fea0003800000 */
.L_x_1888:
[----:B------:R-:W-:-:S13]  /*42f0*/  ISETP.GE.U32.AND P0, PT, R8, 0x300, PT ;  /* 0x000003000800780c */ /* 0x000fda0003f06070 */
[----:B------:R-:W-:Y:S05]  /*4300*/  @!P0 EXIT ;  /* 0x000000000000894d */ /* 0x000fea0003800000 */
[----:B------:R-:W-:-:S10]  /*4310*/  HFMA2.MMA R9, -RZ, RZ, 0, 9.5367431640625e-07 ;  /* 0x00000010ff097435 */ /* 0x000fd400000001ff */
[----:B0-----:R-:W-:-:S04]  /*4320*/  IMAD.WIDE.U32 R2, R0, R9, c[0x0][0x220] ;  /* 0x0000880000027625 */ /* 0x001fc800078e0009 */
        /* <DEDUP_REMOVED lines=8> */
.L_x_1865:
[----:B------:R-:W-:Y:S01]  /*43b0*/  HFMA2.MMA R4, -RZ, RZ, 0, 9.5367431640625e-07 ;  /* 0x00000010ff047435 */ /* 0x000fe200000001ff */
[----:B------:R-:W-:-:S02]  /*43c0*/  MOV R7, R204 ;  /* 0x000000cc00077202 */ /* 0x000fc40000000f00 */
[----:B------:R-:W-:Y:S02]  /*43d0*/  MOV R198, 0x1f ;  /* 0x0000001f00c67802 */ /* 0x000fe40000000f00 */
[----:B------:R-:W-:Y:S02]  /*43e0*/  MOV R193, 0xffffffff ;  /* 0xffffffff00c17802 */ /* 0x000fe40000000f00 */
[----:B------:R-:W-:Y:S02]  /*43f0*/  MOV R192, 0x4410 ;  /* 0x0000441000c07802 */ /* 0x000fe40000000f00 */
[----:B0-----:R-:W-:Y:S05]  /*4400*/  CALL.REL.NOINC `($__internal_112_$__cuda_sm70_shflsync_down_p) ;  /* 0x0000045000007944 */ /* 0x001fea0003c00000 */
[----:B-1----:R-:W-:Y:S01]  /*4410*/  MOV R194, R4 ;  /* 0x0000000400c27202 */ /* 0x002fe20000000f00 */
[----:B------:R-:W-:Y:S05]  /*4420*/  BRA `(.L_x_1890) ;  /* 0xffffde7000007947 */ /* 0x000fea000383ffff */
.L_x_1866:
[----:B------:R-:W-:Y:S01]  /*4430*/  HFMA2.MMA R4, -RZ, RZ, 0, 9.5367431640625e-07 ;  /* 0x00000010ff047435 */ /* 0x000fe200000001ff */
[----:B------:R-:W-:Y:S02]  /*4440*/  MOV R7, R9 ;  /* 0x0000000900077202 */ /* 0x000fe40000000f00 */
[----:B------:R-:W-:Y:S02]  /*4450*/  MOV R198, 0x1f ;  /* 0x0000001f00c67802 */ /* 0x000fe40000000f00 */
[----:B------:R-:W-:-:S02]  /*4460*/  MOV R193, 0xffffffff ;  /* 0xffffffff00c17802 */ /* 0x000fc40000000f00 */
[----:B------:R-:W-:Y:S02]  /*4470*/  MOV R192, 0x4490 ;  /* 0x0000449000c07802 */ /* 0x000fe40000000f00 */
[----:B012---:R-:W-:Y:S05]  /*4480*/  CALL.REL.NOINC `($__internal_112_$__cuda_sm70_shflsync_down_p) ;  /* 0x000003d000007944 */ /* 0x007fea0003c00000 */
[----:B------:R-:W-:Y:S01]  /*4490*/  FADD.FTZ R204, R194, R204 ;  /* 0x000000ccc2cc7221 */ /* 0x000fe20000010000 */
[----:B------:R-:W-:Y:S01]  /*44a0*/  MOV R198, 0x1f ;  /* 0x0000001f00c67802 */ /* 0x000fe20000000f00 */
[----:B-1----:R-:W-:Y:S01]  /*44b0*/  FADD.FTZ R9, R9, R4 ;  /* 0x0000000409097221 */ /* 0x002fe20000010000 */
[----:B------:R-:W-:Y:S01]  /*44c0*/  HFMA2.MMA R4, -RZ, RZ, 0, 4.76837158203125e-07 ;  /* 0x00000008ff047435 */ /* 0x000fe200000001ff */
[----:B------:R-:W-:Y:S01]  /*44d0*/  MOV R193, 0xffffffff ;  /* 0xffffffff00c17802 */ /* 0x000fe20000000f00 */
[----:B------:R-:W-:Y:S01]  /*44e0*/  IMAD.MOV.U32 R7, RZ, RZ, R204 ;  /* 0x000000ffff077224 */ /* 0x000fe200078e00cc */
[----:B------:R-:W-:-:S03]  /*44f0*/  MOV R192, 0x4510 ;  /* 0x0000451000c07802 */ /* 0x000fc60000000f00 */
[----:B------:R-:W-:Y:S05]  /*4500*/  CALL.REL.NOINC `($__internal_112_$__cuda_sm70_shflsync_down_p) ;  /* 0x0000035000007944 */ /* 0x000fea0003c00000 */
[----:B-1----:R-:W-:Y:S01]  /*4510*/  MOV R194, R4 ;  /* 0x0000000400c27202 */ /* 0x002fe20000000f00 */
[----:B------:R-:W-:Y:S01]  /*4520*/  HFMA2.MMA R4, -RZ, RZ, 0, 4.76837158203125e-07 ;  /* 0x00000008ff047435 */ /* 0x000fe200000001ff */
[----:B------:R-:W-:Y:S02]  /*4530*/  MOV R7, R9 ;  /* 0x0000000900077202 */ /* 0x000fe40000000f00 */
[----:B------:R-:W-:-:S02]  /*4540*/  MOV R198, 0x1f ;  /* 0x0000001f00c67802 */ /* 0x000fc40000000f00 */
[----:B------:R-:W-:Y:S02]  /*4550*/  MOV R193, 0xffffffff ;  /* 0xffffffff00c17802 */ /* 0x000fe40000000f00 */
[----:B------:R-:W-:Y:S02]  /*4560*/  MOV R192, 0x4580 ;  /* 0x0000458000c07802 */ /* 0x000fe40000000f00 */
[----:B------:R-:W-:Y:S05]  /*4570*/  CALL.REL.NOINC `($__internal_112_$__cuda_sm70_shflsync_down_p) ;  /* 0x000002e000007944 */ /* 0x000fea0003c00000 */
[----:B------:R-:W-:Y:S01]  /*4580*/  FADD.FTZ R204, R194, R204 ;  /* 0x000000ccc2cc7221 */ /* 0x000fe20000010000 */
[----:B------:R-:W-:Y:S01]  /*4590*/  MOV R198, 0x1f ;  /* 0x0000001f00c67802 */ /* 0x000fe20000000f00 */
[----:B-1----:R-:W-:Y:S01]  /*45a0*/  FADD.FTZ R9, R9, R4 ;  /* 0x0000000409097221 */ /* 0x002fe20000010000 */
[----:B------:R-:W-:Y:S01]  /*45b0*/  HFMA2.MMA R4, -RZ, RZ, 0, 2.384185791015625e-07 ;  /* 0x00000004ff047435 */ /* 0x000fe200000001ff */
[----:B------:R-:W-:Y:S02]  /*45c0*/  MOV R193, 0xffffffff ;  /* 0xffffffff00c17802 */ /* 0x000fe40000000f00 */
[----:B------:R-:W-:Y:S02]  /*45d0*/  MOV R7, R204 ;  /* 0x000000cc00077202 */ /* 0x000fe40000000f00 */
[----:B------:R-:W-:-:S02]  /*45e0*/  MOV R192, 0x4600 ;  /* 0x0000460000c07802 */ /* 0x000fc40000000f00 */
[----:B------:R-:W-:Y:S05]  /*45f0*/  CALL.REL.NOINC `($__internal_112_$__cuda_sm70_shflsync_down_p) ;  /* 0x0000026000007944 */ /* 0x000fea0003c00000 */
[----:B-1----:R-:W-:Y:S01]  /*4600*/  MOV R194, R4 ;  /* 0x0000000400c27202 */ /* 0x002fe20000000f00 */
[----:B------:R-:W-:Y:S01]  /*4610*/  HFMA2.MMA R4, -RZ, RZ, 0, 2.384185791015625e-07 ;  /* 0x00000004ff047435 */ /* 0x000fe200000001ff */
[----:B------:R-:W-:-:S02]  /*4620*/  MOV R7, R9 ;  /* 0x0000000900077202 */ /* 0x000fc40000000f00 */
[----:B------:R-:W-:Y:S02]  /*4630*/  MOV R198, 0x1f ;  /* 0x0000001f00c67802 */ /* 0x000fe40000000f00 */
[----:B------:R-:W-:Y:S02]  /*4640*/  MOV R193, 0xffffffff ;  /* 0xffffffff00c17802 */ /* 0x000fe40000000f00 */
[----:B------:R-:W-:Y:S02]  /*4650*/  MOV R192, 0x4670 ;  /* 0x0000467000c07802 */ /* 0x000fe40000000f00 */
[----:B------:R-:W-:Y:S05]  /*4660*/  CALL.REL.NOINC `($__internal_112_$__cuda_sm70_shflsync_down_p) ;  /* 0x000001f000007944 */ /* 0x000fea0003c00000 */
[----:B------:R-:W-:Y:S01]  /*4670*/  FADD.FTZ R204, R194, R204 ;  /* 0x000000ccc2cc7221 */ /* 0x000fe20000010000 */
[----:B------:R-:W-:Y:S01]  /*4680*/  MOV R198, 0x1f ;  /* 0x0000001f00c67802 */ /* 0x000fe20000000f00 */
[----:B-1----:R-:W-:Y:S01]  /*4690*/  FADD.FTZ R9, R9, R4 ;  /* 0x0000000409097221 */ /* 0x002fe20000010000 */
[----:B------:R-:W-:Y:S01]  /*46a0*/  HFMA2.MMA R4, -RZ, RZ, 0, 1.1920928955078125e-07 ;  /* 0x00000002ff047435 */ /* 0x000fe200000001ff */
[----:B------:R-:W-:Y:S01]  /*46b0*/  IMAD.MOV.U32 R193, RZ, RZ, -0x1 ;  /* 0xffffffffffc17424 */ /* 0x000fe200078e00ff */
[----:B------:R-:W-:Y:S02]  /*46c0*/  MOV R7, R204 ;  /* 0x000000cc00077202 */ /* 0x000fe40000000f00 */
[----:B------:R-:W-:-:S02]  /*46d0*/  MOV R192, 0x46f0 ;  /* 0x000046f000c07802 */ /* 0x000fc40000000f00 */
[----:B------:R-:W-:Y:S05]  /*46e0*/  CALL.REL.NOINC `($__internal_112_$__cuda_sm70_shflsync_down_p) ;  /* 0x0000017000007944 */ /* 0x000fea0003c00000 */
[----:B-1----:R-:W-:Y:S01]  /*46f0*/  MOV R194, R4 ;  /* 0x0000000400c27202 */ /* 0x002fe20000000f00 */
[----:B------:R-:W-:Y:S01]  /*4700*/  HFMA2.MMA R4, -RZ, RZ, 0, 1.1920928955078125e-07 ;  /* 0x00000002ff047435 */ /* 0x000fe200000001ff */
        /* <DEDUP_REMOVED lines=8> */
[----:B------:R-:W-:Y:S01]  /*4790*/  HFMA2.MMA R4, -RZ, RZ, 0, 5.9604644775390625e-08 ;  /* 0x00000001ff047435 */ /* 0x000fe200000001ff */
[----:B------:R-:W-:Y:S02]  /*47a0*/  MOV R193, 0xffffffff ;  /* 0xffffffff00c17802 */ /* 0x000fe40000000f00 */
[----:B------:R-:W-:-:S02]  /*47b0*/  MOV R7, R204 ;  /* 0x000000cc00077202 */ /* 0x000fc40000000f00 */
[----:B------:R-:W-:Y:S02]  /*47c0*/  MOV R192, 0x47e0 ;  /* 0x000047e000c07802 */ /* 0x000fe40000000f00 */
[----:B------:R-:W-:Y:S05]  /*47d0*/  CALL.REL.NOINC `($__internal_112_$__cuda_sm70_shflsync_down_p) ;  /* 0x0000008000007944 */ /* 0x000fea0003c00000 */
[----:B-1----:R-:W-:Y:S01]  /*47e0*/  MOV R194, R4 ;  /* 0x0000000400c27202 */ /* 0x002fe20000000f00 */
[----:B------:R-:W-:Y:S01]  /*47f0*/  HFMA2.MMA R4, -RZ, RZ, 0, 5.9604644775390625e-08 ;  /* 0x00000001ff047435 */ /* 0x000fe200000001ff */
[----:B------:R-:W-:Y:S02]  /*4800*/  MOV R7, R9 ;  /* 0x0000000900077202 */ /* 0x000fe40000000f00 */
[----:B------:R-:W-:Y:S02]  /*4810*/  MOV R198, 0x1f ;  /* 0x0000001f00c67802 */ /* 0x000fe40000000f00 */
[----:B------:R-:W-:Y:S02]  /*4820*/  MOV R193, 0xffffffff ;  /* 0xffffffff00c17802 */ /* 0x000fe40000000f00 */
[----:B------:R-:W-:Y:S02]  /*4830*/  MOV R192, 0x4850 ;  /* 0x0000485000c07802 */ /* 0x000fe40000000f00 */
[----:B------:R-:W-:Y:S05]  /*4840*/  CALL.REL.NOINC `($__internal_112_$__cuda_sm70_shflsync_down_p) ;  /* 0x0000001000007944 */ /* 0x000fea0003c00000 */
[----:B-1----:R-:W-:Y:S05]  /*4850*/  BRA `(.L_x_1891) ;  /* 0xffffdb6000007947 */ /* 0x002fea000383ffff */
        .weak           $__internal_112_$__cuda_sm70_shflsync_down_p
        .type           $__internal_112_$__cuda_sm70_shflsync_down_p,@function
        .size           $__internal_112_$__cuda_sm70_shflsync_down_p,(.L_x_2130 - $__internal_112_$__cuda_sm70_shflsync_down_p)
$__internal_112_$__cuda_sm70_shflsync_down_p:
[----:B------:R-:W-:Y:S04]  /*4860*/  WARPSYNC R193 ;  /* 0x000000c100007348 */ /* 0x000fe80003800000 */
[----:B------:R0:W1:Y:S02]  /*4870*/  SHFL.DOWN PT, R4, R7, R4, R198 ;  /* 0x0800000407047389 */ /* 0x00006400000e00c6 */
[----:B0-----:R-:W-:-:S06]  /*4880*/  HFMA2.MMA R193, -RZ, RZ, 0, 0 ;  /* 0x00000000ffc17435 */ /* 0x001fcc00000001ff */
[----:B------:R-:W-:Y:S05]  /*4890*/  RET.REL.NODEC R192 `(_ZN10layer_norm31ln_parallel_residual_bwd_kernelINS_13Kernel_traitsIfffffjLj3072ELj1ELj1ELj4ELj16ENS_18Kernel_traits_baseILj3072EfffffjLj128EEEEELb1ELb0ELb0EEEvNS_9BwdParamsE) ;  /* 0xffffb760c0007950 */ /* 0x000fea0003c3ffff */
.L_x_1892:
        /* <DEDUP_REMOVED lines=14> */
.L_x_2130:


//--------------------- .text._ZN10layer_norm31ln_parallel_residual_bwd_kernelINS_13Kernel_traitsIfffffjLj3072ELj1ELj1ELj4ELj16ENS_18Kernel_traits_baseILj3072EfffffjLj128EEEEELb1ELb0ELb1EEEvNS_9BwdParamsE --------------------------
	.section	.text._ZN10layer_norm31ln_parallel_residual_bwd_kernelINS_13Kernel_traitsIfffffjLj3072ELj1ELj1ELj4ELj16ENS_18Kernel_traits_baseILj3072EfffffjLj128EEEEELb1ELb0ELb1EEEvNS_9BwdParamsE,"ax",@progbits
	.sectioninfo	@"SHI_REGISTERS=255"
	.align	128
        .global         _ZN10layer_norm31ln_parallel_residual_bwd_kernelINS_13Kernel_traitsIfffffjLj3072ELj1ELj1ELj4ELj16ENS_18Kernel_traits_baseILj3072EfffffjLj128EEEEELb1ELb0ELb1EEEvNS_9BwdParamsE
        .type           _ZN10layer_norm31ln_parallel_residual_bwd_kernelINS_13Kernel_traitsIfffffjLj3072ELj1ELj1ELj4ELj16ENS_18Kernel_traits_baseILj3072EfffffjLj128EEEEELb1ELb0ELb1EEEvNS_9BwdParamsE,@function
        .size           _ZN10layer_norm31ln_parallel_residual_bwd_kernelINS_13Kernel_traitsIfffffjLj3072ELj1ELj1ELj4ELj16ENS_18Kernel_traits_baseILj3072EfffffjLj128EEEEELb1ELb0ELb1EEEvNS_9BwdParamsE,(.L_x_2131 - _ZN10layer_norm31ln_parallel_residual_bwd_kernelINS_13Kernel_traitsIfffffjLj3072ELj1ELj1ELj4ELj16ENS_18Kernel_traits_baseILj3072EfffffjLj128EEEEELb1ELb0ELb1EEEvNS_9BwdParamsE)
        .other          _ZN10layer_norm31ln_parallel_residual_bwd_kernelINS_13Kernel_traitsIfffffjLj3072ELj1ELj1ELj4ELj16ENS_18Kernel_traits_baseILj3072EfffffjLj128EEEEELb1ELb0ELb1EEEvNS_9BwdParamsE,@"STO_CUDA_ENTRY STV_DEFAULT"
_ZN10layer_norm31ln_parallel_residual_bwd_kernelINS_13Kernel_traitsIfffffjLj3072ELj1ELj1ELj4ELj16ENS_18Kernel_traits_baseILj3072EfffffjLj128EEEEELb1ELb0ELb1EEEvNS_9BwdParamsE:
.text._ZN10layer_norm31ln_parallel_residual_bwd_kernelINS_13Kernel_traitsIfffffjLj3072ELj1ELj1ELj4ELj16ENS_18Kernel_traits_baseILj3072EfffffjLj128EEEEELb1ELb0ELb1EEEvNS_9BwdParamsE:
        /* <DEDUP_REMOVED lines=57> */
.L_x_1893:
[----:B------:R0:W-:Y:S01]  /*0390*/  STL [R1+0x44], RZ ;  /* 0x000044ff01007387 */ /* 0x0001e20000100800 */
[----:B------:R-:W-:-:S03]  /*03a0*/  SHF.L.U32 R2, R2, 0x4, RZ ;  /* 0x0000000402027819 */ /* 0x000fc600000006ff */
[----:B------:R0:W-:Y:S01]  /*03b0*/  STL [R1+0x40], RZ ;  /* 0x000040ff01007387 */ /* 0x0001e20000100800 */
[----:B------:R-:W-:-:S03]  /*03c0*/  LOP3.LUT R4, R2, 0x7f0, RZ, 0xc0, !PT ;  /* 0x000007f002047812 */ /* 0x000fc600078ec0ff */
[----:B------:R0:W-:Y:S01]  /*03d0*/  STL [R1+0x3c], RZ ;  /* 0x00003cff01007387 */ /* 0x0001e20000100800 */
[C---:B------:R-:W-:Y:S02]  /*03e0*/  IADD3 R2, P0, R4.reuse, c[0x0][0x1b0], RZ ;  /* 0x00006c0004027a10 */ /* 0x040fe40007f1e0ff */
[----:B------:R-:W-:Y:S01]  /*03f0*/  IADD3 R4, P1, R4, c[0x0][0x1b8], RZ ;  /* 0x00006e0004047a10 */ /* 0x000fe20007f3e0ff */
[----:B------:R0:W-:Y:S01]  /*0400*/  STL [R1+0x38], RZ ;  /* 0x000038ff01007387 */ /* 0x0001e20000100800 */
[----:B------:R-:W-:Y:S02]  /*0410*/  IADD3.X R3, RZ, c[0x0][0x1b4], RZ, P0, !PT ;  /* 0x00006d00ff037a10 */ /* 0x000fe400007fe4ff */
[----:B------:R-:W-:Y:S01]  /*0420*/  IADD3.X R5, RZ, c[0x0][0x1bc], RZ, P1, !PT ;  /* 0x00006f00ff057a10 */ /* 0x000fe20000ffe4ff */
[----:B------:R0:W-:Y:S04]  /*0430*/  STL [R1+0x34], RZ ;  /* 0x000034ff01007387 */ /* 0x0001e80000100800 */
        /* <DEDUP_REMOVED lines=12> */
[----:B------:R0:W-:Y:S01]  /*0500*/  STL [R1], RZ ;  /* 0x000000ff01007387 */ /* 0x0001e20000100800 */
[----:B------:R-:W-:-:S02]  /*0510*/  HFMA2.MMA R176, -RZ, RZ, 0, 5.9604644775390625e-08 ;  /* 0x00000001ffb07435 */ /* 0x000fc400000001ff */
[----:B------:R-:W-:Y:S01]  /*0520*/  HFMA2.MMA R202, -RZ, RZ, 0, 0 ;  /* 0x00000000ffca7435 */ /* 0x000fe200000001ff */
[----:B------:R1:W5:Y:S01]  /*0530*/  LDG.E.128 R96, [R2.64] ;  /* 0x0000000402607981 */ /* 0x000362000c1e1d00 */
[----:B------:R-:W-:Y:S01]  /*0540*/  HFMA2.MMA R197, -RZ, RZ, 0, 0 ;  /* 0x00000000ffc57435 */ /* 0x000fe200000001ff */
        /* <DEDUP_REMOVED lines=39> */
[----:B-1----:R-:W-:Y:S01]  /*07c0*/  CS2R R2, SRZ ;  /* 0x0000000000027805 */ /* 0x002fe2000001ff00 */
        /* <DEDUP_REMOVED lines=9> */
[----:B0-2---:R-:W-:-:S02]  /*0860*/  CS2R R4, SRZ ;  /* 0x0000000000047805 */ /* 0x005fc4000001ff00 */
.L_x_1903:
[----:B------:R-:W0:Y:S01]  /*0870*/  S2R R24, SR_TID.X ;  /* 0x0000000000187919 */ /* 0x000e220000002100 */
[----:B------:R-:W-:Y:S01]  /*0880*/  IMAD R22, R0, c[0x0][0x168], RZ ;  /* 0x00005a0000167a24 */ /* 0x000fe200078e02ff */
[----:B------:R-:W-:Y:S01]  /*0890*/  MOV R27, 0x4 ;  /* 0x00000004001b7802 */ /* 0x000fe20000000f00 */
[----:B------:R-:W-:-:S03]  /*08a0*/  IMAD.MOV.U32 R152, RZ, RZ, 0x10 ;  /* 0x00000010ff987424 */ /* 0x000fc600078e00ff */
[----:B------:R-:W-:-:S04]  /*08b0*/  SHF.R.S32.HI R23, RZ, 0x1f, R22 ;  /* 0x0000001fff177819 */ /* 0x000fc80000011416 */
[----:B------:R-:W-:Y:S02]  /*08c0*/  LEA.HI R23, R23, R22, RZ, 0x2 ;  /* 0x0000001617177211 */ /* 0x000fe400078f10ff */
[----:B0-----:R-:W-:-:S04]  /*08d0*/  LOP3.LUT R188, R24, 0x7f, RZ, 0xc0, !PT ;  /* 0x0000007f18bc7812 */ /* 0x001fc800078ec0ff */
[----:B------:R-:W-:Y:S01]  /*08e0*/  LEA.HI.SX32 R188, R23, R188, 0x1e ;  /* 0x000000bc17bc7211 */ /* 0x000fe200078ff2ff */
[----:B------:R-:W-:-:S03]  /*08f0*/  IMAD.WIDE R22, R0, R27, c[0x0][0x1a0] ;  /* 0x0000680000167625 */ /* 0x000fc600078e021b */
[----:B------:R-:W-:Y:S02]  /*0900*/  SHF.L.U32 R177, R188, 0x4, RZ ;  /* 0x00000004bcb17819 */ /* 0x000fe400000006ff */
[----:B------:R-:W-:Y:S01]  /*0910*/  SHF.R.U32.HI R178, RZ, 0x1c, R188 ;  /* 0x0000001cffb27819 */ /* 0x000fe200000116bc */
[----:B------:R0:W2:Y:S01]  /*0920*/  LDG.E R187, [R22.64] ;  /* 0x0000000416bb7981 */ /* 0x0000a2000c1e1900 */
[----:B------:R-:W-:-:S04]  /*0930*/  IADD3 R108, P0, R177, c[0x0][0x188], RZ ;  /* 0x00006200b16c7a10 */ /* 0x000fc80007f1e0ff */
[----:B------:R-:W-:Y:S01]  /*0940*/  IADD3.X R109, R178, c[0x0][0x18c], RZ, P0, !PT ;  /* 0x00006300b26d7a10 */ /* 0x000fe200007fe4ff */
[----:B------:R-:W-:-:S04]  /*0950*/  IMAD.WIDE.U32 R112, R188, R152, c[0x0][0x210] ;  /* 0x00008400bc707625 */ /* 0x000fc800078e0098 */
[----:B0-----:R-:W-:Y:S01]  /*0960*/  IMAD.WIDE R22, R0, R27, c[0x0][0x1a8] ;  /* 0x00006a0000167625 */ /* 0x001fe200078e021b */
[----:B------:R-:W3:Y:S04]  /*0970*/  LDG.E.128 R108, [R108.64] ;  /* 0x000000046c6c7981 */ /* 0x000ee8000c1e1d00 */
[----:B------:R-:W4:Y:S04]  /*0980*/  LDG.E.128 R112, [R112.64] ;  /* 0x0000000470707981 */ /* 0x000f28000c1e1d00 */
[----:B------:R0:W2:Y:S01]  /*0990*/  LDG.E R22, [R22.64] ;  /* 0x0000000416167981 */ /* 0x0000a2000c1e1900 */
[----:B------:R-:W-:-:S06]  /*09a0*/  IMAD.WIDE.U32 R116, R188, R152, c[0x0][0x208] ;  /* 0x00008200bc747625 */ /* 0x000fcc00078e0098 */
[----:B------:R-:W2:Y:S01]  /*09b0*/  LDG.E.128 R116, [R116.64] ;  /* 0x0000000474747981 */ /* 0x000ea2000c1e1d00 */
[----:B------:R-:W-:-:S04]  /*09c0*/  IADD3 R203, R188, 0x80, RZ ;  /* 0x00000080bccb7810 */ /* 0x000fc80007ffe0ff */
[----:B------:R-:W-:Y:S02]  /*09d0*/  SHF.L.U32 R174, R203, 0x4, RZ ;  /* 0x00000004cbae7819 */ /* 0x000fe400000006ff */
[----:B------:R-:W-:Y:S02]  /*09e0*/  SHF.R.U32.HI R175, RZ, 0x1c, R203 ;  /* 0x0000001cffaf7819 */ /* 0x000fe400000116cb */
[----:B------:R-:W-:-:S04]  /*09f0*/  IADD3 R120, P0, R174, c[0x0][0x188], RZ ;  /* 0x00006200ae787a10 */ /* 0x000fc80007f1e0ff */
[----:B------:R-:W-:Y:S02]  /*0a00*/  IADD3.X R121, R175, c[0x0][0x18c], RZ, P0, !PT ;  /* 0x00006300af797a10 */ /* 0x000fe400007fe4ff */
[----:B------:R-:W-:Y:S02]  /*0a10*/  ISETP.NE.U32.AND P0, PT, RZ, c[0x0][0x218], PT ;  /* 0x00008600ff007a0c */ /* 0x000fe40003f05070 */
[C---:B------:R-:W-:Y:S02]  /*0a20*/  IADD3 R201, R188.reuse, 0x100, RZ ;  /* 0x00000100bcc97810 */ /* 0x040fe40007ffe0ff */
[----:B------:R-:W-:Y:S02]  /*0a30*/  ISETP.NE.AND.EX P0, PT, RZ, c[0x0][0x21c], PT, P0 ;  /* 0x00008700ff007a0c */ /* 0x000fe40003f05300 */
[----:B------:R-:W-:Y:S02]  /*0a40*/  ISETP.NE.U32.AND P3, PT, RZ, c[0x0][0x250], PT ;  /* 0x00009400ff007a0c */ /* 0x000fe40003f65070 */
[----:B------:R-:W-:-:S02]  /*0a50*/  SHF.L.U32 R156, R188, 0x2, RZ ;  /* 0x00000002bc9c7819 */ /* 0x000fc400000006ff */
[----:B------:R-:W-:Y:S02]  /*0a60*/  SHF.R.U32.HI R157, RZ, 0x1e, R188 ;  /* 0x0000001eff9d7819 */ /* 0x000fe400000116bc */
[C---:B------:R-:W-:Y:S02]  /*0a70*/  IADD3 R196, R188.reuse, 0x180, RZ ;  /* 0x00000180bcc47810 */ /* 0x040fe40007ffe0ff */
[----:B------:R-:W-:Y:S01]  /*0a80*/  IADD3 R191, R188, 0x200, RZ ;  /* 0x00000200bcbf7810 */ /* 0x000fe20007ffe0ff */
[----:B------:R-:W-:Y:S01]  /*0a90*/  ULDC.U8 UR6, c[0x0][0x1f0] ;  /* 0x00007c0000067ab9 */ /* 0x000fe20000000000 */
[----:B0-----:R-:W-:Y:S01]  /*0aa0*/  SHF.L.U32 R23, R201, 0x4, RZ ;  /* 0x00000004c9177819 */ /* 0x001fe200000006ff */
[----:B----45:R-:W-:Y:S01]  /*0ab0*/  FMUL.FTZ R182, R72, R112 ;  /* 0x0000007048b67220 */ /* 0x030fe20000410000 */
[----:B------:R-:W-:Y:S01]  /*0ac0*/  ISETP.NE.AND.EX P3, PT, RZ, c[0x0][0x254], PT, P3 ;  /* 0x00009500ff007a0c */ /* 0x000fe20003f65330 */
[----:B------:R-:W-:Y:S01]  /*0ad0*/  FADD.FTZ R234, R112, R234 ;  /* 0x000000ea70ea7221 */ /* 0x000fe20000010000 */
[----:B------:R-:W-:Y:S01]  /*0ae0*/  SHF.R.U32.HI R24, RZ, 0x1c, R201 ;  /* 0x0000001cff187819 */ /* 0x000fe200000116c9 */
[----:B------:R-:W-:Y:S01]  /*0af0*/  FMUL.FTZ R184, R73, R113 ;  /* 0x0000007149b87220 */ /* 0x000fe20000410000 */
[----:B------:R-:W-:Y:S01]  /*0b00*/  IADD3 R132, P1, R23, c[0x0][0x188], RZ ;  /* 0x0000620017847a10 */ /* 0x000fe20007f3e0ff */
[----:B------:R-:W-:Y:S01]  /*0b10*/  FADD.FTZ R233, R113, R233 ;  /* 0x000000e971e97221 */ /* 0x000fe20000010000 */
[----:B------:R-:W-:Y:S01]  /*0b20*/  @P0 LEA R148, P4, R203, c[0x0][0x218], 0x4 ;  /* 0x00008600cb940a11 */ /* 0x000fe200078820ff */
[----:B--2---:R-:W-:Y:S01]  /*0b30*/  FADD.FTZ R197, R117, R197 ;  /* 0x000000c575c57221 */ /* 0x004fe20000010000 */
[----:B------:R-:W-:Y:S01]  /*0b40*/  IADD3.X R133, R24, c[0x0][0x18c], RZ, P1, !PT ;  /* 0x0000630018857a10 */ /* 0x000fe20000ffe4ff */
[C---:B------:R-:W-:Y:S01]  /*0b50*/  IMAD.WIDE.U32 R124, R203.reuse, R152, c[0x0][0x210] ;  /* 0x00008400cb7c7625 */ /* 0x040fe200078e0098 */
[----:B------:R-:W-:Y:S01]  /*0b60*/  @P0 LEA R146, P1, R188, c[0x0][0x218], 0x4 ;  /* 0x00008600bc920a11 */ /* 0x000fe200078220ff */
[----:B------:R-:W2:Y:S01]  /*0b70*/  LDG.E.128 R120, [R120.64] ;  /* 0x0000000478787981 */ /* 0x000ea2000c1e1d00 */
[----:B------:R-:W-:-:S02]  /*0b80*/  @P0 LEA.HI.X R149, R203, c[0x0][0x21c], RZ, 0x4, P4 ;  /* 0x00008700cb950a11 */ /* 0x000fc400020f24ff */
[----:B------:R-:W-:Y:S02]  /*0b90*/  @P0 LEA.HI.X R147, R188, c[0x0][0x21c], RZ, 0x4, P1 ;  /* 0x00008700bc930a11 */ /* 0x000fe400008f24ff */
[----:B------:R-:W-:Y:S01]  /*0ba0*/  @P3 IADD3 R144, P2, R156, c[0x0][0x198], RZ ;  /* 0x000066009c903a10 */ /* 0x000fe20007f5e0ff */
[----:B------:R0:W5:Y:S01]  /*0bb0*/  @P0 LDG.E.128 R44, [R148.64] ;  /* 0x00000004942c0981 */ /* 0x000162000c1e1d00 */
[----:B------:R-:W-:Y:S02]  /*0bc0*/  @P0 LEA R26, P1, R201, c[0x0][0x218], 0x4 ;  /* 0x00008600c91a0a11 */ /* 0x000fe400078220ff */
[----:B------:R-:W-:Y:S01]  /*0bd0*/  IADD3 R188, R188, 0x280, RZ ;  /* 0x00000280bcbc7810 */ /* 0x000fe20007ffe0ff */
[----:B------:R1:W5:Y:S01]  /*0be0*/  @P0 LDG.E.128 R48, [R146.64] ;  /* 0x0000000492300981 */ /* 0x000362000c1e1d00 */
[----:B------:R-:W-:Y:S02]  /*0bf0*/  @P3 IADD3.X R145, R157, c[0x0][0x19c], RZ, P2, !PT ;  /* 0x000067009d913a10 */ /* 0x000fe400017fe4ff */
[C---:B------:R-:W-:Y:S01]  /*0c00*/  @P0 LEA.HI.X R27, R201.reuse, c[0x0][0x21c], RZ, 0x4, P1 ;  /* 0x00008700c91b0a11 */ /* 0x040fe200008f24ff */
[----:B------:R-:W-:Y:S01]  /*0c10*/  IMAD.WIDE.U32 R136, R201, R152, c[0x0][0x210] ;  /* 0x00008400c9887625 */ /* 0x000fe200078e0098 */
[----:B------:R-:W-:Y:S01]  /*0c20*/  @P0 LEA R150, P4, R188, c[0x0][0x218], 0x4 ;  /* 0x00008600bc960a11 */ /* 0x000fe200078820ff */
[----:B------:R-:W4:Y:S01]  /*0c30*/  LDG.E.128 R124, [R124.64] ;  /* 0x000000047c7c7981 */ /* 0x000f22000c1e1d00 */
[----:B0-----:R-:W-:-:S02]  /*0c40*/  @P0 LEA R148, P2, R191, c[0x0][0x218], 0x4 ;  /* 0x00008600bf940a11 */ /* 0x001fc400078420ff */
[C---:B-1----:R-:W-:Y:S01]  /*0c50*/  @P0 LEA R146, P1, R196.reuse, c[0x0][0x218], 0x4 ;  /* 0x00008600c4920a11 */ /* 0x042fe200078220ff */
[----:B------:R0:W5:Y:S01]  /*0c60*/  @P0 LDG.E.128 R40, [R26.64] ;  /* 0x000000041a280981 */ /* 0x000162000c1e1d00 */
[----:B------:R-:W-:Y:S02]  /*0c70*/  @P0 LEA.HI.X R149, R191, c[0x0][0x21c], RZ, 0x4, P2 ;  /* 0x00008700bf950a11 */ /* 0x000fe400010f24ff */
[----:B------:R-:W-:Y:S01]  /*0c80*/  @P0 LEA.HI.X R147, R196, c[0x0][0x21c], RZ, 0x4, P1 ;  /* 0x00008700c4930a11 */ /* 0x000fe200008f24ff */
[----:B------:R-:W2:Y:S01]  /*0c90*/  LDG.E.128 R136, [R136.64] ;  /* 0x0000000488887981 */ /* 0x000ea2000c1e1d00 */
[----:B------:R-:W-:-:S03]  /*0ca0*/  @P0 LEA.HI.X R151, R188, c[0x0][0x21c], RZ, 0x4, P4 ;  /* 0x00008700bc970a11 */ /* 0x000fc600020f24ff */
[----:B------:R1:W5:Y:S04]  /*0cb0*/  @P0 LDG.E.128 R36, [R146.64] ;  /* 0x0000000492240981 */ /* 0x000368000c1e1d00 */
[----:B------:R0:W5:Y:S04]  /*0cc0*/  @P0 LDG.E.128 R32, [R148.64] ;  /* 0x0000000494200981 */ /* 0x000168000c1e1d00 */
[----:B------:R0:W5:Y:S01]  /*0cd0*/  @P0 LDG.E.128 R28, [R150.64] ;  /* 0x00000004961c0981 */ /* 0x000162000c1e1d00 */
[----:B------:R-:W-:Y:S01]  /*0ce0*/  IADD3 R156, P0, R156, c[0x0][0x190], RZ ;  /* 0x000064009c9c7a10 */ /* 0x000fe20007f1e0ff */
[----:B------:R-:W-:-:S02]  /*0cf0*/  FFMA.FTZ R184, R97, R117, R184 ;  /* 0x0000007561b87223 */ /* 0x000fc400000100b8 */
[----:B------:R-:W-:Y:S01]  /*0d00*/  IMAD.WIDE.U32 R128, R203, R152, c[0x0][0x208] ;  /* 0x00008200cb807625 */ /* 0x000fe200078e0098 */
[----:B------:R-:W-:Y:S01]  /*0d10*/  IADD3.X R157, R157, c[0x0][0x194], RZ, P0, !PT ;  /* 0x000065009d9d7a10 */ /* 0x000fe200007fe4ff */
[----:B------:R-:W2:Y:S01]  /*0d20*/  LDG.E.128 R132, [R132.64] ;  /* 0x0000000484847981 */ /* 0x000ea2000c1e1d00 */
[----:B------:R-:W-:-:S03]  /*0d30*/  ISETP.NE.AND P0, PT, RZ, UR6, PT ;  /* 0x00000006ff007c0c */ /* 0x000fc6000bf05270 */
[----:B------:R-:W2:Y:S01]  /*0d40*/  LDG.E.128 R128, [R128.64] ;  /* 0x0000000480807981 */ /* 0x000ea2000c1e1d00 */
[----:B------:R-:W-:Y:S01]  /*0d50*/  FSEL R187, R187, RZ, !P0 ;  /* 0x000000ffbbbb7208 */ /* 0x000fe20004000000 */
[----:B------:R-:W-:Y:S01]  /*0d60*/  IMAD.WIDE.U32 R140, R201, R152, c[0x0][0x208] ;  /* 0x00008200c98c7625 */ /* 0x000fe200078e0098 */
[----:B0-----:R-:W-:Y:S01]  /*0d70*/  SHF.L.U32 R26, R196, 0x4, RZ ;  /* 0x00000004c41a7819 */ /* 0x001fe200000006ff */
[----:B------:R0:W5:Y:S02]  /*0d80*/  @P3 LDG.E R25, [R144.64] ;  /* 0x0000000490193981 */ /* 0x000164000c1e1900 */
[--C-:B---3--:R-:W-:Y:S02]  /*0d90*/  FADD.FTZ R108, R108, -R187.reuse ;  /* 0x800000bb6c6c7221 */ /* 0x108fe40000010000 */
[----:B------:R-:W-:Y:S01]  /*0da0*/  FADD.FTZ R109, R109, -R187 ;  /* 0x800000bb6d6d7221 */ /* 0x000fe20000010000 */
[----:B------:R-:W3:Y:S01]  /*0db0*/  LDG.E.128 R140, [R140.64] ;  /* 0x000000048c8c7981 */ /* 0x000ee2000c1e1d00 */
[----:B------:R-:W-:-:S02]  /*0dc0*/  FMUL.FTZ R181, R22, R108 ;  /* 0x0000006c16b57220 */ /* 0x000fc40000410000 */
[----:B------:R-:W-:Y:S01]  /*0dd0*/  FMUL.FTZ R183, R22, R109 ;  /* 0x0000006d16b77220 */ /* 0x000fe20000410000 */
[----:B------:R-:W-:Y:S01]  /*0de0*/  SHF.R.U32.HI R27, RZ, 0x1c, R196 ;  /* 0x0000001cff1b7819 */ /* 0x000fe200000116c4 */
[----:B------:R-:W-:Y:S01]  /*0df0*/  FFMA.FTZ R224, R112, R181, R224 ;  /* 0x000000b570e07223 */ /* 0x000fe200000100e0 */
[----:B------:R-:W-:Y:S01]  /*0e00*/  SHF.L.U32 R168, R191, 0x4, RZ ;  /* 0x00000004bfa87819 */ /* 0x000fe200000006ff */
[----:B------:R-:W2:Y:S04]  /*0e10*/  LDL.LU R112, [R1+0x8] ;  /* 0x0000080001707983 */ /* 0x000ea80000300800 */
[----:B------:R-:W2:Y:S01]  /*0e20*/  LDL.LU R109, [R1+0xc] ;  /* 0x00000c00016d7983 */ /* 0x000ea20000300800 */
[-C--:B------:R-:W-:Y:S02]  /*0e30*/  FFMA.FTZ R21, R117, R183.reuse, R21 ;  /* 0x000000b775157223 */ /* 0x080fe40000010015 */
[----:B------:R-:W-:Y:S01]  /*0e40*/  FFMA.FTZ R223, R113, R183, R223 ;  /* 0x000000b771df7223 */ /* 0x000fe200000100df */
[----:B------:R-:W3:Y:S04]  /*0e50*/  LDL.LU R117, [R1+0x10] ;  /* 0x0000100001757983 */ /* 0x000ee80000300800 */
[----:B------:R-:W3:Y:S01]  /*0e60*/  LDL.LU R113, [R1+0x14] ;  /* 0x0000140001717983 */ /* 0x000ee20000300800 */
[----:B0-----:R-:W-:Y:S01]  /*0e70*/  IADD3 R144, P1, R26, c[0x0][0x188], RZ ;  /* 0x000062001a907a10 */ /* 0x001fe20007f3e0ff */
[CC--:B------:R-:W-:Y:S01]  /*0e80*/  IMAD.WIDE.U32 R148, R196.reuse, R152.reuse, c[0x0][0x210] ;  /* 0x00008400c4947625 */ /* 0x0c0fe200078e0098 */
[----:B------:R-:W-:Y:S01]  /*0e90*/  SHF.R.U32.HI R180, RZ, 0x1c, R191 ;  /* 0x0000001cffb47819 */ /* 0x000fe200000116bf */
[----:B------:R0:W5:Y:S01]  /*0ea0*/  LDG.E R179, [R156.64] ;  /* 0x000000049cb37981 */ /* 0x000162000c1e1900 */
[----:B------:R-:W-:Y:S01]  /*0eb0*/  IADD3.X R145, R27, c[0x0][0x18c], RZ, P1, !PT ;  /* 0x000063001b917a10 */ /* 0x000fe20000ffe4ff */
[----:B------:R-:W-:-:S02]  /*0ec0*/  IMAD.WIDE.U32 R152, R196, R152, c[0x0][0x208] ;  /* 0x00008200c4987625 */ /* 0x000fc400078e0098 */
[----:B------:R-:W3:Y:S04]  /*0ed0*/  LDG.E.128 R148, [R148.64] ;  /* 0x0000000494947981 */ /* 0x000ee8000c1e1d00 */
[----:B-1----:R-:W4:Y:S04]  /*0ee0*/  LDG.E.128 R144, [R144.64] ;  /* 0x0000000490907981 */ /* 0x002f28000c1e1d00 */
[----:B------:R-:W4:Y:S01]  /*0ef0*/  LDG.E.128 R152, [R152.64] ;  /* 0x0000000498987981 */ /* 0x000f22000c1e1d00 */
[--C-:B------:R-:W-:Y:S02]  /*0f00*/  FADD.FTZ R111, R111, -R187.reuse ;  /* 0x800000bb6f6f7221 */ /* 0x100fe40000010000 */
[----:B------:R-:W-:Y:S01]  /*0f10*/  FADD.FTZ R110, R110, -R187 ;  /* 0x800000bb6e6e7221 */ /* 0x000fe20000010000 */
[----:B0-----:R-:W-:Y:S01]  /*0f20*/  IADD3 R156, P0, R168, c[0x0][0x188], RZ ;  /* 0x00006200a89c7a10 */ /* 0x001fe20007f1e0ff */
[----:B------:R-:W-:-:S02]  /*0f30*/  FMUL.FTZ R189, R22, R111 ;  /* 0x0000006f16bd7220 */ /* 0x000fc40000410000 */
[----:B------:R-:W-:Y:S01]  /*0f40*/  FMUL.FTZ R185, R22, R110 ;  /* 0x0000006e16b97220 */ /* 0x000fe20000410000 */
[----:B------:R-:W-:-:S06]  /*0f50*/  IADD3.X R157, R180, c[0x0][0x18c], RZ, P0, !PT ;  /* 0x00006300b49d7a10 */ /* 0x000fcc00007fe4ff */
[----:B------:R-:W4:Y:S01]  /*0f60*/  LDG.E.128 R156, [R156.64] ;  /* 0x000000049c9c7981 */ /* 0x000f22000c1e1d00 */
[----:B--2---:R-:W-:-:S05]  /*0f70*/  FADD.FTZ R109, R136, R109 ;  /* 0x0000006d886d7221 */ /* 0x004fca0000010000 */
[----:B------:R0:W-:Y:S04]  /*0f80*/  STL [R1+0xc], R109 ;  /* 0x00000c6d01007387 */ /* 0x0001e80000100800 */
[----:B0-----:R-:W2:Y:S01]  /*0f90*/  LDL.LU R109, [R1+0x1c] ;  /* 0x00001c00016d7983 */ /* 0x001ea20000300800 */
[----:B------:R-:W-:Y:S02]  /*0fa0*/  FADD.FTZ R112, R137, R112 ;  /* 0x0000007089707221 */ /* 0x000fe40000010000 */
[----:B---3--:R-:W-:-:S03]  /*0fb0*/  FADD.FTZ R113, R138, R113 ;  /* 0x000000718a717221 */ /* 0x008fc60000010000 */
[----:B------:R0:W-:Y:S04]  /*0fc0*/  STL [R1+0x8], R112 ;  /* 0x0000087001007387 */ /* 0x0001e80000100800 */
[----:B0-----:R-:W3:Y:S04]  /*0fd0*/  LDL.LU R112, [R1+0x18] ;  /* 0x0000180001707983 */ /* 0x001ee80000300800 */
[----:B------:R-:W3:Y:S04]  /*0fe0*/  LDL.LU R111, [R1+0x24] ;  /* 0x00002400016f7983 */ /* 0x000ee80000300800 */
[----:B------:R-:W-:Y:S04]  /*0ff0*/  STL [R1+0x14], R113 ;  /* 0x0000147101007387 */ /* 0x000fe80000100800 */
[----:B------:R-:W3:Y:S01]  /*1000*/  LDL.LU R110, [R1+0x20] ;  /* 0x00002000016e7983 */ /* 0x000ee20000300800 */
[----:B------:R-:W-:-:S02]  /*1010*/  FADD.FTZ R120, -R187, R120 ;  /* 0x00000078bb787221 */ /* 0x000fc40000010100 */
[----:B----4-:R-:W-:Y:S02]  /*1020*/  FMUL.FTZ R108, R68, R124 ;  /* 0x0000007c446c7220 */ /* 0x010fe40000410000 */
[----:B------:R-:W-:Y:S02]  /*1030*/  FMUL.FTZ R120, R22, R120 ;  /* 0x0000007816787220 */ /* 0x000fe40000410000 */
[----:B------:R-:W-:Y:S02]  /*1040*/  FADD.FTZ R121, -R187, R121 ;  /* 0x00000079bb797221 */ /* 0x000fe40000010100 */
[C---:B------:R-:W-:Y:S02]  /*1050*/  FADD.FTZ R204, R128.reuse, R204 ;  /* 0x000000cc80cc7221 */ /* 0x040fe40000010000 */
[----:B------:R-:W-:Y:S02]  /*1060*/  FFMA.FTZ R16, R128, R120, R16 ;  /* 0x0000007880107223 */ /* 0x000fe40000010010 */
        /* <DEDUP_REMOVED lines=12> */
[----:B------:R-:W-:-:S02]  /*1130*/  FADD.FTZ R246, R124, R246 ;  /* 0x000000f67cf67221 */ /* 0x000fc40000010000 */
[----:B------:R-:W-:Y:S02]  /*1140*/  FFMA.FTZ R228, R124, R120, R228 ;  /* 0x000000787ce47223 */ /* 0x000fe400000100e4 */
[----:B------:R-:W-:Y:S02]  /*1150*/  FFMA.FTZ R130, R94, R130, R108 ;  /* 0x000000825e827223 */ /* 0x000fe4000001006c */
[----:B------:R-:W-:Y:S02]  /*1160*/  FMUL.FTZ R123, R22, R123 ;  /* 0x0000007b167b7220 */ /* 0x000fe40000410000 */
[----:B------:R-:W-:Y:S02]  /*1170*/  FMUL.FTZ R108, R71, R127 ;  /* 0x0000007f476c7220 */ /* 0x000fe40000410000 */
        /* <DEDUP_REMOVED lines=8> */
[----:B------:R-:W-:Y:S02]  /*1200*/  FADD.FTZ R125, -R187, R133 ;  /* 0x00000085bb7d7221 */ /* 0x000fe40000010100 */
[C---:B------:R-:W-:Y:S02]  /*1210*/  FADD.FTZ R208, R140.reuse, R208 ;  /* 0x000000d08cd07221 */ /* 0x040fe40000010000 */
[----:B------:R-:W-:Y:S02]  /*1220*/  FFMA.FTZ R12, R140, R124, R12 ;  /* 0x0000007c8c0c7223 */ /* 0x000fe4000001000c */
        /* <DEDUP_REMOVED lines=27> */
[C---:B------:R-:W-:Y:S02]  /*13e0*/  FADD.FTZ R212, R152.reuse, R212 ;  /* 0x000000d498d47221 */ /* 0x040fe40000010000 */
[----:B------:R-:W-:Y:S02]  /*13f0*/  FFMA.FTZ R8, R152, R132, R8 ;  /* 0x0000008498087223 */ /* 0x000fe40000010008 */
[----:B------:R-:W-:Y:S02]  /*1400*/  FFMA.FTZ R152, R84, R152, R108 ;  /* 0x0000009854987223 */ /* 0x000fe4000001006c */
[----:B------:R-:W-:Y:S02]  /*1410*/  FMUL.FTZ R133, R22, R133 ;  /* 0x0000008516857220 */ /* 0x000fe40000410000 */
[----:B------:R-:W-:Y:S02]  /*1420*/  FMUL.FTZ R108, R61, R149 ;  /* 0x000000953d6c7220 */ /* 0x000fe40000410000 */
[----:B------:R-:W-:Y:S01]  /*1430*/  FADD.FTZ R135, -R187, R147 ;  /* 0x00000093bb877221 */ /* 0x000fe20000010100 */
[----:B------:R-:W-:Y:S01]  /*1440*/  STL [R1+0x10], R117 ;  /* 0x0000107501007387 */ /* 0x000fe20000100800 */
[----:B------:R-:W-:-:S02]  /*1450*/  FADD.FTZ R211, R153, R211 ;  /* 0x000000d399d37221 */ /* 0x000fc40000010000 */
[----:B------:R-:W-:Y:S02]  /*1460*/  FFMA.FTZ R9, R153, R133, R9 ;  /* 0x0000008599097223 */ /* 0x000fe40000010009 */
[----:B------:R-:W-:Y:S02]  /*1470*/  FFMA.FTZ R153, R85, R153, R108 ;  /* 0x0000009955997223 */ /* 0x000fe4000001006c */
[----:B------:R-:W-:Y:S02]  /*1480*/  FMUL.FTZ R135, R22, R135 ;  /* 0x0000008716877220 */ /* 0x000fe40000410000 */
[----:B------:R-:W-:Y:S01]  /*1490*/  FFMA.FTZ R238, R138, R126, R238 ;  /* 0x0000007e8aee7223 */ /* 0x000fe200000100ee */
[----:B------:R-:W-:Y:S01]  /*14a0*/  SHF.L.U32 R138, R188, 0x4, RZ ;  /* 0x00000004bc8a7819 */ /* 0x000fe200000006ff */
[----:B------:R-:W-:Y:S02]  /*14b0*/  FMUL.FTZ R108, R63, R151 ;  /* 0x000000973f6c7220 */ /* 0x000fe40000410000 */
[----:B------:R-:W-:-:S02]  /*14c0*/  FADD.FTZ R213, R155, R213 ;  /* 0x000000d59bd57221 */ /* 0x000fc40000010000 */
[----:B------:R-:W-:Y:S01]  /*14d0*/  FFMA.FTZ R7, R155, R135, R7 ;  /* 0x000000879b077223 */ /* 0x000fe20000010007 */
[----:B------:R-:W-:Y:S01]  /*14e0*/  SHF.R.U32.HI R144, RZ, 0x1c, R188 ;  /* 0x0000001cff907819 */ /* 0x000fe200000116bc */
[----:B------:R-:W-:Y:S01]  /*14f0*/  FFMA.FTZ R155, R87, R155, R108 ;  /* 0x0000009b579b7223 */ /* 0x000fe2000001006c */
[----:B------:R-:W-:Y:S01]  /*1500*/  IADD3 R108, P0, R138, c[0x0][0x188], RZ ;  /* 0x000062008a6c7a10 */ /* 0x000fe20007f1e0ff */
[----:B------:R-:W-:Y:S01]  /*1510*/  FADD.FTZ R214, R154, R214 ;  /* 0x000000d69ad67221 */ /* 0x000fe20000010000 */
[----:B------:R-:W-:Y:S01]  /*1520*/  SHF.L.U32 R145, R203, 0x2, RZ ;  /* 0x00000002cb917819 */ /* 0x000fe200000006ff */
[----:B------:R-:W-:Y:S01]  /*1530*/  FFMA.FTZ R232, R136, R124, R232 ;  /* 0x0000007c88e87223 */ /* 0x000fe200000100e8 */
[----:B------:R-:W-:Y:S01]  /*1540*/  SHF.R.U32.HI R203, RZ, 0x1e, R203 ;  /* 0x0000001effcb7819 */ /* 0x000fe200000116cb */
[C---:B------:R-:W-:Y:S02]  /*1550*/  FADD.FTZ R198, R116.reuse, R198 ;  /* 0x000000c674c67221 */ /* 0x040fe40000010000 */
[----:B------:R-:W-:-:S02]  /*1560*/  FFMA.FTZ R20, R116, R181, R20 ;  /* 0x000000b574147223 */ /* 0x000fc40000010014 */
[----:B------:R-:W-:Y:S01]  /*1570*/  FFMA.FTZ R182, R96, R116, R182 ;  /* 0x0000007460b67223 */ /* 0x000fe200000100b6 */
[----:B------:R-:W-:Y:S01]  /*1580*/  MOV R116, 0x10 ;  /* 0x0000001000747802 */ /* 0x000fe20000000f00 */
[----:B------:R-:W-:Y:S02]  /*1590*/  FFMA.FTZ R231, R137, R125, R231 ;  /* 0x0000007d89e77223 */ /* 0x000fe400000100e7 */
[----:B------:R-:W-:Y:S02]  /*15a0*/  FFMA.FTZ R239, R149, R133, R239 ;  /* 0x0000008595ef7223 */ /* 0x000fe400000100ef */
[----:B------:R-:W-:-:S04]  /*15b0*/  IMAD.WIDE.U32 R160, R191, R116, c[0x0][0x210] ;  /* 0x00008400bfa07625 */ /* 0x000fc800078e0074 */
[----:B------:R-:W-:Y:S02]  /*15c0*/  FFMA.FTZ R237, R139, R127, R237 ;  /* 0x0000007f8bed7223 */ /* 0x000fe400000100ed */
[----:B------:R-:W-:Y:S01]  /*15d0*/  FFMA.FTZ R241, R151, R135, R241 ;  /* 0x0000008797f17223 */ /* 0x000fe200000100f1 */
[----:B------:R-:W4:Y:S01]  /*15e0*/  LDG.E.128 R160, [R160.64] ;  /* 0x00000004a0a07981 */ /* 0x000f22000c1e1d00 */
[----:B------:R-:W-:Y:S02]  /*15f0*/  FADD.FTZ R139, -R187, R156 ;  /* 0x0000009cbb8b7221 */ /* 0x000fe40000010100 */
[----:B------:R-:W-:-:S06]  /*1600*/  IMAD.WIDE.U32 R164, R191, R116, c[0x0][0x208] ;  /* 0x00008200bfa47625 */ /* 0x000fcc00078e0074 */
[----:B------:R-:W4:Y:S01]  /*1610*/  LDG.E.128 R164, [R164.64] ;  /* 0x00000004a4a47981 */ /* 0x000f22000c1e1d00 */
[----:B--2---:R-:W-:-:S05]  /*1620*/  FADD.FTZ R109, R148, R109 ;  /* 0x0000006d946d7221 */ /* 0x004fca0000010000 */
[----:B------:R0:W-:Y:S02]  /*1630*/  STL [R1+0x1c], R109 ;  /* 0x00001c6d01007387 */ /* 0x0001e40000100800 */
[----:B0-----:R-:W-:-:S04]  /*1640*/  FADD.FTZ R109, -R187, R146 ;  /* 0x00000092bb6d7221 */ /* 0x001fc80000010100 */
[----:B------:R-:W-:Y:S02]  /*1650*/  FMUL.FTZ R134, R22, R109 ;  /* 0x0000006d16867220 */ /* 0x000fe40000410000 */
[----:B------:R-:W-:Y:S02]  /*1660*/  FMUL.FTZ R109, R62, R150 ;  /* 0x000000963e6d7220 */ /* 0x000fe40000410000 */
[----:B------:R-:W-:Y:S02]  /*1670*/  FFMA.FTZ R6, R154, R134, R6 ;  /* 0x000000869a067223 */ /* 0x000fe40000010006 */
[----:B------:R-:W-:Y:S01]  /*1680*/  FFMA.FTZ R154, R86, R154, R109 ;  /* 0x0000009a569a7223 */ /* 0x000fe2000001006d */
[----:B------:R-:W-:Y:S02]  /*1690*/  IADD3.X R109, R144, c[0x0][0x18c], RZ, P0, !PT ;  /* 0x00006300906d7a10 */ /* 0x000fe400007fe4ff */
[----:B------:R-:W-:Y:S01]  /*16a0*/  @P3 IADD3 R136, P0, R145, c[0x0][0x198], RZ ;  /* 0x0000660091883a10 */ /* 0x000fe20007f1e0ff */
[----:B---3--:R-:W-:-:S02]  /*16b0*/  FADD.FTZ R112, R149, R112 ;  /* 0x0000007095707221 */ /* 0x008fc40000010000 */
[----:B------:R-:W-:Y:S01]  /*16c0*/  FADD.FTZ R111, R150, R111 ;  /* 0x0000006f966f7221 */ /* 0x000fe20000010000 */
[----:B------:R-:W-:Y:S01]  /*16d0*/  @P3 IADD3.X R137, R203, c[0x0][0x19c], RZ, P0, !PT ;  /* 0x00006700cb893a10 */ /* 0x000fe200007fe4ff */
[----:B------:R-:W-:Y:S01]  /*16e0*/  FADD.FTZ R110, R151, R110 ;  /* 0x0000006e976e7221 */ /* 0x000fe20000010000 */
[----:B------:R0:W-:Y:S04]  /*16f0*/  STL [R1+0x18], R112 ;  /* 0x0000187001007387 */ /* 0x0001e80000100800 */
[----:B------:R1:W5:Y:S04]  /*1700*/  @P3 LDG.E R169, [R136.64] ;  /* 0x0000000488a93981 */ /* 0x000368000c1e1900 */
[----:B------:R-:W-:Y:S04]  /*1710*/  STL [R1+0x24], R111 ;  /* 0x0000246f01007387 */ /* 0x000fe80000100800 */
[----:B------:R4:W-:Y:S01]  /*1720*/  STL [R1+0x20], R110 ;  /* 0x0000206e01007387 */ /* 0x0009e20000100800 */
[----:B-1----:R-:W-:-:S03]  /*1730*/  IADD3 R136, P0, R145, c[0x0][0x190], RZ ;  /* 0x0000640091887a10 */ /* 0x002fc60007f1e0ff */
[----:B------:R-:W2:Y:S01]  /*1740*/  LDL.LU R149, [R1+0x28] ;  /* 0x0000280001957983 */ /* 0x000ea20000300800 */
[----:B------:R-:W-:-:S03]  /*1750*/  IADD3.X R137, R203, c[0x0][0x194], RZ, P0, !PT ;  /* 0x00006500cb897a10 */ /* 0x000fc600007fe4ff */
[----:B------:R-:W3:Y:S04]  /*1760*/  LDL.LU R151, [R1+0x34] ;  /* 0x0000340001977983 */ /* 0x000ee80000300800 */
[----:B------:R-:W2:Y:S04]  /*1770*/  LDL.LU R156, [R1+0x30] ;  /* 0x00003000019c7983 */ /* 0x000ea80000300800 */
[----:B------:R-:W2:Y:S01]  /*1780*/  LDL.LU R203, [R1+0x2c] ;  /* 0x00002c0001cb7983 */ /* 0x000ea20000300800 */
[----:B------:R-:W-:Y:S01]  /*1790*/  SHF.L.U32 R145, R201, 0x2, RZ ;  /* 0x00000002c9917819 */ /* 0x000fe200000006ff */
[----:B------:R-:W-:Y:S01]  /*17a0*/  FFMA.FTZ R242, R150, R134, R242 ;  /* 0x0000008696f27223 */ /* 0x000fe200000100f2 */
[----:B------:R-:W-:Y:S01]  /*17b0*/  SHF.R.U32.HI R201, RZ, 0x1e, R201 ;  /* 0x0000001effc97819 */ /* 0x000fe200000116c9 */
[----:B------:R1:W5:Y:S02]  /*17c0*/  LDG.E R150, [R136.64] ;  /* 0x0000000488967981 */ /* 0x000364000c1e1900 */
[----:B-1----:R-:W-:-:S04]  /*17d0*/  @P3 IADD3 R136, P0, R145, c[0x0][0x198], RZ ;  /* 0x0000660091883a10 */ /* 0x002fc80007f1e0ff */
[----:B------:R-:W-:-:S05]  /*17e0*/  @P3 IADD3.X R137, R201, c[0x0][0x19c], RZ, P0, !PT ;  /* 0x00006700c9893a10 */ /* 0x000fca00007fe4ff */
[----:B------:R1:W5:Y:S01]  /*17f0*/  @P3 LDG.E R170, [R136.64] ;  /* 0x0000000488aa3981 */ /* 0x000362000c1e1900 */
[----:B------:R-:W-:Y:S02]  /*1800*/  SHF.L.U32 R146, R196, 0x2, RZ ;  /* 0x00000002c4927819 */ /* 0x000fe400000006ff */
[----:B-1----:R-:W-:-:S04]  /*1810*/  IADD3 R136, P0, R145, c[0x0][0x190], RZ ;  /* 0x0000640091887a10 */ /* 0x002fc80007f1e0ff */
[----:B------:R-:W-:Y:S02]  /*1820*/  IADD3.X R137, R201, c[0x0][0x194], RZ, P0, !PT ;  /* 0x00006500c9897a10 */ /* 0x000fe400007fe4ff */
[----:B------:R-:W-:-:S03]  /*1830*/  SHF.R.U32.HI R196, RZ, 0x1e, R196 ;  /* 0x0000001effc47819 */ /* 0x000fc600000116c4 */
[----:B------:R1:W5:Y:S02]  /*1840*/  LDG.E R145, [R136.64] ;  /* 0x0000000488917981 */ /* 0x000364000c1e1900 */
[----:B-1----:R-:W-:-:S04]  /*1850*/  @P3 IADD3 R136, P0, R146, c[0x0][0x198], RZ ;  /* 0x0000660092883a10 */ /* 0x002fc80007f1e0ff */
[----:B------:R-:W-:-:S05]  /*1860*/  @P3 IADD3.X R137, R196, c[0x0][0x19c], RZ, P0, !PT ;  /* 0x00006700c4893a10 */ /* 0x000fca00007fe4ff */
[----:B------:R1:W5:Y:S01]  /*1870*/  @P3 LDG.E R171, [R136.64] ;  /* 0x0000000488ab3981 */ /* 0x000362000c1e1900 */
[----:B------:R-:W-:Y:S01]  /*1880*/  IMAD.SHL.U32 R147, R191, 0x4, RZ ;  /* 0x00000004bf937824 */ /* 0x000fe200078e00ff */
[----:B-1----:R-:W-:-:S04]  /*1890*/  IADD3 R136, P0, R146, c[0x0][0x190], RZ ;  /* 0x0000640092887a10 */ /* 0x002fc80007f1e0ff */
[----:B------:R-:W-:Y:S02]  /*18a0*/  IADD3.X R137, R196, c[0x0][0x194], RZ, P0, !PT ;  /* 0x00006500c4897a10 */ /* 0x000fe400007fe4ff */
[----:B------:R-:W-:-:S03]  /*18b0*/  SHF.R.U32.HI R191, RZ, 0x1e, R191 ;  /* 0x0000001effbf7819 */ /* 0x000fc600000116bf */
[----:B------:R1:W5:Y:S02]  /*18c0*/  LDG.E R146, [R136.64] ;  /* 0x0000000488927981 */ /* 0x000364000c1e1900 */
[----:B-1----:R-:W-:-:S04]  /*18d0*/  @P3 IADD3 R136, P0, R147, c[0x0][0x198], RZ ;  /* 0x0000660093883a10 */ /* 0x002fc80007f1e0ff */
[----:B------:R-:W-:-:S05]  /*18e0*/  @P3 IADD3.X R137, R191, c[0x0][0x19c], RZ, P0, !PT ;  /* 0x00006700bf893a10 */ /* 0x000fca00007fe4ff */
[----:B------:R1:W5:Y:S01]  /*18f0*/  @P3 LDG.E R172, [R136.64] ;  /* 0x0000000488ac3981 */ /* 0x000362000c1e1900 */
[----:B------:R-:W-:Y:S01]  /*1900*/  FFMA.FTZ R240, R148, R132, R240 ;  /* 0x0000008494f07223 */ /* 0x000fe200000100f0 */
[----:B------:R-:W-:Y:S02]  /*1910*/  SHF.L.U32 R148, R188, 0x2, RZ ;  /* 0x00000002bc947819 */ /* 0x000fe400000006ff */
[----:B-1----:R-:W-:-:S04]  /*1920*/  IADD3 R136, P0, R147, c[0x0][0x190], RZ ;  /* 0x0000640093887a10 */ /* 0x002fc80007f1e0ff */
[----:B------:R-:W-:Y:S01]  /*1930*/  IADD3.X R137, R191, c[0x0][0x194], RZ, P0, !PT ;  /* 0x00006500bf897a10 */ /* 0x000fe200007fe4ff */
[----:B0-----:R-:W-:-:S04]  /*1940*/  IMAD.WIDE.U32 R112, R188, R116, c[0x0][0x210] ;  /* 0x00008400bc707625 */ /* 0x001fc800078e0074 */
[----:B------:R-:W-:Y:S01]  /*1950*/  IMAD.WIDE.U32 R116, R188, R116, c[0x0][0x208] ;  /* 0x00008200bc747625 */ /* 0x000fe200078e0074 */
[----:B------:R0:W5:Y:S01]  /*1960*/  LDG.E R147, [R136.64] ;  /* 0x0000000488937981 */ /* 0x000162000c1e1900 */
[----:B------:R-:W-:Y:S02]  /*1970*/  SHF.R.U32.HI R188, RZ, 0x1e, R188 ;  /* 0x0000001effbc7819 */ /* 0x000fe400000116bc */
[----:B0-----:R-:W-:-:S04]  /*1980*/  @P3 IADD3 R136, P0, R148, c[0x0][0x198], RZ ;  /* 0x0000660094883a10 */ /* 0x001fc80007f1e0ff */
[----:B------:R-:W-:-:S05]  /*1990*/  @P3 IADD3.X R137, R188, c[0x0][0x19c], RZ, P0, !PT ;  /* 0x00006700bc893a10 */ /* 0x000fca00007fe4ff */
[----:B------:R0:W5:Y:S01]  /*19a0*/  @P3 LDG.E R173, [R136.64] ;  /* 0x0000000488ad3981 */ /* 0x000162000c1e1900 */
[----:B------:R-:W-:Y:S02]  /*19b0*/  FMUL.FTZ R139, R22, R139 ;  /* 0x0000008b168b7220 */ /* 0x000fe40000410000 */
[----:B----4-:R-:W-:Y:S01]  /*19c0*/  FMUL.FTZ R110, R56, R160 ;  /* 0x000000a0386e7220 */ /* 0x010fe20000410000 */
[----:B0-----:R-:W-:-:S04]  /*19d0*/  IADD3 R136, P0, R148, c[0x0][0x190], RZ ;  /* 0x0000640094887a10 */ /* 0x001fc80007f1e0ff */
[----:B------:R-:W-:Y:S01]  /*19e0*/  IADD3.X R137, R188, c[0x0][0x194], RZ, P0, !PT ;  /* 0x00006500bc897a10 */ /* 0x000fe200007fe4ff */
[----:B------:R-:W-:Y:S02]  /*19f0*/  FMUL.FTZ R186, R74, R114 ;  /* 0x000000724aba7220 */ /* 0x000fe40000410000 */
[C---:B------:R-:W-:Y:S02]  /*1a00*/  FADD.FTZ R236, R114.reuse, R236 ;  /* 0x000000ec72ec7221 */ /* 0x040fe40000010000 */
[----:B------:R0:W5:Y:S01]  /*1a10*/  LDG.E R136, [R136.64] ;  /* 0x0000000488887981 */ /* 0x000162000c1e1900 */
[----:B------:R-:W-:Y:S02]  /*1a20*/  FFMA.FTZ R226, R114, R185, R226 ;  /* 0x000000b972e27223 */ /* 0x000fe400000100e2 */
[----:B------:R-:W-:Y:S02]  /*1a30*/  FMUL.FTZ R190, R75, R115 ;  /* 0x000000734bbe7220 */ /* 0x000fe40000410000 */
[----:B------:R-:W-:-:S02]  /*1a40*/  FADD.FTZ R235, R115, R235 ;  /* 0x000000eb73eb7221 */ /* 0x000fc40000010000 */
[----:B------:R-:W-:Y:S02]  /*1a50*/  FFMA.FTZ R225, R115, R189, R225 ;  /* 0x000000bd73e17223 */ /* 0x000fe400000100e1 */
[C---:B------:R-:W-:Y:S01]  /*1a60*/  FADD.FTZ R216, R164.reuse, R216 ;  /* 0x000000d8a4d87221 */ /* 0x040fe20000010000 */
[----:B------:R-:W4:Y:S01]  /*1a70*/  LDG.E.128 R112, [R112.64] ;  /* 0x0000000470707981 */ /* 0x000f22000c1e1d00 */
[----:B0-----:R-:W-:Y:S02]  /*1a80*/  FADD.FTZ R137, -R187, R157 ;  /* 0x0000009dbb897221 */ /* 0x001fe40000010100 */
[-C--:B------:R-:W-:Y:S02]  /*1a90*/  FFMA.FTZ R4, R164, R139.reuse, R4 ;  /* 0x0000008ba4047223 */ /* 0x080fe40000010004 */
[----:B------:R-:W-:Y:S02]  /*1aa0*/  FFMA.FTZ R164, R80, R164, R110 ;  /* 0x000000a450a47223 */ /* 0x000fe4000001006e */
[----:B------:R-:W4:Y:S01]  /*1ab0*/  LDG.E.128 R108, [R108.64] ;  /* 0x000000046c6c7981 */ /* 0x000f22000c1e1d00 */
[----:B------:R-:W-:-:S02]  /*1ac0*/  FFMA.FTZ R244, R160, R139, R244 ;  /* 0x0000008ba0f47223 */ /* 0x000fc400000100f4 */
[----:B------:R-:W-:Y:S02]  /*1ad0*/  FMUL.FTZ R137, R22, R137 ;  /* 0x0000008916897220 */ /* 0x000fe40000410000 */
[----:B------:R-:W-:Y:S02]  /*1ae0*/  FMUL.FTZ R148, R57, R161 ;  /* 0x000000a139947220 */ /* 0x000fe40000410000 */
[----:B------:R-:W-:Y:S02]  /*1af0*/  FFMA.FTZ R243, R161, R137, R243 ;  /* 0x00000089a1f37223 */ /* 0x000fe400000100f3 */
[C---:B------:R-:W-:Y:S02]  /*1b00*/  FADD.FTZ R200, R118.reuse, R200 ;  /* 0x000000c876c87221 */ /* 0x040fe40000010000 */
[----:B------:R-:W-:Y:S02]  /*1b10*/  FFMA.FTZ R18, R118, R185, R18 ;  /* 0x000000b976127223 */ /* 0x000fe40000010012 */
[----:B------:R-:W-:-:S02]  /*1b20*/  FFMA.FTZ R186, R98, R118, R186 ;  /* 0x0000007662ba7223 */ /* 0x000fc400000100ba */
[C---:B------:R-:W-:Y:S02]  /*1b30*/  FADD.FTZ R199, R119.reuse, R199 ;  /* 0x000000c777c77221 */ /* 0x040fe40000010000 */
[----:B------:R-:W-:Y:S02]  /*1b40*/  FFMA.FTZ R19, R119, R189, R19 ;  /* 0x000000bd77137223 */ /* 0x000fe40000010013 */
[----:B------:R-:W-:Y:S02]  /*1b50*/  FFMA.FTZ R190, R99, R119, R190 ;  /* 0x0000007763be7223 */ /* 0x000fe400000100be */
[----:B------:R-:W4:Y:S01]  /*1b60*/  LDG.E.128 R116, [R116.64] ;  /* 0x0000000474747981 */ /* 0x000f22000c1e1d00 */
[----:B--2---:R-:W-:-:S05]  /*1b70*/  FADD.FTZ R203, R160, R203 ;  /* 0x000000cba0cb7221 */ /* 0x004fca0000010000 */
[----:B------:R-:W-:Y:S04]  /*1b80*/  STL [R1+0x2c], R203 ;  /* 0x00002ccb01007387 */ /* 0x000fe80000100800 */
[----:B------:R-:W2:Y:S04]  /*1b90*/  LDL.LU R157, [R1+0x3c] ;  /* 0x00003c00019d7983 */ /* 0x000ea80000300800 */
[----:B------:R-:W2:Y:S01]  /*1ba0*/  LDL.LU R160, [R1+0x38] ;  /* 0x0000380001a07983 */ /* 0x000ea20000300800 */
[----:B------:R-:W-:-:S05]  /*1bb0*/  FADD.FTZ R149, R161, R149 ;  /* 0x00000095a1957221 */ /* 0x000fca0000010000 */
[----:B------:R0:W-:Y:S04]  /*1bc0*/  STL [R1+0x28], R149 ;  /* 0x0000289501007387 */ /* 0x0001e80000100800 */
[----:B------:R-:W2:Y:S01]  /*1bd0*/  LDL.LU R196, [R1+0x44] ;  /* 0x0000440001c47983 */ /* 0x000ea20000300800 */
[----:B---3--:R-:W-:-:S03]  /*1be0*/  FADD.FTZ R151, R162, R151 ;  /* 0x00000097a2977221 */ /* 0x008fc60000010000 */
[----:B------:R-:W3:Y:S04]  /*1bf0*/  LDL.LU R161, [R1+0x4] ;  /* 0x0000040001a17983 */ /* 0x000ee80000300800 */
[----:B------:R1:W-:Y:S04]  /*1c00*/  STL [R1+0x34], R151 ;  /* 0x0000349701007387 */ /* 0x0003e80000100800 */
[----:B------:R-:W3:Y:S04]  /*1c10*/  LDL.LU R191, [R1+0x40] ;  /* 0x0000400001bf7983 */ /* 0x000ee80000300800 */
[----:B------:R-:W3:Y:S01]  /*1c20*/  LDL.LU R188, [R1] ;  /* 0x0000000001bc7983 */ /* 0x000ee20000300800 */
[----:B------:R-:W-:-:S02]  /*1c30*/  FADD.FTZ R215, R165, R215 ;  /* 0x000000d7a5d77221 */ /* 0x000fc40000010000 */
[----:B------:R-:W-:Y:S02]  /*1c40*/  FFMA.FTZ R5, R165, R137, R5 ;  /* 0x00000089a5057223 */ /* 0x000fe40000010005 */
[----:B------:R-:W-:Y:S02]  /*1c50*/  FFMA.FTZ R165, R81, R165, R148 ;  /* 0x000000a551a57223 */ /* 0x000fe40000010094 */
[----:B------:R-:W-:Y:S02]  /*1c60*/  FADD.FTZ R148, -R187, R158 ;  /* 0x0000009ebb947221 */ /* 0x000fe40000010100 */
[----:B------:R-:W-:Y:S02]  /*1c70*/  FADD.FTZ R156, R163, R156 ;  /* 0x0000009ca39c7221 */ /* 0x000fe40000010000 */
[----:B------:R-:W-:Y:S02]  /*1c80*/  FMUL.FTZ R148, R22, R148 ;  /* 0x0000009416947220 */ /* 0x000fe40000410000 */
[----:B0-----:R-:W-:Y:S01]  /*1c90*/  FMUL.FTZ R149, R58, R162 ;  /* 0x000000a23a957220 */ /* 0x001fe20000410000 */
[----:B------:R-:W-:Y:S01]  /*1ca0*/  STL [R1+0x30], R156 ;  /* 0x0000309c01007387 */ /* 0x000fe20000100800 */
[----:B------:R-:W-:-:S02]  /*1cb0*/  FADD.FTZ R218, R166, R218 ;  /* 0x000000daa6da7221 */ /* 0x000fc40000010000 */
[----:B------:R-:W-:Y:S02]  /*1cc0*/  FFMA.FTZ R2, R166, R148, R2 ;  /* 0x00000094a6027223 */ /* 0x000fe40000010002 */
[----:B------:R-:W-:Y:S02]  /*1cd0*/  FFMA.FTZ R166, R82, R166, R149 ;  /* 0x000000a652a67223 */ /* 0x000fe40000010095 */
[----:B------:R-:W-:Y:S01]  /*1ce0*/  FADD.FTZ R149, -R187, R159 ;  /* 0x0000009fbb957221 */ /* 0x000fe20000010100 */
[----:B------:R-:W0:Y:S01]  /*1cf0*/  S2R R203, SR_TID.X ;  /* 0x0000000000cb7919 */ /* 0x000e220000002100 */
[----:B-1----:R-:W-:Y:S02]  /*1d00*/  FMUL.FTZ R151, R59, R163 ;  /* 0x000000a33b977220 */ /* 0x002fe40000410000 */
[----:B------:R-:W-:Y:S02]  /*1d10*/  FMUL.FTZ R149, R22, R149 ;  /* 0x0000009516957220 */ /* 0x000fe40000410000 */
[----:B------:R-:W-:-:S02]  /*1d20*/  FADD.FTZ R217, R167, R217 ;  /* 0x000000d9a7d97221 */ /* 0x000fc40000010000 */
[----:B------:R-:W-:Y:S02]  /*1d30*/  FFMA.FTZ R3, R167, R149, R3 ;  /* 0x00000095a7037223 */ /* 0x000fe40000010003 */
[----:B------:R-:W-:Y:S01]  /*1d40*/  FFMA.FTZ R167, R83, R167, R151 ;  /* 0x000000a753a77223 */ /* 0x000fe20000010097 */
[----:B------:R-:W-:Y:S01]  /*1d50*/  LOP3.LUT P1, RZ, R176, 0xff, RZ, 0xc0, !PT ;  /* 0x000000ffb0ff7812 */ /* 0x000fe2000782c0ff */
[----:B------:R-:W-:Y:S01]  /*1d60*/  FFMA.FTZ R250, R162, R148, R250 ;  /* 0x00000094a2fa7223 */ /* 0x000fe200000100fa */
[----:B------:R-:W-:Y:S01]  /*1d70*/  IADD3 R0, R0, c[0x0][0x160], RZ ;  /* 0x0000580000007a10 */ /* 0x000fe20007ffe0ff */
[C---:B----4-:R-:W-:Y:S02]  /*1d80*/  FADD.FTZ R109, -R187.reuse, R109 ;  /* 0x0000006dbb6d7221 */ /* 0x050fe40000010100 */
[----:B------:R-:W-:Y:S02]  /*1d90*/  FADD.FTZ R110, -R187, R110 ;  /* 0x0000006ebb6e7221 */ /* 0x000fe40000010100 */
[----:B------:R-:W-:-:S02]  /*1da0*/  FMUL.FTZ R158, R53, R113 ;  /* 0x00000071359e7220 */ /* 0x000fc40000410000 */
[----:B------:R-:W-:Y:S02]  /*1db0*/  FMUL.FTZ R159, R22, R110 ;  /* 0x0000006e169f7220 */ /* 0x000fe40000410000 */
[----:B------:R-:W-:-:S04]  /*1dc0*/  FFMA.FTZ R110, R181, R182, RZ ;  /* 0x000000b6b56e7223 */ /* 0x000fc800000100ff */
[----:B------:R-:W-:-:S04]  /*1dd0*/  FFMA.FTZ R110, R183, R184, R110 ;  /* 0x000000b8b76e7223 */ /* 0x000fc8000001006e */
        /* <DEDUP_REMOVED lines=12> */
[----:B------:R-:W-:Y:S02]  /*1ea0*/  FFMA.FTZ R110, R134, R154, R110 ;  /* 0x0000009a866e7223 */ /* 0x000fe4000001006e */
[----:B--2---:R-:W-:-:S05]  /*1eb0*/  FADD.FTZ R157, R112, R157 ;  /* 0x0000009d709d7221 */ /* 0x004fca0000010000 */
[----:B------:R1:W-:Y:S01]  /*1ec0*/  STL [R1+0x3c], R157 ;  /* 0x00003c9d01007387 */ /* 0x0003e20000100800 */
[----:B------:R-:W-:Y:S02]  /*1ed0*/  FADD.FTZ R160, R113, R160 ;  /* 0x000000a071a07221 */ /* 0x000fe40000010000 */
[----:B-1----:R-:W-:-:S04]  /*1ee0*/  FMUL.FTZ R157, R22, R109 ;  /* 0x0000006d169d7220 */ /* 0x002fc80000410000 */
[----:B------:R-:W-:Y:S02]  /*1ef0*/  FFMA.FTZ R251, R113, R157, R251 ;  /* 0x0000009d71fb7223 */ /* 0x000fe400000100fb */
[----:B------:R-:W-:-:S04]  /*1f00*/  FADD.FTZ R113, RZ, R182 ;  /* 0x000000b6ff717221 */ /* 0x000fc80000010000 */
[----:B------:R-:W-:-:S04]  /*1f10*/  FADD.FTZ R113, R184, R113 ;  /* 0x00000071b8717221 */ /* 0x000fc80000010000 */
        /* <DEDUP_REMOVED lines=11> */
[----:B------:R-:W-:Y:S02]  /*1fd0*/  FADD.FTZ R113, R153, R113 ;  /* 0x0000007199717221 */ /* 0x000fe40000010000 */
[----:B---3--:R-:W-:Y:S02]  /*1fe0*/  FFMA.FTZ R161, R114, R159, R161 ;  /* 0x0000009f72a17223 */ /* 0x008fe400000100a1 */
[----:B------:R-:W-:Y:S02]  /*1ff0*/  FADD.FTZ R113, R154, R113 ;  /* 0x000000719a717221 */ /* 0x000fe40000010000 */
[----:B------:R-:W-:Y:S01]  /*2000*/  FADD.FTZ R111, -R187, R111 ;  /* 0x0000006fbb6f7221 */ /* 0x000fe20000010100 */
[----:B------:R-:W-:Y:S01]  /*2010*/  STL [R1+0x38], R160 ;  /* 0x000038a001007387 */ /* 0x000fe20000100800 */
[----:B------:R-:W-:Y:S02]  /*2020*/  FADD.FTZ R113, R155, R113 ;  /* 0x000000719b717221 */ /* 0x000fe40000010000 */
[----:B------:R-:W-:Y:S01]  /*2030*/  FFMA.FTZ R110, R135, R155, R110 ;  /* 0x0000009b876e7223 */ /* 0x000fe2000001006e */
[----:B------:R1:W-:Y:S01]  /*2040*/  STL [R1+0x4], R161 ;  /* 0x000004a101007387 */ /* 0x0003e20000100800 */
[----:B------:R-:W-:-:S02]  /*2050*/  FADD.FTZ R113, R164, R113 ;  /* 0x00000071a4717221 */ /* 0x000fc40000010000 */
[----:B------:R-:W-:Y:S02]  /*2060*/  FFMA.FTZ R110, R139, R164, R110 ;  /* 0x000000a48b6e7223 */ /* 0x000fe4000001006e */
[----:B------:R-:W-:Y:S02]  /*2070*/  FADD.FTZ R196, R114, R196 ;  /* 0x000000c472c47221 */ /* 0x000fe40000010000 */
[----:B------:R-:W-:Y:S02]  /*2080*/  FADD.FTZ R191, R115, R191 ;  /* 0x000000bf73bf7221 */ /* 0x000fe40000010000 */
[----:B-1----:R-:W-:Y:S02]  /*2090*/  FMUL.FTZ R161, R22, R111 ;  /* 0x0000006f16a17220 */ /* 0x002fe40000410000 */
[----:B------:R-:W-:Y:S02]  /*20a0*/  FADD.FTZ R113, R165, R113 ;  /* 0x00000071a5717221 */ /* 0x000fe40000010000 */
[----:B------:R-:W-:-:S02]  /*20b0*/  FFMA.FTZ R188, R115, R161, R188 ;  /* 0x000000a173bc7223 */ /* 0x000fc400000100bc */
[----:B------:R-:W-:Y:S01]  /*20c0*/  FFMA.FTZ R110, R137, R165, R110 ;  /* 0x000000a5896e7223 */ /* 0x000fe2000001006e */
[----:B------:R1:W-:Y:S01]  /*20d0*/  STL [R1+0x44], R196 ;  /* 0x000044c401007387 */ /* 0x0003e20000100800 */
[----:B------:R-:W-:Y:S02]  /*20e0*/  FADD.FTZ R108, -R187, R108 ;  /* 0x0000006cbb6c7221 */ /* 0x000fe40000010100 */
[----:B------:R-:W-:Y:S01]  /*20f0*/  FMUL.FTZ R156, R52, R112 ;  /* 0x00000070349c7220 */ /* 0x000fe20000410000 */
[----:B------:R1:W-:Y:S01]  /*2100*/  STL [R1+0x40], R191 ;  /* 0x000040bf01007387 */ /* 0x0003e20000100800 */
[----:B------:R-:W-:Y:S02]  /*2110*/  FADD.FTZ R113, R166, R113 ;  /* 0x00000071a6717221 */ /* 0x000fe40000010000 */
[----:B------:R-:W-:Y:S01]  /*2120*/  FFMA.FTZ R110, R148, R166, R110 ;  /* 0x000000a6946e7223 */ /* 0x000fe2000001006e */
[----:B------:R1:W-:Y:S01]  /*2130*/  STL [R1], R188 ;  /* 0x000000bc01007387 */ /* 0x0003e20000100800 */
[----:B------:R-:W-:-:S02]  /*2140*/  FMUL.FTZ R151, R22, R108 ;  /* 0x0000006c16977220 */ /* 0x000fc40000410000 */
[----:B------:R-:W-:Y:S02]  /*2150*/  FFMA.FTZ R156, R76, R116, R156 ;  /* 0x000000744c9c7223 */ /* 0x000fe4000001009c */
[----:B------:R-:W-:Y:S02]  /*2160*/  FADD.FTZ R113, R167, R113 ;  /* 0x00000071a7717221 */ /* 0x000fe40000010000 */
[----:B------:R-:W-:Y:S02]  /*2170*/  FFMA.FTZ R110, R149, R167, R110 ;  /* 0x000000a7956e7223 */ /* 0x000fe4000001006e */
[----:B------:R-:W-:Y:S02]  /*2180*/  FFMA.FTZ R158, R77, R117, R158 ;  /* 0x000000754d9e7223 */ /* 0x000fe4000001009e */
[----:B------:R-:W-:Y:S02]  /*2190*/  FMUL.FTZ R160, R54, R114 ;  /* 0x0000007236a07220 */ /* 0x000fe40000410000 */
[----:B------:R-:W-:-:S02]  /*21a0*/  FADD.FTZ R113, R156, R113 ;  /* 0x000000719c717221 */ /* 0x000fc40000010000 */
[----:B------:R-:W-:Y:S02]  /*21b0*/  FFMA.FTZ R110, R151, R156, R110 ;  /* 0x0000009c976e7223 */ /* 0x000fe4000001006e */
[----:B------:R-:W-:Y:S01]  /*21c0*/  FMUL.FTZ R162, R55, R115 ;  /* 0x0000007337a27220 */ /* 0x000fe20000410000 */
[----:B0-----:R-:W-:Y:S01]  /*21d0*/  SHF.R.U32.HI R115, RZ, 0x5, R203 ;  /* 0x00000005ff737819 */ /* 0x001fe200000116cb */
[----:B------:R-:W-:Y:S02]  /*21e0*/  FFMA.FTZ R160, R78, R118, R160 ;  /* 0x000000764ea07223 */ /* 0x000fe400000100a0 */
[----:B------:R-:W-:Y:S02]  /*21f0*/  FADD.FTZ R113, R113, R158 ;  /* 0x0000009e71717221 */ /* 0x000fe40000010000 */
[----:B------:R-:W-:Y:S02]  /*2200*/  FFMA.FTZ R110, R157, R158, R110 ;  /* 0x0000009e9d6e7223 */ /* 0x000fe4000001006e */
[----:B------:R-:W-:Y:S01]  /*2210*/  FFMA.FTZ R252, R112, R151, R252 ;  /* 0x0000009770fc7223 */ /* 0x000fe200000100fc */
[----:B------:R-:W-:Y:S01]  /*2220*/  LOP3.LUT R112, R115, 0x7fffffc, RZ, 0xc0, !PT ;  /* 0x07fffffc73707812 */ /* 0x000fe200078ec0ff */
[----:B------:R-:W-:-:S02]  /*2230*/  FFMA.FTZ R162, R79, R119, R162 ;  /* 0x000000774fa27223 */ /* 0x000fc400000100a2 */
[----:B------:R-:W-:Y:S02]  /*2240*/  FADD.FTZ R113, R113, R160 ;  /* 0x000000a071717221 */ /* 0x000fe40000010000 */
[----:B------:R-:W-:Y:S01]  /*2250*/  FFMA.FTZ R110, R159, R160, R110 ;  /* 0x000000a09f6e7223 */ /* 0x000fe2000001006e */
[----:B------:R-:W-:Y:S01]  /*2260*/  LOP3.LUT P0, RZ, R203, 0x1f, RZ, 0xc0, !PT ;  /* 0x0000001fcbff7812 */ /* 0x000fe2000780c0ff */
[----:B------:R-:W-:Y:S01]  /*2270*/  FFMA.FTZ R249, R163, R149, R249 ;  /* 0x00000095a3f97223 */ /* 0x000fe200000100f9 */
[----:B------:R-:W-:Y:S01]  /*2280*/  ISETP.GE.AND P5, PT, R0, c[0x0][0x164], PT ;  /* 0x0000590000007a0c */ /* 0x000fe20003fa6270 */
[----:B------:R-:W-:Y:S01]  /*2290*/  FADD.FTZ R220, R116, R220 ;  /* 0x000000dc74dc7221 */ /* 0x000fe20000010000 */
[----:B------:R-:W-:Y:S01]  /*22a0*/  @!P1 IADD3 R112, R112, 0x4, RZ ;  /* 0x0000000470709810 */ /* 0x000fe20007ffe0ff */
        /* <DEDUP_REMOVED lines=8> */
[----:B------:R-:W-:Y:S01]  /*2330*/  FFMA.FTZ R110, R161, R162, R110 ;  /* 0x000000a2a16e7223 */ /* 0x000fe2000001006e */
[----:B------:R-:W-:Y:S05]  /*2340*/  BRA.DIV ~URZ, `(.L_x_1895) ;  /* 0x00001ee27f007947 */ /* 0x000fea000b800000 */
[----:B-1----:R0:W1:Y:S02]  /*2350*/  SHFL.DOWN PT, R114, R113, 0x10, 0x1f ;  /* 0x0a001f0071727f89 */ /* 0x00206400000e0000 */
.L_x_1904:
        /* <DEDUP_REMOVED lines=18> */
.L_x_1905:
[----:B0-2---:R-:W-:Y:S01]  /*2480*/  FADD.FTZ R109, R109, R110 ;  /* 0x0000006e6d6d7221 */ /* 0x005fe20000010000 */
[----:B-1----:R-:W-:Y:S01]  /*2490*/  @!P0 LOP3.LUT R110, R115, 0x3, RZ, 0xc0, !PT ;  /* 0x00000003736e8812 */ /* 0x002fe200078ec0ff */
[----:B------:R-:W-:Y:S01]  /*24a0*/  FADD.FTZ R108, R114, R113 ;  /* 0x00000071726c7221 */ /* 0x000fe20000010000 */
[----:B------:R-:W-:Y:S01]  /*24b0*/  ULDC.U8 UR6, c[0x0][0x1f0] ;  /* 0x00007c0000067ab9 */ /* 0x000fe20000000000 */
[----:B------:R-:W-:Y:S02]  /*24c0*/  ISETP.NE.U32.AND P2, PT, RZ, c[0x0][0x218], PT ;  /* 0x00008600ff007a0c */ /* 0x000fe40003f45070 */
[----:B------:R-:W-:Y:S02]  /*24d0*/  @!P0 IADD3 R110, R112, R110, RZ ;  /* 0x0000006e706e8210 */ /* 0x000fe40007ffe0ff */
[----:B------:R-:W-:Y:S02]  /*24e0*/  ISETP.NE.AND.EX P2, PT, RZ, c[0x0][0x21c], PT, P2 ;  /* 0x00008700ff007a0c */ /* 0x000fe40003f45320 */
[----:B------:R-:W-:Y:S01]  /*24f0*/  ISETP.NE.U32.AND P1, PT, RZ, c[0x0][0x258], PT ;  /* 0x00009600ff007a0c */ /* 0x000fe20003f25070 */
        /* <DEDUP_REMOVED lines=45> */
.L_x_1897:
[----:B0-----:R-:W-:Y:S01]  /*27d0*/  IADD3 R112, P6, R177, c[0x0][0x248], RZ ;  /* 0x00009200b1707a10 */ /* 0x001fe20007fde0ff */
[----:B------:R-:W-:Y:S02]  /*27e0*/  FMUL.FTZ R116, R116, c[0x0][0x1e8] ;  /* 0x00007a0074747a20 */ /* 0x000fe40000410000 */
[----:B------:R-:W-:Y:S01]  /*27f0*/  FMUL.FTZ R117, R117, c[0x0][0x1e8] ;  /* 0x00007a0075757a20 */ /* 0x000fe20000410000 */
[----:B------:R-:W-:Y:S01]  /*2800*/  IADD3.X R113, R178, c[0x0][0x24c], RZ, P6, !PT ;  /* 0x00009300b2717a10 */ /* 0x000fe200037fe4ff */
[----:B------:R-:W-:Y:S01]  /*2810*/  FMUL.FTZ R115, R115, c[0x0][0x1e8] ;  /* 0x00007a0073737a20 */ /* 0x000fe20000410000 */
[----:B------:R-:W-:Y:S01]  /*2820*/  LOP3.LUT P6, RZ, R179, 0xff00, RZ, 0xc0, !PT ;  /* 0x0000ff00b3ff7812 */ /* 0x000fe200078cc0ff */
[----:B------:R-:W-:Y:S01]  /*2830*/  FMUL.FTZ R114, R114, c[0x0][0x1e8] ;  /* 0x00007a0072727a20 */ /* 0x000fe20000410000 */
[----:B------:R-:W-:Y:S02]  /*2840*/  SEL R108, R116, RZ, P4 ;  /* 0x000000ff746c7207 */ /* 0x000fe40002000000 */
[----:B------:R-:W-:-:S02]  /*2850*/  SEL R109, R117, RZ, P6 ;  /* 0x000000ff756d7207 */ /* 0x000fc40003000000 */
[C---:B------:R-:W-:Y:S02]  /*2860*/  LOP3.LUT P4, RZ, R179.reuse, 0xff0000, RZ, 0xc0, !PT ;  /* 0x00ff0000b3ff7812 */ /* 0x040fe4000788c0ff */
[----:B------:R-:W-:Y:S02]  /*2870*/  LOP3.LUT P6, RZ, R179, 0xff000000, RZ, 0xc0, !PT ;  /* 0xff000000b3ff7812 */ /* 0x000fe400078cc0ff */
[----:B------:R-:W-:Y:S02]  /*2880*/  SEL R110, R114, RZ, P4 ;  /* 0x000000ff726e7207 */ /* 0x000fe40002000000 */
[----:B------:R-:W-:Y:S02]  /*2890*/  SEL R111, R115, RZ, P6 ;  /* 0x000000ff736f7207 */ /* 0x000fe40003000000 */
[C---:B------:R-:W-:Y:S02]  /*28a0*/  LOP3.LUT P4, RZ, R25.reuse, 0xff000000, RZ, 0xc0, !PT ;  /* 0xff00000019ff7812 */ /* 0x040fe4000788c0ff */
[----:B------:R-:W-:Y:S01]  /*28b0*/  LOP3.LUT P6, RZ, R25, 0xff0000, RZ, 0xc0, !PT ;  /* 0x00ff000019ff7812 */ /* 0x000fe200078cc0ff */
[----:B------:R0:W-:Y:S02]  /*28c0*/  STG.E.128 [R112.64], R108 ;  /* 0x0000006c70007986 */ /* 0x0001e4000c101d04 */
[----:B0-----:R-:W-:Y:S01]  /*28d0*/  SEL R111, R115, RZ, P4 ;  /* 0x000000ff736f7207 */ /* 0x001fe20002000000 */
[----:B------:R-:W-:Y:S01]  /*28e0*/  FFMA.FTZ R115, R120, R187, R163 ;  /* 0x000000bb78737223 */ /* 0x000fe200000100a3 */
[----:B------:R-:W-:-:S02]  /*28f0*/  LOP3.LUT P4, RZ, R25, 0xff00, RZ, 0xc0, !PT ;  /* 0x0000ff0019ff7812 */ /* 0x000fc4000788c0ff */
[----:B------:R-:W-:Y:S01]  /*2900*/  SEL R110, R114, RZ, P6 ;  /* 0x000000ff726e7207 */ /* 0x000fe20003000000 */
[-C--:B------:R-:W-:Y:S01]  /*2910*/  FFMA.FTZ R114, R121, R187.reuse, R163 ;  /* 0x000000bb79727223 */ /* 0x080fe200000100a3 */
[----:B------:R-:W-:Y:S01]  /*2920*/  LOP3.LUT P6, RZ, R25, 0xff, RZ, 0xc0, !PT ;  /* 0x000000ff19ff7812 */ /* 0x000fe200078cc0ff */
[----:B------:R-:W-:Y:S01]  /*2930*/  FADD.FTZ R115, R128, -R115 ;  /* 0x8000007380737221 */ /* 0x000fe20000010000 */
[----:B------:R-:W-:Y:S01]  /*2940*/  SEL R109, R117, RZ, P4 ;  /* 0x000000ff756d7207 */ /* 0x000fe20002000000 */
[----:B------:R-:W-:Y:S01]  /*2950*/  FADD.FTZ R129, R129, -R114 ;  /* 0x8000007281817221 */ /* 0x000fe20000010000 */
[----:B------:R-:W-:Y:S01]  /*2960*/  ISETP.NE.U32.AND P4, PT, RZ, c[0x0][0x250], PT ;  /* 0x00009400ff007a0c */ /* 0x000fe20003f85070 */
[-CC-:B------:R-:W-:Y:S01]  /*2970*/  FFMA.FTZ R117, R122, R187.reuse, R163.reuse ;  /* 0x000000bb7a757223 */ /* 0x180fe200000100a3 */
[----:B------:R-:W-:Y:S01]  /*2980*/  SEL R108, R116, RZ, P6 ;  /* 0x000000ff746c7207 */ /* 0x000fe20003000000 */
[----:B------:R-:W-:Y:S01]  /*2990*/  FFMA.FTZ R114, R123, R187, R163 ;  /* 0x000000bb7b727223 */ /* 0x000fe200000100a3 */
[----:B------:R-:W-:Y:S01]  /*29a0*/  @P3 IADD3 R112, P6, R177, c[0x0][0x250], RZ ;  /* 0x00009400b1703a10 */ /* 0x000fe20007fde0ff */
[----:B------:R-:W-:Y:S01]  /*29b0*/  FADD.FTZ R117, R130, -R117 ;  /* 0x8000007582757221 */ /* 0x000fe20000010000 */
[----:B------:R-:W-:Y:S01]  /*29c0*/  ISETP.NE.AND.EX P4, PT, RZ, c[0x0][0x254], PT, P4 ;  /* 0x00009500ff007a0c */ /* 0x000fe20003f85340 */
[----:B------:R-:W-:Y:S01]  /*29d0*/  FADD.FTZ R131, R131, -R114 ;  /* 0x8000007283837221 */ /* 0x000fe20000010000 */
[----:B------:R-:W-:Y:S01]  /*29e0*/  @P3 IADD3.X R113, R178, c[0x0][0x254], RZ, P6, !PT ;  /* 0x00009500b2713a10 */ /* 0x000fe200037fe4ff */
[C---:B------:R-:W-:Y:S01]  /*29f0*/  FMUL.FTZ R115, R22.reuse, R115 ;  /* 0x0000007316737220 */ /* 0x040fe20000410000 */
[----:B------:R-:W-:Y:S01]  /*2a00*/  SEL R111, R111, R107, P4 ;  /* 0x0000006b6f6f7207 */ /* 0x000fe20002000000 */
[----:B------:R-:W-:Y:S01]  /*2a10*/  FMUL.FTZ R114, R22, R129 ;  /* 0x0000008116727220 */ /* 0x000fe20000410000 */
[----:B------:R-:W-:Y:S01]  /*2a20*/  SEL R110, R110, R106, P4 ;  /* 0x0000006a6e6e7207 */ /* 0x000fe20002000000 */
[C---:B------:R-:W-:Y:S01]  /*2a30*/  FMUL.FTZ R117, R22.reuse, R117 ;  /* 0x0000007516757220 */ /* 0x040fe20000410000 */
[----:B------:R-:W-:Y:S01]  /*2a40*/  SEL R109, R109, R105, P4 ;  /* 0x000000696d6d7207 */ /* 0x000fe20002000000 */
[----:B------:R-:W-:Y:S01]  /*2a50*/  FMUL.FTZ R116, R22, R131 ;  /* 0x0000008316747220 */ /* 0x000fe20000410000 */
[----:B------:R-:W-:Y:S01]  /*2a60*/  SEL R108, R108, R104, P4 ;  /* 0x000000686c6c7207 */ /* 0x000fe20002000000 */
[----:B------:R-:W-:Y:S01]  /*2a70*/  @P2 FADD.FTZ R115, R44, R115 ;  /* 0x000000732c732221 */ /* 0x000fe20000010000 */
[----:B------:R-:W-:Y:S01]  /*2a80*/  LOP3.LUT P6, RZ, R176, 0xff, RZ, 0xc0, !PT ;  /* 0x000000ffb0ff7812 */ /* 0x000fe200078cc0ff */
[----:B------:R-:W-:-:S02]  /*2a90*/  @P2 FADD.FTZ R114, R45, R114 ;  /* 0x000000722d722221 */ /* 0x000fc40000010000 */
[----:B------:R0:W-:Y:S01]  /*2aa0*/  @P3 STG.E.128 [R112.64], R108 ;  /* 0x0000006c70003986 */ /* 0x0001e2000c101d04 */
[----:B------:R-:W-:Y:S01]  /*2ab0*/  @P2 FADD.FTZ R117, R46, R117 ;  /* 0x000000752e752221 */ /* 0x000fe20000010000 */
[----:B------:R-:W-:Y:S01]  /*2ac0*/  SEL R176, RZ, 0x1, P6 ;  /* 0x00000001ffb07807 */ /* 0x000fe20003000000 */
[----:B------:R-:W-:Y:S01]  /*2ad0*/  @P2 FADD.FTZ R116, R47, R116 ;  /* 0x000000742f742221 */ /* 0x000fe20000010000 */
[----:B------:R-:W-:Y:S05]  /*2ae0*/  @!P0 BRA `(.L_x_1898) ;  /* 0x0000007000008947 */ /* 0x000fea0003800000 */
[----:B0-----:R-:W-:Y:S02]  /*2af0*/  IADD3 R112, P6, R174, c[0x0][0x258], RZ ;  /* 0x00009600ae707a10 */ /* 0x001fe40007fde0ff */
[----:B------:R-:W-:Y:S02]  /*2b00*/  SEL R111, R116, R103, P1 ;  /* 0x00000067746f7207 */ /* 0x000fe40000800000 */
[----:B------:R-:W-:Y:S02]  /*2b10*/  SEL R110, R117, R102, P1 ;  /* 0x00000066756e7207 */ /* 0x000fe40000800000 */
[----:B------:R-:W-:-:S02]  /*2b20*/  SEL R109, R114, R101, P1 ;  /* 0x00000065726d7207 */ /* 0x000fc40000800000 */
[----:B------:R-:W-:Y:S02]  /*2b30*/  IADD3.X R113, R175, c[0x0][0x25c], RZ, P6, !PT ;  /* 0x00009700af717a10 */ /* 0x000fe400037fe4ff */
[----:B------:R-:W-:-:S05]  /*2b40*/  SEL R108, R115, R100, P1 ;  /* 0x00000064736c7207 */ /* 0x000fca0000800000 */
[----:B------:R0:W-:Y:S02]  /*2b50*/  STG.E.128 [R112.64], R108 ;  /* 0x0000006c70007986 */ /* 0x0001e4000c101d04 */
.L_x_1898:
        /* <DEDUP_REMOVED lines=12> */
[----:B------:R-:W-:-:S03]  /*2c20*/  FADD.FTZ R119, R140, -R119 ;  /* 0x800000778c777221 */ /* 0x000fc60000010000 */
[----:B------:R-:W-:Y:S01]  /*2c30*/  SEL R110, R117, RZ, P6 ;  /* 0x000000ff756e7207 */ /* 0x000fe20003000000 */
[----:B------:R-:W-:Y:S01]  /*2c40*/  FMUL.FTZ R119, R22, R119 ;  /* 0x0000007716777220 */ /* 0x000fe20000410000 */
[----:B------:R-:W-:-:S03]  /*2c50*/  IADD3 R112, P6, R174, c[0x0][0x248], RZ ;  /* 0x00009200ae707a10 */ /* 0x000fc60007fde0ff */
        /* <DEDUP_REMOVED lines=22> */
[C---:B------:R-:W-:Y:S01]  /*2dc0*/  FMUL.FTZ R114, R22.reuse, R141 ;  /* 0x0000008d16727220 */ /* 0x040fe20000410000 */
[----:B------:R-:W-:Y:S01]  /*2dd0*/  SEL R108, R115, R104, P4 ;  /* 0x00000068736c7207 */ /* 0x000fe20002000000 */
[C---:B------:R-:W-:Y:S02]  /*2de0*/  FMUL.FTZ R115, R22.reuse, R113 ;  /* 0x0000007116737220 */ /* 0x040fe40000410000 */
[----:B------:R-:W-:Y:S02]  /*2df0*/  @P2 FADD.FTZ R114, R41, R114 ;  /* 0x0000007229722221 */ /* 0x000fe40000010000 */
[----:B------:R0:W-:Y:S01]  /*2e00*/  @P3 STG.E.128 [R174.64], R108 ;  /* 0x0000006cae003986 */ /* 0x0001e2000c101d04 */
[----:B------:R-:W-:Y:S02]  /*2e10*/  FMUL.FTZ R116, R22, R143 ;  /* 0x0000008f16747220 */ /* 0x000fe40000410000 */
[----:B------:R-:W-:-:S02]  /*2e20*/  @P2 FADD.FTZ R115, R42, R115 ;  /* 0x000000732a732221 */ /* 0x000fc40000010000 */
[----:B------:R-:W-:Y:S02]  /*2e30*/  FMUL.FTZ R130, R114, c[0x0][0x1e8] ;  /* 0x00007a0072827a20 */ /* 0x000fe40000410000 */
[----:B------:R-:W-:Y:S01]  /*2e40*/  @P2 FADD.FTZ R116, R43, R116 ;  /* 0x000000742b742221 */ /* 0x000fe20000010000 */
        /* <DEDUP_REMOVED lines=8> */
.L_x_1899:
        /* <DEDUP_REMOVED lines=21> */
[----:B------:R-:W-:-:S03]  /*3020*/  @P2 FADD.FTZ R128, R39, R128 ;  /* 0x0000008027802221 */ /* 0x000fc60000010000 */
[----:B------:R-:W-:Y:S01]  /*3030*/  SEL R108, R119, RZ, P6 ;  /* 0x000000ff776c7207 */ /* 0x000fe20003000000 */
[----:B------:R-:W-:Y:S01]  /*3040*/  FMUL.FTZ R125, R128, c[0x0][0x1e8] ;  /* 0x00007a00807d7a20 */ /* 0x000fe20000410000 */
[----:B------:R-:W-:-:S03]  /*3050*/  LOP3.LUT P6, RZ, R170, 0xff000000, RZ, 0xc0, !PT ;  /* 0xff000000aaff7812 */ /* 0x000fc600078cc0ff */
[----:B------:R0:W-:Y:S01]  /*3060*/  STG.E.128 [R116.64], R108 ;  /* 0x0000006c74007986 */ /* 0x0001e2000c101d04 */
[----:B------:R-:W-:Y:S02]  /*3070*/  SEL R118, R118, RZ, P6 ;  /* 0x000000ff76767207 */ /* 0x000fe40003000000 */
[----:B------:R-:W-:-:S04]  /*3080*/  LOP3.LUT P6, RZ, R170, 0xff0000, RZ, 0xc0, !PT ;  /* 0x00ff0000aaff7812 */ /* 0x000fc800078cc0ff */
[----:B------:R-:W-:Y:S01]  /*3090*/  SEL R127, R115, RZ, P6 ;  /* 0x000000ff737f7207 */ /* 0x000fe20003000000 */
[----:B------:R-:W-:Y:S01]  /*30a0*/  FFMA.FTZ R115, R132, R187, R163 ;  /* 0x000000bb84737223 */ /* 0x000fe200000100a3 */
[----:B------:R-:W-:-:S03]  /*30b0*/  LOP3.LUT P6, RZ, R170, 0xff00, RZ, 0xc0, !PT ;  /* 0x0000ff00aaff7812 */ /* 0x000fc600078cc0ff */
[----:B------:R-:W-:Y:S01]  /*30c0*/  FADD.FTZ R129, R152, -R115 ;  /* 0x8000007398817221 */ /* 0x000fe20000010000 */
[----:B------:R-:W-:Y:S02]  /*30d0*/  SEL R130, R130, RZ, P6 ;  /* 0x000000ff82827207 */ /* 0x000fe40003000000 */
[----:B------:R-:W-:Y:S01]  /*30e0*/  LOP3.LUT P6, RZ, R170, 0xff, RZ, 0xc0, !PT ;  /* 0x000000ffaaff7812 */ /* 0x000fe200078cc0ff */
[----:B------:R-:W-:Y:S01]  /*30f0*/  FMUL.FTZ R129, R22, R129 ;  /* 0x0000008116817220 */ /* 0x000fe20000410000 */
[----:B0-----:R-:W-:Y:S02]  /*3100*/  SEL R117, R130, R105, P4 ;  /* 0x0000006982757207 */ /* 0x001fe40002000000 */
[----:B------:R-:W-:Y:S01]  /*3110*/  SEL R131, R119, RZ, P6 ;  /* 0x000000ff77837207 */ /* 0x000fe20003000000 */
[----:B------:R-:W-:Y:S01]  /*3120*/  FMUL.FTZ R119, R126, c[0x0][0x1e8] ;  /* 0x00007a007e777a20 */ /* 0x000fe20000410000 */
[----:B------:R-:W-:Y:S01]  /*3130*/  @P3 IADD3 R120, P6, R23, c[0x0][0x250], RZ ;  /* 0x0000940017783a10 */ /* 0x000fe20007fde0ff */
[----:B------:R-:W-:Y:S01]  /*3140*/  FMUL.FTZ R23, R22, R113 ;  /* 0x0000007116177220 */ /* 0x000fe20000410000 */
[----:B------:R-:W-:Y:S01]  /*3150*/  SEL R116, R131, R104, P4 ;  /* 0x0000006883747207 */ /* 0x000fe20002000000 */
[----:B------:R-:W-:Y:S01]  /*3160*/  @P2 FADD.FTZ R129, R36, R129 ;  /* 0x0000008124812221 */ /* 0x000fe20000010000 */
[----:B------:R-:W-:Y:S01]  /*3170*/  @P3 IADD3.X R121, R24, c[0x0][0x254], RZ, P6, !PT ;  /* 0x0000950018793a10 */ /* 0x000fe200037fe4ff */
[----:B------:R-:W-:Y:S01]  /*3180*/  @P2 FADD.FTZ R23, R38, R23 ;  /* 0x0000001726172221 */ /* 0x000fe20000010000 */
[----:B------:R-:W-:Y:S01]  /*3190*/  LOP3.LUT P6, RZ, R146, 0xff00, RZ, 0xc0, !PT ;  /* 0x0000ff0092ff7812 */ /* 0x000fe200078cc0ff */
[----:B------:R-:W-:-:S02]  /*31a0*/  FMUL.FTZ R24, R129, c[0x0][0x1e8] ;  /* 0x00007a0081187a20 */ /* 0x000fc40000410000 */
[----:B------:R-:W-:Y:S01]  /*31b0*/  FMUL.FTZ R124, R23, c[0x0][0x1e8] ;  /* 0x00007a00177c7a20 */ /* 0x000fe20000410000 */
        /* <DEDUP_REMOVED lines=11> */
[C---:B------:R-:W-:Y:S02]  /*3270*/  LOP3.LUT P6, RZ, R171.reuse, 0xff0000, RZ, 0xc0, !PT ;  /* 0x00ff0000abff7812 */ /* 0x040fe400078cc0ff */
[----:B------:R-:W-:Y:S02]  /*3280*/  SEL R111, R132, R107, P4 ;  /* 0x0000006b846f7207 */ /* 0x000fe40002000000 */
[----:B------:R-:W-:Y:S02]  /*3290*/  SEL R133, R124, RZ, P6 ;  /* 0x000000ff7c857207 */ /* 0x000fe40003000000 */
[----:B------:R-:W-:Y:S02]  /*32a0*/  LOP3.LUT P6, RZ, R171, 0xff00, RZ, 0xc0, !PT ;  /* 0x0000ff00abff7812 */ /* 0x000fe400078cc0ff */
[----:B------:R-:W-:-:S02]  /*32b0*/  SEL R110, R133, R106, P4 ;  /* 0x0000006a856e7207 */ /* 0x000fc40002000000 */
[----:B------:R-:W-:Y:S02]  /*32c0*/  SEL R134, R119, RZ, P6 ;  /* 0x000000ff77867207 */ /* 0x000fe40003000000 */
[----:B------:R-:W-:Y:S02]  /*32d0*/  SEL R119, R118, R107, P4 ;  /* 0x0000006b76777207 */ /* 0x000fe40002000000 */
[----:B------:R-:W-:Y:S02]  /*32e0*/  SEL R118, R127, R106, P4 ;  /* 0x0000006a7f767207 */ /* 0x000fe40002000000 */
[----:B------:R-:W-:Y:S02]  /*32f0*/  LOP3.LUT P6, RZ, R171, 0xff, RZ, 0xc0, !PT ;  /* 0x000000ffabff7812 */ /* 0x000fe400078cc0ff */
[----:B------:R-:W-:Y:S01]  /*3300*/  SEL R109, R134, R105, P4 ;  /* 0x00000069866d7207 */ /* 0x000fe20002000000 */
[----:B------:R0:W-:Y:S01]  /*3310*/  @P3 STG.E.128 [R120.64], R116 ;  /* 0x0000007478003986 */ /* 0x0001e2000c101d04 */
[----:B------:R-:W-:-:S02]  /*3320*/  SEL R135, R24, RZ, P6 ;  /* 0x000000ff18877207 */ /* 0x000fc40003000000 */
[----:B------:R-:W-:Y:S02]  /*3330*/  @P3 IADD3 R124, P6, R26, c[0x0][0x250], RZ ;  /* 0x000094001a7c3a10 */ /* 0x000fe40007fde0ff */
[----:B------:R-:W-:Y:S02]  /*3340*/  SEL R108, R135, R104, P4 ;  /* 0x00000068876c7207 */ /* 0x000fe40002000000 */
        /* <DEDUP_REMOVED lines=9> */
.L_x_1900:
[----:B------:R1:W-:Y:S01]  /*33e0*/  STG.E.128 [R122.64], R112 ;  /* 0x000000707a007986 */ /* 0x0003e2000c101d04 */
[-CC-:B------:R-:W-:Y:S02]  /*33f0*/  FFMA.FTZ R139, R139, R187.reuse, R163.reuse ;  /* 0x000000bb8b8b7223 */ /* 0x180fe400000100a3 */
[-CC-:B------:R-:W-:Y:S01]  /*3400*/  FFMA.FTZ R24, R137, R187.reuse, R163.reuse ;  /* 0x000000bb89187223 */ /* 0x180fe200000100a3 */
[----:B------:R2:W-:Y:S01]  /*3410*/  @P3 STG.E.128 [R124.64], R108 ;  /* 0x0000006c7c003986 */ /* 0x0005e2000c101d04 */
[-CC-:B------:R-:W-:Y:S02]  /*3420*/  FFMA.FTZ R23, R148, R187.reuse, R163.reuse ;  /* 0x000000bb94177223 */ /* 0x180fe400000100a3 */
[----:B0-----:R-:W-:Y:S02]  /*3430*/  FFMA.FTZ R26, R149, R187, R163 ;  /* 0x000000bb951a7223 */ /* 0x001fe400000100a3 */
[----:B------:R-:W-:Y:S02]  /*3440*/  FADD.FTZ R139, R164, -R139 ;  /* 0x8000008ba48b7221 */ /* 0x000fe40000010000 */
[----:B------:R-:W-:-:S02]  /*3450*/  FADD.FTZ R165, R165, -R24 ;  /* 0x80000018a5a57221 */ /* 0x000fc40000010000 */
[----:B------:R-:W-:Y:S02]  /*3460*/  FADD.FTZ R23, R166, -R23 ;  /* 0x80000017a6177221 */ /* 0x000fe40000010000 */
[----:B------:R-:W-:Y:S02]  /*3470*/  FADD.FTZ R167, R167, -R26 ;  /* 0x8000001aa7a77221 */ /* 0x000fe40000010000 */
[C---:B------:R-:W-:Y:S02]  /*3480*/  FMUL.FTZ R139, R22.reuse, R139 ;  /* 0x0000008b168b7220 */ /* 0x040fe40000410000 */
[C---:B------:R-:W-:Y:S02]  /*3490*/  FMUL.FTZ R24, R22.reuse, R165 ;  /* 0x000000a516187220 */ /* 0x040fe40000410000 */
[C---:B------:R-:W-:Y:S02]  /*34a0*/  FMUL.FTZ R23, R22.reuse, R23 ;  /* 0x0000001716177220 */ /* 0x040fe40000410000 */
[----:B-1----:R-:W-:-:S02]  /*34b0*/  FMUL.FTZ R112, R22, R167 ;  /* 0x000000a716707220 */ /* 0x002fc40000410000 */
[----:B------:R-:W-:Y:S02]  /*34c0*/  @P2 FADD.FTZ R139, R32, R139 ;  /* 0x0000008b208b2221 */ /* 0x000fe40000010000 */
[----:B------:R-:W-:Y:S02]  /*34d0*/  @P2 FADD.FTZ R24, R33, R24 ;  /* 0x0000001821182221 */ /* 0x000fe40000010000 */
[----:B------:R-:W-:Y:S02]  /*34e0*/  @P2 FADD.FTZ R23, R34, R23 ;  /* 0x0000001722172221 */ /* 0x000fe40000010000 */
[----:B------:R-:W-:Y:S01]  /*34f0*/  @P2 FADD.FTZ R112, R35, R112 ;  /* 0x0000007023702221 */ /* 0x000fe20000010000 */
[----:B------:R-:W-:Y:S05]  /*3500*/  @!P0 BRA `(.L_x_1901) ;  /* 0x0000007000008947 */ /* 0x000fea0003800000 */
[----:B--2---:R-:W-:Y:S02]  /*3510*/  IADD3 R26, P6, R168, c[0x0][0x258], RZ ;  /* 0x00009600a81a7a10 */ /* 0x004fe40007fde0ff */
[----:B------:R-:W-:Y:S02]  /*3520*/  SEL R111, R112, R103, P1 ;  /* 0x00000067706f7207 */ /* 0x000fe40000800000 */
[----:B------:R-:W-:-:S02]  /*3530*/  SEL R110, R23, R102, P1 ;  /* 0x00000066176e7207 */ /* 0x000fc40000800000 */
[----:B------:R-:W-:Y:S02]  /*3540*/  SEL R109, R24, R101, P1 ;  /* 0x00000065186d7207 */ /* 0x000fe40000800000 */
[----:B------:R-:W-:Y:S02]  /*3550*/  IADD3.X R27, R180, c[0x0][0x25c], RZ, P6, !PT ;  /* 0x00009700b41b7a10 */ /* 0x000fe400037fe4ff */
[----:B------:R-:W-:-:S05]  /*3560*/  SEL R108, R139, R100, P1 ;  /* 0x000000648b6c7207 */ /* 0x000fca0000800000 */
[----:B------:R0:W-:Y:S02]  /*3570*/  STG.E.128 [R26.64], R108 ;  /* 0x0000006c1a007986 */ /* 0x0001e4000c101d04 */
.L_x_1901:
[----:B--2---:R-:W-:Y:S01]  /*3580*/  FMUL.FTZ R24, R24, c[0x0][0x1e8] ;  /* 0x00007a0018187a20 */ /* 0x004fe20000410000 */
        /* <DEDUP_REMOVED lines=14> */
[----:B------:R-:W-:Y:S01]  /*3670*/  FMUL.FTZ R151, R22, R151 ;  /* 0x0000009716977220 */ /* 0x000fe20000410000 */
        /* <DEDUP_REMOVED lines=15> */
[----:B------:R-:W-:Y:S01]  /*3770*/  FMUL.FTZ R112, R151, c[0x0][0x1e8] ;  /* 0x00007a0097707a20 */ /* 0x000fe20000410000 */
[----:B------:R-:W-:Y:S01]  /*3780*/  LOP3.LUT P6, RZ, R172, 0xff0000, RZ, 0xc0, !PT ;  /* 0x00ff0000acff7812 */ /* 0x000fe200078cc0ff */
[----:B------:R-:W-:Y:S01]  /*3790*/  FMUL.FTZ R120, R22, R161 ;  /* 0x000000a116787220 */ /* 0x000fe20000410000 */
[----:B------:R-:W-:Y:S01]  /*37a0*/  SEL R102, R159, R102, P1 ;  /* 0x000000669f667207 */ /* 0x000fe20000800000 */
[----:B------:R-:W-:Y:S01]  /*37b0*/  FMUL.FTZ R118, R118, c[0x0][0x1e8] ;  /* 0x00007a0076767a20 */ /* 0x000fe20000410000 */
[----:B------:R-:W-:Y:S01]  /*37c0*/  SEL R23, R23, RZ, P6 ;  /* 0x000000ff17177207 */ /* 0x000fe20003000000 */
[----:B------:R-:W-:Y:S01]  /*37d0*/  @P2 FADD.FTZ R120, R31, R120 ;  /* 0x000000781f782221 */ /* 0x000fe20000010000 */
[----:B------:R-:W-:Y:S01]  /*37e0*/  LOP3.LUT P6, RZ, R172, 0xff00, RZ, 0xc0, !PT ;  /* 0x0000ff00acff7812 */ /* 0x000fe200078cc0ff */
[----:B------:R-:W-:Y:S01]  /*37f0*/  FMUL.FTZ R159, R159, c[0x0][0x1e8] ;  /* 0x00007a009f9f7a20 */ /* 0x000fe20000410000 */
[----:B------:R-:W-:Y:S01]  /*3800*/  LOP3.LUT P2, RZ, R136, 0xff, RZ, 0xc0, !PT ;  /* 0x000000ff88ff7812 */ /* 0x000fe2000784c0ff */
[----:B------:R0:W-:Y:S01]  /*3810*/  STG.E.128 [R26.64], R108 ;  /* 0x0000006c1a007986 */ /* 0x0001e2000c101d04 */
[----:B------:R-:W-:-:S02]  /*3820*/  SEL R24, R24, RZ, P6 ;  /* 0x000000ff18187207 */ /* 0x000fc40003000000 */
[----:B------:R-:W-:Y:S02]  /*3830*/  LOP3.LUT P6, RZ, R172, 0xff, RZ, 0xc0, !PT ;  /* 0x000000ffacff7812 */ /* 0x000fe400078cc0ff */
[C---:B------:R-:W-:Y:S01]  /*3840*/  SEL R103, R120.reuse, R103, P1 ;  /* 0x0000006778677207 */ /* 0x040fe20000800000 */
[----:B------:R-:W-:Y:S01]  /*3850*/  FMUL.FTZ R120, R120, c[0x0][0x1e8] ;  /* 0x00007a0078787a20 */ /* 0x000fe20000410000 */
[----:B------:R-:W-:Y:S02]  /*3860*/  SEL R139, R139, RZ, P6 ;  /* 0x000000ff8b8b7207 */ /* 0x000fe40003000000 */
[----:B------:R-:W-:Y:S02]  /*3870*/  @P3 IADD3 R114, P6, R168, c[0x0][0x250], RZ ;  /* 0x00009400a8723a10 */ /* 0x000fe40007fde0ff */
[----:B------:R-:W-:Y:S02]  /*3880*/  SEL R100, R151, R100, P1 ;  /* 0x0000006497647207 */ /* 0x000fe40000800000 */
[----:B------:R-:W-:-:S02]  /*3890*/  @P3 IADD3.X R115, R180, c[0x0][0x254], RZ, P6, !PT ;  /* 0x00009500b4733a10 */ /* 0x000fc400037fe4ff */
[C---:B------:R-:W-:Y:S02]  /*38a0*/  LOP3.LUT P6, RZ, R173.reuse, 0xff, RZ, 0xc0, !PT ;  /* 0x000000ffadff7812 */ /* 0x040fe400078cc0ff */
[----:B------:R-:W-:Y:S02]  /*38b0*/  LOP3.LUT P1, RZ, R136, 0xff0000, RZ, 0xc0, !PT ;  /* 0x00ff000088ff7812 */ /* 0x000fe4000782c0ff */
[C---:B------:R-:W-:Y:S02]  /*38c0*/  SEL R113, R112.reuse, RZ, P6 ;  /* 0x000000ff70717207 */ /* 0x040fe40003000000 */
[----:B------:R-:W-:Y:S02]  /*38d0*/  LOP3.LUT P6, RZ, R173, 0xff00, RZ, 0xc0, !PT ;  /* 0x0000ff00adff7812 */ /* 0x000fe400078cc0ff */
[----:B------:R-:W-:Y:S02]  /*38e0*/  SEL R112, R112, RZ, P2 ;  /* 0x000000ff70707207 */ /* 0x000fe40001000000 */
[----:B------:R-:W-:-:S02]  /*38f0*/  SEL R22, R118, RZ, P6 ;  /* 0x000000ff76167207 */ /* 0x000fc40003000000 */
[----:B------:R-:W-:Y:S02]  /*3900*/  LOP3.LUT P6, RZ, R173, 0xff0000, RZ, 0xc0, !PT ;  /* 0x00ff0000adff7812 */ /* 0x000fe400078cc0ff */
[----:B0-----:R-:W-:Y:S02]  /*3910*/  SEL R108, R139, R104, P4 ;  /* 0x000000688b6c7207 */ /* 0x001fe40002000000 */
[----:B------:R-:W-:Y:S02]  /*3920*/  SEL R117, R159, RZ, P6 ;  /* 0x000000ff9f757207 */ /* 0x000fe40003000000 */
[----:B------:R-:W-:Y:S02]  /*3930*/  LOP3.LUT P6, RZ, R173, 0xff000000, RZ, 0xc0, !PT ;  /* 0xff000000adff7812 */ /* 0x000fe400078cc0ff */
[----:B------:R-:W-:Y:S02]  /*3940*/  SEL R109, R24, R105, P4 ;  /* 0x00000069186d7207 */ /* 0x000fe40002000000 */
[----:B------:R-:W-:-:S02]  /*3950*/  SEL R122, R120, RZ, P6 ;  /* 0x000000ff787a7207 */ /* 0x000fc40003000000 */
[----:B------:R-:W-:Y:S02]  /*3960*/  SEL R110, R23, R106, P4 ;  /* 0x0000006a176e7207 */ /* 0x000fe40002000000 */
[----:B------:R-:W-:Y:S02]  /*3970*/  SEL R111, R116, R107, P4 ;  /* 0x0000006b746f7207 */ /* 0x000fe40002000000 */
[----:B------:R-:W-:Y:S02]  /*3980*/  LOP3.LUT P2, RZ, R136, 0xff00, RZ, 0xc0, !PT ;  /* 0x0000ff0088ff7812 */ /* 0x000fe4000784c0ff */
[----:B------:R-:W-:Y:S01]  /*3990*/  SEL R104, R113, R104, P4 ;  /* 0x0000006871687207 */ /* 0x000fe20002000000 */
[----:B------:R0:W-:Y:S01]  /*39a0*/  @P3 STG.E.128 [R114.64], R108 ;  /* 0x0000006c72003986 */ /* 0x0001e2000c101d04 */
[----:B------:R-:W-:Y:S02]  /*39b0*/  SEL R105, R22, R105, P4 ;  /* 0x0000006916697207 */ /* 0x000fe40002000000 */
[----:B------:R-:W-:-:S02]  /*39c0*/  SEL R106, R117, R106, P4 ;  /* 0x0000006a756a7207 */ /* 0x000fc40002000000 */
[----:B------:R-:W-:Y:S02]  /*39d0*/  SEL R107, R122, R107, P4 ;  /* 0x0000006b7a6b7207 */ /* 0x000fe40002000000 */
[----:B------:R-:W-:Y:S02]  /*39e0*/  @P0 IADD3 R22, P4, R138, c[0x0][0x258], RZ ;  /* 0x000096008a160a10 */ /* 0x000fe40007f9e0ff */
[----:B------:R-:W-:Y:S02]  /*39f0*/  SEL R113, R118, RZ, P2 ;  /* 0x000000ff76717207 */ /* 0x000fe40001000000 */
[----:B------:R-:W-:Y:S02]  /*3a00*/  LOP3.LUT P6, RZ, R136, 0xff000000, RZ, 0xc0, !PT ;  /* 0xff00000088ff7812 */ /* 0x000fe400078cc0ff */
[----:B------:R-:W-:Y:S02]  /*3a10*/  IADD3 R26, P2, R138, c[0x0][0x248], RZ ;  /* 0x000092008a1a7a10 */ /* 0x000fe40007f5e0ff */
[----:B------:R-:W-:-:S02]  /*3a20*/  @P0 IADD3.X R23, R144, c[0x0][0x25c], RZ, P4, !PT ;  /* 0x0000970090170a10 */ /* 0x000fc400027fe4ff */
[----:B------:R-:W-:Y:S02]  /*3a30*/  @P3 IADD3 R138, P4, R138, c[0x0][0x250], RZ ;  /* 0x000094008a8a3a10 */ /* 0x000fe40007f9e0ff */
[----:B------:R-:W-:Y:S01]  /*3a40*/  IADD3.X R27, R144, c[0x0][0x24c], RZ, P2, !PT ;  /* 0x00009300901b7a10 */ /* 0x000fe200017fe4ff */
[----:B------:R1:W-:Y:S01]  /*3a50*/  @P0 STG.E.128 [R22.64], R100 ;  /* 0x0000006416000986 */ /* 0x0003e2000c101d04 */
[----:B0-----:R-:W-:Y:S02]  /*3a60*/  SEL R114, R159, RZ, P1 ;  /* 0x000000ff9f727207 */ /* 0x001fe40000800000 */
[----:B------:R-:W-:Y:S02]  /*3a70*/  SEL R115, R120, RZ, P6 ;  /* 0x000000ff78737207 */ /* 0x000fe40003000000 */
[----:B------:R-:W-:-:S03]  /*3a80*/  @P3 IADD3.X R139, R144, c[0x0][0x254], RZ, P4, !PT ;  /* 0x00009500908b3a10 */ /* 0x000fc600027fe4ff */
[----:B------:R1:W-:Y:S04]  /*3a90*/  STG.E.128 [R26.64], R112 ;  /* 0x000000701a007986 */ /* 0x0003e8000c101d04 */
[----:B------:R1:W-:Y:S02]  /*3aa0*/  @P3 STG.E.128 [R138.64], R104 ;  /* 0x000000688a003986 */ /* 0x0003e4000c101d04 */
[----:B-1----:R-:W-:Y:S01]  /*3ab0*/  @P5 CALL.REL.NOINC `(.L_x_1902) ;  /* 0x0000001000005944 */ /* 0x002fe20003c00000 */
[----:B------:R-:W-:Y:S05]  /*3ac0*/  BRA `(.L_x_1903) ;  /* 0xffffcda000007947 */ /* 0x000fea000383ffff */
.L_x_1902:
[----:B------:R0:W5:Y:S01]  /*3ad0*/  LDL.LU R48, [R1+0xc] ;  /* 0x00000c0001307983 */ /* 0x0001620000300800 */
[----:B------:R-:W-:Y:S01]  /*3ae0*/  MOV R22, R18 ;  /* 0x0000001200167202 */ /* 0x000fe20000000f00 */
[----:B------:R-:W-:Y:S01]  /*3af0*/  IMAD.MOV.U32 R30, RZ, RZ, R236 ;  /* 0x000000ffff1e7224 */ /* 0x000fe200078e00ec */
[----:B------:R-:W-:Y:S01]  /*3b00*/  MOV R23, R19 ;  /* 0x0000001300177202 */ /* 0x000fe20000000f00 */
[----:B------:R0:W5:Y:S01]  /*3b10*/  LDL.LU R49, [R1+0x8] ;  /* 0x0000080001317983 */ /* 0x0001620000300800 */
[----:B------:R-:W-:Y:S01]  /*3b20*/  MOV R18, R14 ;  /* 0x0000000e00127202 */ /* 0x000fe20000000f00 */
[----:B------:R-:W-:Y:S01]  /*3b30*/  IMAD.MOV.U32 R34, RZ, RZ, R206 ;  /* 0x000000ffff227224 */ /* 0x000fe200078e00ce */
[----:B------:R-:W-:Y:S01]  /*3b40*/  MOV R19, R15 ;  /* 0x0000000f00137202 */ /* 0x000fe20000000f00 */
[----:B------:R0:W5:Y:S01]  /*3b50*/  LDL.LU R50, [R1+0x14] ;  /* 0x0000140001327983 */ /* 0x0001620000300800 */
[----:B------:R-:W-:-:S02]  /*3b60*/  MOV R196, R198 ;  /* 0x000000c600c47202 */ /* 0x000fc40000000f00 */
[----:B------:R-:W-:Y:S01]  /*3b70*/  MOV R14, R10 ;  /* 0x0000000a000e7202 */ /* 0x000fe20000000f00 */
        /* <DEDUP_REMOVED lines=16> */
[----:B------:R-:W-:Y:S02]  /*3c80*/  MOV R25, R223 ;  /* 0x000000df00197202 */ /* 0x000fe40000000f00 */
[----:B------:R-:W-:Y:S01]  /*3c90*/  MOV R198, R200 ;  /* 0x000000c800c67202 */ /* 0x000fe20000000f00 */
[----:B------:R0:W5:Y:S01]  /*3ca0*/  LDL.LU R76, [R1+0x2c] ;  /* 0x00002c00014c7983 */ /* 0x0001620000300800 */
[----:B------:R-:W-:Y:S02]  /*3cb0*/  MOV R26, R226 ;  /* 0x000000e2001a7202 */ /* 0x000fe40000000f00 */
        /* <DEDUP_REMOVED lines=14> */
[----:B------:R-:W-:-:S03]  /*3da0*/  MOV R44, R208 ;  /* 0x000000d0002c7202 */ /* 0x000fc60000000f00 */
[----:B------:R0:W5:Y:S04]  /*3db0*/  LDL.LU R90, [R1+0x4] ;  /* 0x00000400015a7983 */ /* 0x0001680000300800 */
[----:B------:R0:W5:Y:S04]  /*3dc0*/  LDL.LU R94, [R1+0x44] ;  /* 0x00004400015e7983 */ /* 0x0001680000300800 */
[----:B------:R0:W5:Y:S04]  /*3dd0*/  LDL.LU R91, [R1] ;  /* 0x00000000015b7983 */ /* 0x0001680000300800 */
[----:B------:R0:W5:Y:S01]  /*3de0*/  LDL.LU R95, [R1+0x40] ;  /* 0x00004000015f7983 */ /* 0x0001620000300800 */
        /* <DEDUP_REMOVED lines=32> */
.L_x_1894:
[----:B0-----:R-:W0:Y:S01]  /*3ff0*/  S2R R2, SR_TID.X ;  /* 0x0000000000027919 */ /* 0x001e220000002100 */
        /* <DEDUP_REMOVED lines=35> */
.L_x_1895:
[----:B-1----:R-:W-:Y:S01]  /*4230*/  HFMA2.MMA R111, -RZ, RZ, 0, 9.5367431640625e-07 ;  /* 0x00000010ff6f7435 */ /* 0x002fe200000001ff */
[----:B------:R-:W-:-:S02]  /*4240*/  MOV R109, R113 ;  /* 0x00000071006d7202 */ /* 0x000fc40000000f00 */
[----:B------:R-:W-:Y:S02]  /*4250*/  MOV R118, 0x1f ;  /* 0x0000001f00767802 */ /* 0x000fe40000000f00 */
[----:B------:R-:W-:Y:S02]  /*4260*/  MOV R116, 0xffffffff ;  /* 0xffffffff00747802 */ /* 0x000fe40000000f00 */
[----:B------:R-:W-:Y:S02]  /*4270*/  MOV R108, 0x4290 ;  /* 0x00004290006c7802 */ /* 0x000fe40000000f00 */
[----:B-----5:R-:W-:Y:S05]  /*4280*/  CALL.REL.NOINC `($__internal_113_$__cuda_sm70_shflsync_down_p) ;  /* 0x0000046000007944 */ /* 0x020fea0003c00000 */
[----:B-1----:R-:W-:Y:S01]  /*4290*/  MOV R114, R111 ;  /* 0x0000006f00727202 */ /* 0x002fe20000000f00 */
[----:B------:R-:W-:Y:S05]  /*42a0*/  BRA `(.L_x_1904) ;  /* 0xffffe0b000007947 */ /* 0x000fea000383ffff */
.L_x_1896:
[----:B------:R-:W-:Y:S01]  /*42b0*/  HFMA2.MMA R111, -RZ, RZ, 0, 9.5367431640625e-07 ;  /* 0x00000010ff6f7435 */ /* 0x000fe200000001ff */
[----:B------:R-:W-:Y:S02]  /*42c0*/  MOV R109, R110 ;  /* 0x0000006e006d7202 */ /* 0x000fe40000000f00 */
[----:B------:R-:W-:Y:S02]  /*42d0*/  MOV R118, 0x1f ;  /* 0x0000001f00767802 */ /* 0x000fe40000000f00 */
[----:B------:R-:W-:-:S02]  /*42e0*/  MOV R116, 0xffffffff ;  /* 0xffffffff00747802 */ /* 0x000fc40000000f00 */
[----:B------:R-:W-:Y:S02]  /*42f0*/  MOV R108, 0x4310 ;  /* 0x00004310006c7802 */ /* 0x000fe40000000f00 */
[----:B01---5:R-:W-:Y:S05]  /*4300*/  CALL.REL.NOINC `($__internal_113_$__cuda_sm70_shflsync_down_p) ;  /* 0x000003e000007944 */ /* 0x023fea0003c00000 */
[----:B------:R-:W-:Y:S01]  /*4310*/  FADD.FTZ R113, R113, R114 ;  /* 0x0000007271717221 */ /* 0x000fe20000010000 */
[----:B------:R-:W-:Y:S01]  /*4320*/  MOV R118, 0x1f ;  /* 0x0000001f00767802 */ /* 0x000fe20000000f00 */
[----:B-1----:R-:W-:Y:S01]  /*4330*/  FADD.FTZ R110, R110, R111 ;  /* 0x0000006f6e6e7221 */ /* 0x002fe20000010000 */
[----:B------:R-:W-:Y:S01]  /*4340*/  HFMA2.MMA R111, -RZ, RZ, 0, 4.76837158203125e-07 ;  /* 0x00000008ff6f7435 */ /* 0x000fe200000001ff */
[----:B------:R-:W-:Y:S01]  /*4350*/  IMAD.MOV.U32 R116, RZ, RZ, -0x1 ;  /* 0xffffffffff747424 */ /* 0x000fe200078e00ff */
[----:B------:R-:W-:Y:S02]  /*4360*/  MOV R109, R113 ;  /* 0x00000071006d7202 */ /* 0x000fe40000000f00 */
[----:B------:R-:W-:Y:S02]  /*4370*/  MOV R108, 0x4390 ;  /* 0x00004390006c7802 */ /* 0x000fe40000000f00 */
[----:B------:R-:W-:Y:S05]  /*4380*/  CALL.REL.NOINC `($__internal_113_$__cuda_sm70_shflsync_down_p) ;  /* 0x0000036000007944 */ /* 0x000fea0003c00000 */
[----:B-1----:R-:W-:Y:S01]  /*4390*/  MOV R114, R111 ;  /* 0x0000006f00727202 */ /* 0x002fe20000000f00 */
[----:B------:R-:W-:Y:S01]  /*43a0*/  HFMA2.MMA R111, -RZ, RZ, 0, 4.76837158203125e-07 ;  /* 0x00000008ff6f7435 */ /* 0x000fe200000001ff */
[----:B------:R-:W-:Y:S02]  /*43b0*/  MOV R109, R110 ;  /* 0x0000006e006d7202 */ /* 0x000fe40000000f00 */
[----:B------:R-:W-:-:S02]  /*43c0*/  MOV R118, 0x1f ;  /* 0x0000001f00767802 */ /* 0x000fc40000000f00 */
[----:B------:R-:W-:Y:S02]  /*43d0*/  MOV R116, 0xffffffff ;  /* 0xffffffff00747802 */ /* 0x000fe40000000f00 */
[----:B------:R-:W-:Y:S02]  /*43e0*/  MOV R108, 0x4400 ;  /* 0x00004400006c7802 */ /* 0x000fe40000000f00 */
[----:B------:R-:W-:Y:S05]  /*43f0*/  CALL.REL.NOINC `($__internal_113_$__cuda_sm70_shflsync_down_p) ;  /* 0x000002f000007944 */ /* 0x000fea0003c00000 */
[----:B------:R-:W-:Y:S01]  /*4400*/  FADD.FTZ R113, R114, R113 ;  /* 0x0000007172717221 */ /* 0x000fe20000010000 */
[----:B------:R-:W-:Y:S01]  /*4410*/  MOV R118, 0x1f ;  /* 0x0000001f00767802 */ /* 0x000fe20000000f00 */
[----:B-1----:R-:W-:Y:S01]  /*4420*/  FADD.FTZ R110, R110, R111 ;  /* 0x0000006f6e6e7221 */ /* 0x002fe20000010000 */
[----:B------:R-:W-:Y:S01]  /*4430*/  HFMA2.MMA R111, -RZ, RZ, 0, 2.384185791015625e-07 ;  /* 0x00000004ff6f7435 */ /* 0x000fe200000001ff */
[----:B------:R-:W-:Y:S02]  /*4440*/  MOV R116, 0xffffffff ;  /* 0xffffffff00747802 */ /* 0x000fe40000000f00 */
[----:B------:R-:W-:Y:S02]  /*4450*/  MOV R109, R113 ;  /* 0x00000071006d7202 */ /* 0x000fe40000000f00 */
[----:B------:R-:W-:-:S02]  /*4460*/  MOV R108, 0x4480 ;  /* 0x00004480006c7802 */ /* 0x000fc40000000f00 */
[----:B------:R-:W-:Y:S05]  /*4470*/  CALL.REL.NOINC `($__internal_113_$__cuda_sm70_shflsync_down_p) ;  /* 0x0000027000007944 */ /* 0x000fea0003c00000 */
[----:B-1----:R-:W-:Y:S01]  /*4480*/  MOV R114, R111 ;  /* 0x0000006f00727202 */ /* 0x002fe20000000f00 */
[----:B------:R-:W-:Y:S01]  /*4490*/  HFMA2.MMA R111, -RZ, RZ, 0, 2.384185791015625e-07 ;  /* 0x00000004ff6f7435 */ /* 0x000fe200000001ff */
[----:B------:R-:W-:Y:S01]  /*44a0*/  IMAD.MOV.U32 R109, RZ, RZ, R110 ;  /* 0x000000ffff6d7224 */ /* 0x000fe200078e006e */
[----:B------:R-:W-:-:S02]  /*44b0*/  MOV R118, 0x1f ;  /* 0x0000001f00767802 */ /* 0x000fc40000000f00 */
[----:B------:R-:W-:Y:S02]  /*44c0*/  MOV R116, 0xffffffff ;  /* 0xffffffff00747802 */ /* 0x000fe40000000f00 */
[----:B------:R-:W-:Y:S02]  /*44d0*/  MOV R108, 0x44f0 ;  /* 0x000044f0006c7802 */ /* 0x000fe40000000f00 */
[----:B------:R-:W-:Y:S05]  /*44e0*/  CALL.REL.NOINC `($__internal_113_$__cuda_sm70_shflsync_down_p) ;  /* 0x0000020000007944 */ /* 0x000fea0003c00000 */
[----:B------:R-:W-:Y:S01]  /*44f0*/  FADD.FTZ R113, R114, R113 ;  /* 0x0000007172717221 */ /* 0x000fe20000010000 */
[----:B------:R-:W-:Y:S01]  /*4500*/  MOV R118, 0x1f ;  /* 0x0000001f00767802 */ /* 0x000fe20000000f00 */
[----:B-1----:R-:W-:Y:S01]  /*4510*/  FADD.FTZ R110, R110, R111 ;  /* 0x0000006f6e6e7221 */ /* 0x002fe20000010000 */
[----:B------:R-:W-:Y:S01]  /*4520*/  HFMA2.MMA R111, -RZ, RZ, 0, 1.1920928955078125e-07 ;  /* 0x00000002ff6f7435 */ /* 0x000fe200000001ff */
[----:B------:R-:W-:Y:S02]  /*4530*/  MOV R116, 0xffffffff ;  /* 0xffffffff00747802 */ /* 0x000fe40000000f00 */
[----:B------:R-:W-:Y:S02]  /*4540*/  MOV R109, R113 ;  /* 0x00000071006d7202 */ /* 0x000fe40000000f00 */
[----:B------:R-:W-:-:S02]  /*4550*/  MOV R108, 0x4570 ;  /* 0x00004570006c7802 */ /* 0x000fc40000000f00 */
[----:B------:R-:W-:Y:S05]  /*4560*/  CALL.REL.NOINC `($__internal_113_$__cuda_sm70_shflsync_down_p) ;  /* 0x0000018000007944 */ /* 0x000fea0003c00000 */
[----:B-1----:R-:W-:Y:S01]  /*4570*/  MOV R114, R111 ;  /* 0x0000006f00727202 */ /* 0x002fe20000000f00 */
[----:B------:R-:W-:Y:S01]  /*4580*/  HFMA2.MMA R111, -RZ, RZ, 0, 1.1920928955078125e-07 ;  /* 0x00000002ff6f7435 */ /* 0x000fe200000001ff */
[----:B------:R-:W-:Y:S01]  /*4590*/  MOV R109, R110 ;  /* 0x0000006e006d7202 */ /* 0x000fe20000000f00 */
[----:B------:R-:W-:Y:S01]  /*45a0*/  IMAD.MOV.U32 R116, RZ, RZ, -0x1 ;  /* 0xffffffffff747424 */ /* 0x000fe200078e00ff */
[----:B------:R-:W-:-:S02]  /*45b0*/  MOV R118, 0x1f ;  /* 0x0000001f00767802 */ /* 0x000fc40000000f00 */
[----:B------:R-:W-:Y:S02]  /*45c0*/  MOV R108, 0x45e0 ;  /* 0x000045e0006c7802 */ /* 0x000fe40000000f00 */
[----:B------:R-:W-:Y:S05]  /*45d0*/  CALL.REL.NOINC `($__internal_113_$__cuda_sm70_shflsync_down_p) ;  /* 0x0000011000007944 */ /* 0x000fea0003c00000 */
[----:B------:R-:W-:Y:S01]  /*45e0*/  FADD.FTZ R113, R114, R113 ;  /* 0x0000007172717221 */ /* 0x000fe20000010000 */
[----:B------:R-:W-:Y:S01]  /*45f0*/  MOV R118, 0x1f ;  /* 0x0000001f00767802 */ /* 0x000fe20000000f00 */
[----:B-1----:R-:W-:Y:S01]  /*4600*/  FADD.FTZ R110, R110, R111 ;  /* 0x0000006f6e6e7221 */ /* 0x002fe20000010000 */
[----:B------:R-:W-:Y:S01]  /*4610*/  HFMA2.MMA R111, -RZ, RZ, 0, 5.9604644775390625e-08 ;  /* 0x00000001ff6f7435 */ /* 0x000fe200000001ff */
[----:B------:R-:W-:Y:S02]  /*4620*/  MOV R116, 0xffffffff ;  /* 0xffffffff00747802 */ /* 0x000fe40000000f00 */
[----:B------:R-:W-:Y:S02]  /*4630*/  MOV R109, R113 ;  /* 0x00000071006d7202 */ /* 0x000fe40000000f00 */
[----:B------:R-:W-:Y:S02]  /*4640*/  MOV R108, 0x4660 ;  /* 0x00004660006c7802 */ /* 0x000fe40000000f00 */
[----:B------:R-:W-:Y:S05]  /*4650*/  CALL.REL.NOINC `($__internal_113_$__cuda_sm70_shflsync_down_p) ;  /* 0x0000009000007944 */ /* 0x000fea0003c00000 */
[----:B-1----:R-:W-:Y:S01]  /*4660*/  MOV R114, R111 ;  /* 0x0000006f00727202 */ /* 0x002fe20000000f00 */
[----:B------:R-:W-:Y:S01]  /*4670*/  HFMA2.MMA R111, -RZ, RZ, 0, 5.9604644775390625e-08 ;  /* 0x00000001ff6f7435 */ /* 0x000fe200000001ff */
[----:B------:R-:W-:-:S02]  /*4680*/  MOV R109, R110 ;  /* 0x0000006e006d7202 */ /* 0x000fc40000000f00 */
[----:B------:R-:W-:Y:S02]  /*4690*/  MOV R118, 0x1f ;  /* 0x0000001f00767802 */ /* 0x000fe40000000f00 */
[----:B------:R-:W-:Y:S02]  /*46a0*/  MOV R116, 0xffffffff ;  /* 0xffffffff00747802 */ /* 0x000fe40000000f00 */
[----:B------:R-:W-:Y:S02]  /*46b0*/  MOV R108, 0x46d0 ;  /* 0x000046d0006c7802 */ /* 0x000fe40000000f00 */
[----:B------:R-:W-:Y:S05]  /*46c0*/  CALL.REL.NOINC `($__internal_113_$__cuda_sm70_shflsync_down_p) ;  /* 0x0000002000007944 */ /* 0x000fea0003c00000 */
[----:B-1----:R-:W-:Y:S01]  /*46d0*/  MOV R109, R111 ;  /* 0x0000006f006d7202 */ /* 0x002fe20000000f00 */
[----:B------:R-:W-:Y:S05]  /*46e0*/  BRA `(.L_x_1905) ;  /* 0xffffdd9000007947 */ /* 0x000fea000383ffff */
        .weak           $__internal_113_$__cuda_sm70_shflsync_down_p
        .type           $__internal_113_$__cuda_sm70_shflsync_down_p,@function
        .size           $__internal_113_$__cuda_sm70_shflsync_down_p,(.L_x_2131 - $__internal_113_$__cuda_sm70_shflsync_down_p)
$__internal_113_$__cuda_sm70_shflsync_down_p:
[----:B------:R-:W-:Y:S04]  /*46f0*/  WARPSYNC R116 ;  /* 0x0000007400007348 */ /* 0x000fe80003800000 */
[----:B------:R0:W1:Y:S02]  /*4700*/  SHFL.DOWN PT, R111, R109, R111, R118 ;  /* 0x0800006f6d6f7389 */ /* 0x00006400000e0076 */
[----:B0-----:R-:W-:-:S06]  /*4710*/  HFMA2.MMA R109, -RZ, RZ, 0, 0 ;  /* 0x00000000ff6d7435 */ /* 0x001fcc00000001ff */
[----:B------:R-:W-:Y:S05]  /*4720*/  RET.REL.NODEC R108 `(_ZN10layer_norm31ln_parallel_residual_bwd_kernelINS_13Kernel_traitsIfffffjLj3072ELj1ELj1ELj4ELj16ENS_18Kernel_traits_baseILj3072EfffffjLj128EEEEELb1ELb0ELb1EEEvNS_9BwdParamsE) ;  /* 0xffffb8d06c007950 */ /* 0x000fea0003c3ffff */
.L_x_1906:
        /* <DEDUP_REMOVED lines=13> */
.L_x_2131:


//--------------------- .text._ZN10layer_norm22ln_bwd_finalize_kernelINS_22Kernel_traits_finalizeILj3072EfffffjLb0ELj1024ELj4ENS_18Kernel_traits_baseILj3072EfffffjLj1024EEEEELb0ELb0EEEvNS_9BwdParamsE --------------------------
	.section	.text._ZN10layer_norm22ln_bwd_finalize_kernelINS_22Kernel_traits_finalizeILj3072EfffffjLb0ELj1024ELj4ENS_18Kernel_traits_baseILj3072EfffffjLj1024EEEEELb0ELb0EEEvNS_9BwdParamsE,"ax",@progbits
	.sectioninfo	@"SHI_REGISTERS=30"
	.align	128
        .global         _ZN10layer_norm22ln_bwd_finalize_kernelINS_22Kernel_traits_finalizeILj3072EfffffjLb0ELj1024ELj4ENS_18Kernel_traits_baseILj3072EfffffjLj1024EEEEELb0ELb0EEEvNS_9BwdParamsE
        .type           _ZN10layer_norm22ln_bwd_finalize_kernelINS_22Kernel_traits_finalizeILj3072EfffffjLb0ELj1024ELj4ENS_18Kernel_traits_baseILj3072EfffffjLj1024EEEEELb0ELb0EEEvNS_9BwdParamsE,@function
        .size           _ZN10layer_norm22ln_bwd_finalize_kernelINS_22Kernel_traits_finalizeILj3072EfffffjLb0ELj1024ELj4ENS_18Kernel_traits_baseILj3072EfffffjLj1024EEEEELb0ELb0EEEvNS_9BwdParamsE,(.L_x_2132 - _ZN10layer_norm22ln_bwd_finalize_kernelINS_22Kernel_traits_finalizeILj3072EfffffjLb0ELj1024ELj4ENS_18Kernel_traits_baseILj3072EfffffjLj1024EEEEELb0ELb0EEEvNS_9BwdParamsE)
        .other          _ZN10layer_norm22ln_bwd_finalize_kernelINS_22Kernel_traits_finalizeILj3072EfffffjLb0ELj1024ELj4ENS_18Kernel_traits_baseILj3072EfffffjLj1024EEEEELb0ELb0EEEvNS_9BwdParamsE,@"STO_CUDA_ENTRY STV_DEFAULT"
_ZN10layer_norm22ln_bwd_finalize_kernelINS_22Kernel_traits_finalizeILj3072EfffffjLb0ELj1024ELj4ENS_18Kernel_traits_baseILj3072EfffffjLj1024EEEEELb0ELb0EEEvNS_9BwdParamsE:
.text._ZN10layer_norm22ln_bwd_finalize_kernelINS_22Kernel_traits_finalizeILj3072EfffffjLb0ELj1024ELj4ENS_18Kernel_traits_baseILj3072EfffffjLj1024EEEEELb0ELb0EEEvNS_9BwdParamsE:
        /* <DEDUP_REMOVED lines=19> */
.L_x_1920:
        /* <DEDUP_REMOVED lines=28> */
.L_x_1911:
        /* <DEDUP_REMOVED lines=35> */
.L_x_1910:
[----:B------:R-:W-:Y:S05]  /*0520*/  BSYNC B1 ;  /* 0x0000000000017941 */ /* 0x000fea0003800000 */
.L_x_1909:
        /* <DEDUP_REMOVED lines=23> */
.L_x_1913:
[----:B------:R-:W-:Y:S05]  /*06a0*/  BSYNC B1 ;  /* 0x0000000000017941 */ /* 0x000fea0003800000 */
.L_x_1912:
        /* <DEDUP_REMOVED lines=11> */
.L_x_1914:
[----:B------:R-:W-:Y:S05]  /*0760*/  BSYNC B1 ;  /* 0x0000000000017941 */ /* 0x000fea0003800000 */
.L_x_1908:
[----:B------:R-:W-:Y:S05]  /*0770*/  BSYNC B0 ;  /* 0x0000000000007941 */ /* 0x000fea0003800000 */
.L_x_1907:
        /* <DEDUP_REMOVED lines=11> */
.L_x_1921:
        /* <DEDUP_REMOVED lines=18> */
.L_x_1922:
[----:B---3--:R-:W-:Y:S02]  /*0950*/  FADD.FTZ R4, R4, R9 ;  /* 0x0000000904047221 */ /* 0x008fe40000010000 */
[----:B-12---:R-:W-:-:S03]  /*0960*/  FADD.FTZ R6, R5, R6 ;  /* 0x0000000605067221 */ /* 0x006fc60000010000 */
[----:B------:R1:W-:Y:S04]  /*0970*/  @!P1 STS [R17.X4+0x2000], R4 ;  /* 0x0020000411009388 */ /* 0x0003e80000004800 */
[----:B------:R1:W-:Y:S02]  /*0980*/  @!P1 STS [R17.X4+0x2080], R6 ;  /* 0x0020800611009388 */ /* 0x0003e40000004800 */
.L_x_1915:
        /* <DEDUP_REMOVED lines=15> */
.L_x_1919:
[----:B------:R-:W-:Y:S05]  /*0a80*/  BSYNC B0 ;  /* 0x0000000000007941 */ /* 0x000fea0003800000 */
.L_x_1918:
[C---:B------:R-:W-:Y:S02]  /*0a90*/  ISETP.GT.U32.AND P1, PT, R18.reuse, -0xc01, PT ;  /* 0xfffff3ff1200780c */ /* 0x040fe40003f24070 */
[----:B------:R-:W-:Y:S02]  /*0aa0*/  IADD3 R18, R18, 0xc00, RZ ;  /* 0x00000c0012127810 */ /* 0x000fe40007ffe0ff */
[----:B------:R-:W-:-:S09]  /*0ab0*/  IADD3 R19, R19, 0x600, RZ ;  /* 0x0000060013137810 */ /* 0x000fd20007ffe0ff */
[----:B01----:R-:W-:Y:S05]  /*0ac0*/  @P1 BRA `(.L_x_1920) ;  /* 0xfffff66000001947 */ /* 0x003fea000383ffff */
[----:B------:R-:W-:Y:S05]  /*0ad0*/  EXIT ;  /* 0x000000000000794d */ /* 0x000fea0003800000 */
.L_x_1916:
[----:B--2---:R-:W-:Y:S01]  /*0ae0*/  IMAD.MOV.U32 R9, RZ, RZ, R5 ;  /* 0x000000ffff097224 */ /* 0x004fe200078e0005 */
[----:B------:R-:W-:Y:S01]  /*0af0*/  MOV R8, 0x1 ;  /* 0x0000000100087802 */ /* 0x000fe20000000f00 */
[----:B------:R-:W-:Y:S01]  /*0b00*/  IMAD.MOV.U32 R7, RZ, RZ, 0x1f ;  /* 0x0000001fff077424 */ /* 0x000fe200078e00ff */
[----:B------:R-:W-:Y:S02]  /*0b10*/  MOV R10, 0xffffffff ;  /* 0xffffffff000a7802 */ /* 0x000fe40000000f00 */
[----:B------:R-:W-:Y:S02]  /*0b20*/  MOV R2, 0xb40 ;  /* 0x00000b4000027802 */ /* 0x000fe40000000f00 */
[----:B01----:R-:W-:Y:S05]  /*0b30*/  CALL.REL.NOINC `($__internal_114_$__cuda_sm70_shflsync_bfly_p) ;  /* 0x000003b000007944 */ /* 0x003fea0003c00000 */
[----:B-1----:R-:W-:Y:S01]  /*0b40*/  IMAD.MOV.U32 R2, RZ, RZ, R7 ;  /* 0x000000ffff027224 */ /* 0x002fe200078e0007 */
[----:B0-----:R-:W-:Y:S05]  /*0b50*/  BRA `(.L_x_1921) ;  /* 0xfffffcd000007947 */ /* 0x001fea000383ffff */
.L_x_1917:
[----:B------:R-:W-:Y:S01]  /*0b60*/  HFMA2.MMA R8, -RZ, RZ, 0, 1.1920928955078125e-07 ;  /* 0x00000002ff087435 */ /* 0x000fe200000001ff */
[----:B------:R-:W-:Y:S01]  /*0b70*/  MOV R7, 0x1f ;  /* 0x0000001f00077802 */ /* 0x000fe20000000f00 */
[----:B------:R-:W-:Y:S01]  /*0b80*/  IMAD.MOV.U32 R10, RZ, RZ, -0x1 ;  /* 0xffffffffff0a7424 */ /* 0x000fe200078e00ff */
[----:B------:R-:W-:-:S03]  /*0b90*/  MOV R2, 0xbb0 ;  /* 0x00000bb000027802 */ /* 0x000fc60000000f00 */
[----:B012---:R-:W-:Y:S05]  /*0ba0*/  CALL.REL.NOINC `($__internal_114_$__cuda_sm70_shflsync_bfly_p) ;  /* 0x0000034000007944 */ /* 0x007fea0003c00000 */
[----:B0-----:R-:W-:Y:S01]  /*0bb0*/  HFMA2.MMA R8, -RZ, RZ, 0, 2.384185791015625e-07 ;  /* 0x00000004ff087435 */ /* 0x001fe200000001ff */
[----:B-1----:R-:W-:Y:S01]  /*0bc0*/  FADD.FTZ R9, R9, R7 ;  /* 0x0000000709097221 */ /* 0x002fe20000010000 */
[----:B------:R-:W-:Y:S01]  /*0bd0*/  MOV R7, 0x1f ;  /* 0x0000001f00077802 */ /* 0x000fe20000000f00 */
[----:B------:R-:W-:Y:S01]  /*0be0*/  IMAD.MOV.U32 R10, RZ, RZ, -0x1 ;  /* 0xffffffffff0a7424 */ /* 0x000fe200078e00ff */
[----:B------:R-:W-:-:S02]  /*0bf0*/  MOV R2, 0xc10 ;  /* 0x00000c1000027802 */ /* 0x000fc40000000f00 */
[----:B------:R-:W-:Y:S05]  /*0c00*/  CALL.REL.NOINC `($__internal_114_$__cuda_sm70_shflsync_bfly_p) ;  /* 0x000002e000007944 */ /* 0x000fea0003c00000 */
[----:B0-----:R-:W-:Y:S01]  /*0c10*/  HFMA2.MMA R8, -RZ, RZ, 0, 4.76837158203125e-07 ;  /* 0x00000008ff087435 */ /* 0x001fe200000001ff */
[----:B-1----:R-:W-:Y:S01]  /*0c20*/  FADD.FTZ R9, R9, R7 ;  /* 0x0000000709097221 */ /* 0x002fe20000010000 */
[----:B------:R-:W-:Y:S01]  /*0c30*/  MOV R7, 0x1f ;  /* 0x0000001f00077802 */ /* 0x000fe20000000f00 */
[----:B------:R-:W-:Y:S01]  /*0c40*/  IMAD.MOV.U32 R10, RZ, RZ, -0x1 ;  /* 0xffffffffff0a7424 */ /* 0x000fe200078e00ff */
[----:B------:R-:W-:-:S02]  /*0c50*/  MOV R2, 0xc70 ;  /* 0x00000c7000027802 */ /* 0x000fc40000000f00 */
[----:B------:R-:W-:Y:S05]  /*0c60*/  CALL.REL.NOINC `($__internal_114_$__cuda_sm70_shflsync_bfly_p) ;  /* 0x0000028000007944 */ /* 0x000fea0003c00000 */
[----:B-1----:R-:W-:Y:S01]  /*0c70*/  FADD.FTZ R6, R9, R7 ;  /* 0x0000000709067221 */ /* 0x002fe20000010000 */
[----:B0-----:R-:W-:Y:S01]  /*0c80*/  HFMA2.MMA R8, -RZ, RZ, 0, 9.5367431640625e-07 ;  /* 0x00000010ff087435 */ /* 0x001fe200000001ff */
[----:B------:R-:W-:Y:S01]  /*0c90*/  MOV R7, 0x1f ;  /* 0x0000001f00077802 */ /* 0x000fe20000000f00 */
[----:B------:R-:W-:Y:S01]  /*0ca0*/  IMAD.MOV.U32 R10, RZ, RZ, -0x1 ;  /* 0xffffffffff0a7424 */ /* 0x000fe200078e00ff */
[----:B------:R-:W-:-:S02]  /*0cb0*/  MOV R2, 0xce0 ;  /* 0x00000ce000027802 */ /* 0x000fc40000000f00 */
[----:B------:R-:W-:Y:S02]  /*0cc0*/  MOV R9, R6 ;  /* 0x0000000600097202 */ /* 0x000fe40000000f00 */
[----:B------:R-:W-:Y:S05]  /*0cd0*/  CALL.REL.NOINC `($__internal_114_$__cuda_sm70_shflsync_bfly_p) ;  /* 0x0000021000007944 */ /* 0x000fea0003c00000 */
[----:B0-----:R-:W-:Y:S01]  /*0ce0*/  HFMA2.MMA R8, -RZ, RZ, 0, 5.9604644775390625e-08 ;  /* 0x00000001ff087435 */ /* 0x001fe200000001ff */
[----:B-1----:R-:W-:Y:S01]  /*0cf0*/  MOV R5, R7 ;  /* 0x0000000700057202 */ /* 0x002fe20000000f00 */
[----:B------:R-:W-:Y:S01]  /*0d00*/  IMAD.MOV.U32 R9, RZ, RZ, R4 ;  /* 0x000000ffff097224 */ /* 0x000fe200078e0004 */
[----:B------:R-:W-:Y:S01]  /*0d10*/  MOV R7, 0x1f ;  /* 0x0000001f00077802 */ /* 0x000fe20000000f00 */
[----:B------:R-:W-:Y:S01]  /*0d20*/  IMAD.MOV.U32 R10, RZ, RZ, -0x1 ;  /* 0xffffffffff0a7424 */ /* 0x000fe200078e00ff */
[----:B------:R-:W-:Y:S02]  /*0d30*/  MOV R2, 0xd50 ;  /* 0x00000d5000027802 */ /* 0x000fe40000000f00 */
[----:B------:R-:W-:Y:S05]  /*0d40*/  CALL.REL.NOINC `($__internal_114_$__cuda_sm70_shflsync_bfly_p) ;  /* 0x000001a000007944 */ /* 0x000fea0003c00000 */
[----:B0-----:R-:W-:Y:S01]  /*0d50*/  HFMA2.MMA R8, -RZ, RZ, 0, 1.1920928955078125e-07 ;  /* 0x00000002ff087435 */ /* 0x001fe200000001ff */
[----:B-1----:R-:W-:Y:S01]  /*0d60*/  FADD.FTZ R9, R4, R7 ;  /* 0x0000000704097221 */ /* 0x002fe20000010000 */
[----:B------:R-:W-:Y:S01]  /*0d70*/  MOV R7, 0x1f ;  /* 0x0000001f00077802 */ /* 0x000fe20000000f00 */
[----:B------:R-:W-:Y:S01]  /*0d80*/  IMAD.MOV.U32 R10, RZ, RZ, -0x1 ;  /* 0xffffffffff0a7424 */ /* 0x000fe200078e00ff */
[----:B------:R-:W-:Y:S02]  /*0d90*/  MOV R2, 0xdb0 ;  /* 0x00000db000027802 */ /* 0x000fe40000000f00 */
[----:B------:R-:W-:Y:S05]  /*0da0*/  CALL.REL.NOINC `($__internal_114_$__cuda_sm70_shflsync_bfly_p) ;  /* 0x0000014000007944 */ /* 0x000fea0003c00000 */
        /* <DEDUP_REMOVED lines=12> */
[----:B0-----:R-:W-:Y:S01]  /*0e70*/  HFMA2.MMA R8, -RZ, RZ, 0, 9.5367431640625e-07 ;  /* 0x00000010ff087435 */ /* 0x001fe200000001ff */
[----:B-1----:R-:W-:Y:S01]  /*0e80*/  FADD.FTZ R9, R9, R7 ;  /* 0x0000000709097221 */ /* 0x002fe20000010000 */
[----:B------:R-:W-:Y:S01]  /*0e90*/  MOV R7, 0x1f ;  /* 0x0000001f00077802 */ /* 0x000fe20000000f00 */
[----:B------:R-:W-:Y:S01]  /*0ea0*/  IMAD.MOV.U32 R10, RZ, RZ, -0x1 ;  /* 0xffffffffff0a7424 */ /* 0x000fe200078e00ff */
[----:B------:R-:W-:-:S02]  /*0eb0*/  MOV R2, 0xed0 ;  /* 0x00000ed000027802 */ /* 0x000fc40000000f00 */
[----:B------:R-:W-:Y:S05]  /*0ec0*/  CALL.REL.NOINC `($__internal_114_$__cuda_sm70_shflsync_bfly_p) ;  /* 0x0000002000007944 */ /* 0x000fea0003c00000 */
[----:B-1----:R-:W-:Y:S01]  /*0ed0*/  MOV R4, R7 ;  /* 0x0000000700047202 */ /* 0x002fe20000000f00 */
[----:B0-----:R-:W-:Y:S05]  /*0ee0*/  BRA `(.L_x_1922) ;  /* 0xfffffa6000007947 */ /* 0x001fea000383ffff */
        .weak           $__internal_114_$__cuda_sm70_shflsync_bfly_p
        .type           $__internal_114_$__cuda_sm70_shflsync_bfly_p,@function
        .size           $__internal_114_$__cuda_sm70_shflsync_bfly_p,(.L_x_2132 - $__internal_114_$__cuda_sm70_shflsync_bfly_p)
$__internal_114_$__cuda_sm70_shflsync_bfly_p:
[----:B------:R-:W-:Y:S01]  /*0ef0*/  HFMA2.MMA R3, -RZ, RZ, 0, 0 ;  /* 0x00000000ff037435 */ /* 0x000fe200000001ff */
[----:B------:R-:W-:Y:S04]  /*0f00*/  WARPSYNC R10 ;  /* 0x0000000a00007348 */ /* 0x000fe80003800000 */
[----:B------:R0:W1:Y:S01]  /*0f10*/  SHFL.BFLY PT, R7, R9, R8, R7 ;  /* 0x0c00000809077389 */ /* 0x00006200000e0007 */
[----:B------:R-:W-:Y:S05]  /*0f20*/  RET.REL.NODEC R2 `(_ZN10layer_norm22ln_bwd_finalize_kernelINS_22Kernel_traits_finalizeILj3072EfffffjLb0ELj1024ELj4ENS_18Kernel_traits_baseILj3072EfffffjLj1024EEEEELb0ELb0EEEvNS_9BwdParamsE) ;  /* 0xfffff0d002007950 */ /* 0x000fea0003c3ffff */
.L_x_1923:
        /* <DEDUP_REMOVED lines=13> */
.L_x_2132:


//--------------------- .text._ZN10layer_norm40ln_parallel_residual_bwd_finalize_kernelINS_22Kernel_traits_finalizeILj3072EfffffjLb0ELj1024ELj4ENS_18Kernel_traits_baseILj3072EfffffjLj1024EEEEELb0EEEvNS_9BwdParamsE --------------------------
	.section	.text._ZN10layer_norm40ln_parallel_residual_bwd_finalize_kernelINS_22Kernel_traits_finalizeILj3072EfffffjLb0ELj1024ELj4ENS_18Kernel_traits_baseILj3072EfffffjLj1024EEEEELb0EEEvNS_9BwdParamsE,"ax",@progbits
	.sectioninfo	@"SHI_REGISTERS=32"
	.align	128
        .global         _ZN10layer_norm40ln_parallel_residual_bwd_finalize_kernelINS_22Kernel_traits_finalizeILj3072EfffffjLb0ELj1024ELj4ENS_18Kernel_traits_baseILj3072EfffffjLj1024EEEEELb0EEEvNS_9BwdParamsE
        .type           _ZN10layer_norm40ln_parallel_residual_bwd_finalize_kernelINS_22Kernel_traits_finalizeILj3072EfffffjLb0ELj1024ELj4ENS_18Kernel_traits_baseILj3072EfffffjLj1024EEEEELb0EEEvNS_9BwdParamsE,@function
        .size           _ZN10layer_norm40ln_parallel_residual_bwd_finalize_kernelINS_22Kernel_traits_finalizeILj3072EfffffjLb0ELj1024ELj4ENS_18Kernel_traits_baseILj3072EfffffjLj1024EEEEELb0EEEvNS_9BwdParamsE,(.L_x_2133 - _ZN10layer_norm40ln_parallel_residual_bwd_finalize_kernelINS_22Kernel_traits_finalizeILj3072EfffffjLb0ELj1024ELj4ENS_18Kernel_traits_baseILj3072EfffffjLj1024EEEEELb0EEEvNS_9BwdParamsE)
        .other          _ZN10layer_norm40ln_parallel_residual_bwd_finalize_kernelINS_22Kernel_traits_finalizeILj3072EfffffjLb0ELj1024ELj4ENS_18Kernel_traits_baseILj3072EfffffjLj1024EEEEELb0EEEvNS_9BwdParamsE,@"STO_CUDA_ENTRY STV_DEFAULT"
_ZN10layer_norm40ln_parallel_residual_bwd_finalize_kernelINS_22Kernel_traits_finalizeILj3072EfffffjLb0ELj1024ELj4ENS_18Kernel_traits_baseILj3072EfffffjLj1024EEEEELb0EEEvNS_9BwdParamsE:
.text._ZN10layer_norm40ln_parallel_residual_bwd_finalize_kernelINS_22Kernel_traits_finalizeILj3072EfffffjLb0ELj1024ELj4ENS_18Kernel_traits_baseILj3072EfffffjLj1024EEEEELb0EEEvNS_9BwdParamsE:
        /* <DEDUP_REMOVED lines=19> */
.L_x_1938:
        /* <DEDUP_REMOVED lines=36> */
.L_x_1928:
        /* <DEDUP_REMOVED lines=59> */
.L_x_1927:
[----:B------:R-:W-:Y:S05]  /*0720*/  BSYNC B1 ;  /* 0x0000000000017941 */ /* 0x000fea0003800000 */
.L_x_1926:
        /* <DEDUP_REMOVED lines=35> */
.L_x_1930:
[----:B------:R-:W-:Y:S05]  /*0960*/  BSYNC B1 ;  /* 0x0000000000017941 */ /* 0x000fea0003800000 */
.L_x_1929:
        /* <DEDUP_REMOVED lines=17> */
.L_x_1931:
[----:B------:R-:W-:Y:S05]  /*0a80*/  BSYNC B1 ;  /* 0x0000000000017941 */ /* 0x000fea0003800000 */
.L_x_1925:
[----:B------:R-:W-:Y:S05]  /*0a90*/  BSYNC B0 ;  /* 0x0000000000007941 */ /* 0x000fea0003800000 */
.L_x_1924:
        /* <DEDUP_REMOVED lines=14> */
.L_x_1939:
        /* <DEDUP_REMOVED lines=36> */
.L_x_1940:
        /* <DEDUP_REMOVED lines=11> */
.L_x_1932:
        /* <DEDUP_REMOVED lines=21> */
.L_x_1936:
[----:B------:R-:W-:Y:S05]  /*0fc0*/  BSYNC B0 ;  /* 0x0000000000007941 */ /* 0x000fea0003800000 */
.L_x_1935:
[C---:B------:R-:W-:Y:S02]  /*0fd0*/  ISETP.GT.U32.AND P1, PT, R4.reuse, -0xc01, PT ;  /* 0xfffff3ff0400780c */ /* 0x040fe40003f24070 */
[----:B------:R-:W-:-:S02]  /*0fe0*/  IADD3 R4, R4, 0xc00, RZ ;  /* 0x00000c0004047810 */ /* 0x000fc40007ffe0ff */
[----:B------:R-:W-:-:S09]  /*0ff0*/  IADD3 R5, R5, 0x600, RZ ;  /* 0x0000060005057810 */ /* 0x000fd20007ffe0ff */
[----:B0-----:R-:W-:Y:S01]  /*1000*/  @!P1 CALL.REL.NOINC `(.L_x_1937) ;  /* 0x0000001000009944 */ /* 0x001fe20003c00000 */
[----:B------:R-:W-:Y:S05]  /*1010*/  BRA `(.L_x_1938) ;  /* 0xfffff11000007947 */ /* 0x000fea000383ffff */
.L_x_1937:
[----:B------:R-:W-:Y:S05]  /*1020*/  EXIT ;  /* 0x000000000000794d */ /* 0x000fea0003800000 */
.L_x_1933:
[----:B------:R-:W-:Y:S01]  /*1030*/  HFMA2.MMA R17, -RZ, RZ, 0, 1.847743988037109375e-06 ;  /* 0x0000001fff117435 */ /* 0x000fe200000001ff */
[----:B----4-:R-:W-:Y:S01]  /*1040*/  IMAD.MOV.U32 R19, RZ, RZ, R12 ;  /* 0x000000ffff137224 */ /* 0x010fe200078e000c */
[----:B------:R-:W-:Y:S02]  /*1050*/  MOV R16, 0x1 ;  /* 0x0000000100107802 */ /* 0x000fe40000000f00 */
[----:B------:R-:W-:Y:S02]  /*1060*/  MOV R14, 0xffffffff ;  /* 0xffffffff000e7802 */ /* 0x000fe40000000f00 */
[----:B------:R-:W-:Y:S02]  /*1070*/  MOV R8, 0x1090 ;  /* 0x0000109000087802 */ /* 0x000fe40000000f00 */
[----:B0123--:R-:W-:Y:S05]  /*1080*/  CALL.REL.NOINC `($__internal_115_$__cuda_sm70_shflsync_bfly_p) ;  /* 0x000007b000007944 */ /* 0x00ffea0003c00000 */
[----:B01----:R-:W-:Y:S05]  /*1090*/  BRA `(.L_x_1939) ;  /* 0xfffffae000007947 */ /* 0x003fea000383ffff */
.L_x_1934:
[----:B------:R-:W-:Y:S01]  /*10a0*/  HFMA2.MMA R16, -RZ, RZ, 0, 1.1920928955078125e-07 ;  /* 0x00000002ff107435 */ /* 0x000fe200000001ff */
[----:B------:R-:W-:Y:S01]  /*10b0*/  IMAD.MOV.U32 R19, RZ, RZ, R12 ;  /* 0x000000ffff137224 */ /* 0x000fe200078e000c */
[----:B------:R-:W-:Y:S02]  /*10c0*/  MOV R17, 0x1f ;  /* 0x0000001f00117802 */ /* 0x000fe40000000f00 */
[----:B------:R-:W-:-:S02]  /*10d0*/  MOV R14, 0xffffffff ;  /* 0xffffffff000e7802 */ /* 0x000fc40000000f00 */
[----:B------:R-:W-:Y:S02]  /*10e0*/  MOV R8, 0x1100 ;  /* 0x0000110000087802 */ /* 0x000fe40000000f00 */
[----:B-123--:R-:W-:Y:S05]  /*10f0*/  CALL.REL.NOINC `($__internal_115_$__cuda_sm70_shflsync_bfly_p) ;  /* 0x0000074000007944 */ /* 0x00efea0003c00000 */
[----:B0-----:R-:W-:Y:S01]  /*1100*/  HFMA2.MMA R17, -RZ, RZ, 0, 1.847743988037109375e-06 ;  /* 0x0000001fff117435 */ /* 0x001fe200000001ff */
[----:B-1----:R-:W-:Y:S01]  /*1110*/  FADD.FTZ R19, R12, R14 ;  /* 0x0000000e0c137221 */ /* 0x002fe20000010000 */
[----:B------:R-:W-:Y:S01]  /*1120*/  MOV R14, 0xffffffff ;  /* 0xffffffff000e7802 */ /* 0x000fe20000000f00 */
[----:B------:R-:W-:Y:S01]  /*1130*/  IMAD.MOV.U32 R16, RZ, RZ, 0x4 ;  /* 0x00000004ff107424 */ /* 0x000fe200078e00ff */
[----:B------:R-:W-:Y:S02]  /*1140*/  MOV R8, 0x1160 ;  /* 0x0000116000087802 */ /* 0x000fe40000000f00 */
[----:B------:R-:W-:Y:S05]  /*1150*/  CALL.REL.NOINC `($__internal_115_$__cuda_sm70_shflsync_bfly_p) ;  /* 0x000006e000007944 */ /* 0x000fea0003c00000 */
[----:B0-----:R-:W-:Y:S01]  /*1160*/  HFMA2.MMA R16, -RZ, RZ, 0, 4.76837158203125e-07 ;  /* 0x00000008ff107435 */ /* 0x001fe200000001ff */
[----:B-1----:R-:W-:Y:S01]  /*1170*/  FADD.FTZ R19, R19, R14 ;  /* 0x0000000e13137221 */ /* 0x002fe20000010000 */
[----:B------:R-:W-:Y:S01]  /*1180*/  MOV R14, 0xffffffff ;  /* 0xffffffff000e7802 */ /* 0x000fe20000000f00 */
[----:B------:R-:W-:Y:S01]  /*1190*/  IMAD.MOV.U32 R17, RZ, RZ, 0x1f ;  /* 0x0000001fff117424 */ /* 0x000fe200078e00ff */
[----:B------:R-:W-:Y:S02]  /*11a0*/  MOV R8, 0x11c0 ;  /* 0x000011c000087802 */ /* 0x000fe40000000f00 */
[----:B------:R-:W-:Y:S05]  /*11b0*/  CALL.REL.NOINC `($__internal_115_$__cuda_sm70_shflsync_bfly_p) ;  /* 0x0000068000007944 */ /* 0x000fea0003c00000 */
[----:B-1----:R-:W-:Y:S01]  /*11c0*/  FADD.FTZ R12, R19, R14 ;  /* 0x0000000e130c7221 */ /* 0x002fe20000010000 */
[----:B0-----:R-:W-:Y:S01]  /*11d0*/  HFMA2.MMA R16, -RZ, RZ, 0, 9.5367431640625e-07 ;  /* 0x00000010ff107435 */ /* 0x001fe200000001ff */
[----:B------:R-:W-:Y:S01]  /*11e0*/  MOV R17, 0x1f ;  /* 0x0000001f00117802 */ /* 0x000fe20000000f00 */
[----:B------:R-:W-:Y:S01]  /*11f0*/  IMAD.MOV.U32 R14, RZ, RZ, -0x1 ;  /* 0xffffffffff0e7424 */ /* 0x000fe200078e00ff */
[----:B------:R-:W-:-:S02]  /*1200*/  MOV R8, 0x1230 ;  /* 0x0000123000087802 */ /* 0x000fc40000000f00 */
[----:B------:R-:W-:Y:S02]  /*1210*/  MOV R19, R12 ;  /* 0x0000000c00137202 */ /* 0x000fe40000000f00 */
[----:B------:R-:W-:Y:S05]  /*1220*/  CALL.REL.NOINC `($__internal_115_$__cuda_sm70_shflsync_bfly_p) ;  /* 0x0000061000007944 */ /* 0x000fea0003c00000 */
[----:B0-----:R-:W-:Y:S01]  /*1230*/  HFMA2.MMA R17, -RZ, RZ, 0, 1.847743988037109375e-06 ;  /* 0x0000001fff117435 */ /* 0x001fe200000001ff */
[----:B-1----:R-:W-:Y:S01]  /*1240*/  MOV R15, R14 ;  /* 0x0000000e000f7202 */ /* 0x002fe20000000f00 */
[----:B------:R-:W-:Y:S01]  /*1250*/  IMAD.MOV.U32 R16, RZ, RZ, 0x1 ;  /* 0x00000001ff107424 */ /* 0x000fe200078e00ff */
[----:B------:R-:W-:Y:S02]  /*1260*/  MOV R19, R13 ;  /* 0x0000000d00137202 */ /* 0x000fe40000000f00 */
[----:B------:R-:W-:Y:S02]  /*1270*/  MOV R14, 0xffffffff ;  /* 0xffffffff000e7802 */ /* 0x000fe40000000f00 */
[----:B------:R-:W-:Y:S02]  /*1280*/  MOV R8, 0x12a0 ;  /* 0x000012a000087802 */ /* 0x000fe40000000f00 */
[----:B------:R-:W-:Y:S05]  /*1290*/  CALL.REL.NOINC `($__internal_115_$__cuda_sm70_shflsync_bfly_p) ;  /* 0x000005a000007944 */ /* 0x000fea0003c00000 */
[----:B0-----:R-:W-:Y:S01]  /*12a0*/  HFMA2.MMA R16, -RZ, RZ, 0, 1.1920928955078125e-07 ;  /* 0x00000002ff107435 */ /* 0x001fe200000001ff */
[----:B-1----:R-:W-:Y:S01]  /*12b0*/  FADD.FTZ R19, R13, R14 ;  /* 0x0000000e0d137221 */ /* 0x002fe20000010000 */
[----:B------:R-:W-:Y:S01]  /*12c0*/  MOV R14, 0xffffffff ;  /* 0xffffffff000e7802 */ /* 0x000fe20000000f00 */
[----:B------:R-:W-:Y:S01]  /*12d0*/  IMAD.MOV.U32 R17, RZ, RZ, 0x1f ;  /* 0x0000001fff117424 */ /* 0x000fe200078e00ff */
[----:B------:R-:W-:-:S02]  /*12e0*/  MOV R8, 0x1300 ;  /* 0x0000130000087802 */ /* 0x000fc40000000f00 */
[----:B------:R-:W-:Y:S05]  /*12f0*/  CALL.REL.NOINC `($__internal_115_$__cuda_sm70_shflsync_bfly_p) ;  /* 0x0000054000007944 */ /* 0x000fea0003c00000 */
[----:B0-----:R-:W-:Y:S01]  /*1300*/  HFMA2.MMA R16, -RZ, RZ, 0, 2.384185791015625e-07 ;  /* 0x00000004ff107435 */ /* 0x001fe200000001ff */
[----:B-1----:R-:W-:Y:S01]  /*1310*/  FADD.FTZ R19, R19, R14 ;  /* 0x0000000e13137221 */ /* 0x002fe20000010000 */
[----:B------:R-:W-:Y:S01]  /*1320*/  MOV R17, 0x1f ;  /* 0x0000001f00117802 */ /* 0x000fe20000000f00 */
[----:B------:R-:W-:Y:S01]  /*1330*/  IMAD.MOV.U32 R14, RZ, RZ, -0x1 ;  /* 0xffffffffff0e7424 */ /* 0x000fe200078e00ff */
[----:B------:R-:W-:-:S02]  /*1340*/  MOV R8, 0x1360 ;  /* 0x0000136000087802 */ /* 0x000fc40000000f00 */
[----:B------:R-:W-:Y:S05]  /*1350*/  CALL.REL.NOINC `($__internal_115_$__cuda_sm70_shflsync_bfly_p) ;  /* 0x000004e000007944 */ /* 0x000fea0003c00000 */
[----:B0-----:R-:W-:Y:S01]  /*1360*/  HFMA2.MMA R16, -RZ, RZ, 0, 4.76837158203125e-07 ;  /* 0x00000008ff107435 */ /* 0x001fe200000001ff */
[----:B-1----:R-:W-:Y:S01]  /*1370*/  FADD.FTZ R19, R19, R14 ;  /* 0x0000000e13137221 */ /* 0x002fe20000010000 */
[----:B------:R-:W-:-:S02]  /*1380*/  MOV R17, 0x1f ;  /* 0x0000001f00117802 */ /* 0x000fc40000000f00 */
[----:B------:R-:W-:Y:S02]  /*1390*/  MOV R14, 0xffffffff ;  /* 0xffffffff000e7802 */ /* 0x000fe40000000f00 */
[----:B------:R-:W-:Y:S02]  /*13a0*/  MOV R8, 0x13c0 ;  /* 0x000013c000087802 */ /* 0x000fe40000000f00 */
[----:B------:R-:W-:Y:S05]  /*13b0*/  CALL.REL.NOINC `($__internal_115_$__cuda_sm70_shflsync_bfly_p) ;  /* 0x0000048000007944 */ /* 0x000fea0003c00000 */
[----:B-1----:R-:W-:Y:S01]  /*13c0*/  FADD.FTZ R13, R19, R14 ;  /* 0x0000000e130d7221 */ /* 0x002fe20000010000 */
[----:B0-----:R-:W-:Y:S01]  /*13d0*/  HFMA2.MMA R16, -RZ, RZ, 0, 9.5367431640625e-07 ;  /* 0x00000010ff107435 */ /* 0x001fe200000001ff */
[----:B------:R-:W-:Y:S01]  /*13e0*/  IMAD.MOV.U32 R17, RZ, RZ, 0x1f ;  /* 0x0000001fff117424 */ /* 0x000fe200078e00ff */
[----:B------:R-:W-:Y:S02]  /*13f0*/  MOV R14, 0xffffffff ;  /* 0xffffffff000e7802 */ /* 0x000fe40000000f00 */
[----:B------:R-:W-:Y:S02]  /*1400*/  MOV R19, R13 ;  /* 0x0000000d00137202 */ /* 0x000fe40000000f00 */
[----:B------:R-:W-:Y:S02]  /*1410*/  MOV R8, 0x1430 ;  /* 0x0000143000087802 */ /* 0x000fe40000000f00 */
[----:B------:R-:W-:Y:S05]  /*1420*/  CALL.REL.NOINC `($__internal_115_$__cuda_sm70_shflsync_bfly_p) ;  /* 0x0000041000007944 */ /* 0x000fea0003c00000 */
[----:B0-----:R-:W-:Y:S01]  /*1430*/  HFMA2.MMA R17, -RZ, RZ, 0, 1.847743988037109375e-06 ;  /* 0x0000001fff117435 */ /* 0x001fe200000001ff */
[----:B-1----:R-:W-:Y:S01]  /*1440*/  MOV R18, R14 ;  /* 0x0000000e00127202 */ /* 0x002fe20000000f00 */
[----:B------:R-:W-:Y:S01]  /*1450*/  IMAD.MOV.U32 R16, RZ, RZ, 0x1 ;  /* 0x00000001ff107424 */ /* 0x000fe200078e00ff */
[----:B------:R-:W-:-:S02]  /*1460*/  MOV R19, R11 ;  /* 0x0000000b00137202 */ /* 0x000fc40000000f00 */
[----:B------:R-:W-:Y:S02]  /*1470*/  MOV R14, 0xffffffff ;  /* 0xffffffff000e7802 */ /* 0x000fe40000000f00 */
[----:B------:R-:W-:Y:S02]  /*1480*/  MOV R8, 0x14a0 ;  /* 0x000014a000087802 */ /* 0x000fe40000000f00 */
[----:B------:R-:W-:Y:S05]  /*1490*/  CALL.REL.NOINC `($__internal_115_$__cuda_sm70_shflsync_bfly_p) ;  /* 0x000003a000007944 */ /* 0x000fea0003c00000 */
[----:B0-----:R-:W-:Y:S01]  /*14a0*/  HFMA2.MMA R16, -RZ, RZ, 0, 1.1920928955078125e-07 ;  /* 0x00000002ff107435 */ /* 0x001fe200000001ff */
[----:B-1----:R-:W-:Y:S01]  /*14b0*/  FADD.FTZ R19, R11, R14 ;  /* 0x0000000e0b137221 */ /* 0x002fe20000010000 */
[----:B------:R-:W-:Y:S01]  /*14c0*/  MOV R17, 0x1f ;  /* 0x0000001f00117802 */ /* 0x000fe20000000f00 */
[----:B------:R-:W-:Y:S01]  /*14d0*/  IMAD.MOV.U32 R14, RZ, RZ, -0x1 ;  /* 0xffffffffff0e7424 */ /* 0x000fe200078e00ff */
[----:B------:R-:W-:Y:S02]  /*14e0*/  MOV R8, 0x1500 ;  /* 0x0000150000087802 */ /* 0x000fe40000000f00 */
[----:B------:R-:W-:Y:S05]  /*14f0*/  CALL.REL.NOINC `($__internal_115_$__cuda_sm70_shflsync_bfly_p) ;  /* 0x0000034000007944 */ /* 0x000fea0003c00000 */
[----:B0-----:R-:W-:Y:S01]  /*1500*/  HFMA2.MMA R16, -RZ, RZ, 0, 2.384185791015625e-07 ;  /* 0x00000004ff107435 */ /* 0x001fe200000001ff */
[----:B-1----:R-:W-:Y:S01]  /*1510*/  FADD.FTZ R19, R19, R14 ;  /* 0x0000000e13137221 */ /* 0x002fe20000010000 */
[----:B------:R-:W-:Y:S02]  /*1520*/  MOV R17, 0x1f ;  /* 0x0000001f00117802 */ /* 0x000fe40000000f00 */
[----:B------:R-:W-:-:S02]  /*1530*/  MOV R14, 0xffffffff ;  /* 0xffffffff000e7802 */ /* 0x000fc40000000f00 */
        /* <DEDUP_REMOVED lines=10> */
[----:B------:R-:W-:Y:S02]  /*15e0*/  MOV R17, 0x1f ;  /* 0x0000001f00117802 */ /* 0x000fe40000000f00 */
[----:B------:R-:W-:Y:S01]  /*15f0*/  MOV R14, 0xffffffff ;  /* 0xffffffff000e7802 */ /* 0x000fe20000000f00 */
[----:B------:R-:W-:Y:S01]  /*1600*/  IMAD.MOV.U32 R19, RZ, RZ, R11 ;  /* 0x000000ffff137224 */ /* 0x000fe200078e000b */
[----:B------:R-:W-:-:S02]  /*1610*/  MOV R8, 0x1630 ;  /* 0x0000163000087802 */ /* 0x000fc40000000f00 */
[----:B------:R-:W-:Y:S05]  /*1620*/  CALL.REL.NOINC `($__internal_115_$__cuda_sm70_shflsync_bfly_p) ;  /* 0x0000021000007944 */ /* 0x000fea0003c00000 */
[----:B0-----:R-:W-:Y:S01]  /*1630*/  HFMA2.MMA R16, -RZ, RZ, 0, 5.9604644775390625e-08 ;  /* 0x00000001ff107435 */ /* 0x001fe200000001ff */
[----:B-1----:R-:W-:Y:S01]  /*1640*/  MOV R20, R14 ;  /* 0x0000000e00147202 */ /* 0x002fe20000000f00 */
[----:B------:R-:W-:Y:S01]  /*1650*/  IMAD.MOV.U32 R14, RZ, RZ, -0x1 ;  /* 0xffffffffff0e7424 */ /* 0x000fe200078e00ff */
[----:B------:R-:W-:-:S02]  /*1660*/  MOV R19, R10 ;  /* 0x0000000a00137202 */ /* 0x000fc40000000f00 */
[----:B------:R-:W-:Y:S02]  /*1670*/  MOV R17, 0x1f ;  /* 0x0000001f00117802 */ /* 0x000fe40000000f00 */
[----:B------:R-:W-:Y:S02]  /*1680*/  MOV R8, 0x16a0 ;  /* 0x000016a000087802 */ /* 0x000fe40000000f00 */
[----:B------:R-:W-:Y:S05]  /*1690*/  CALL.REL.NOINC `($__internal_115_$__cuda_sm70_shflsync_bfly_p) ;  /* 0x000001a000007944 */ /* 0x000fea0003c00000 */
[----:B0-----:R-:W-:Y:S01]  /*16a0*/  HFMA2.MMA R16, -RZ, RZ, 0, 1.1920928955078125e-07 ;  /* 0x00000002ff107435 */ /* 0x001fe200000001ff */
[----:B-1----:R-:W-:Y:S01]  /*16b0*/  FADD.FTZ R19, R10, R14 ;  /* 0x0000000e0a137221 */ /* 0x002fe20000010000 */
[----:B------:R-:W-:Y:S02]  /*16c0*/  MOV R17, 0x1f ;  /* 0x0000001f00117802 */ /* 0x000fe40000000f00 */
[----:B------:R-:W-:Y:S02]  /*16d0*/  MOV R14, 0xffffffff ;  /* 0xffffffff000e7802 */ /* 0x000fe40000000f00 */
[----:B------:R-:W-:Y:S02]  /*16e0*/  MOV R8, 0x1700 ;  /* 0x0000170000087802 */ /* 0x000fe40000000f00 */
[----:B------:R-:W-:Y:S05]  /*16f0*/  CALL.REL.NOINC `($__internal_115_$__cuda_sm70_shflsync_bfly_p) ;  /* 0x0000014000007944 */ /* 0x000fea0003c00000 */
[----:B0-----:R-:W-:Y:S01]  /*1700*/  HFMA2.MMA R16, -RZ, RZ, 0, 2.384185791015625e-07 ;  /* 0x00000004ff107435 */ /* 0x001fe200000001ff */
[----:B-1----:R-:W-:Y:S01]  /*1710*/  FADD.FTZ R19, R19, R14 ;  /* 0x0000000e13137221 */ /* 0x002fe20000010000 */
[----:B------:R-:W-:Y:S01]  /*1720*/  MOV R14, 0xffffffff ;  /* 0xffffffff000e7802 */ /* 0x000fe20000000f00 */
[----:B------:R-:W-:Y:S01]  /*1730*/  IMAD.MOV.U32 R17, RZ, RZ, 0x1f ;  /* 0x0000001fff117424 */ /* 0x000fe200078e00ff */
        /* <DEDUP_REMOVED lines=8> */
[----:B0-----:R-:W-:Y:S01]  /*17c0*/  HFMA2.MMA R17, -RZ, RZ, 0, 1.847743988037109375e-06 ;  /* 0x0000001fff117435 */ /* 0x001fe200000001ff */
[----:B-1----:R-:W-:Y:S01]  /*17d0*/  FADD.FTZ R19, R19, R14 ;  /* 0x0000000e13137221 */ /* 0x002fe20000010000 */
[----:B------:R-:W-:Y:S01]  /*17e0*/  MOV R14, 0xffffffff ;  /* 0xffffffff000e7802 */ /* 0x000fe20000000f00 */
[----:B------:R-:W-:Y:S01]  /*17f0*/  IMAD.MOV.U32 R16, RZ, RZ, 0x10 ;  /* 0x00000010ff107424 */ /* 0x000fe200078e00ff */
[----:B------:R-:W-:Y:S02]  /*1800*/  MOV R8, 0x1820 ;  /* 0x0000182000087802 */ /* 0x000fe40000000f00 */
[----:B------:R-:W-:Y:S05]  /*1810*/  CALL.REL.NOINC `($__internal_115_$__cuda_sm70_shflsync_bfly_p) ;  /* 0x0000002000007944 */ /* 0x000fea0003c00000 */
[----:B-1----:R-:W-:Y:S01]  /*1820*/  MOV R8, R14 ;  /* 0x0000000e00087202 */ /* 0x002fe20000000f00 */
[----:B0-----:R-:W-:Y:S05]  /*1830*/  BRA `(.L_x_1940) ;  /* 0xfffff58000007947 */ /* 0x001fea000383ffff */
        .weak           $__internal_115_$__cuda_sm70_shflsync_bfly_p
        .type           $__internal_115_$__cuda_sm70_shflsync_bfly_p,@function
        .size           $__internal_115_$__cuda_sm70_shflsync_bfly_p,(.L_x_2133 - $__internal_115_$__cuda_sm70_shflsync_bfly_p)
$__internal_115_$__cuda_sm70_shflsync_bfly_p:
[----:B------:R-:W-:Y:S01]  /*1840*/  HFMA2.MMA R9, -RZ, RZ, 0, 0 ;  /* 0x00000000ff097435 */ /* 0x000fe200000001ff */
[----:B------:R-:W-:Y:S04]  /*1850*/  WARPSYNC R14 ;  /* 0x0000000e00007348 */ /* 0x000fe80003800000 */
[----:B------:R0:W1:Y:S01]  /*1860*/  SHFL.BFLY PT, R14, R19, R16, R17 ;  /* 0x0c000010130e7389 */ /* 0x00006200000e0011 */
[----:B------:R-:W-:Y:S05]  /*1870*/  RET.REL.NODEC R8 `(_ZN10layer_norm40ln_parallel_residual_bwd_finalize_kernelINS_22Kernel_traits_finalizeILj3072EfffffjLb0ELj1024ELj4ENS_18Kernel_traits_baseILj3072EfffffjLj1024EEEEELb0EEEvNS_9BwdParamsE) ;  /* 0xffffe78008007950 */ /* 0x000fea0003c3ffff */
.L_x_1941:
        /* <DEDUP_REMOVED lines=16> */
.L_x_2133:


//--------------------- .text._ZN10layer_norm31ln_parallel_residual_bwd_kernelINS_13Kernel_traitsIfffffjLj3072ELj1ELj1ELj4ELj16ENS_18Kernel_traits_baseILj3072EfffffjLj128EEEEELb1ELb1ELb0EEEvNS_9BwdParamsE --------------------------
	.section	.text._ZN10layer_norm31ln_parallel_residual_bwd_kernelINS_13Kernel_traitsIfffffjLj3072ELj1ELj1ELj4ELj16ENS_18Kernel_traits_baseILj3072EfffffjLj128EEEEELb1ELb1ELb0EEEvNS_9BwdParamsE,"ax",@progbits
	.sectioninfo	@"SHI_REGISTERS=194"
	.align	128
        .global         _ZN10layer_norm31ln_parallel_residual_bwd_kernelINS_13Kernel_traitsIfffffjLj3072ELj1ELj1ELj4ELj16ENS_18Kernel_traits_baseILj3072EfffffjLj128EEEEELb1ELb1ELb0EEEvNS_9BwdParamsE
        .type           _ZN10layer_norm31ln_parallel_residual_bwd_kernelINS_13Kernel_traitsIfffffjLj3072ELj1ELj1ELj4ELj16ENS_18Kernel_traits_baseILj3072EfffffjLj128EEEEELb1ELb1ELb0EEEvNS_9BwdParamsE,@function
        .size           _ZN10layer_norm31ln_parallel_residual_bwd_kernelINS_13Kernel_traitsIfffffjLj3072ELj1ELj1ELj4ELj16ENS_18Kernel_traits_baseILj3072EfffffjLj128EEEEELb1ELb1ELb0EEEvNS_9BwdParamsE,(.L_x_2134 - _ZN10layer_norm31ln_parallel_residual_bwd_kernelINS_13Kernel_traitsIfffffjLj3072ELj1ELj1ELj4ELj16ENS_18Kernel_traits_baseILj3072EfffffjLj128EEEEELb1ELb1ELb0EEEvNS_9BwdParamsE)
        .other          _ZN10layer_norm31ln_parallel_residual_bwd_kernelINS_13Kernel_traitsIfffffjLj3072ELj1ELj1ELj4ELj16ENS_18Kernel_traits_baseILj3072EfffffjLj128EEEEELb1ELb1ELb0EEEvNS_9BwdParamsE,@"STO_CUDA_ENTRY STV_DEFAULT"
_ZN10layer_norm31ln_parallel_residual_bwd_kernelINS_13Kernel_traitsIfffffjLj3072ELj1ELj1ELj4ELj16ENS_18Kernel_traits_baseILj3072EfffffjLj128EEEEELb1ELb1ELb0EEEvNS_9BwdParamsE:
.text._ZN10layer_norm31ln_parallel_residual_bwd_kernelINS_13Kernel_traitsIfffffjLj3072ELj1ELj1ELj4ELj16ENS_18Kernel_traits_baseILj3072EfffffjLj128EEEEELb1ELb1ELb0EEEvNS_9BwdParamsE:
        /* <DEDUP_REMOVED lines=24> */
[----:B------:R0:W5:Y:S01]  /*0180*/  @P1 LDG.E.128 R96, [R2.64] ;  /* 0x0000000402601981 */ /* 0x000162000c1e1d00 */
[C---:B------:R-:W-:Y:S01]  /*0190*/  @P2 IMAD.WIDE.U32 R6, R4.reuse, R7, c[0x0][0x1b0] ;  /* 0x00006c0004062625 */ /* 0x040fe200078e0007 */
[----:B------:R-:W-:-:S03]  /*01a0*/  @P2 IADD3 R4, R4, 0x80, RZ ;  /* 0x0000008004042810 */ /* 0x000fc60007ffe0ff */
[----:B------:R-:W-:Y:S01]  /*01b0*/  @P0 IMAD.MOV.U32 R5, RZ, RZ, 0x10 ;  /* 0x00000010ff050424 */ /* 0x000fe200078e00ff */
[----:B------:R1:W5:Y:S01]  /*01c0*/  @P2 LDG.E.128 R92, [R6.64] ;  /* 0x00000004065c2981 */ /* 0x000362000c1e1d00 */
[C---:B------:R-:W-:Y:S01]  /*01d0*/  @P3 IMAD.WIDE.U32 R8, R4.reuse, R9, c[0x0][0x1b0] ;  /* 0x00006c0004083625 */ /* 0x040fe200078e0009 */
[----:B------:R-:W-:-:S04]  /*01e0*/  @P3 IADD3 R4, R4, 0x80, RZ ;  /* 0x0000008004043810 */ /* 0x000fc80007ffe0ff */
[----:B------:R1:W5:Y:S01]  /*01f0*/  @P3 LDG.E.128 R88, [R8.64] ;  /* 0x0000000408583981 */ /* 0x000362000c1e1d00 */
[C---:B------:R-:W-:Y:S01]  /*0200*/  @P4 IMAD.WIDE.U32 R10, R4.reuse, R11, c[0x0][0x1b0] ;  /* 0x00006c00040a4625 */ /* 0x040fe200078e000b */
[----:B------:R-:W-:-:S04]  /*0210*/  @P4 IADD3 R4, R4, 0x80, RZ ;  /* 0x0000008004044810 */ /* 0x000fc80007ffe0ff */
[----:B------:R1:W5:Y:S01]  /*0220*/  @P4 LDG.E.128 R84, [R10.64] ;  /* 0x000000040a544981 */ /* 0x000362000c1e1d00 */
[C---:B------:R-:W-:Y:S01]  /*0230*/  @P5 IMAD.WIDE.U32 R12, R4.reuse, R13, c[0x0][0x1b0] ;  /* 0x00006c00040c5625 */ /* 0x040fe200078e000d */
[----:B------:R-:W-:-:S04]  /*0240*/  @P5 IADD3 R4, R4, 0x80, RZ ;  /* 0x0000008004045810 */ /* 0x000fc80007ffe0ff */
[----:B------:R1:W5:Y:S01]  /*0250*/  @P5 LDG.E.128 R80, [R12.64] ;  /* 0x000000040c505981 */ /* 0x000362000c1e1d00 */
[----:B------:R-:W-:Y:S01]  /*0260*/  @P0 IMAD.WIDE.U32 R4, R4, R5, c[0x0][0x1b0] ;  /* 0x00006c0004040625 */ /* 0x000fe200078e0005 */
[----:B0-----:R-:W-:-:S04]  /*0270*/  LEA.HI R2, R175, UR6, RZ, 0x19 ;  /* 0x00000006af027c11 */ /* 0x001fc8000f8fc8ff */
        /* <DEDUP_REMOVED lines=29> */
[----:B------:R-:W-:-:S06]  /*0450*/  IMAD.MOV.U32 R73, RZ, RZ, RZ ;  /* 0x000000ffff497224 */ /* 0x000fcc00078e00ff */
.L_x_1969:
[----:B------:R-:W-:-:S04]  /*0460*/  IMAD.MOV.U32 R111, RZ, RZ, 0x4 ;  /* 0x00000004ff6f7424 */ /* 0x000fc800078e00ff */
        /* <DEDUP_REMOVED lines=8> */
[----:B------:R-:W-:Y:S01]  /*04f0*/  IMAD.MOV.U32 R184, RZ, RZ, RZ ;  /* 0x000000ffffb87224 */ /* 0x000fe200078e00ff */
[----:B------:R-:W-:-:S02]  /*0500*/  SHF.R.S32.HI R112, RZ, 0x1f, R3 ;  /* 0x0000001fff707819 */ /* 0x000fc40000011403 */
[----:B------:R-:W-:Y:S02]  /*0510*/  LOP3.LUT R173, R182, 0x7fffffc, RZ, 0xc0, !PT ;  /* 0x07fffffcb6ad7812 */ /* 0x000fe400078ec0ff */
[----:B------:R-:W-:Y:S02]  /*0520*/  LEA.HI R3, R112, R3, RZ, 0x2 ;  /* 0x0000000370037211 */ /* 0x000fe400078f10ff */
[----:B------:R-:W-:Y:S02]  /*0530*/  LOP3.LUT R112, R175, 0x7f, RZ, 0xc0, !PT ;  /* 0x0000007faf707812 */ /* 0x000fe400078ec0ff */
[----:B------:R-:W-:Y:S02]  /*0540*/  MOV R183, RZ ;  /* 0x000000ff00b77202 */ /* 0x000fe40000000f00 */
[----:B------:R-:W-:Y:S02]  /*0550*/  LEA.HI.SX32 R3, R3, R112, 0x1e ;  /* 0x0000007003037211 */ /* 0x000fe400078ff2ff */
[----:B------:R-:W-:-:S03]  /*0560*/  @!P0 IADD3 R173, R173, 0x4, RZ ;  /* 0x00000004adad8810 */ /* 0x000fc60007ffe0ff */
[----:B------:R-:W-:Y:S01]  /*0570*/  IMAD.MOV.U32 R185, RZ, RZ, R3 ;  /* 0x000000ffffb97224 */ /* 0x000fe200078e0003 */
[----:B------:R-:W-:Y:S05]  /*0580*/  @!P1 BRA `(.L_x_1944) ;  /* 0x0000034000009947 */ /* 0x000fea0003800000 */
[----:B-1----:R-:W-:Y:S02]  /*0590*/  ISETP.NE.U32.AND P0, PT, RZ, c[0x0][0x250], PT ;  /* 0x00009400ff007a0c */ /* 0x002fe40003f05070 */
[C---:B------:R-:W-:Y:S02]  /*05a0*/  SHF.L.U32 R170, R3.reuse, 0x2, RZ ;  /* 0x0000000203aa7819 */ /* 0x040fe400000006ff */
[----:B------:R-:W-:Y:S02]  /*05b0*/  ISETP.NE.AND.EX P0, PT, RZ, c[0x0][0x254], PT, P0 ;  /* 0x00009500ff007a0c */ /* 0x000fe40003f05300 */
[----:B------:R-:W-:-:S11]  /*05c0*/  SHF.L.U64.HI R108, R3, 0x2, RZ ;  /* 0x00000002036c7819 */ /* 0x000fd600000102ff */
[----:B------:R-:W-:-:S04]  /*05d0*/  @P0 IADD3 R184, P6, R170, c[0x0][0x198], RZ ;  /* 0x00006600aab80a10 */ /* 0x000fc80007fde0ff */
[----:B------:R-:W-:Y:S02]  /*05e0*/  @P0 IADD3.X R185, R108, c[0x0][0x19c], RZ, P6, !PT ;  /* 0x000067006cb90a10 */ /* 0x000fe400037fe4ff */
[----:B------:R-:W-:-:S03]  /*05f0*/  IADD3 R170, P6, R170, c[0x0][0x190], RZ ;  /* 0x00006400aaaa7a10 */ /* 0x000fc60007fde0ff */
[----:B------:R1:W5:Y:S01]  /*0600*/  @P0 LDG.E R176, [R184.64] ;  /* 0x00000004b8b00981 */ /* 0x000362000c1e1900 */
[C---:B------:R-:W-:Y:S02]  /*0610*/  LEA R112, P0, R3.reuse, c[0x0][0x188], 0x4 ;  /* 0x0000620003707a11 */ /* 0x040fe400078020ff */
[----:B------:R-:W-:Y:S01]  /*0620*/  IADD3.X R171, R108, c[0x0][0x194], RZ, P6, !PT ;  /* 0x000065006cab7a10 */ /* 0x000fe200037fe4ff */
[----:B------:R-:W-:Y:S01]  /*0630*/  IMAD.MOV.U32 R108, RZ, RZ, 0x10 ;  /* 0x00000010ff6c7424 */ /* 0x000fe200078e00ff */
[----:B------:R-:W-:-:S03]  /*0640*/  LEA.HI.X R113, R3, c[0x0][0x18c], RZ, 0x4, P0 ;  /* 0x0000630003717a11 */ /* 0x000fc600000f24ff */
[----:B------:R-:W-:Y:S01]  /*0650*/  IMAD.WIDE.U32 R108, R3, R108, c[0x0][0x208] ;  /* 0x00008200036c7625 */ /* 0x000fe200078e006c */
[----:B------:R2:W5:Y:S04]  /*0660*/  LDG.E R116, [R170.64] ;  /* 0x00000004aa747981 */ /* 0x000568000c1e1900 */
        /* <DEDUP_REMOVED lines=9> */
[----:B-1----:R-:W-:-:S03]  /*0700*/  IADD3 R185, R3, 0x80, RZ ;  /* 0x0000008003b97810 */ /* 0x002fc60007ffe0ff */
[--C-:B---3--:R-:W-:Y:S02]  /*0710*/  FADD.FTZ R125, R112, -R126.reuse ;  /* 0x8000007e707d7221 */ /* 0x108fe40000010000 */
[--C-:B------:R-:W-:Y:S02]  /*0720*/  FADD.FTZ R137, R113, -R126.reuse ;  /* 0x8000007e71897221 */ /* 0x100fe40000010000 */
[--C-:B------:R-:W-:Y:S02]  /*0730*/  FADD.FTZ R183, R114, -R126.reuse ;  /* 0x8000007e72b77221 */ /* 0x100fe40000010000 */
[----:B------:R-:W-:Y:S02]  /*0740*/  FADD.FTZ R115, R115, -R126 ;  /* 0x8000007e73737221 */ /* 0x000fe40000010000 */
[C---:B------:R-:W-:Y:S02]  /*0750*/  FMUL.FTZ R125, R124.reuse, R125 ;  /* 0x0000007d7c7d7220 */ /* 0x040fe40000410000 */
[----:B------:R-:W-:-:S02]  /*0760*/  FMUL.FTZ R126, R124, R137 ;  /* 0x000000897c7e7220 */ /* 0x000fc40000410000 */
[----:B----4-:R-:W-:Y:S02]  /*0770*/  FMUL.FTZ R138, R96, R108 ;  /* 0x0000006c608a7220 */ /* 0x010fe40000410000 */
        /* <DEDUP_REMOVED lines=11> */
[----:B--2---:R-:W-:Y:S02]  /*0830*/  FMUL.FTZ R171, R99, R111 ;  /* 0x0000006f63ab7220 */ /* 0x004fe40000410000 */
        /* <DEDUP_REMOVED lines=9> */
.L_x_1944:
[----:B-1----:R-:W-:Y:S05]  /*08d0*/  BSYNC B0 ;  /* 0x0000000000007941 */ /* 0x002fea0003800000 */
.L_x_1943:
[----:B------:R-:W-:Y:S01]  /*08e0*/  BSSY B0, `(.L_x_1945) ;  /* 0x0000036000007945 */ /* 0x000fe20003800000 */
[----:B------:R-:W-:Y:S05]  /*08f0*/  @!P2 BRA `(.L_x_1946) ;  /* 0x000003400000a947 */ /* 0x000fea0003800000 */
[----:B------:R-:W-:Y:S01]  /*0900*/  ISETP.NE.U32.AND P0, PT, RZ, c[0x0][0x250], PT ;  /* 0x00009400ff007a0c */ /* 0x000fe20003f05070 */
[C---:B------:R-:W-:Y:S01]  /*0910*/  IMAD.SHL.U32 R140, R185.reuse, 0x4, RZ ;  /* 0x00000004b98c7824 */ /* 0x040fe200078e00ff */
[----:B------:R-:W-:Y:S02]  /*0920*/  SHF.L.U64.HI R108, R185, 0x2, RZ ;  /* 0x00000002b96c7819 */ /* 0x000fe400000102ff */
[----:B------:R-:W-:-:S13]  /*0930*/  ISETP.NE.AND.EX P0, PT, RZ, c[0x0][0x254], PT, P0 ;  /* 0x00009500ff007a0c */ /* 0x000fda0003f05300 */
[----:B------:R-:W-:-:S04]  /*0940*/  @P0 IADD3 R186, P6, R140, c[0x0][0x198], RZ ;  /* 0x000066008cba0a10 */ /* 0x000fc80007fde0ff */
[----:B------:R-:W-:Y:S02]  /*0950*/  @P0 IADD3.X R187, R108, c[0x0][0x19c], RZ, P6, !PT ;  /* 0x000067006cbb0a10 */ /* 0x000fe400037fe4ff */
[----:B------:R-:W-:-:S03]  /*0960*/  IADD3 R140, P6, R140, c[0x0][0x190], RZ ;  /* 0x000064008c8c7a10 */ /* 0x000fc60007fde0ff */
[----:B------:R1:W5:Y:S01]  /*0970*/  @P0 LDG.E R177, [R186.64] ;  /* 0x00000004bab10981 */ /* 0x000362000c1e1900 */
[C---:B------:R-:W-:Y:S02]  /*0980*/  LEA R112, P0, R185.reuse, c[0x0][0x188], 0x4 ;  /* 0x00006200b9707a11 */ /* 0x040fe400078020ff */
[----:B------:R-:W-:Y:S02]  /*0990*/  IADD3.X R141, R108, c[0x0][0x194], RZ, P6, !PT ;  /* 0x000065006c8d7a10 */ /* 0x000fe400037fe4ff */
[C---:B------:R-:W-:Y:S02]  /*09a0*/  LEA.HI.X R113, R185.reuse, c[0x0][0x18c], RZ, 0x4, P0 ;  /* 0x00006300b9717a11 */ /* 0x040fe400000f24ff */
[----:B------:R-:W-:Y:S01]  /*09b0*/  MOV R108, 0x10 ;  /* 0x00000010006c7802 */ /* 0x000fe20000000f00 */
[----:B------:R2:W5:Y:S04]  /*09c0*/  LDG.E R117, [R140.64] ;  /* 0x000000048c757981 */ /* 0x000568000c1e1900 */
[----:B------:R-:W-:Y:S01]  /*09d0*/  IMAD.WIDE.U32 R108, R185, R108, c[0x0][0x208] ;  /* 0x00008200b96c7625 */ /* 0x000fe200078e006c */
[----:B------:R-:W3:Y:S05]  /*09e0*/  LDG.E.128 R112, [R112.64] ;  /* 0x0000000470707981 */ /* 0x000eea000c1e1d00 */
[----:B------:R-:W2:Y:S01]  /*09f0*/  LDG.E.128 R108, [R108.64] ;  /* 0x000000046c6c7981 */ /* 0x000ea2000c1e1d00 */
[----:B------:R-:W-:-:S04]  /*0a00*/  ISETP.NE.U32.AND P0, PT, RZ, c[0x0][0x218], PT ;  /* 0x00008600ff007a0c */ /* 0x000fc80003f05070 */
[----:B------:R-:W-:-:S13]  /*0a10*/  ISETP.NE.AND.EX P0, PT, RZ, c[0x0][0x21c], PT, P0 ;  /* 0x00008700ff007a0c */ /* 0x000fda0003f05300 */
[----:B------:R-:W-:-:S04]  /*0a20*/  @P0 LEA R168, P6, R185, c[0x0][0x218], 0x4 ;  /* 0x00008600b9a80a11 */ /* 0x000fc800078c20ff */
[----:B------:R-:W-:-:S05]  /*0a30*/  @P0 LEA.HI.X R169, R185, c[0x0][0x21c], RZ, 0x4, P6 ;  /* 0x00008700b9a90a11 */ /* 0x000fca00030f24ff */
[----:B------:R4:W5:Y:S01]  /*0a40*/  @P0 LDG.E.128 R20, [R168.64] ;  /* 0x00000004a8140981 */ /* 0x000962000c1e1d00 */
[----:B0-----:R-:W-:-:S04]  /*0a50*/  ISETP.NE.AND P0, PT, R174, RZ, PT ;  /* 0x000000ffae00720c */ /* 0x001fc80003f05270 */
[----:B-----5:R-:W-:Y:S02]  /*0a60*/  FSEL R128, R181, RZ, !P0 ;  /* 0x000000ffb5807208 */ /* 0x020fe40004000000 */
[----:B------:R-:W-:-:S03]  /*0a70*/  IADD3 R185, R185, 0x80, RZ ;  /* 0x00000080b9b97810 */ /* 0x000fc60007ffe0ff */
[C---:B---3--:R-:W-:Y:S02]  /*0a80*/  FADD.FTZ R127, -R128.reuse, R112 ;  /* 0x00000070807f7221 */ /* 0x048fe40000010100 */
[----:B------:R-:W-:Y:S02]  /*0a90*/  FADD.FTZ R143, -R128, R113 ;  /* 0x00000071808f7221 */ /* 0x000fe40000010100 */
[----:B------:R-:W-:Y:S02]  /*0aa0*/  FMUL.FTZ R127, R124, R127 ;  /* 0x0000007f7c7f7220 */ /* 0x000fe40000410000 */
[----:B--2---:R-:W-:Y:S02]  /*0ab0*/  FMUL.FTZ R140, R92, R108 ;  /* 0x0000006c5c8c7220 */ /* 0x004fe40000410000 */
[C---:B-1----:R-:W-:Y:S02]  /*0ac0*/  FADD.FTZ R187, -R128.reuse, R114 ;  /* 0x0000007280bb7221 */ /* 0x042fe40000010100 */
[----:B------:R-:W-:-:S02]  /*0ad0*/  FADD.FTZ R115, -R128, R115 ;  /* 0x0000007380737221 */ /* 0x000fc40000010100 */
[----:B------:R-:W-:Y:S02]  /*0ae0*/  FADD.FTZ R44, R44, R108 ;  /* 0x0000006c2c2c7221 */ /* 0x000fe40000010000 */
[----:B------:R-:W-:Y:S02]  /*0af0*/  FMUL.FTZ R128, R124, R143 ;  /* 0x0000008f7c807220 */ /* 0x000fe40000410000 */
[----:B------:R-:W-:Y:S02]  /*0b00*/  FFMA.FTZ R68, R108, R127, R68 ;  /* 0x0000007f6c447223 */ /* 0x000fe40000010044 */
[----:B------:R-:W-:Y:S02]  /*0b10*/  FMUL.FTZ R141, R93, R109 ;  /* 0x0000006d5d8d7220 */ /* 0x000fe40000410000 */
[----:B------:R-:W-:Y:S02]  /*0b20*/  FADD.FTZ R108, R183, R140 ;  /* 0x0000008cb76c7221 */ /* 0x000fe40000010000 */
[----:B------:R-:W-:-:S02]  /*0b30*/  FFMA.FTZ R184, R127, R140, R184 ;  /* 0x0000008c7fb87223 */ /* 0x000fc400000100b8 */
[----:B------:R-:W-:Y:S02]  /*0b40*/  FADD.FTZ R45, R45, R109 ;  /* 0x0000006d2d2d7221 */ /* 0x000fe40000010000 */
[----:B------:R-:W-:Y:S02]  /*0b50*/  FFMA.FTZ R69, R109, R128, R69 ;  /* 0x000000806d457223 */ /* 0x000fe40000010045 */
[----:B------:R-:W-:Y:S02]  /*0b60*/  FMUL.FTZ R143, R124, R187 ;  /* 0x000000bb7c8f7220 */ /* 0x000fe40000410000 */
[----:B----4-:R-:W-:Y:S02]  /*0b70*/  FMUL.FTZ R168, R94, R110 ;  /* 0x0000006e5ea87220 */ /* 0x010fe40000410000 */
        /* <DEDUP_REMOVED lines=12> */
.L_x_1946:
[----:B------:R-:W-:Y:S05]  /*0c40*/  BSYNC B0 ;  /* 0x0000000000007941 */ /* 0x000fea0003800000 */
.L_x_1945:
        /* <DEDUP_REMOVED lines=16> */
[----:B------:R-:W2:Y:S04]  /*0d50*/  LDG.E.128 R112, [R112.64] ;  /* 0x0000000470707981 */ /* 0x000ea8000c1e1d00 */
[----:B------:R-:W3:Y:S01]  /*0d60*/  LDG.E.128 R108, [R108.64] ;  /* 0x000000046c6c7981 */ /* 0x000ee2000c1e1d00 */
        /* <DEDUP_REMOVED lines=10> */
[----:B------:R-:W-:Y:S02]  /*0e10*/  FMUL.FTZ R129, R124, R129 ;  /* 0x000000817c817220 */ /* 0x000fe40000410000 */
[----:B---3--:R-:W-:Y:S02]  /*0e20*/  FMUL.FTZ R142, R88, R108 ;  /* 0x0000006c588e7220 */ /* 0x008fe40000410000 */
[C---:B------:R-:W-:Y:S02]  /*0e30*/  FADD.FTZ R147, -R130.reuse, R114 ;  /* 0x0000007282937221 */ /* 0x040fe40000010100 */
        /* <DEDUP_REMOVED lines=23> */
.L_x_1948:
[----:B-1----:R-:W-:Y:S05]  /*0fb0*/  BSYNC B0 ;  /* 0x0000000000007941 */ /* 0x002fea0003800000 */
.L_x_1947:
[----:B------:R-:W-:Y:S01]  /*0fc0*/  BSSY B0, `(.L_x_1949) ;  /* 0x0000036000007945 */ /* 0x000fe20003800000 */
[----:B------:R-:W-:Y:S05]  /*0fd0*/  @!P4 BRA `(.L_x_1950) ;  /* 0x000003400000c947 */ /* 0x000fea0003800000 */
[----:B------:R-:W-:Y:S02]  /*0fe0*/  ISETP.NE.U32.AND P0, PT, RZ, c[0x0][0x250], PT ;  /* 0x00009400ff007a0c */ /* 0x000fe40003f05070 */
[----:B------:R-:W-:Y:S02]  /*0ff0*/  SHF.L.U32 R186, R185, 0x2, RZ ;  /* 0x00000002b9ba7819 */ /* 0x000fe400000006ff */
[----:B------:R-:W-:-:S02]  /*1000*/  ISETP.NE.AND.EX P0, PT, RZ, c[0x0][0x254], PT, P0 ;  /* 0x00009500ff007a0c */ /* 0x000fc40003f05300 */
        /* <DEDUP_REMOVED lines=49> */
.L_x_1950:
[----:B-1----:R-:W-:Y:S05]  /*1320*/  BSYNC B0 ;  /* 0x0000000000007941 */ /* 0x002fea0003800000 */
.L_x_1949:
        /* <DEDUP_REMOVED lines=10> */
[----:B------:R-:W-:Y:S01]  /*13d0*/  IADD3.X R155, R108, c[0x0][0x194], RZ, P6, !PT ;  /* 0x000065006c9b7a10 */ /* 0x000fe200037fe4ff */
[----:B------:R-:W-:Y:S01]  /*13e0*/  HFMA2.MMA R108, -RZ, RZ, 0, 9.5367431640625e-07 ;  /* 0x00000010ff6c7435 */ /* 0x000fe200000001ff */
[----:B------:R-:W-:-:S03]  /*13f0*/  LEA R112, P0, R185, c[0x0][0x188], 0x4 ;  /* 0x00006200b9707a11 */ /* 0x000fc600078020ff */
[----:B------:R2:W5:Y:S01]  /*1400*/  LDG.E R120, [R154.64] ;  /* 0x000000049a787981 */ /* 0x000562000c1e1900 */
[----:B------:R-:W-:-:S05]  /*1410*/  LEA.HI.X R113, R185, c[0x0][0x18c], RZ, 0x4, P0 ;  /* 0x00006300b9717a11 */ /* 0x000fca00000f24ff */
[----:B------:R-:W-:Y:S01]  /*1420*/  IMAD.WIDE.U32 R108, R185, R108, c[0x0][0x208] ;  /* 0x00008200b96c7625 */ /* 0x000fe200078e006c */
[----:B------:R-:W3:Y:S05]  /*1430*/  LDG.E.128 R112, [R112.64] ;  /* 0x0000000470707981 */ /* 0x000eea000c1e1d00 */
        /* <DEDUP_REMOVED lines=12> */
[----:B----4-:R-:W-:Y:S02]  /*1500*/  FMUL.FTZ R146, R80, R108 ;  /* 0x0000006c50927220 */ /* 0x010fe40000410000 */
        /* <DEDUP_REMOVED lines=10> */
[----:B--2---:R-:W-:Y:S02]  /*15b0*/  FMUL.FTZ R155, R124, R163 ;  /* 0x000000a37c9b7220 */ /* 0x004fe40000410000 */
        /* <DEDUP_REMOVED lines=13> */
.L_x_1952:
[----:B-1----:R-:W-:Y:S05]  /*1690*/  BSYNC B0 ;  /* 0x0000000000007941 */ /* 0x002fea0003800000 */
.L_x_1951:
        /* <DEDUP_REMOVED lines=10> */
[----:B------:R-:W-:Y:S02]  /*1740*/  SHF.R.U32.HI R110, RZ, 0x1e, R185 ;  /* 0x0000001eff6e7819 */ /* 0x000fe400000116b9 */
[----:B------:R-:W-:Y:S02]  /*1750*/  LEA.HI.X R113, R185, c[0x0][0x18c], RZ, 0x4, P0 ;  /* 0x00006300b9717a11 */ /* 0x000fe400000f24ff */
[----:B------:R-:W-:Y:S01]  /*1760*/  IADD3 R186, P0, R188, c[0x0][0x190], RZ ;  /* 0x00006400bcba7a10 */ /* 0x000fe20007f1e0ff */
[----:B-1----:R-:W-:-:S03]  /*1770*/  IMAD.MOV.U32 R108, RZ, RZ, 0x10 ;  /* 0x00000010ff6c7424 */ /* 0x002fc600078e00ff */
[----:B------:R-:W-:Y:S01]  /*1780*/  IADD3.X R187, R110, c[0x0][0x194], RZ, P0, !PT ;  /* 0x000065006ebb7a10 */ /* 0x000fe200007fe4ff */
[----:B------:R-:W2:Y:S01]  /*1790*/  LDG.E.128 R112, [R112.64] ;  /* 0x0000000470707981 */ /* 0x000ea2000c1e1d00 */
[----:B------:R-:W-:Y:S01]  /*17a0*/  ISETP.NE.U32.AND P0, PT, RZ, c[0x0][0x250], PT ;  /* 0x00009400ff007a0c */ /* 0x000fe20003f05070 */
[----:B------:R-:W-:Y:S02]  /*17b0*/  IMAD.WIDE.U32 R108, R185, R108, c[0x0][0x208] ;  /* 0x00008200b96c7625 */ /* 0x000fe400078e006c */
[----:B------:R1:W5:Y:S01]  /*17c0*/  LDG.E R122, [R186.64] ;  /* 0x00000004ba7a7981 */ /* 0x000362000c1e1900 */
[----:B------:R-:W-:-:S13]  /*17d0*/  ISETP.NE.AND.EX P0, PT, RZ, c[0x0][0x254], PT, P0 ;  /* 0x00009500ff007a0c */ /* 0x000fda0003f05300 */
[----:B------:R-:W-:-:S04]  /*17e0*/  @P0 IADD3 R188, P6, R188, c[0x0][0x198], RZ ;  /* 0x00006600bcbc0a10 */ /* 0x000fc80007fde0ff */
[----:B------:R-:W-:Y:S02]  /*17f0*/  @P0 IADD3.X R189, R110, c[0x0][0x19c], RZ, P6, !PT ;  /* 0x000067006ebd0a10 */ /* 0x000fe400037fe4ff */
[----:B------:R-:W3:Y:S04]  /*1800*/  LDG.E.128 R108, [R108.64] ;  /* 0x000000046c6c7981 */ /* 0x000ee8000c1e1d00 */
[----:B------:R1:W5:Y:S01]  /*1810*/  @P0 LDG.E R123, [R188.64] ;  /* 0x00000004bc7b0981 */ /* 0x000362000c1e1900 */
[----:B0-----:R-:W-:-:S04]  /*1820*/  ISETP.NE.AND P0, PT, R174, RZ, PT ;  /* 0x000000ffae00720c */ /* 0x001fc80003f05270 */
[----:B-----5:R-:W-:-:S05]  /*1830*/  FSEL R181, R181, RZ, !P0 ;  /* 0x000000ffb5b57208 */ /* 0x020fca0004000000 */
[C---:B--2---:R-:W-:Y:S02]  /*1840*/  FADD.FTZ R135, -R181.reuse, R112 ;  /* 0x00000070b5877221 */ /* 0x044fe40000010100 */
[C---:B------:R-:W-:Y:S02]  /*1850*/  FADD.FTZ R157, -R181.reuse, R113 ;  /* 0x00000071b59d7221 */ /* 0x040fe40000010100 */
[C---:B------:R-:W-:Y:S02]  /*1860*/  FMUL.FTZ R135, R124.reuse, R135 ;  /* 0x000000877c877220 */ /* 0x040fe40000410000 */
[----:B------:R-:W-:Y:S02]  /*1870*/  FMUL.FTZ R136, R124, R157 ;  /* 0x0000009d7c887220 */ /* 0x000fe40000410000 */
[C---:B------:R-:W-:Y:S02]  /*1880*/  FADD.FTZ R159, -R181.reuse, R114 ;  /* 0x00000072b59f7221 */ /* 0x040fe40000010100 */
[----:B------:R-:W-:-:S02]  /*1890*/  FADD.FTZ R115, -R181, R115 ;  /* 0x00000073b5737221 */ /* 0x000fc40000010100 */
[----:B------:R-:W-:Y:S02]  /*18a0*/  FMUL.FTZ R159, R124, R159 ;  /* 0x0000009f7c9f7220 */ /* 0x000fe40000410000 */
[----:B---3--:R-:W-:Y:S02]  /*18b0*/  FMUL.FTZ R148, R76, R108 ;  /* 0x0000006c4c947220 */ /* 0x008fe40000410000 */
[----:B------:R-:W-:Y:S02]  /*18c0*/  FADD.FTZ R28, R28, R108 ;  /* 0x0000006c1c1c7221 */ /* 0x000fe40000010000 */
[----:B------:R-:W-:Y:S02]  /*18d0*/  FFMA.FTZ R52, R108, R135, R52 ;  /* 0x000000876c347223 */ /* 0x000fe40000010034 */
        /* <DEDUP_REMOVED lines=18> */
.L_x_1954:
[----:B-1----:R-:W-:Y:S05]  /*1a00*/  BSYNC B0 ;  /* 0x0000000000007941 */ /* 0x002fea0003800000 */
.L_x_1953:
[----:B------:R-:W-:Y:S01]  /*1a10*/  LOP3.LUT P0, RZ, R175, 0x1f, RZ, 0xc0, !PT ;  /* 0x0000001fafff7812 */ /* 0x000fe2000780c0ff */
[----:B------:R-:W-:Y:S10]  /*1a20*/  BRA.DIV ~URZ, `(.L_x_1955) ;  /* 0x00001e427f007947 */ /* 0x000ff4000b800000 */
[----:B------:R1:W2:Y:S02]  /*1a30*/  SHFL.DOWN PT, R110, R183, 0x10, 0x1f ;  /* 0x0a001f00b76e7f89 */ /* 0x0002a400000e0000 */
.L_x_1970:
        /* <DEDUP_REMOVED lines=18> */
.L_x_1971:
        /* <DEDUP_REMOVED lines=21> */
[----:B0-----:R-:W-:Y:S01]  /*1cb0*/  ISETP.NE.AND P0, PT, R174, RZ, PT ;  /* 0x000000ffae00720c */ /* 0x001fe20003f05270 */
[----:B------:R-:W-:Y:S01]  /*1cc0*/  IMAD.MOV.U32 R188, RZ, RZ, 0x10 ;  /* 0x00000010ffbc7424 */ /* 0x000fe200078e00ff */
[----:B------:R-:W-:Y:S02]  /*1cd0*/  LOP3.LUT P6, RZ, R176, 0xff, RZ, 0xc0, !PT ;  /* 0x000000ffb0ff7812 */ /* 0x000fe400078cc0ff */
[----:B------:R-:W-:Y:S02]  /*1ce0*/  FSEL R108, R112, RZ, !P0 ;  /* 0x000000ff706c7208 */ /* 0x000fe40004000000 */
[----:B------:R-:W-:-:S03]  /*1cf0*/  ISETP.NE.U32.AND P0, PT, RZ, c[0x0][0x218], PT ;  /* 0x00008600ff007a0c */ /* 0x000fc60003f05070 */
[-CC-:B------:R-:W-:Y:S01]  /*1d00*/  FFMA.FTZ R110, R126, R113.reuse, R108.reuse ;  /* 0x000000717e6e7223 */ /* 0x180fe2000001006c */
[----:B------:R-:W-:Y:S01]  /*1d10*/  ISETP.NE.AND.EX P0, PT, RZ, c[0x0][0x21c], PT, P0 ;  /* 0x00008700ff007a0c */ /* 0x000fe20003f05300 */
[----:B------:R-:W-:Y:S02]  /*1d20*/  FFMA.FTZ R109, R125, R113, R108 ;  /* 0x000000717d6d7223 */ /* 0x000fe4000001006c */
[----:B------:R-:W-:Y:S02]  /*1d30*/  FADD.FTZ R115, R137, -R110 ;  /* 0x8000006e89737221 */ /* 0x000fe40000010000 */
[----:B------:R-:W-:Y:S02]  /*1d40*/  FADD.FTZ R109, R138, -R109 ;  /* 0x8000006d8a6d7221 */ /* 0x000fe40000010000 */
[----:B------:R-:W-:Y:S02]  /*1d50*/  FMUL.FTZ R110, R124, R115 ;  /* 0x000000737c6e7220 */ /* 0x000fe40000410000 */
        /* <DEDUP_REMOVED lines=17> */
[----:B------:R-:W-:Y:S02]  /*1e70*/  LOP3.LUT P0, RZ, R176, 0xff000000, RZ, 0xc0, !PT ;  /* 0xff000000b0ff7812 */ /* 0x000fe4000780c0ff */
        /* <DEDUP_REMOVED lines=34> */
.L_x_1958:
[----:B------:R-:W-:Y:S05]  /*20a0*/  BSYNC B0 ;  /* 0x0000000000007941 */ /* 0x000fea0003800000 */
.L_x_1957:
[----:B------:R-:W-:Y:S01]  /*20b0*/  BSSY B0, `(.L_x_1959) ;  /* 0x0000041000007945 */ /* 0x000fe20003800000 */
        /* <DEDUP_REMOVED lines=64> */
.L_x_1960:
[----:B------:R-:W-:Y:S05]  /*24c0*/  BSYNC B0 ;  /* 0x0000000000007941 */ /* 0x000fea0003800000 */
.L_x_1959:
[----:B------:R-:W-:Y:S01]  /*24d0*/  BSSY B0, `(.L_x_1961) ;  /* 0x0000041000007945 */ /* 0x000fe20003800000 */
[----:B------:R-:W-:Y:S05]  /*24e0*/  @!P3 BRA `(.L_x_1962) ;  /* 0x000003f00000b947 */ /* 0x000fea0003800000 */
[----:B0-----:R-:W-:Y:S02]  /*24f0*/  ISETP.NE.AND P0, PT, R174, RZ, PT ;  /* 0x000000ffae00720c */ /* 0x001fe40003f05270 */
[----:B------:R-:W-:Y:S02]  /*2500*/  LOP3.LUT P6, RZ, R178, 0xff, RZ, 0xc0, !PT ;  /* 0x000000ffb2ff7812 */ /* 0x000fe400078cc0ff */
[----:B------:R-:W-:Y:S02]  /*2510*/  FSEL R114, R112, RZ, !P0 ;  /* 0x000000ff70727208 */ /* 0x000fe40004000000 */
[----:B------:R-:W-:-:S02]  /*2520*/  ISETP.NE.U32.AND P0, PT, RZ, c[0x0][0x218], PT ;  /* 0x00008600ff007a0c */ /* 0x000fc40003f05070 */
[----:B------:R-:W-:Y:S01]  /*2530*/  MOV R188, 0x10 ;  /* 0x0000001000bc7802 */ /* 0x000fe20000000f00 */
        /* <DEDUP_REMOVED lines=58> */
.L_x_1962:
[----:B------:R-:W-:Y:S05]  /*28e0*/  BSYNC B0 ;  /* 0x0000000000007941 */ /* 0x000fea0003800000 */
.L_x_1961:
        /* <DEDUP_REMOVED lines=65> */
.L_x_1964:
[----:B------:R-:W-:Y:S05]  /*2d00*/  BSYNC B0 ;  /* 0x0000000000007941 */ /* 0x000fea0003800000 */
.L_x_1963:
        /* <DEDUP_REMOVED lines=65> */
.L_x_1966:
[----:B------:R-:W-:Y:S05]  /*3120*/  BSYNC B0 ;  /* 0x0000000000007941 */ /* 0x000fea0003800000 */
.L_x_1965:
[----:B------:R-:W-:Y:S01]  /*3130*/  ISETP.GE.U32.AND P0, PT, R121, 0x300, PT ;  /* 0x000003007900780c */ /* 0x000fe20003f06070 */
[----:B------:R-:W-:-:S12]  /*3140*/  BSSY B0, `(.L_x_1967) ;  /* 0x0000040000007945 */ /* 0x000fd80003800000 */
[----:B------:R-:W-:Y:S05]  /*3150*/  @!P0 BRA `(.L_x_1968) ;  /* 0x000003e000008947 */ /* 0x000fea0003800000 */
[----:B0-----:R-:W-:Y:S01]  /*3160*/  ISETP.NE.AND P0, PT, R174, RZ, PT ;  /* 0x000000ffae00720c */ /* 0x001fe20003f05270 */
[----:B------:R-:W-:-:S03]  /*3170*/  HFMA2.MMA R184, -RZ, RZ, 0, 9.5367431640625e-07 ;  /* 0x00000010ffb87435 */ /* 0x000fc600000001ff */
        /* <DEDUP_REMOVED lines=60> */
.L_x_1968:
[----:B------:R-:W-:Y:S05]  /*3540*/  BSYNC B0 ;  /* 0x0000000000007941 */ /* 0x000fea0003800000 */
.L_x_1967:
[----:B------:R-:W-:Y:S02]  /*3550*/  LOP3.LUT P0, RZ, R0, 0xff, RZ, 0xc0, !PT ;  /* 0x000000ff00ff7812 */ /* 0x000fe4000780c0ff */
[----:B------:R-:W-:Y:S02]  /*3560*/  IADD3 R2, R2, c[0x0][0x160], RZ ;  /* 0x0000580002027a10 */ /* 0x000fe40007ffe0ff */
[----:B------:R-:W-:Y:S02]  /*3570*/  SEL R0, RZ, 0x1, P0 ;  /* 0x00000001ff007807 */ /* 0x000fe40000000000 */
[----:B------:R-:W-:-:S13]  /*3580*/  ISETP.GE.AND P0, PT, R2, c[0x0][0x164], PT ;  /* 0x0000590002007a0c */ /* 0x000fda0003f06270 */
[----:B0-----:R-:W-:Y:S01]  /*3590*/  @P0 CALL.REL.NOINC `(.L_x_1942) ;  /* 0x0000001000000944 */ /* 0x001fe20003c00000 */
[----:B------:R-:W-:Y:S05]  /*35a0*/  BRA `(.L_x_1969) ;  /* 0xffffceb000007947 */ /* 0x000fea000383ffff */
.L_x_1942:
[----:B-1----:R-:W0:Y:S01]  /*35b0*/  S2UR UR6, SR_CTAID.X ;  /* 0x00000000000679c3 */ /* 0x002e220000002500 */
[----:B------:R-:W0:Y:S01]  /*35c0*/  S2R R2, SR_TID.X ;  /* 0x0000000000027919 */ /* 0x000e220000002100 */
[----:B------:R-:W-:Y:S01]  /*35d0*/  @P1 IMAD.MOV.U32 R5, RZ, RZ, 0x10 ;  /* 0x00000010ff051424 */ /* 0x000fe200078e00ff */
        /* <DEDUP_REMOVED lines=41> */
.L_x_1955:
[----:B------:R-:W-:Y:S01]  /*3870*/  HFMA2.MMA R113, -RZ, RZ, 0, 1.847743988037109375e-06 ;  /* 0x0000001fff717435 */ /* 0x000fe200000001ff */
[----:B------:R-:W-:Y:S01]  /*3880*/  MOV R111, R183 ;  /* 0x000000b7006f7202 */ /* 0x000fe20000000f00 */
[----:B------:R-:W-:Y:S01]  /*3890*/  IMAD.MOV.U32 R186, RZ, RZ, 0x10 ;  /* 0x00000010ffba7424 */ /* 0x000fe200078e00ff */
[----:B------:R-:W-:Y:S01]  /*38a0*/  MOV R108, 0x38d0 ;  /* 0x000038d0006c7802 */ /* 0x000fe20000000f00 */
[----:B------:R-:W-:-:S02]  /*38b0*/  IMAD.MOV.U32 R188, RZ, RZ, -0x1 ;  /* 0xffffffffffbc7424 */ /* 0x000fc400078e00ff */
[----:B0----5:R-:W-:Y:S05]  /*38c0*/  CALL.REL.NOINC `($__internal_116_$__cuda_sm70_shflsync_down_p) ;  /* 0x0000046000007944 */ /* 0x021fea0003c00000 */
[----:B-1----:R-:W-:Y:S01]  /*38d0*/  MOV R110, R111 ;  /* 0x0000006f006e7202 */ /* 0x002fe20000000f00 */
[----:B0-----:R-:W-:Y:S05]  /*38e0*/  BRA `(.L_x_1970) ;  /* 0xffffe15000007947 */ /* 0x001fea000383ffff */
.L_x_1956:
[----:B------:R-:W-:Y:S01]  /*38f0*/  HFMA2.MMA R186, -RZ, RZ, 0, 9.5367431640625e-07 ;  /* 0x00000010ffba7435 */ /* 0x000fe200000001ff */
[----:B------:R-:W-:Y:S01]  /*3900*/  IMAD.MOV.U32 R111, RZ, RZ, R184 ;  /* 0x000000ffff6f7224 */ /* 0x000fe200078e00b8 */
[----:B------:R-:W-:Y:S01]  /*3910*/  MOV R188, 0xffffffff ;  /* 0xffffffff00bc7802 */ /* 0x000fe20000000f00 */
[----:B------:R-:W-:Y:S01]  /*3920*/  IMAD.MOV.U32 R113, RZ, RZ, 0x1f ;  /* 0x0000001fff717424 */ /* 0x000fe200078e00ff */
[----:B------:R-:W-:-:S02]  /*3930*/  MOV R108, 0x3950 ;  /* 0x00003950006c7802 */ /* 0x000fc40000000f00 */
[----:B012--5:R-:W-:Y:S05]  /*3940*/  CALL.REL.NOINC `($__internal_116_$__cuda_sm70_shflsync_down_p) ;  /* 0x000003e000007944 */ /* 0x027fea0003c00000 */
[----:B------:R-:W-:Y:S01]  /*3950*/  FADD.FTZ R183, R110, R183 ;  /* 0x000000b76eb77221 */ /* 0x000fe20000010000 */
[----:B0-----:R-:W-:Y:S01]  /*3960*/  HFMA2.MMA R113, -RZ, RZ, 0, 1.847743988037109375e-06 ;  /* 0x0000001fff717435 */ /* 0x001fe200000001ff */
[----:B-1----:R-:W-:Y:S01]  /*3970*/  FADD.FTZ R184, R184, R111 ;  /* 0x0000006fb8b87221 */ /* 0x002fe20000010000 */
[----:B------:R-:W-:Y:S01]  /*3980*/  MOV R108, 0x39d0 ;  /* 0x000039d0006c7802 */ /* 0x000fe20000000f00 */
[----:B------:R-:W-:Y:S01]  /*3990*/  IMAD.MOV.U32 R186, RZ, RZ, 0x8 ;  /* 0x00000008ffba7424 */ /* 0x000fe200078e00ff */
[----:B------:R-:W-:Y:S01]  /*39a0*/  MOV R111, R183 ;  /* 0x000000b7006f7202 */ /* 0x000fe20000000f00 */
[----:B------:R-:W-:-:S02]  /*39b0*/  IMAD.MOV.U32 R188, RZ, RZ, -0x1 ;  /* 0xffffffffffbc7424 */ /* 0x000fc400078e00ff */
[----:B------:R-:W-:Y:S05]  /*39c0*/  CALL.REL.NOINC `($__internal_116_$__cuda_sm70_shflsync_down_p) ;  /* 0x0000036000007944 */ /* 0x000fea0003c00000 */
[----:B0-----:R-:W-:Y:S01]  /*39d0*/  HFMA2.MMA R113, -RZ, RZ, 0, 1.847743988037109375e-06 ;  /* 0x0000001fff717435 */ /* 0x001fe200000001ff */
[----:B-1----:R-:W-:Y:S01]  /*39e0*/  IMAD.MOV.U32 R110, RZ, RZ, R111 ;  /* 0x000000ffff6e7224 */ /* 0x002fe200078e006f */
[----:B------:R-:W-:Y:S01]  /*39f0*/  MOV R111, R184 ;  /* 0x000000b8006f7202 */ /* 0x000fe20000000f00 */
[----:B------:R-:W-:Y:S01]  /*3a00*/  IMAD.MOV.U32 R186, RZ, RZ, 0x8 ;  /* 0x00000008ffba7424 */ /* 0x000fe200078e00ff */
[----:B------:R-:W-:Y:S01]  /*3a10*/  MOV R108, 0x3a40 ;  /* 0x00003a40006c7802 */ /* 0x000fe20000000f00 */
[----:B------:R-:W-:-:S02]  /*3a20*/  IMAD.MOV.U32 R188, RZ, RZ, -0x1 ;  /* 0xffffffffffbc7424 */ /* 0x000fc400078e00ff */
[----:B------:R-:W-:Y:S05]  /*3a30*/  CALL.REL.NOINC `($__internal_116_$__cuda_sm70_shflsync_down_p) ;  /* 0x000002f000007944 */ /* 0x000fea0003c00000 */
[----:B------:R-:W-:Y:S01]  /*3a40*/  FADD.FTZ R183, R110, R183 ;  /* 0x000000b76eb77221 */ /* 0x000fe20000010000 */
[----:B0-----:R-:W-:Y:S01]  /*3a50*/  MOV R186, 0x4 ;  /* 0x0000000400ba7802 */ /* 0x001fe20000000f00 */
[----:B-1----:R-:W-:Y:S01]  /*3a60*/  FADD.FTZ R184, R184, R111 ;  /* 0x0000006fb8b87221 */ /* 0x002fe20000010000 */
[----:B------:R-:W-:Y:S01]  /*3a70*/  MOV R188, 0xffffffff ;  /* 0xffffffff00bc7802 */ /* 0x000fe20000000f00 */
[----:B------:R-:W-:Y:S01]  /*3a80*/  IMAD.MOV.U32 R113, RZ, RZ, 0x1f ;  /* 0x0000001fff717424 */ /* 0x000fe200078e00ff */
[----:B------:R-:W-:Y:S01]  /*3a90*/  MOV R108, 0x3ac0 ;  /* 0x00003ac0006c7802 */ /* 0x000fe20000000f00 */
[----:B------:R-:W-:-:S02]  /*3aa0*/  IMAD.MOV.U32 R111, RZ, RZ, R183 ;  /* 0x000000ffff6f7224 */ /* 0x000fc400078e00b7 */
[----:B------:R-:W-:Y:S05]  /*3ab0*/  CALL.REL.NOINC `($__internal_116_$__cuda_sm70_shflsync_down_p) ;  /* 0x0000027000007944 */ /* 0x000fea0003c00000 */
[----:B0-----:R-:W-:Y:S01]  /*3ac0*/  HFMA2.MMA R186, -RZ, RZ, 0, 2.384185791015625e-07 ;  /* 0x00000004ffba7435 */ /* 0x001fe200000001ff */
[----:B-1----:R-:W-:Y:S01]  /*3ad0*/  MOV R110, R111 ;  /* 0x0000006f006e7202 */ /* 0x002fe20000000f00 */
[----:B------:R-:W-:Y:S01]  /*3ae0*/  IMAD.MOV.U32 R111, RZ, RZ, R184 ;  /* 0x000000ffff6f7224 */ /* 0x000fe200078e00b8 */
[----:B------:R-:W-:Y:S01]  /*3af0*/  MOV R188, 0xffffffff ;  /* 0xffffffff00bc7802 */ /* 0x000fe20000000f00 */
[----:B------:R-:W-:Y:S01]  /*3b00*/  IMAD.MOV.U32 R113, RZ, RZ, 0x1f ;  /* 0x0000001fff717424 */ /* 0x000fe200078e00ff */
[----:B------:R-:W-:-:S02]  /*3b10*/  MOV R108, 0x3b30 ;  /* 0x00003b30006c7802 */ /* 0x000fc40000000f00 */
[----:B------:R-:W-:Y:S05]  /*3b20*/  CALL.REL.NOINC `($__internal_116_$__cuda_sm70_shflsync_down_p) ;  /* 0x0000020000007944 */ /* 0x000fea0003c00000 */
        /* <DEDUP_REMOVED lines=23> */
[----:B0-----:R-:W-:Y:S01]  /*3ca0*/  HFMA2.MMA R186, -RZ, RZ, 0, 5.9604644775390625e-08 ;  /* 0x00000001ffba7435 */ /* 0x001fe200000001ff */
[----:B-1----:R-:W-:Y:S01]  /*3cb0*/  MOV R115, R111 ;  /* 0x0000006f00737202 */ /* 0x002fe20000000f00 */
[----:B------:R-:W-:Y:S01]  /*3cc0*/  IMAD.MOV.U32 R111, RZ, RZ, R114 ;  /* 0x000000ffff6f7224 */ /* 0x000fe200078e0072 */
[----:B------:R-:W-:Y:S01]  /*3cd0*/  MOV R188, 0xffffffff ;  /* 0xffffffff00bc7802 */ /* 0x000fe20000000f00 */
[----:B------:R-:W-:Y:S01]  /*3ce0*/  IMAD.MOV.U32 R113, RZ, RZ, 0x1f ;  /* 0x0000001fff717424 */ /* 0x000fe200078e00ff */
[----:B------:R-:W-:-:S02]  /*3cf0*/  MOV R108, 0x3d10 ;  /* 0x00003d10006c7802 */ /* 0x000fc40000000f00 */
[----:B------:R-:W-:Y:S05]  /*3d00*/  CALL.REL.NOINC `($__internal_116_$__cuda_sm70_shflsync_down_p) ;  /* 0x0000002000007944 */ /* 0x000fea0003c00000 */
[----:B-1----:R-:W-:Y:S01]  /*3d10*/  IMAD.MOV.U32 R109, RZ, RZ, R111 ;  /* 0x000000ffff6d7224 */ /* 0x002fe200078e006f */
[----:B0-----:R-:W-:Y:S05]  /*3d20*/  BRA `(.L_x_1971) ;  /* 0xffffde3000007947 */ /* 0x001fea000383ffff */
        .weak           $__internal_116_$__cuda_sm70_shflsync_down_p
        .type           $__internal_116_$__cuda_sm70_shflsync_down_p,@function
        .size           $__internal_116_$__cuda_sm70_shflsync_down_p,(.L_x_2134 - $__internal_116_$__cuda_sm70_shflsync_down_p)
$__internal_116_$__cuda_sm70_shflsync_down_p:
[----:B------:R-:W-:Y:S01]  /*3d30*/  HFMA2.MMA R109, -RZ, RZ, 0, 0 ;  /* 0x00000000ff6d7435 */ /* 0x000fe200000001ff */
[----:B------:R-:W-:Y:S04]  /*3d40*/  WARPSYNC R188 ;  /* 0x000000bc00007348 */ /* 0x000fe80003800000 */
[----:B------:R0:W1:Y:S01]  /*3d50*/  SHFL.DOWN PT, R111, R111, R186, R113 ;  /* 0x080000ba6f6f7389 */ /* 0x00006200000e0071 */
[----:B------:R-:W-:Y:S05]  /*3d60*/  RET.REL.NODEC R108 `(_ZN10layer_norm31ln_parallel_residual_bwd_kernelINS_13Kernel_traitsIfffffjLj3072ELj1ELj1ELj4ELj16ENS_18Kernel_traits_baseILj3072EfffffjLj128EEEEELb1ELb1ELb0EEEvNS_9BwdParamsE) ;  /* 0xffffc2906c007950 */ /* 0x000fea0003c3ffff */
.L_x_1972:
        /* <DEDUP_REMOVED lines=9> */
.L_x_2134:


//--------------------- .text._ZN10layer_norm22ln_bwd_finalize_kernelINS_22Kernel_traits_finalizeILj3072EfffffjLb0ELj1024ELj4ENS_18Kernel_traits_baseILj3072EfffffjLj1024EEEEELb0ELb1EEEvNS_9BwdParamsE --------------------------
	.section	.text._ZN10layer_norm22ln_bwd_finalize_kernelINS_22Kernel_traits_finalizeILj3072EfffffjLb0ELj1024ELj4ENS_18Kernel_traits_baseILj3072EfffffjLj1024EEEEELb0ELb1EEEvNS_9BwdParamsE,"ax",@progbits
	.sectioninfo	@"SHI_REGISTERS=32"
	.align	128
        .global         _ZN10layer_norm22ln_bwd_finalize_kernelINS_22Kernel_traits_finalizeILj3072EfffffjLb0ELj1024ELj4ENS_18Kernel_traits_baseILj3072EfffffjLj1024EEEEELb0ELb1EEEvNS_9BwdParamsE
        .type           _ZN10layer_norm22ln_bwd_finalize_kernelINS_22Kernel_traits_finalizeILj3072EfffffjLb0ELj1024ELj4ENS_18Kernel_traits_baseILj3072EfffffjLj1024EEEEELb0ELb1EEEvNS_9BwdParamsE,@function
        .size           _ZN10layer_norm22ln_bwd_finalize_kernelINS_22Kernel_traits_finalizeILj3072EfffffjLb0ELj1024ELj4ENS_18Kernel_traits_baseILj3072EfffffjLj1024EEEEELb0ELb1EEEvNS_9BwdParamsE,(.L_x_2135 - _ZN10layer_norm22ln_bwd_finalize_kernelINS_22Kernel_traits_finalizeILj3072EfffffjLb0ELj1024ELj4ENS_18Kernel_traits_baseILj3072EfffffjLj1024EEEEELb0ELb1EEEvNS_9BwdParamsE)
        .other          _ZN10layer_norm22ln_bwd_finalize_kernelINS_22Kernel_traits_finalizeILj3072EfffffjLb0ELj1024ELj4ENS_18Kernel_traits_baseILj3072EfffffjLj1024EEEEELb0ELb1EEEvNS_9BwdParamsE,@"STO_CUDA_ENTRY STV_DEFAULT"
_ZN10layer_norm22ln_bwd_finalize_kernelINS_22Kernel_traits_finalizeILj3072EfffffjLb0ELj1024ELj4ENS_18Kernel_traits_baseILj3072EfffffjLj1024EEEEELb0ELb1EEEvNS_9BwdParamsE:
.text._ZN10layer_norm22ln_bwd_finalize_kernelINS_22Kernel_traits_finalizeILj3072EfffffjLb0ELj1024ELj4ENS_18Kernel_traits_baseILj3072EfffffjLj1024EEEEELb0ELb1EEEvNS_9BwdParamsE:
        /* <DEDUP_REMOVED lines=19> */
.L_x_1983:
        /* <DEDUP_REMOVED lines=27> */
.L_x_1977:
        /* <DEDUP_REMOVED lines=35> */
.L_x_1976:
[----:B------:R-:W-:Y:S05]  /*0510*/  BSYNC B1 ;  /* 0x0000000000017941 */ /* 0x000fea0003800000 */
.L_x_1975:
        /* <DEDUP_REMOVED lines=23> */
.L_x_1979:
[----:B------:R-:W-:Y:S05]  /*0690*/  BSYNC B1 ;  /* 0x0000000000017941 */ /* 0x000fea0003800000 */
.L_x_1978:
        /* <DEDUP_REMOVED lines=10> */
.L_x_1974:
[----:B------:R-:W-:Y:S05]  /*0740*/  BSYNC B0 ;  /* 0x0000000000007941 */ /* 0x000fea0003800000 */
.L_x_1973:
        /* <DEDUP_REMOVED lines=11> */
.L_x_1984:
        /* <DEDUP_REMOVED lines=18> */
.L_x_1985:
[----:B------:R-:W-:Y:S01]  /*0920*/  @!P1 SHF.R.U32.HI R2, RZ, 0x3, R0 ;  /* 0x00000003ff029819 */ /* 0x000fe20000011600 */
[----:B---3--:R-:W-:Y:S02]  /*0930*/  FADD.FTZ R5, R5, R10 ;  /* 0x0000000a05057221 */ /* 0x008fe40000010000 */
[----:B--2---:R-:W-:Y:S01]  /*0940*/  FADD.FTZ R7, R7, R4 ;  /* 0x0000000407077221 */ /* 0x004fe20000010000 */
[----:B------:R-:W-:-:S05]  /*0950*/  @!P1 LOP3.LUT R2, R2, 0x1ffffffc, RZ, 0xc0, !PT ;  /* 0x1ffffffc02029812 */ /* 0x000fca00078ec0ff */
[----:B------:R2:W-:Y:S04]  /*0960*/  @!P1 STS [R2+0x2000], R5 ;  /* 0x0020000502009388 */ /* 0x0005e80000000800 */
[----:B------:R2:W-:Y:S02]  /*0970*/  @!P1 STS [R2+0x2080], R7 ;  /* 0x0020800702009388 */ /* 0x0005e40000000800 */
.L_x_1980:
        /* <DEDUP_REMOVED lines=14> */
.L_x_1981:
[----:B------:R-:W-:Y:S01]  /*0a60*/  HFMA2.MMA R9, -RZ, RZ, 0, 5.9604644775390625e-08 ;  /* 0x00000001ff097435 */ /* 0x000fe200000001ff */
[----:B--2---:R-:W-:Y:S01]  /*0a70*/  IMAD.MOV.U32 R10, RZ, RZ, R4 ;  /* 0x000000ffff0a7224 */ /* 0x004fe200078e0004 */
[----:B------:R-:W-:Y:S01]  /*0a80*/  MOV R11, 0xffffffff ;  /* 0xffffffff000b7802 */ /* 0x000fe20000000f00 */
[----:B------:R-:W-:Y:S01]  /*0a90*/  IMAD.MOV.U32 R6, RZ, RZ, 0x1f ;  /* 0x0000001fff067424 */ /* 0x000fe200078e00ff */
[----:B------:R-:W-:-:S02]  /*0aa0*/  MOV R2, 0xac0 ;  /* 0x00000ac000027802 */ /* 0x000fc40000000f00 */
[----:B01----:R-:W-:Y:S05]  /*0ab0*/  CALL.REL.NOINC `($__internal_117_$__cuda_sm70_shflsync_bfly_p) ;  /* 0x000003c000007944 */ /* 0x003fea0003c00000 */
[----:B-1----:R-:W-:Y:S01]  /*0ac0*/  MOV R3, R6 ;  /* 0x0000000600037202 */ /* 0x002fe20000000f00 */
[----:B0-----:R-:W-:Y:S05]  /*0ad0*/  BRA `(.L_x_1984) ;  /* 0xfffffd2000007947 */ /* 0x001fea000383ffff */
.L_x_1982:
[----:B------:R-:W-:Y:S01]  /*0ae0*/  HFMA2.MMA R9, -RZ, RZ, 0, 1.1920928955078125e-07 ;  /* 0x00000002ff097435 */ /* 0x000fe200000001ff */
[----:B------:R-:W-:Y:S01]  /*0af0*/  IMAD.MOV.U32 R10, RZ, RZ, R13 ;  /* 0x000000ffff0a7224 */ /* 0x000fe200078e000d */
[----:B------:R-:W-:Y:S01]  /*0b00*/  MOV R6, 0x1f ;  /* 0x0000001f00067802 */ /* 0x000fe20000000f00 */
[----:B------:R-:W-:Y:S01]  /*0b10*/  IMAD.MOV.U32 R11, RZ, RZ, -0x1 ;  /* 0xffffffffff0b7424 */ /* 0x000fe200078e00ff */
[----:B------:R-:W-:-:S02]  /*0b20*/  MOV R2, 0xb40 ;  /* 0x00000b4000027802 */ /* 0x000fc40000000f00 */
[----:B012---:R-:W-:Y:S05]  /*0b30*/  CALL.REL.NOINC `($__internal_117_$__cuda_sm70_shflsync_bfly_p) ;  /* 0x0000034000007944 */ /* 0x007fea0003c00000 */
[----:B0-----:R-:W-:Y:S01]  /*0b40*/  HFMA2.MMA R9, -RZ, RZ, 0, 2.384185791015625e-07 ;  /* 0x00000004ff097435 */ /* 0x001fe200000001ff */
[----:B-1----:R-:W-:Y:S01]  /*0b50*/  FADD.FTZ R10, R13, R6 ;  /* 0x000000060d0a7221 */ /* 0x002fe20000010000 */
[----:B------:R-:W-:Y:S01]  /*0b60*/  MOV R6, 0x1f ;  /* 0x0000001f00067802 */ /* 0x000fe20000000f00 */
[----:B------:R-:W-:Y:S01]  /*0b70*/  IMAD.MOV.U32 R11, RZ, RZ, -0x1 ;  /* 0xffffffffff0b7424 */ /* 0x000fe200078e00ff */
[----:B------:R-:W-:-:S02]  /*0b80*/  MOV R2, 0xba0 ;  /* 0x00000ba000027802 */ /* 0x000fc40000000f00 */
[----:B------:R-:W-:Y:S05]  /*0b90*/  CALL.REL.NOINC `($__internal_117_$__cuda_sm70_shflsync_bfly_p) ;  /* 0x000002e000007944 */ /* 0x000fea0003c00000 */
[----:B0-----:R-:W-:Y:S01]  /*0ba0*/  HFMA2.MMA R9, -RZ, RZ, 0, 4.76837158203125e-07 ;  /* 0x00000008ff097435 */ /* 0x001fe200000001ff */
[----:B-1----:R-:W-:Y:S01]  /*0bb0*/  FADD.FTZ R10, R10, R6 ;  /* 0x000000060a0a7221 */ /* 0x002fe20000010000 */
[----:B------:R-:W-:Y:S01]  /*0bc0*/  MOV R6, 0x1f ;  /* 0x0000001f00067802 */ /* 0x000fe20000000f00 */
[----:B------:R-:W-:Y:S01]  /*0bd0*/  IMAD.MOV.U32 R11, RZ, RZ, -0x1 ;  /* 0xffffffffff0b7424 */ /* 0x000fe200078e00ff */
[----:B------:R-:W-:-:S02]  /*0be0*/  MOV R2, 0xc00 ;  /* 0x00000c0000027802 */ /* 0x000fc40000000f00 */
[----:B------:R-:W-:Y:S05]  /*0bf0*/  CALL.REL.NOINC `($__internal_117_$__cuda_sm70_shflsync_bfly_p) ;  /* 0x0000028000007944 */ /* 0x000fea0003c00000 */
[----:B-1----:R-:W-:Y:S01]  /*0c00*/  FADD.FTZ R4, R10, R6 ;  /* 0x000000060a047221 */ /* 0x002fe20000010000 */
[----:B0-----:R-:W-:Y:S01]  /*0c10*/  HFMA2.MMA R9, -RZ, RZ, 0, 9.5367431640625e-07 ;  /* 0x00000010ff097435 */ /* 0x001fe200000001ff */
[----:B------:R-:W-:Y:S01]  /*0c20*/  MOV R6, 0x1f ;  /* 0x0000001f00067802 */ /* 0x000fe20000000f00 */
[----:B------:R-:W-:Y:S01]  /*0c30*/  IMAD.MOV.U32 R11, RZ, RZ, -0x1 ;  /* 0xffffffffff0b7424 */ /* 0x000fe200078e00ff */
[----:B------:R-:W-:-:S02]  /*0c40*/  MOV R2, 0xc70 ;  /* 0x00000c7000027802 */ /* 0x000fc40000000f00 */
[----:B------:R-:W-:Y:S02]  /*0c50*/  MOV R10, R4 ;  /* 0x00000004000a7202 */ /* 0x000fe40000000f00 */
[----:B------:R-:W-:Y:S05]  /*0c60*/  CALL.REL.NOINC `($__internal_117_$__cuda_sm70_shflsync_bfly_p) ;  /* 0x0000021000007944 */ /* 0x000fea0003c00000 */
[----:B0-----:R-:W-:Y:S01]  /*0c70*/  HFMA2.MMA R9, -RZ, RZ, 0, 5.9604644775390625e-08 ;  /* 0x00000001ff097435 */ /* 0x001fe200000001ff */
[----:B-1----:R-:W-:Y:S01]  /*0c80*/  MOV R7, R6 ;  /* 0x0000000600077202 */ /* 0x002fe20000000f00 */
[----:B------:R-:W-:Y:S01]  /*0c90*/  IMAD.MOV.U32 R10, RZ, RZ, R5 ;  /* 0x000000ffff0a7224 */ /* 0x000fe200078e0005 */
[----:B------:R-:W-:Y:S01]  /*0ca0*/  MOV R6, 0x1f ;  /* 0x0000001f00067802 */ /* 0x000fe20000000f00 */
[----:B------:R-:W-:Y:S01]  /*0cb0*/  IMAD.MOV.U32 R11, RZ, RZ, -0x1 ;  /* 0xffffffffff0b7424 */ /* 0x000fe200078e00ff */
[----:B------:R-:W-:Y:S02]  /*0cc0*/  MOV R2, 0xce0 ;  /* 0x00000ce000027802 */ /* 0x000fe40000000f00 */
[----:B------:R-:W-:Y:S05]  /*0cd0*/  CALL.REL.NOINC `($__internal_117_$__cuda_sm70_shflsync_bfly_p) ;  /* 0x000001a000007944 */ /* 0x000fea0003c00000 */
[----:B0-----:R-:W-:Y:S01]  /*0ce0*/  HFMA2.MMA R9, -RZ, RZ, 0, 1.1920928955078125e-07 ;  /* 0x00000002ff097435 */ /* 0x001fe200000001ff */
[----:B-1----:R-:W-:Y:S01]  /*0cf0*/  FADD.FTZ R10, R5, R6 ;  /* 0x00000006050a7221 */ /* 0x002fe20000010000 */
[----:B------:R-:W-:Y:S01]  /*0d00*/  MOV R6, 0x1f ;  /* 0x0000001f00067802 */ /* 0x000fe20000000f00 */
[----:B------:R-:W-:Y:S01]  /*0d10*/  IMAD.MOV.U32 R11, RZ, RZ, -0x1 ;  /* 0xffffffffff0b7424 */ /* 0x000fe200078e00ff */
[----:B------:R-:W-:Y:S02]  /*0d20*/  MOV R2, 0xd40 ;  /* 0x00000d4000027802 */ /* 0x000fe40000000f00 */
[----:B------:R-:W-:Y:S05]  /*0d30*/  CALL.REL.NOINC `($__internal_117_$__cuda_sm70_shflsync_bfly_p) ;  /* 0x0000014000007944 */ /* 0x000fea0003c00000 */
        /* <DEDUP_REMOVED lines=12> */
[----:B0-----:R-:W-:Y:S01]  /*0e00*/  HFMA2.MMA R9, -RZ, RZ, 0, 9.5367431640625e-07 ;  /* 0x00000010ff097435 */ /* 0x001fe200000001ff */
[----:B-1----:R-:W-:Y:S01]  /*0e10*/  FADD.FTZ R10, R10, R6 ;  /* 0x000000060a0a7221 */ /* 0x002fe20000010000 */
[----:B------:R-:W-:Y:S01]  /*0e20*/  MOV R6, 0x1f ;  /* 0x0000001f00067802 */ /* 0x000fe20000000f00 */
[----:B------:R-:W-:Y:S01]  /*0e30*/  IMAD.MOV.U32 R11, RZ, RZ, -0x1 ;  /* 0xffffffffff0b7424 */ /* 0x000fe200078e00ff */
[----:B------:R-:W-:-:S02]  /*0e40*/  MOV R2, 0xe60 ;  /* 0x00000e6000027802 */ /* 0x000fc40000000f00 */
[----:B------:R-:W-:Y:S05]  /*0e50*/  CALL.REL.NOINC `($__internal_117_$__cuda_sm70_shflsync_bfly_p) ;  /* 0x0000002000007944 */ /* 0x000fea0003c00000 */
[----:B-1----:R-:W-:Y:S01]  /*0e60*/  MOV R5, R6 ;  /* 0x0000000600057202 */ /* 0x002fe20000000f00 */
[----:B0-----:R-:W-:Y:S05]  /*0e70*/  BRA `(.L_x_1985) ;  /* 0xfffffaa000007947 */ /* 0x001fea000383ffff */
        .weak           $__internal_117_$__cuda_sm70_shflsync_bfly_p
        .type           $__internal_117_$__cuda_sm70_shflsync_bfly_p,@function
        .size           $__internal_117_$__cuda_sm70_shflsync_bfly_p,(.L_x_2135 - $__internal_117_$__cuda_sm70_shflsync_bfly_p)
$__internal_117_$__cuda_sm70_shflsync_bfly_p:
[----:B------:R-:W-:Y:S01]  /*0e80*/  HFMA2.MMA R3, -RZ, RZ, 0, 0 ;  /* 0x00000000ff037435 */ /* 0x000fe200000001ff */
[----:B------:R-:W-:Y:S04]  /*0e90*/  WARPSYNC R11 ;  /* 0x0000000b00007348 */ /* 0x000fe80003800000 */
[----:B------:R0:W1:Y:S01]  /*0ea0*/  SHFL.BFLY PT, R6, R10, R9, R6 ;  /* 0x0c0000090a067389 */ /* 0x00006200000e0006 */
[----:B------:R-:W-:Y:S05]  /*0eb0*/  RET.REL.NODEC R2 `(_ZN10layer_norm22ln_bwd_finalize_kernelINS_22Kernel_traits_finalizeILj3072EfffffjLb0ELj1024ELj4ENS_18Kernel_traits_baseILj3072EfffffjLj1024EEEEELb0ELb1EEEvNS_9BwdParamsE) ;  /* 0xfffff14002007950 */ /* 0x000fea0003c3ffff */
.L_x_1986:
        /* <DEDUP_REMOVED lines=12> */
.L_x_2135:


//--------------------- .text._ZN10layer_norm40ln_parallel_residual_bwd_finalize_kernelINS_22Kernel_traits_finalizeILj3072EfffffjLb0ELj1024ELj4ENS_18Kernel_traits_baseILj3072EfffffjLj1024EEEEELb1EEEvNS_9BwdParamsE --------------------------
	.section	.text._ZN10layer_norm40ln_parallel_residual_bwd_finalize_kernelINS_22Kernel_traits_finalizeILj3072EfffffjLb0ELj1024ELj4ENS_18Kernel_traits_baseILj3072EfffffjLj1024EEEEELb1EEEvNS_9BwdParamsE,"ax",@progbits
	.sectioninfo	@"SHI_REGISTERS=32"
	.align	128
        .global         _ZN10layer_norm40ln_parallel_residual_bwd_finalize_kernelINS_22Kernel_traits_finalizeILj3072EfffffjLb0ELj1024ELj4ENS_18Kernel_traits_baseILj3072EfffffjLj1024EEEEELb1EEEvNS_9BwdParamsE
        .type           _ZN10layer_norm40ln_parallel_residual_bwd_finalize_kernelINS_22Kernel_traits_finalizeILj3072EfffffjLb0ELj1024ELj4ENS_18Kernel_traits_baseILj3072EfffffjLj1024EEEEELb1EEEvNS_9BwdParamsE,@function
        .size           _ZN10layer_norm40ln_parallel_residual_bwd_finalize_kernelINS_22Kernel_traits_finalizeILj3072EfffffjLb0ELj1024ELj4ENS_18Kernel_traits_baseILj3072EfffffjLj1024EEEEELb1EEEvNS_9BwdParamsE,(.L_x_2136 - _ZN10layer_norm40ln_parallel_residual_bwd_finalize_kernelINS_22Kernel_traits_finalizeILj3072EfffffjLb0ELj1024ELj4ENS_18Kernel_traits_baseILj3072EfffffjLj1024EEEEELb1EEEvNS_9BwdParamsE)
        .other          _ZN10layer_norm40ln_parallel_residual_bwd_finalize_kernelINS_22Kernel_traits_finalizeILj3072EfffffjLb0ELj1024ELj4ENS_18Kernel_traits_baseILj3072EfffffjLj1024EEEEELb1EEEvNS_9BwdParamsE,@"STO_CUDA_ENTRY STV_DEFAULT"
_ZN10layer_norm40ln_parallel_residual_bwd_finalize_kernelINS_22Kernel_traits_finalizeILj3072EfffffjLb0ELj1024ELj4ENS_18Kernel_traits_baseILj3072EfffffjLj1024EEEEELb1EEEvNS_9BwdParamsE:
.text._ZN10layer_norm40ln_parallel_residual_bwd_finalize_kernelINS_22Kernel_traits_finalizeILj3072EfffffjLb0ELj1024ELj4ENS_18Kernel_traits_baseILj3072EfffffjLj1024EEEEELb1EEEvNS_9BwdParamsE:
        /* <DEDUP_REMOVED lines=19> */
.L_x_2000:
        /* <DEDUP_REMOVED lines=37> */
.L_x_1991:
        /* <DEDUP_REMOVED lines=59> */
.L_x_1990:
[----:B------:R-:W-:Y:S05]  /*0730*/  BSYNC B1 ;  /* 0x0000000000017941 */ /* 0x000fea0003800000 */
.L_x_1989:
        /* <DEDUP_REMOVED lines=35> */
.L_x_1993:
[----:B------:R-:W-:Y:S05]  /*0970*/  BSYNC B1 ;  /* 0x0000000000017941 */ /* 0x000fea0003800000 */
.L_x_1992:
        /* <DEDUP_REMOVED lines=16> */
.L_x_1988:
[----:B------:R-:W-:Y:S05]  /*0a80*/  BSYNC B0 ;  /* 0x0000000000007941 */ /* 0x000fea0003800000 */
.L_x_1987:
        /* <DEDUP_REMOVED lines=14> */
.L_x_2001:
        /* <DEDUP_REMOVED lines=36> */
.L_x_2002:
        /* <DEDUP_REMOVED lines=11> */
.L_x_1994:
        /* <DEDUP_REMOVED lines=19> */
.L_x_1998:
[----:B------:R-:W-:Y:S05]  /*0f90*/  BSYNC B0 ;  /* 0x0000000000007941 */ /* 0x000fea0003800000 */
.L_x_1997:
[C---:B------:R-:W-:Y:S02]  /*0fa0*/  ISETP.GT.U32.AND P1, PT, R4.reuse, -0xc01, PT ;  /* 0xfffff3ff0400780c */ /* 0x040fe40003f24070 */
[----:B------:R-:W-:-:S02]  /*0fb0*/  IADD3 R4, R4, 0xc00, RZ ;  /* 0x00000c0004047810 */ /* 0x000fc40007ffe0ff */
[----:B------:R-:W-:-:S09]  /*0fc0*/  IADD3 R5, R5, 0x600, RZ ;  /* 0x0000060005057810 */ /* 0x000fd20007ffe0ff */
[----:B0-----:R-:W-:Y:S01]  /*0fd0*/  @!P1 CALL.REL.NOINC `(.L_x_1999) ;  /* 0x0000001000009944 */ /* 0x001fe20003c00000 */
[----:B------:R-:W-:Y:S05]  /*0fe0*/  BRA `(.L_x_2000) ;  /* 0xfffff14000007947 */ /* 0x000fea000383ffff */
.L_x_1999:
[----:B------:R-:W-:Y:S05]  /*0ff0*/  EXIT ;  /* 0x000000000000794d */ /* 0x000fea0003800000 */
.L_x_1995:
[----:B------:R-:W-:Y:S01]  /*1000*/  HFMA2.MMA R17, -RZ, RZ, 0, 1.847743988037109375e-06 ;  /* 0x0000001fff117435 */ /* 0x000fe200000001ff */
[----:B----4-:R-:W-:Y:S01]  /*1010*/  MOV R19, R12 ;  /* 0x0000000c00137202 */ /* 0x010fe20000000f00 */
[----:B------:R-:W-:Y:S01]  /*1020*/  IMAD.MOV.U32 R16, RZ, RZ, 0x1 ;  /* 0x00000001ff107424 */ /* 0x000fe200078e00ff */
[----:B------:R-:W-:Y:S02]  /*1030*/  MOV R14, 0xffffffff ;  /* 0xffffffff000e7802 */ /* 0x000fe40000000f00 */
[----:B------:R-:W-:Y:S02]  /*1040*/  MOV R8, 0x1060 ;  /* 0x0000106000087802 */ /* 0x000fe40000000f00 */
[----:B0123--:R-:W-:Y:S05]  /*1050*/  CALL.REL.NOINC `($__internal_118_$__cuda_sm70_shflsync_bfly_p) ;  /* 0x000007b000007944 */ /* 0x00ffea0003c00000 */
[----:B01----:R-:W-:Y:S05]  /*1060*/  BRA `(.L_x_2001) ;  /* 0xfffffb0000007947 */ /* 0x003fea000383ffff */
.L_x_1996:
[----:B------:R-:W-:Y:S01]  /*1070*/  HFMA2.MMA R17, -RZ, RZ, 0, 1.847743988037109375e-06 ;  /* 0x0000001fff117435 */ /* 0x000fe200000001ff */
[----:B------:R-:W-:Y:S01]  /*1080*/  MOV R19, R12 ;  /* 0x0000000c00137202 */ /* 0x000fe20000000f00 */
[----:B------:R-:W-:Y:S01]  /*1090*/  IMAD.MOV.U32 R16, RZ, RZ, 0x2 ;  /* 0x00000002ff107424 */ /* 0x000fe200078e00ff */
[----:B------:R-:W-:Y:S02]  /*10a0*/  MOV R14, 0xffffffff ;  /* 0xffffffff000e7802 */ /* 0x000fe40000000f00 */
[----:B------:R-:W-:-:S02]  /*10b0*/  MOV R8, 0x10d0 ;  /* 0x000010d000087802 */ /* 0x000fc40000000f00 */
[----:B-123--:R-:W-:Y:S05]  /*10c0*/  CALL.REL.NOINC `($__internal_118_$__cuda_sm70_shflsync_bfly_p) ;  /* 0x0000074000007944 */ /* 0x00efea0003c00000 */
[----:B0-----:R-:W-:Y:S01]  /*10d0*/  HFMA2.MMA R16, -RZ, RZ, 0, 2.384185791015625e-07 ;  /* 0x00000004ff107435 */ /* 0x001fe200000001ff */
[----:B-1----:R-:W-:Y:S01]  /*10e0*/  FADD.FTZ R19, R12, R14 ;  /* 0x0000000e0c137221 */ /* 0x002fe20000010000 */
[----:B------:R-:W-:Y:S01]  /*10f0*/  MOV R14, 0xffffffff ;  /* 0xffffffff000e7802 */ /* 0x000fe20000000f00 */
[----:B------:R-:W-:Y:S01]  /*1100*/  IMAD.MOV.U32 R17, RZ, RZ, 0x1f ;  /* 0x0000001fff117424 */ /* 0x000fe200078e00ff */
[----:B------:R-:W-:-:S02]  /*1110*/  MOV R8, 0x1130 ;  /* 0x0000113000087802 */ /* 0x000fc40000000f00 */
[----:B------:R-:W-:Y:S05]  /*1120*/  CALL.REL.NOINC `($__internal_118_$__cuda_sm70_shflsync_bfly_p) ;  /* 0x000006e000007944 */ /* 0x000fea0003c00000 */
[----:B0-----:R-:W-:Y:S01]  /*1130*/  HFMA2.MMA R16, -RZ, RZ, 0, 4.76837158203125e-07 ;  /* 0x00000008ff107435 */ /* 0x001fe200000001ff */
[----:B-1----:R-:W-:Y:S01]  /*1140*/  FADD.FTZ R19, R19, R14 ;  /* 0x0000000e13137221 */ /* 0x002fe20000010000 */
[----:B------:R-:W-:Y:S01]  /*1150*/  MOV R17, 0x1f ;  /* 0x0000001f00117802 */ /* 0x000fe20000000f00 */
[----:B------:R-:W-:Y:S01]  /*1160*/  IMAD.MOV.U32 R14, RZ, RZ, -0x1 ;  /* 0xffffffffff0e7424 */ /* 0x000fe200078e00ff */
[----:B------:R-:W-:-:S02]  /*1170*/  MOV R8, 0x1190 ;  /* 0x0000119000087802 */ /* 0x000fc40000000f00 */
[----:B------:R-:W-:Y:S05]  /*1180*/  CALL.REL.NOINC `($__internal_118_$__cuda_sm70_shflsync_bfly_p) ;  /* 0x0000068000007944 */ /* 0x000fea0003c00000 */
[----:B-1----:R-:W-:Y:S01]  /*1190*/  FADD.FTZ R12, R19, R14 ;  /* 0x0000000e130c7221 */ /* 0x002fe20000010000 */
[----:B0-----:R-:W-:Y:S01]  /*11a0*/  HFMA2.MMA R16, -RZ, RZ, 0, 9.5367431640625e-07 ;  /* 0x00000010ff107435 */ /* 0x001fe200000001ff */
[----:B------:R-:W-:-:S02]  /*11b0*/  MOV R17, 0x1f ;  /* 0x0000001f00117802 */ /* 0x000fc40000000f00 */
[----:B------:R-:W-:Y:S01]  /*11c0*/  MOV R14, 0xffffffff ;  /* 0xffffffff000e7802 */ /* 0x000fe20000000f00 */
[----:B------:R-:W-:Y:S01]  /*11d0*/  IMAD.MOV.U32 R19, RZ, RZ, R12 ;  /* 0x000000ffff137224 */ /* 0x000fe200078e000c */
[----:B------:R-:W-:Y:S02]  /*11e0*/  MOV R8, 0x1200 ;  /* 0x0000120000087802 */ /* 0x000fe40000000f00 */
[----:B------:R-:W-:Y:S05]  /*11f0*/  CALL.REL.NOINC `($__internal_118_$__cuda_sm70_shflsync_bfly_p) ;  /* 0x0000061000007944 */ /* 0x000fea0003c00000 */
[----:B0-----:R-:W-:Y:S01]  /*1200*/  HFMA2.MMA R16, -RZ, RZ, 0, 5.9604644775390625e-08 ;  /* 0x00000001ff107435 */ /* 0x001fe200000001ff */
[----:B-1----:R-:W-:Y:S01]  /*1210*/  MOV R15, R14 ;  /* 0x0000000e000f7202 */ /* 0x002fe20000000f00 */
[----:B------:R-:W-:Y:S01]  /*1220*/  IMAD.MOV.U32 R17, RZ, RZ, 0x1f ;  /* 0x0000001fff117424 */ /* 0x000fe200078e00ff */
[----:B------:R-:W-:Y:S02]  /*1230*/  MOV R19, R13 ;  /* 0x0000000d00137202 */ /* 0x000fe40000000f00 */
[----:B------:R-:W-:Y:S02]  /*1240*/  MOV R14, 0xffffffff ;  /* 0xffffffff000e7802 */ /* 0x000fe40000000f00 */
[----:B------:R-:W-:Y:S02]  /*1250*/  MOV R8, 0x1270 ;  /* 0x0000127000087802 */ /* 0x000fe40000000f00 */
[----:B------:R-:W-:Y:S05]  /*1260*/  CALL.REL.NOINC `($__internal_118_$__cuda_sm70_shflsync_bfly_p) ;  /* 0x000005a000007944 */ /* 0x000fea0003c00000 */
[----:B0-----:R-:W-:Y:S01]  /*1270*/  HFMA2.MMA R16, -RZ, RZ, 0, 1.1920928955078125e-07 ;  /* 0x00000002ff107435 */ /* 0x001fe200000001ff */
[----:B-1----:R-:W-:Y:S01]  /*1280*/  FADD.FTZ R19, R13, R14 ;  /* 0x0000000e0d137221 */ /* 0x002fe20000010000 */
[----:B------:R-:W-:Y:S01]  /*1290*/  MOV R17, 0x1f ;  /* 0x0000001f00117802 */ /* 0x000fe20000000f00 */
[----:B------:R-:W-:Y:S01]  /*12a0*/  IMAD.MOV.U32 R14, RZ, RZ, -0x1 ;  /* 0xffffffffff0e7424 */ /* 0x000fe200078e00ff */
[----:B------:R-:W-:-:S02]  /*12b0*/  MOV R8, 0x12d0 ;  /* 0x000012d000087802 */ /* 0x000fc40000000f00 */
[----:B------:R-:W-:Y:S05]  /*12c0*/  CALL.REL.NOINC `($__internal_118_$__cuda_sm70_shflsync_bfly_p) ;  /* 0x0000054000007944 */ /* 0x000fea0003c00000 */
[----:B0-----:R-:W-:Y:S01]  /*12d0*/  HFMA2.MMA R16, -RZ, RZ, 0, 2.384185791015625e-07 ;  /* 0x00000004ff107435 */ /* 0x001fe200000001ff */
[----:B-1----:R-:W-:Y:S01]  /*12e0*/  FADD.FTZ R19, R19, R14 ;  /* 0x0000000e13137221 */ /* 0x002fe20000010000 */
[----:B------:R-:W-:-:S02]  /*12f0*/  MOV R17, 0x1f ;  /* 0x0000001f00117802 */ /* 0x000fc40000000f00 */
[----:B------:R-:W-:Y:S02]  /*1300*/  MOV R14, 0xffffffff ;  /* 0xffffffff000e7802 */ /* 0x000fe40000000f00 */
[----:B------:R-:W-:Y:S02]  /*1310*/  MOV R8, 0x1330 ;  /* 0x0000133000087802 */ /* 0x000fe40000000f00 */
[----:B------:R-:W-:Y:S05]  /*1320*/  CALL.REL.NOINC `($__internal_118_$__cuda_sm70_shflsync_bfly_p) ;  /* 0x000004e000007944 */ /* 0x000fea0003c00000 */
[----:B0-----:R-:W-:Y:S01]  /*1330*/  HFMA2.MMA R17, -RZ, RZ, 0, 1.847743988037109375e-06 ;  /* 0x0000001fff117435 */ /* 0x001fe200000001ff */
[----:B-1----:R-:W-:Y:S01]  /*1340*/  FADD.FTZ R19, R19, R14 ;  /* 0x0000000e13137221 */ /* 0x002fe20000010000 */
[----:B------:R-:W-:Y:S01]  /*1350*/  MOV R14, 0xffffffff ;  /* 0xffffffff000e7802 */ /* 0x000fe20000000f00 */
[----:B------:R-:W-:Y:S01]  /*1360*/  IMAD.MOV.U32 R16, RZ, RZ, 0x8 ;  /* 0x00000008ff107424 */ /* 0x000fe200078e00ff */
[----:B------:R-:W-:Y:S02]  /*1370*/  MOV R8, 0x1390 ;  /* 0x0000139000087802 */ /* 0x000fe40000000f00 */
[----:B------:R-:W-:Y:S05]  /*1380*/  CALL.REL.NOINC `($__internal_118_$__cuda_sm70_shflsync_bfly_p) ;  /* 0x0000048000007944 */ /* 0x000fea0003c00000 */
[----:B-1----:R-:W-:Y:S01]  /*1390*/  FADD.FTZ R13, R19, R14 ;  /* 0x0000000e130d7221 */ /* 0x002fe20000010000 */
[----:B0-----:R-:W-:Y:S01]  /*13a0*/  HFMA2.MMA R16, -RZ, RZ, 0, 9.5367431640625e-07 ;  /* 0x00000010ff107435 */ /* 0x001fe200000001ff */
[----:B------:R-:W-:Y:S01]  /*13b0*/  IMAD.MOV.U32 R17, RZ, RZ, 0x1f ;  /* 0x0000001fff117424 */ /* 0x000fe200078e00ff */
[----:B------:R-:W-:Y:S02]  /*13c0*/  MOV R14, 0xffffffff ;  /* 0xffffffff000e7802 */ /* 0x000fe40000000f00 */
[----:B------:R-:W-:-:S02]  /*13d0*/  MOV R19, R13 ;  /* 0x0000000d00137202 */ /* 0x000fc40000000f00 */
[----:B------:R-:W-:Y:S02]  /*13e0*/  MOV R8, 0x1400 ;  /* 0x0000140000087802 */ /* 0x000fe40000000f00 */
[----:B------:R-:W-:Y:S05]  /*13f0*/  CALL.REL.NOINC `($__internal_118_$__cuda_sm70_shflsync_bfly_p) ;  /* 0x0000041000007944 */ /* 0x000fea0003c00000 */
[----:B0-----:R-:W-:Y:S01]  /*1400*/  HFMA2.MMA R17, -RZ, RZ, 0, 1.847743988037109375e-06 ;  /* 0x0000001fff117435 */ /* 0x001fe200000001ff */
        /* <DEDUP_REMOVED lines=18> */
[----:B0-----:R-:W-:Y:S01]  /*1530*/  HFMA2.MMA R16, -RZ, RZ, 0, 4.76837158203125e-07 ;  /* 0x00000008ff107435 */ /* 0x001fe200000001ff */
[----:B-1----:R-:W-:Y:S01]  /*1540*/  FADD.FTZ R19, R19, R14 ;  /* 0x0000000e13137221 */ /* 0x002fe20000010000 */
[----:B------:R-:W-:Y:S01]  /*1550*/  MOV R14, 0xffffffff ;  /* 0xffffffff000e7802 */ /* 0x000fe20000000f00 */
[----:B------:R-:W-:Y:S01]  /*1560*/  IMAD.MOV.U32 R17, RZ, RZ, 0x1f ;  /* 0x0000001fff117424 */ /* 0x000fe200078e00ff */
[----:B------:R-:W-:Y:S02]  /*1570*/  MOV R8, 0x1590 ;  /* 0x0000159000087802 */ /* 0x000fe40000000f00 */
[----:B------:R-:W-:Y:S05]  /*1580*/  CALL.REL.NOINC `($__internal_118_$__cuda_sm70_shflsync_bfly_p) ;  /* 0x0000028000007944 */ /* 0x000fea0003c00000 */
[----:B-1----:R-:W-:Y:S01]  /*1590*/  FADD.FTZ R11, R19, R14 ;  /* 0x0000000e130b7221 */ /* 0x002fe20000010000 */
[----:B0-----:R-:W-:Y:S01]  /*15a0*/  HFMA2.MMA R16, -RZ, RZ, 0, 9.5367431640625e-07 ;  /* 0x00000010ff107435 */ /* 0x001fe200000001ff */
[----:B------:R-:W-:Y:S02]  /*15b0*/  MOV R17, 0x1f ;  /* 0x0000001f00117802 */ /* 0x000fe40000000f00 */
[----:B------:R-:W-:Y:S01]  /*15c0*/  MOV R14, 0xffffffff ;  /* 0xffffffff000e7802 */ /* 0x000fe20000000f00 */
[----:B------:R-:W-:Y:S01]  /*15d0*/  IMAD.MOV.U32 R19, RZ, RZ, R11 ;  /* 0x000000ffff137224 */ /* 0x000fe200078e000b */
[----:B------:R-:W-:-:S02]  /*15e0*/  MOV R8, 0x1600 ;  /* 0x0000160000087802 */ /* 0x000fc40000000f00 */
[----:B------:R-:W-:Y:S05]  /*15f0*/  CALL.REL.NOINC `($__internal_118_$__cuda_sm70_shflsync_bfly_p) ;  /* 0x0000021000007944 */ /* 0x000fea0003c00000 */
[----:B0-----:R-:W-:Y:S01]  /*1600*/  HFMA2.MMA R16, -RZ, RZ, 0, 5.9604644775390625e-08 ;  /* 0x00000001ff107435 */ /* 0x001fe200000001ff */
[----:B-1----:R-:W-:Y:S01]  /*1610*/  MOV R20, R14 ;  /* 0x0000000e00147202 */ /* 0x002fe20000000f00 */
[----:B------:R-:W-:Y:S01]  /*1620*/  IMAD.MOV.U32 R14, RZ, RZ, -0x1 ;  /* 0xffffffffff0e7424 */ /* 0x000fe200078e00ff */
[----:B------:R-:W-:-:S02]  /*1630*/  MOV R19, R10 ;  /* 0x0000000a00137202 */ /* 0x000fc40000000f00 */
[----:B------:R-:W-:Y:S02]  /*1640*/  MOV R17, 0x1f ;  /* 0x0000001f00117802 */ /* 0x000fe40000000f00 */
[----:B------:R-:W-:Y:S02]  /*1650*/  MOV R8, 0x1670 ;  /* 0x0000167000087802 */ /* 0x000fe40000000f00 */
[----:B------:R-:W-:Y:S05]  /*1660*/  CALL.REL.NOINC `($__internal_118_$__cuda_sm70_shflsync_bfly_p) ;  /* 0x000001a000007944 */ /* 0x000fea0003c00000 */
[----:B0-----:R-:W-:Y:S01]  /*1670*/  HFMA2.MMA R16, -RZ, RZ, 0, 1.1920928955078125e-07 ;  /* 0x00000002ff107435 */ /* 0x001fe200000001ff */
[----:B-1----:R-:W-:Y:S01]  /*1680*/  FADD.FTZ R19, R10, R14 ;  /* 0x0000000e0a137221 */ /* 0x002fe20000010000 */
[----:B------:R-:W-:Y:S02]  /*1690*/  MOV R17, 0x1f ;  /* 0x0000001f00117802 */ /* 0x000fe40000000f00 */
[----:B------:R-:W-:Y:S02]  /*16a0*/  MOV R14, 0xffffffff ;  /* 0xffffffff000e7802 */ /* 0x000fe40000000f00 */
[----:B------:R-:W-:Y:S02]  /*16b0*/  MOV R8, 0x16d0 ;  /* 0x000016d000087802 */ /* 0x000fe40000000f00 */
[----:B------:R-:W-:Y:S05]  /*16c0*/  CALL.REL.NOINC `($__internal_118_$__cuda_sm70_shflsync_bfly_p) ;  /* 0x0000014000007944 */ /* 0x000fea0003c00000 */
        /* <DEDUP_REMOVED lines=18> */
[----:B-1----:R-:W-:Y:S01]  /*17f0*/  MOV R8, R14 ;  /* 0x0000000e00087202 */ /* 0x002fe20000000f00 */
[----:B0-----:R-:W-:Y:S05]  /*1800*/  BRA `(.L_x_2002) ;  /* 0xfffff5a000007947 */ /* 0x001fea000383ffff */
        .weak           $__internal_118_$__cuda_sm70_shflsync_bfly_p
        .type           $__internal_118_$__cuda_sm70_shflsync_bfly_p,@function
        .size           $__internal_118_$__cuda_sm70_shflsync_bfly_p,(.L_x_2136 - $__internal_118_$__cuda_sm70_shflsync_bfly_p)
$__internal_118_$__cuda_sm70_shflsync_bfly_p:
[----:B------:R-:W-:Y:S01]  /*1810*/  HFMA2.MMA R9, -RZ, RZ, 0, 0 ;  /* 0x00000000ff097435 */ /* 0x000fe200000001ff */
[----:B------:R-:W-:Y:S04]  /*1820*/  WARPSYNC R14 ;  /* 0x0000000e00007348 */ /* 0x000fe80003800000 */
[----:B------:R0:W1:Y:S01]  /*1830*/  SHFL.BFLY PT, R14, R19, R16, R17 ;  /* 0x0c000010130e7389 */ /* 0x00006200000e0011 */
[----:B------:R-:W-:Y:S05]  /*1840*/  RET.REL.NODEC R8 `(_ZN10layer_norm40ln_parallel_residual_bwd_finalize_kernelINS_22Kernel_traits_finalizeILj3072EfffffjLb0ELj1024ELj4ENS_18Kernel_traits_baseILj3072EfffffjLj1024EEEEELb1EEEvNS_9BwdParamsE) ;  /* 0xffffe7b008007950 */ /* 0x000fea0003c3ffff */
.L_x_2003:
        /* <DEDUP_REMOVED lines=11> */
.L_x_2136:


//--------------------- .text._ZN10layer_norm31ln_parallel_residual_bwd_kernelINS_13Kernel_traitsIfffffjLj3072ELj1ELj1ELj4ELj16ENS_18Kernel_traits_baseILj3072EfffffjLj128EEEEELb1ELb1ELb1EEEvNS_9BwdParamsE --------------------------
	.section	.text._ZN10layer_norm31ln_parallel_residual_bwd_kernelINS_13Kernel_traitsIfffffjLj3072ELj1ELj1ELj4ELj16ENS_18Kernel_traits_baseILj3072EfffffjLj128EEEEELb1ELb1ELb1EEEvNS_9BwdParamsE,"ax",@progbits
	.sectioninfo	@"SHI_REGISTERS=209"
	.align	128
        .global         _ZN10layer_norm31ln_parallel_residual_bwd_kernelINS_13Kernel_traitsIfffffjLj3072ELj1ELj1ELj4ELj16ENS_18Kernel_traits_baseILj3072EfffffjLj128EEEEELb1ELb1ELb1EEEvNS_9BwdParamsE
        .type           _ZN10layer_norm31ln_parallel_residual_bwd_kernelINS_13Kernel_traitsIfffffjLj3072ELj1ELj1ELj4ELj16ENS_18Kernel_traits_baseILj3072EfffffjLj128EEEEELb1ELb1ELb1EEEvNS_9BwdParamsE,@function
        .size           _ZN10layer_norm31ln_parallel_residual_bwd_kernelINS_13Kernel_traitsIfffffjLj3072ELj1ELj1ELj4ELj16ENS_18Kernel_traits_baseILj3072EfffffjLj128EEEEELb1ELb1ELb1EEEvNS_9BwdParamsE,(.L_x_2137 - _ZN10layer_norm31ln_parallel_residual_bwd_kernelINS_13Kernel_traitsIfffffjLj3072ELj1ELj1ELj4ELj16ENS_18Kernel_traits_baseILj3072EfffffjLj128EEEEELb1ELb1ELb1EEEvNS_9BwdParamsE)
        .other          _ZN10layer_norm31ln_parallel_residual_bwd_kernelINS_13Kernel_traitsIfffffjLj3072ELj1ELj1ELj4ELj16ENS_18Kernel_traits_baseILj3072EfffffjLj128EEEEELb1ELb1ELb1EEEvNS_9BwdParamsE,@"STO_CUDA_ENTRY STV_DEFAULT"
_ZN10layer_norm31ln_parallel_residual_bwd_kernelINS_13Kernel_traitsIfffffjLj3072ELj1ELj1ELj4ELj16ENS_18Kernel_traits_baseILj3072EfffffjLj128EEEEELb1ELb1ELb1EEEvNS_9BwdParamsE:
.text._ZN10layer_norm31ln_parallel_residual_bwd_kernelINS_13Kernel_traitsIfffffjLj3072ELj1ELj1ELj4ELj16ENS_18Kernel_traits_baseILj3072EfffffjLj128EEEEELb1ELb1ELb1EEEvNS_9BwdParamsE:
        /* <DEDUP_REMOVED lines=32> */
.L_x_2004:
[----:B------:R-:W-:-:S05]  /*0200*/  IMAD.SHL.U32 R2, R0, 0x10, RZ ;  /* 0x0000001000027824 */ /* 0x000fca00078e00ff */
[----:B------:R-:W-:-:S04]  /*0210*/  LOP3.LUT R2, R2, 0x7f0, RZ, 0xc0, !PT ;  /* 0x000007f002027812 */ /* 0x000fc800078ec0ff */
[----:B------:R-:W-:-:S04]  /*0220*/  IADD3 R2, P0, R2, c[0x0][0x1b0], RZ ;  /* 0x00006c0002027a10 */ /* 0x000fc80007f1e0ff */
[----:B------:R-:W-:Y:S01]  /*0230*/  IADD3.X R3, RZ, c[0x0][0x1b4], RZ, P0, !PT ;  /* 0x00006d00ff037a10 */ /* 0x000fe200007fe4ff */
[----:B------:R-:W-:Y:S01]  /*0240*/  HFMA2.MMA R160, -RZ, RZ, 0, 0 ;  /* 0x00000000ffa07435 */ /* 0x000fe200000001ff */
[----:B------:R-:W-:Y:S01]  /*0250*/  IMAD.MOV.U32 R189, RZ, RZ, 0x1 ;  /* 0x00000001ffbd7424 */ /* 0x000fe200078e00ff */
[----:B------:R-:W-:Y:S01]  /*0260*/  CS2R R108, SRZ ;  /* 0x00000000006c7805 */ /* 0x000fe2000001ff00 */
[----:B------:R-:W-:Y:S01]  /*0270*/  CS2R R158, SRZ ;  /* 0x00000000009e7805 */ /* 0x000fe2000001ff00 */
[----:B------:R0:W5:Y:S01]  /*0280*/  LDG.E.128 R24, [R2.64] ;  /* 0x0000000402187981 */ /* 0x000162000c1e1d00 */
[----:B------:R-:W-:Y:S01]  /*0290*/  IMAD.MOV.U32 R157, RZ, RZ, RZ ;  /* 0x000000ffff9d7224 */ /* 0x000fe200078e00ff */
        /* <DEDUP_REMOVED lines=22> */
[----:B------:R-:W-:Y:S01]  /*0400*/  IMAD.MOV.U32 R162, RZ, RZ, RZ ;  /* 0x000000ffffa27224 */ /* 0x000fe200078e00ff */
[----:B------:R-:W-:Y:S01]  /*0410*/  CS2R R110, SRZ ;  /* 0x00000000006e7805 */ /* 0x000fe2000001ff00 */
[----:B------:R-:W-:Y:S01]  /*0420*/  CS2R R112, SRZ ;  /* 0x0000000000707805 */ /* 0x000fe2000001ff00 */
[----:B------:R-:W-:Y:S01]  /*0430*/  CS2R R154, SRZ ;  /* 0x00000000009a7805 */ /* 0x000fe2000001ff00 */
[----:B0-----:R-:W-:-:S02]  /*0440*/  CS2R R2, SRZ ;  /* 0x0000000000027805 */ /* 0x001fc4000001ff00 */
.L_x_2014:
[----:B------:R-:W-:Y:S01]  /*0450*/  IMAD R60, R156, c[0x0][0x168], RZ ;  /* 0x00005a009c3c7a24 */ /* 0x000fe200078e02ff */
[----:B------:R-:W-:-:S02]  /*0460*/  LOP3.LUT R196, R0, 0x7f, RZ, 0xc0, !PT ;  /* 0x0000007f00c47812 */ /* 0x000fc400078ec0ff */
[----:B------:R-:W-:Y:S02]  /*0470*/  MOV R77, 0x4 ;  /* 0x00000004004d7802 */ /* 0x000fe40000000f00 */
[----:B------:R-:W-:-:S03]  /*0480*/  SHF.R.S32.HI R61, RZ, 0x1f, R60 ;  /* 0x0000001fff3d7819 */ /* 0x000fc6000001143c */
[----:B------:R-:W-:Y:S01]  /*0490*/  IMAD.WIDE R68, R156, R77, c[0x0][0x1a0] ;  /* 0x000068009c447625 */ /* 0x000fe200078e024d */
[----:B------:R-:W-:-:S04]  /*04a0*/  LEA.HI R61, R61, R60, RZ, 0x2 ;  /* 0x0000003c3d3d7211 */ /* 0x000fc800078f10ff */
[----:B------:R-:W-:Y:S01]  /*04b0*/  LEA.HI.SX32 R196, R61, R196, 0x1e ;  /* 0x000000c43dc47211 */ /* 0x000fe200078ff2ff */
[----:B------:R0:W2:Y:S03]  /*04c0*/  LDG.E R203, [R68.64] ;  /* 0x0000000444cb7981 */ /* 0x0000a6000c1e1900 */
[----:B------:R-:W-:Y:S01]  /*04d0*/  SHF.R.U32.HI R194, RZ, 0x1c, R196 ;  /* 0x0000001cffc27819 */ /* 0x000fe200000116c4 */
[C---:B------:R-:W-:Y:S01]  /*04e0*/  IMAD.SHL.U32 R192, R196.reuse, 0x10, RZ ;  /* 0x00000010c4c07824 */ /* 0x040fe200078e00ff */
[----:B------:R-:W-:-:S04]  /*04f0*/  IADD3 R195, R196, 0x80, RZ ;  /* 0x00000080c4c37810 */ /* 0x000fc80007ffe0ff */
[----:B------:R-:W-:Y:S01]  /*0500*/  IADD3 R60, P0, R192, c[0x0][0x188], RZ ;  /* 0x00006200c03c7a10 */ /* 0x000fe20007f1e0ff */
[----:B------:R-:W-:-:S03]  /*0510*/  IMAD.SHL.U32 R188, R195, 0x10, RZ ;  /* 0x00000010c3bc7824 */ /* 0x000fc600078e00ff */
[----:B------:R-:W-:Y:S02]  /*0520*/  IADD3.X R61, R194, c[0x0][0x18c], RZ, P0, !PT ;  /* 0x00006300c23d7a10 */ /* 0x000fe400007fe4ff */
[----:B------:R-:W-:Y:S01]  /*0530*/  IADD3 R197, R196, 0x100, RZ ;  /* 0x00000100c4c57810 */ /* 0x000fe20007ffe0ff */
[----:B------:R-:W-:Y:S01]  /*0540*/  IMAD.WIDE R76, R156, R77, c[0x0][0x1a8] ;  /* 0x00006a009c4c7625 */ /* 0x000fe200078e024d */
[----:B------:R-:W-:Y:S02]  /*0550*/  SHF.R.U32.HI R187, RZ, 0x1c, R195 ;  /* 0x0000001cffbb7819 */ /* 0x000fe400000116c3 */
[----:B------:R-:W3:Y:S01]  /*0560*/  LDG.E.128 R60, [R60.64] ;  /* 0x000000043c3c7981 */ /* 0x000ee2000c1e1d00 */
[----:B------:R-:W-:Y:S02]  /*0570*/  IADD3 R70, P0, R188, c[0x0][0x188], RZ ;  /* 0x00006200bc467a10 */ /* 0x000fe40007f1e0ff */
[----:B------:R-:W-:Y:S01]  /*0580*/  SHF.L.U32 R183, R197, 0x4, RZ ;  /* 0x00000004c5b77819 */ /* 0x000fe200000006ff */
[----:B------:R1:W4:Y:S01]  /*0590*/  LDG.E R163, [R76.64] ;  /* 0x000000044ca37981 */ /* 0x000322000c1e1900 */
[----:B------:R-:W-:-:S02]  /*05a0*/  IADD3.X R71, R187, c[0x0][0x18c], RZ, P0, !PT ;  /* 0x00006300bb477a10 */ /* 0x000fc400007fe4ff */
[----:B------:R-:W-:Y:S02]  /*05b0*/  MOV R172, 0x10 ;  /* 0x0000001000ac7802 */ /* 0x000fe40000000f00 */
[----:B------:R-:W-:Y:S02]  /*05c0*/  SHF.R.U32.HI R184, RZ, 0x1c, R197 ;  /* 0x0000001cffb87819 */ /* 0x000fe400000116c5 */
[----:B0-----:R-:W4:Y:S01]  /*05d0*/  LDG.E.128 R68, [R70.64] ;  /* 0x0000000446447981 */ /* 0x001f22000c1e1d00 */
[----:B-1----:R-:W-:Y:S01]  /*05e0*/  IADD3 R76, P0, R183, c[0x0][0x188], RZ ;  /* 0x00006200b74c7a10 */ /* 0x002fe20007f1e0ff */
[----:B------:R-:W-:-:S03]  /*05f0*/  IMAD.WIDE.U32 R64, R196, R172, c[0x0][0x208] ;  /* 0x00008200c4407625 */ /* 0x000fc600078e00ac */
[----:B------:R-:W-:Y:S01]  /*0600*/  IADD3.X R77, R184, c[0x0][0x18c], RZ, P0, !PT ;  /* 0x00006300b84d7a10 */ /* 0x000fe200007fe4ff */
[-C--:B------:R-:W-:Y:S02]  /*0610*/  IMAD.WIDE.U32 R72, R195, R172.reuse, c[0x0][0x208] ;  /* 0x00008200c3487625 */ /* 0x080fe400078e00ac */
[----:B------:R-:W4:Y:S04]  /*0620*/  LDG.E.128 R64, [R64.64] ;  /* 0x0000000440407981 */ /* 0x000f28000c1e1d00 */
[----:B------:R-:W4:Y:S04]  /*0630*/  LDG.E.128 R76, [R76.64] ;  /* 0x000000044c4c7981 */ /* 0x000f28000c1e1d00 */
[----:B------:R-:W4:Y:S01]  /*0640*/  LDG.E.128 R72, [R72.64] ;  /* 0x0000000448487981 */ /* 0x000f22000c1e1d00 */
[----:B------:R-:W-:Y:S01]  /*0650*/  IADD3 R199, R196, 0x180, RZ ;  /* 0x00000180c4c77810 */ /* 0x000fe20007ffe0ff */
[----:B------:R-:W-:-:S04]  /*0660*/  IMAD.WIDE.U32 R80, R197, R172, c[0x0][0x208] ;  /* 0x00008200c5507625 */ /* 0x000fc800078e00ac */
[----:B------:R-:W-:Y:S01]  /*0670*/  IMAD.SHL.U32 R182, R199, 0x10, RZ ;  /* 0x00000010c7b67824 */ /* 0x000fe200078e00ff */
[----:B------:R-:W-:Y:S01]  /*0680*/  SHF.R.U32.HI R181, RZ, 0x1c, R199 ;  /* 0x0000001cffb57819 */ /* 0x000fe200000116c7 */
[----:B------:R-:W4:Y:S03]  /*0690*/  LDG.E.128 R80, [R80.64] ;  /* 0x0000000450507981 */ /* 0x000f26000c1e1d00 */
[----:B------:R-:W-:-:S04]  /*06a0*/  IADD3 R84, P0, R182, c[0x0][0x188], RZ ;  /* 0x00006200b6547a10 */ /* 0x000fc80007f1e0ff */
[----:B------:R-:W-:Y:S02]  /*06b0*/  IADD3.X R85, R181, c[0x0][0x18c], RZ, P0, !PT ;  /* 0x00006300b5557a10 */ /* 0x000fe400007fe4ff */
[----:B------:R-:W-:-:S04]  /*06c0*/  ISETP.NE.U32.AND P0, PT, RZ, c[0x0][0x250], PT ;  /* 0x00009400ff007a0c */ /* 0x000fc80003f05070 */
[----:B------:R-:W-:Y:S01]  /*06d0*/  ISETP.NE.AND.EX P0, PT, RZ, c[0x0][0x254], PT, P0 ;  /* 0x00009500ff007a0c */ /* 0x000fe20003f05300 */
[----:B------:R-:W-:Y:S01]  /*06e0*/  IMAD.WIDE.U32 R88, R199, R172, c[0x0][0x208] ;  /* 0x00008200c7587625 */ /* 0x000fe200078e00ac */
[C---:B------:R-:W-:Y:S01]  /*06f0*/  IADD3 R201, R196.reuse, 0x200, RZ ;  /* 0x00000200c4c97810 */ /* 0x040fe20007ffe0ff */
[----:B------:R-:W4:Y:S02]  /*0700*/  LDG.E.128 R84, [R84.64] ;  /* 0x0000000454547981 */ /* 0x000f24000c1e1d00 */
[----:B------:R-:W-:Y:S01]  /*0710*/  IMAD.SHL.U32 R104, R196, 0x4, RZ ;  /* 0x00000004c4687824 */ /* 0x000fe200078e00ff */
[----:B------:R-:W-:Y:S01]  /*0720*/  SHF.L.U32 R164, R201, 0x4, RZ ;  /* 0x00000004c9a47819 */ /* 0x000fe200000006ff */
[----:B------:R-:W4:Y:S01]  /*0730*/  LDG.E.128 R88, [R88.64] ;  /* 0x0000000458587981 */ /* 0x000f22000c1e1d00 */
[----:B------:R-:W-:Y:S02]  /*0740*/  SHF.R.U32.HI R165, RZ, 0x1c, R201 ;  /* 0x0000001cffa57819 */ /* 0x000fe400000116c9 */
[----:B------:R-:W-:-:S02]  /*0750*/  IADD3 R92, P1, R164, c[0x0][0x188], RZ ;  /* 0x00006200a45c7a10 */ /* 0x000fc40007f3e0ff */
[----:B------:R-:W-:Y:S02]  /*0760*/  SHF.R.U32.HI R100, RZ, 0x1e, R196 ;  /* 0x0000001eff647819 */ /* 0x000fe400000116c4 */
[----:B------:R-:W-:Y:S02]  /*0770*/  @P0 IADD3 R102, P2, R104, c[0x0][0x198], RZ ;  /* 0x0000660068660a10 */ /* 0x000fe40007f5e0ff */
[----:B------:R-:W-:Y:S02]  /*0780*/  SHF.L.U32 R190, R195, 0x2, RZ ;  /* 0x00000002c3be7819 */ /* 0x000fe400000006ff */
[----:B------:R-:W-:Y:S02]  /*0790*/  IADD3.X R93, R165, c[0x0][0x18c], RZ, P1, !PT ;  /* 0x00006300a55d7a10 */ /* 0x000fe40000ffe4ff */
[----:B------:R-:W-:Y:S02]  /*07a0*/  IADD3 R205, R196, 0x280, RZ ;  /* 0x00000280c4cd7810 */ /* 0x000fe40007ffe0ff */
[----:B------:R-:W-:-:S02]  /*07b0*/  @P0 IADD3.X R103, R100, c[0x0][0x19c], RZ, P2, !PT ;  /* 0x0000670064670a10 */ /* 0x000fc400017fe4ff */
[----:B------:R-:W-:Y:S02]  /*07c0*/  IADD3 R104, P1, R104, c[0x0][0x190], RZ ;  /* 0x0000640068687a10 */ /* 0x000fe40007f3e0ff */
[----:B------:R-:W-:Y:S01]  /*07d0*/  SHF.R.U32.HI R173, RZ, 0x1e, R195 ;  /* 0x0000001effad7819 */ /* 0x000fe200000116c3 */
[----:B------:R-:W-:Y:S01]  /*07e0*/  IMAD.WIDE.U32 R96, R201, R172, c[0x0][0x208] ;  /* 0x00008200c9607625 */ /* 0x000fe200078e00ac */
[----:B------:R-:W-:Y:S01]  /*07f0*/  @P0 IADD3 R106, P2, R190, c[0x0][0x198], RZ ;  /* 0x00006600be6a0a10 */ /* 0x000fe20007f5e0ff */
[----:B------:R-:W4:Y:S01]  /*0800*/  LDG.E.128 R92, [R92.64] ;  /* 0x000000045c5c7981 */ /* 0x000f22000c1e1d00 */
[----:B------:R-:W-:Y:S02]  /*0810*/  SHF.L.U32 R161, R205, 0x4, RZ ;  /* 0x00000004cda17819 */ /* 0x000fe400000006ff */
[----:B------:R-:W-:Y:S01]  /*0820*/  IADD3.X R105, R100, c[0x0][0x194], RZ, P1, !PT ;  /* 0x0000650064697a10 */ /* 0x000fe20000ffe4ff */
[----:B------:R-:W4:Y:S01]  /*0830*/  LDG.E.128 R96, [R96.64] ;  /* 0x0000000460607981 */ /* 0x000f22000c1e1d00 */
[----:B------:R-:W-:-:S02]  /*0840*/  @P0 IADD3.X R107, R173, c[0x0][0x19c], RZ, P2, !PT ;  /* 0x00006700ad6b0a10 */ /* 0x000fc400017fe4ff */
[----:B------:R-:W-:Y:S01]  /*0850*/  SHF.R.U32.HI R125, RZ, 0x1c, R205 ;  /* 0x0000001cff7d7819 */ /* 0x000fe200000116cd */
[----:B------:R-:W-:Y:S01]  /*0860*/  IMAD.SHL.U32 R174, R197, 0x4, RZ ;  /* 0x00000004c5ae7824 */ /* 0x000fe200078e00ff */
[----:B------:R-:W-:Y:S01]  /*0870*/  IADD3 R100, P2, R161, c[0x0][0x188], RZ ;  /* 0x00006200a1647a10 */ /* 0x000fe20007f5e0ff */
[----:B-----5:R0:W5:Y:S03]  /*0880*/  LDG.E R193, [R104.64] ;  /* 0x0000000468c17981 */ /* 0x020166000c1e1900 */
[----:B------:R-:W-:Y:S01]  /*0890*/  IADD3.X R101, R125, c[0x0][0x18c], RZ, P2, !PT ;  /* 0x000063007d657a10 */ /* 0x000fe200017fe4ff */
[----:B------:R1:W5:Y:S01]  /*08a0*/  @P0 LDG.E R122, [R102.64] ;  /* 0x00000004667a0981 */ /* 0x000362000c1e1900 */
[----:B------:R-:W-:-:S03]  /*08b0*/  SHF.R.U32.HI R175, RZ, 0x1e, R197 ;  /* 0x0000001effaf7819 */ /* 0x000fc600000116c5 */
[----:B------:R1:W5:Y:S01]  /*08c0*/  @P0 LDG.E R124, [R106.64] ;  /* 0x000000046a7c0981 */ /* 0x000362000c1e1900 */
[----:B0-----:R-:W-:-:S03]  /*08d0*/  @P0 IADD3 R104, P1, R174, c[0x0][0x198], RZ ;  /* 0x00006600ae680a10 */ /* 0x001fc60007f3e0ff */
[----:B-1----:R-:W4:Y:S01]  /*08e0*/  LDG.E.128 R100, [R100.64] ;  /* 0x0000000464647981 */ /* 0x002f22000c1e1d00 */
[----:B------:R-:W-:Y:S01]  /*08f0*/  @P0 IADD3.X R105, R175, c[0x0][0x19c], RZ, P1, !PT ;  /* 0x00006700af690a10 */ /* 0x000fe20000ffe4ff */
[----:B------:R-:W-:-:S04]  /*0900*/  IMAD.WIDE.U32 R106, R205, R172, c[0x0][0x208] ;  /* 0x00008200cd6a7625 */ /* 0x000fc800078e00ac */
[----:B------:R0:W5:Y:S04]  /*0910*/  @P0 LDG.E R126, [R104.64] ;  /* 0x00000004687e0981 */ /* 0x000168000c1e1900 */
[----:B0-----:R-:W4:Y:S01]  /*0920*/  LDG.E.128 R104, [R106.64] ;  /* 0x000000046a687981 */ /* 0x001f22000c1e1d00 */
[----:B------:R-:W-:Y:S02]  /*0930*/  SHF.L.U32 R180, R205, 0x2, RZ ;  /* 0x00000002cdb47819 */ /* 0x000fe400000006ff */
[----:B------:R-:W-:Y:S02]  /*0940*/  SHF.R.U32.HI R198, RZ, 0x1e, R205 ;  /* 0x0000001effc67819 */ /* 0x000fe400000116cd */
[----:B------:R-:W-:Y:S02]  /*0950*/  @P0 IADD3 R170, P1, R180, c[0x0][0x198], RZ ;  /* 0x00006600b4aa0a10 */ /* 0x000fe40007f3e0ff */
[----:B------:R-:W-:-:S02]  /*0960*/  SHF.L.U32 R176, R199, 0x2, RZ ;  /* 0x00000002c7b07819 */ /* 0x000fc400000006ff */
[----:B------:R-:W-:Y:S01]  /*0970*/  @P0 IADD3.X R171, R198, c[0x0][0x19c], RZ, P1, !PT ;  /* 0x00006700c6ab0a10 */ /* 0x000fe20000ffe4ff */
[----:B------:R-:W-:Y:S01]  /*0980*/  IMAD.SHL.U32 R178, R201, 0x4, RZ ;  /* 0x00000004c9b27824 */ /* 0x000fe200078e00ff */
[----:B------:R-:W-:Y:S02]  /*0990*/  ISETP.NE.U32.AND P1, PT, RZ, c[0x0][0x218], PT ;  /* 0x00008600ff007a0c */ /* 0x000fe40003f25070 */
[----:B------:R-:W-:Y:S01]  /*09a0*/  SHF.R.U32.HI R177, RZ, 0x1e, R199 ;  /* 0x0000001effb17819 */ /* 0x000fe200000116c7 */
[----:B------:R0:W5:Y:S01]  /*09b0*/  @P0 LDG.E R129, [R170.64] ;  /* 0x00000004aa810981 */ /* 0x000162000c1e1900 */
[----:B------:R-:W-:Y:S02]  /*09c0*/  @P0 IADD3 R166, P2, R176, c[0x0][0x198], RZ ;  /* 0x00006600b0a60a10 */ /* 0x000fe40007f5e0ff */
[----:B------:R-:W-:Y:S02]  /*09d0*/  ISETP.NE.AND.EX P1, PT, RZ, c[0x0][0x21c], PT, P1 ;  /* 0x00008700ff007a0c */ /* 0x000fe40003f25310 */
[----:B------:R-:W-:-:S02]  /*09e0*/  SHF.R.U32.HI R179, RZ, 0x1e, R201 ;  /* 0x0000001effb37819 */ /* 0x000fc400000116c9 */
[----:B------:R-:W-:Y:S02]  /*09f0*/  @P0 IADD3 R168, P3, R178, c[0x0][0x198], RZ ;  /* 0x00006600b2a80a10 */ /* 0x000fe40007f7e0ff */
[----:B------:R-:W-:Y:S02]  /*0a00*/  @P0 IADD3.X R167, R177, c[0x0][0x19c], RZ, P2, !PT ;  /* 0x00006700b1a70a10 */ /* 0x000fe400017fe4ff */
[----:B------:R-:W-:Y:S02]  /*0a10*/  IADD3 R190, P2, R190, c[0x0][0x190], RZ ;  /* 0x00006400bebe7a10 */ /* 0x000fe40007f5e0ff */
[----:B------:R-:W-:Y:S01]  /*0a20*/  @P0 IADD3.X R169, R179, c[0x0][0x19c], RZ, P3, !PT ;  /* 0x00006700b3a90a10 */ /* 0x000fe20001ffe4ff */
[----:B------:R1:W5:Y:S01]  /*0a30*/  @P0 LDG.E R127, [R166.64] ;  /* 0x00000004a67f0981 */ /* 0x000362000c1e1900 */
[----:B------:R-:W-:Y:S02]  /*0a40*/  IADD3 R172, P3, R174, c[0x0][0x190], RZ ;  /* 0x00006400aeac7a10 */ /* 0x000fe40007f7e0ff */
[----:B------:R-:W-:Y:S01]  /*0a50*/  IADD3.X R191, R173, c[0x0][0x194], RZ, P2, !PT ;  /* 0x00006500adbf7a10 */ /* 0x000fe200017fe4ff */
[----:B------:R1:W5:Y:S01]  /*0a60*/  @P0 LDG.E R128, [R168.64] ;  /* 0x00000004a8800981 */ /* 0x000362000c1e1900 */
[----:B------:R-:W-:-:S02]  /*0a70*/  IADD3 R174, P2, R176, c[0x0][0x190], RZ ;  /* 0x00006400b0ae7a10 */ /* 0x000fc40007f5e0ff */
[----:B------:R-:W-:Y:S01]  /*0a80*/  IADD3.X R173, R175, c[0x0][0x194], RZ, P3, !PT ;  /* 0x00006500afad7a10 */ /* 0x000fe20001ffe4ff */
[----:B------:R-:W-:Y:S01]  /*0a90*/  ULDC.U8 UR6, c[0x0][0x1f0] ;  /* 0x00007c0000067ab9 */ /* 0x000fe20000000000 */
[----:B------:R-:W-:Y:S01]  /*0aa0*/  IADD3.X R175, R177, c[0x0][0x194], RZ, P2, !PT ;  /* 0x00006500b1af7a10 */ /* 0x000fe200017fe4ff */
[----:B------:R4:W5:Y:S01]  /*0ab0*/  LDG.E R190, [R190.64] ;  /* 0x00000004bebe7981 */ /* 0x000962000c1e1900 */
[----:B------:R-:W-:Y:S02]  /*0ac0*/  IADD3 R178, P3, R178, c[0x0][0x190], RZ ;  /* 0x00006400b2b27a10 */ /* 0x000fe40007f7e0ff */
[C---:B0-----:R-:W-:Y:S01]  /*0ad0*/  @P1 LEA R170, P2, R196.reuse, c[0x0][0x218], 0x4 ;  /* 0x00008600c4aa1a11 */ /* 0x041fe200078420ff */
[----:B------:R0:W5:Y:S01]  /*0ae0*/  LDG.E R186, [R172.64] ;  /* 0x00000004acba7981 */ /* 0x000162000c1e1900 */
[----:B------:R-:W-:Y:S02]  /*0af0*/  IADD3.X R179, R179, c[0x0][0x194], RZ, P3, !PT ;  /* 0x00006500b3b37a10 */ /* 0x000fe40001ffe4ff */
[----:B------:R-:W-:Y:S01]  /*0b00*/  @P1 LEA.HI.X R171, R196, c[0x0][0x21c], RZ, 0x4, P2 ;  /* 0x00008700c4ab1a11 */ /* 0x000fe200010f24ff */
[----:B------:R0:W5:Y:S01]  /*0b10*/  LDG.E R185, [R174.64] ;  /* 0x00000004aeb97981 */ /* 0x000162000c1e1900 */
[----:B------:R-:W-:-:S02]  /*0b20*/  IADD3 R176, P4, R180, c[0x0][0x190], RZ ;  /* 0x00006400b4b07a10 */ /* 0x000fc40007f9e0ff */
[----:B-1----:R-:W-:Y:S01]  /*0b30*/  @P1 LEA R166, P2, R195, c[0x0][0x218], 0x4 ;  /* 0x00008600c3a61a11 */ /* 0x002fe200078420ff */
[----:B------:R1:W5:Y:S01]  /*0b40*/  LDG.E R180, [R178.64] ;  /* 0x00000004b2b47981 */ /* 0x000362000c1e1900 */
[----:B------:R-:W-:Y:S02]  /*0b50*/  @P1 LEA R168, P3, R197, c[0x0][0x218], 0x4 ;  /* 0x00008600c5a81a11 */ /* 0x000fe400078620ff */
[----:B------:R-:W-:Y:S01]  /*0b60*/  IADD3.X R177, R198, c[0x0][0x194], RZ, P4, !PT ;  /* 0x00006500c6b17a10 */ /* 0x000fe200027fe4ff */
[----:B------:R2:W5:Y:S01]  /*0b70*/  @P1 LDG.E.128 R28, [R170.64] ;  /* 0x00000004aa1c1981 */ /* 0x000562000c1e1d00 */
[----:B------:R-:W-:Y:S02]  /*0b80*/  @P1 LEA.HI.X R167, R195, c[0x0][0x21c], RZ, 0x4, P2 ;  /* 0x00008700c3a71a11 */ /* 0x000fe400010f24ff */
[----:B------:R-:W-:Y:S01]  /*0b90*/  @P1 LEA.HI.X R169, R197, c[0x0][0x21c], RZ, 0x4, P3 ;  /* 0x00008700c5a91a11 */ /* 0x000fe200018f24ff */
[----:B------:R2:W5:Y:S01]  /*0ba0*/  LDG.E R176, [R176.64] ;  /* 0x00000004b0b07981 */ /* 0x000562000c1e1900 */
[----:B0-----:R-:W-:-:S02]  /*0bb0*/  @P1 LEA R172, P2, R199, c[0x0][0x218], 0x4 ;  /* 0x00008600c7ac1a11 */ /* 0x001fc400078420ff */
[----:B------:R-:W-:Y:S01]  /*0bc0*/  @P1 LEA R174, P4, R201, c[0x0][0x218], 0x4 ;  /* 0x00008600c9ae1a11 */ /* 0x000fe200078820ff */
[----:B------:R0:W5:Y:S01]  /*0bd0*/  @P1 LDG.E.128 R32, [R166.64] ;  /* 0x00000004a6201981 */ /* 0x000162000c1e1d00 */
[----:B-1----:R-:W-:Y:S02]  /*0be0*/  @P1 LEA R178, P3, R205, c[0x0][0x218], 0x4 ;  /* 0x00008600cdb21a11 */ /* 0x002fe400078620ff */
[----:B------:R-:W-:Y:S01]  /*0bf0*/  @P1 LEA.HI.X R173, R199, c[0x0][0x21c], RZ, 0x4, P2 ;  /* 0x00008700c7ad1a11 */ /* 0x000fe200010f24ff */
[----:B------:R1:W5:Y:S01]  /*0c00*/  @P1 LDG.E.128 R36, [R168.64] ;  /* 0x00000004a8241981 */ /* 0x000362000c1e1d00 */
[----:B------:R-:W-:Y:S02]  /*0c10*/  @P1 LEA.HI.X R175, R201, c[0x0][0x21c], RZ, 0x4, P4 ;  /* 0x00008700c9af1a11 */ /* 0x000fe400020f24ff */
[----:B------:R-:W-:Y:S01]  /*0c20*/  @P1 LEA.HI.X R179, R205, c[0x0][0x21c], RZ, 0x4, P3 ;  /* 0x00008700cdb31a11 */ /* 0x000fe200018f24ff */
[----:B------:R0:W5:Y:S04]  /*0c30*/  @P1 LDG.E.128 R40, [R172.64] ;  /* 0x00000004ac281981 */ /* 0x000168000c1e1d00 */
[----:B------:R0:W5:Y:S04]  /*0c40*/  @P1 LDG.E.128 R44, [R174.64] ;  /* 0x00000004ae2c1981 */ /* 0x000168000c1e1d00 */
[----:B------:R0:W5:Y:S01]  /*0c50*/  @P1 LDG.E.128 R48, [R178.64] ;  /* 0x00000004b2301981 */ /* 0x000162000c1e1d00 */
[----:B------:R-:W-:-:S04]  /*0c60*/  ISETP.NE.AND P1, PT, RZ, UR6, PT ;  /* 0x00000006ff007c0c */ /* 0x000fc8000bf25270 */
[----:B--2---:R-:W-:-:S05]  /*0c70*/  FSEL R203, R203, RZ, !P1 ;  /* 0x000000ffcbcb7208 */ /* 0x004fca0004800000 */
[----:B---3--:R-:W-:-:S04]  /*0c80*/  FADD.FTZ R60, R60, -R203 ;  /* 0x800000cb3c3c7221 */ /* 0x008fc80000010000 */
[----:B----4-:R-:W-:Y:S02]  /*0c90*/  FMUL.FTZ R191, R163, R60 ;  /* 0x0000003ca3bf7220 */ /* 0x010fe40000410000 */
[----:B------:R-:W-:-:S04]  /*0ca0*/  FADD.FTZ R60, R63, -R203 ;  /* 0x800000cb3f3c7221 */ /* 0x000fc80000010000 */
[----:B------:R-:W-:Y:S02]  /*0cb0*/  FMUL.FTZ R201, R163, R60 ;  /* 0x0000003ca3c97220 */ /* 0x000fe40000410000 */
[----:B------:R-:W-:Y:S02]  /*0cc0*/  FADD.FTZ R60, -R203, R69 ;  /* 0x00000045cb3c7221 */ /* 0x000fe40000010100 */
[----:B0-----:R-:W-:Y:S02]  /*0cd0*/  FADD.FTZ R166, R61, -R203 ;  /* 0x800000cb3da67221 */ /* 0x001fe40000010000 */
[----:B------:R-:W-:Y:S02]  /*0ce0*/  FMUL.FTZ R175, R163, R60 ;  /* 0x0000003ca3af7220 */ /* 0x000fe40000410000 */
[----:B------:R-:W-:Y:S02]  /*0cf0*/  FMUL.FTZ R200, R24, R64 ;  /* 0x0000004018c87220 */ /* 0x000fe40000410000 */
[----:B------:R-:W-:-:S02]  /*0d00*/  FADD.FTZ R60, -R203, R77 ;  /* 0x0000004dcb3c7221 */ /* 0x000fc40000010100 */
[----:B------:R-:W-:Y:S02]  /*0d10*/  FADD.FTZ R62, R62, -R203 ;  /* 0x800000cb3e3e7221 */ /* 0x000fe40000010000 */
[C---:B------:R-:W-:Y:S02]  /*0d20*/  FADD.FTZ R136, R73.reuse, R136 ;  /* 0x0000008849887221 */ /* 0x040fe40000010000 */
[----:B------:R-:W-:Y:S02]  /*0d30*/  FFMA.FTZ R138, R73, R175, R138 ;  /* 0x000000af498a7223 */ /* 0x000fe4000001008a */
[----:B------:R-:W-:Y:S02]  /*0d40*/  FMUL.FTZ R196, R21, R73 ;  /* 0x0000004915c47220 */ /* 0x000fe40000410000 */
[C---:B------:R-:W-:Y:S02]  /*0d50*/  FMUL.FTZ R73, R163.reuse, R60 ;  /* 0x0000003ca3497220 */ /* 0x040fe40000410000 */
[----:B------:R-:W-:-:S02]  /*0d60*/  FMUL.FTZ R195, R163, R166 ;  /* 0x000000a6a3c37220 */ /* 0x000fc40000410000 */
[----:B------:R-:W-:Y:S02]  /*0d70*/  FMUL.FTZ R202, R25, R65 ;  /* 0x0000004119ca7220 */ /* 0x000fe40000410000 */
[----:B------:R-:W-:Y:S02]  /*0d80*/  FADD.FTZ R61, RZ, R200 ;  /* 0x000000c8ff3d7221 */ /* 0x000fe40000010000 */
[----:B------:R-:W-:Y:S02]  /*0d90*/  FFMA.FTZ R60, R191, R200, RZ ;  /* 0x000000c8bf3c7223 */ /* 0x000fe400000100ff */
[----:B------:R-:W-:Y:S02]  /*0da0*/  FMUL.FTZ R199, R163, R62 ;  /* 0x0000003ea3c77220 */ /* 0x000fe40000410000 */
[----:B------:R-:W-:Y:S02]  /*0db0*/  FMUL.FTZ R204, R26, R66 ;  /* 0x000000421acc7220 */ /* 0x000fe40000410000 */
        /* <DEDUP_REMOVED lines=11> */
[----:B------:R-:W-:Y:S02]  /*0e70*/  FADD.FTZ R61, R62, R177 ;  /* 0x000000b13e3d7221 */ /* 0x000fe40000010000 */
[----:B------:R-:W-:-:S02]  /*0e80*/  FFMA.FTZ R60, R174, R177, R60 ;  /* 0x000000b1ae3c7223 */ /* 0x000fc4000001003c */
[----:B------:R-:W-:Y:S02]  /*0e90*/  FADD.FTZ R198, -R203, R71 ;  /* 0x00000047cbc67221 */ /* 0x000fe40000010100 */
[----:B------:R-:W-:Y:S02]  /*0ea0*/  FMUL.FTZ R178, R163, R70 ;  /* 0x00000046a3b27220 */ /* 0x000fe40000410000 */
[----:B------:R-:W-:Y:S02]  /*0eb0*/  FMUL.FTZ R197, R22, R74 ;  /* 0x0000004a16c57220 */ /* 0x000fe40000410000 */
[----:B------:R-:W-:Y:S02]  /*0ec0*/  FADD.FTZ R62, R61, R196 ;  /* 0x000000c43d3e7221 */ /* 0x000fe40000010000 */
[----:B------:R-:W-:Y:S02]  /*0ed0*/  FFMA.FTZ R60, R175, R196, R60 ;  /* 0x000000c4af3c7223 */ /* 0x000fe4000001003c */
[----:B------:R-:W-:-:S02]  /*0ee0*/  FADD.FTZ R119, R72, R119 ;  /* 0x0000007748777221 */ /* 0x000fc40000010000 */
[----:B------:R-:W-:Y:S02]  /*0ef0*/  FFMA.FTZ R137, R72, R174, R137 ;  /* 0x000000ae48897223 */ /* 0x000fe40000010089 */
[----:B------:R-:W-:Y:S02]  /*0f00*/  FMUL.FTZ R198, R163, R198 ;  /* 0x000000c6a3c67220 */ /* 0x000fe40000410000 */
[----:B------:R-:W-:Y:S02]  /*0f10*/  FADD.FTZ R72, -R203, R76 ;  /* 0x0000004ccb487221 */ /* 0x000fe40000010100 */
        /* <DEDUP_REMOVED lines=11> */
[----:B------:R-:W-:Y:S02]  /*0fd0*/  FADD.FTZ R76, -R203, R78 ;  /* 0x0000004ecb4c7221 */ /* 0x000fe40000010100 */
[----:B------:R-:W-:Y:S02]  /*0fe0*/  FMUL.FTZ R74, R17, R81 ;  /* 0x00000051114a7220 */ /* 0x000fe40000410000 */
[----:B------:R-:W-:Y:S02]  /*0ff0*/  FADD.FTZ R61, R62, R75 ;  /* 0x0000004b3e3d7221 */ /* 0x000fe40000010000 */
[----:B------:R-:W-:-:S02]  /*1000*/  FFMA.FTZ R60, R72, R75, R60 ;  /* 0x0000004b483c7223 */ /* 0x000fc4000001003c */
[----:B------:R-:W-:Y:S02]  /*1010*/  FADD.FTZ R172, -R203, R79 ;  /* 0x0000004fcbac7221 */ /* 0x000fe40000010100 */
[----:B------:R-:W-:Y:S02]  /*1020*/  FMUL.FTZ R76, R163, R76 ;  /* 0x0000004ca34c7220 */ /* 0x000fe40000410000 */
[----:B------:R-:W-:Y:S02]  /*1030*/  FMUL.FTZ R77, R18, R82 ;  /* 0x00000052124d7220 */ /* 0x000fe40000410000 */
[----:B------:R-:W-:Y:S02]  /*1040*/  FADD.FTZ R62, R61, R74 ;  /* 0x0000004a3d3e7221 */ /* 0x000fe40000010000 */
[----:B------:R-:W-:Y:S02]  /*1050*/  FFMA.FTZ R60, R73, R74, R60 ;  /* 0x0000004a493c7223 */ /* 0x000fe4000001003c */
[----:B------:R-:W-:-:S02]  /*1060*/  FMUL.FTZ R172, R163, R172 ;  /* 0x000000aca3ac7220 */ /* 0x000fc40000410000 */
        /* <DEDUP_REMOVED lines=32> */
[C---:B------:R-:W-:Y:S02]  /*1270*/  FMUL.FTZ R82, R163.reuse, R82 ;  /* 0x00000052a3527220 */ /* 0x040fe40000410000 */
[----:B------:R-:W-:Y:S02]  /*1280*/  FMUL.FTZ R80, R163, R80 ;  /* 0x00000050a3507220 */ /* 0x000fe40000410000 */
[----:B------:R-:W-:Y:S02]  /*1290*/  FMUL.FTZ R83, R8, R96 ;  /* 0x0000006008537220 */ /* 0x000fe40000410000 */
[----:B------:R-:W-:-:S02]  /*12a0*/  FADD.FTZ R60, R60, R171 ;  /* 0x000000ab3c3c7221 */ /* 0x000fc40000010000 */
[----:B------:R-:W-:Y:S02]  /*12b0*/  FFMA.FTZ R61, R170, R171, R61 ;  /* 0x000000abaa3d7223 */ /* 0x000fe4000001003d */
[C---:B------:R-:W-:Y:S02]  /*12c0*/  FADD.FTZ R120, R97.reuse, R120 ;  /* 0x0000007861787221 */ /* 0x040fe40000010000 */
[----:B------:R-:W-:Y:S02]  /*12d0*/  FFMA.FTZ R154, R97, R82, R154 ;  /* 0x00000052619a7223 */ /* 0x000fe4000001009a */
        /* <DEDUP_REMOVED lines=9> */
[----:B------:R-:W-:Y:S02]  /*1370*/  FADD.FTZ R64, -R203, R95 ;  /* 0x0000005fcb407221 */ /* 0x000fe40000010100 */
        /* <DEDUP_REMOVED lines=8> */
[C---:B------:R-:W-:Y:S02]  /*1400*/  FMUL.FTZ R81, R163.reuse, R100 ;  /* 0x00000064a3517220 */ /* 0x040fe40000410000 */
        /* <DEDUP_REMOVED lines=8> */
[----:B------:R-:W-:Y:S02]  /*1490*/  FADD.FTZ R63, R63, R90 ;  /* 0x0000005a3f3f7221 */ /* 0x000fe40000010000 */
[----:B------:R-:W-:Y:S01]  /*14a0*/  FFMA.FTZ R61, R87, R90, R61 ;  /* 0x0000005a573d7223 */ /* 0x000fe2000001003d */
[----:B------:R-:W-:Y:S01]  /*14b0*/  LOP3.LUT P2, RZ, R189, 0xff, RZ, 0xc0, !PT ;  /* 0x000000ffbdff7812 */ /* 0x000fe2000784c0ff */
[C---:B------:R-:W-:Y:S02]  /*14c0*/  FADD.FTZ R158, R105.reuse, R158 ;  /* 0x0000009e699e7221 */ /* 0x040fe40000010000 */
[----:B------:R-:W-:Y:S02]  /*14d0*/  FFMA.FTZ R2, R105, R84, R2 ;  /* 0x0000005469027223 */ /* 0x000fe40000010002 */
[----:B------:R-:W-:Y:S02]  /*14e0*/  FADD.FTZ R86, -R203, R102 ;  /* 0x00000066cb567221 */ /* 0x000fe40000010100 */
[----:B------:R-:W-:-:S02]  /*14f0*/  FMUL.FTZ R105, R5, R105 ;  /* 0x0000006905697220 */ /* 0x000fc40000410000 */
[----:B------:R-:W-:Y:S02]  /*1500*/  FADD.FTZ R60, R63, R104 ;  /* 0x000000683f3c7221 */ /* 0x000fe40000010000 */
[----:B------:R-:W-:Y:S01]  /*1510*/  FFMA.FTZ R61, R81, R104, R61 ;  /* 0x00000068513d7223 */ /* 0x000fe2000001003d */
[----:B------:R-:W-:Y:S01]  /*1520*/  SHF.R.U32.HI R62, RZ, 0x5, R0 ;  /* 0x00000005ff3e7819 */ /* 0x000fe20000011600 */
[C---:B------:R-:W-:Y:S02]  /*1530*/  FADD.FTZ R115, R88.reuse, R115 ;  /* 0x0000007358737221 */ /* 0x040fe40000010000 */
[----:B------:R-:W-:Y:S02]  /*1540*/  FFMA.FTZ R149, R88, R166, R149 ;  /* 0x000000a658957223 */ /* 0x000fe40000010095 */
[C---:B------:R-:W-:Y:S02]  /*1550*/  FADD.FTZ R148, R89.reuse, R148 ;  /* 0x0000009459947221 */ /* 0x040fe40000010000 */
[----:B------:R-:W-:-:S02]  /*1560*/  FFMA.FTZ R150, R89, R78, R150 ;  /* 0x0000004e59967223 */ /* 0x000fc40000010096 */
[----:B------:R-:W-:Y:S02]  /*1570*/  FADD.FTZ R88, -R203, R103 ;  /* 0x00000067cb587221 */ /* 0x000fe40000010100 */
[----:B------:R-:W-:Y:S02]  /*1580*/  FMUL.FTZ R86, R163, R86 ;  /* 0x00000056a3567220 */ /* 0x000fe40000410000 */
[----:B------:R-:W-:Y:S02]  /*1590*/  FMUL.FTZ R89, R6, R106 ;  /* 0x0000006a06597220 */ /* 0x000fe40000410000 */
[----:B------:R-:W-:Y:S02]  /*15a0*/  FADD.FTZ R60, R60, R105 ;  /* 0x000000693c3c7221 */ /* 0x000fe40000010000 */
[----:B------:R-:W-:Y:S01]  /*15b0*/  FFMA.FTZ R61, R84, R105, R61 ;  /* 0x00000069543d7223 */ /* 0x000fe2000001003d */
[----:B------:R-:W-:Y:S01]  /*15c0*/  IADD3 R156, R156, c[0x0][0x160], RZ ;  /* 0x000058009c9c7a10 */ /* 0x000fe20007ffe0ff */
[C---:B------:R-:W-:Y:S01]  /*15d0*/  FADD.FTZ R152, R91.reuse, R152 ;  /* 0x000000985b987221 */ /* 0x040fe20000010000 */
[----:B------:R-:W-:Y:S01]  /*15e0*/  LOP3.LUT R70, R62, 0x7fffffc, RZ, 0xc0, !PT ;  /* 0x07fffffc3e467812 */ /* 0x000fe200078ec0ff */
[----:B------:R-:W-:-:S02]  /*15f0*/  FFMA.FTZ R110, R91, R170, R110 ;  /* 0x000000aa5b6e7223 */ /* 0x000fc4000001006e */
[----:B------:R-:W-:Y:S02]  /*1600*/  FMUL.FTZ R88, R163, R88 ;  /* 0x00000058a3587220 */ /* 0x000fe40000410000 */
[----:B------:R-:W-:Y:S02]  /*1610*/  FMUL.FTZ R91, R7, R107 ;  /* 0x0000006b075b7220 */ /* 0x000fe40000410000 */
[----:B------:R-:W-:Y:S02]  /*1620*/  FADD.FTZ R60, R60, R89 ;  /* 0x000000593c3c7221 */ /* 0x000fe40000010000 */
[----:B------:R-:W-:Y:S01]  /*1630*/  FFMA.FTZ R61, R86, R89, R61 ;  /* 0x00000059563d7223 */ /* 0x000fe2000001003d */
[----:B------:R-:W-:Y:S01]  /*1640*/  LOP3.LUT P1, RZ, R0, 0x1f, RZ, 0xc0, !PT ;  /* 0x0000001f00ff7812 */ /* 0x000fe2000782c0ff */
[C---:B------:R-:W-:Y:S01]  /*1650*/  FADD.FTZ R130, R65.reuse, R130 ;  /* 0x0000008241827221 */ /* 0x040fe20000010000 */
[----:B------:R-:W-:Y:S01]  /*1660*/  ISETP.GE.AND P5, PT, R156, c[0x0][0x164], PT ;  /* 0x000059009c007a0c */ /* 0x000fe20003fa6270 */
[----:B------:R-:W-:Y:S01]  /*1670*/  FFMA.FTZ R132, R65, R195, R132 ;  /* 0x000000c341847223 */ /* 0x000fe20000010084 */
[----:B------:R-:W-:Y:S01]  /*1680*/  @!P2 IADD3 R70, R70, 0x4, RZ ;  /* 0x000000044646a810 */ /* 0x000fe20007ffe0ff */
        /* <DEDUP_REMOVED lines=15> */
[----:B------:R0:W1:Y:S02]  /*1780*/  SHFL.DOWN PT, R63, R68, 0x10, 0x1f ;  /* 0x0a001f00443f7f89 */ /* 0x00006400000e0000 */
.L_x_2015:
        /* <DEDUP_REMOVED lines=18> */
.L_x_2016:
        /* <DEDUP_REMOVED lines=53> */
.L_x_2008:
        /* <DEDUP_REMOVED lines=9> */
[C---:B------:R-:W-:Y:S01]  /*1c90*/  LOP3.LUT P6, RZ, R193.reuse, 0xff00, RZ, 0xc0, !PT ;  /* 0x0000ff00c1ff7812 */ /* 0x040fe200078cc0ff */
[-CC-:B------:R-:W-:Y:S01]  /*1ca0*/  FFMA.FTZ R174, R174, R94.reuse, R95.reuse ;  /* 0x0000005eaeae7223 */ /* 0x180fe2000001005f */
[----:B------:R-:W-:Y:S01]  /*1cb0*/  SEL R63, R206, RZ, P4 ;  /* 0x000000ffce3f7207 */ /* 0x000fe20002000000 */
[-C--:B------:R-:W-:Y:S01]  /*1cc0*/  FFMA.FTZ R178, R178, R94.reuse, R95 ;  /* 0x0000005eb2b27223 */ /* 0x080fe2000001005f */
        /* <DEDUP_REMOVED lines=8> */
[C---:B------:R-:W-:Y:S01]  /*1d50*/  LOP3.LUT P4, RZ, R122.reuse, 0xff00, RZ, 0xc0, !PT ;  /* 0x0000ff007aff7812 */ /* 0x040fe2000788c0ff */
[----:B------:R-:W-:Y:S01]  /*1d60*/  FADD.FTZ R198, R179, -R198 ;  /* 0x800000c6b3c67221 */ /* 0x000fe20000010000 */
[----:B------:R-:W-:Y:S01]  /*1d70*/  SEL R62, R71, RZ, P6 ;  /* 0x000000ff473e7207 */ /* 0x000fe20003000000 */
[C---:B------:R-:W-:Y:S01]  /*1d80*/  FMUL.FTZ R196, R163.reuse, R196 ;  /* 0x000000c4a3c47220 */ /* 0x040fe20000410000 */
        /* <DEDUP_REMOVED lines=33> */
.L_x_2009:
        /* <DEDUP_REMOVED lines=19> */
[C---:B------:R-:W-:Y:S01]  /*20d0*/  FMUL.FTZ R74, R163.reuse, R74 ;  /* 0x0000004aa34a7220 */ /* 0x040fe20000410000 */
        /* <DEDUP_REMOVED lines=34> */
.L_x_2010:
        /* <DEDUP_REMOVED lines=27> */
[----:B------:R-:W-:Y:S01]  /*24b0*/  @P1 FADD.FTZ R103, R42, R103 ;  /* 0x000000672a671221 */ /* 0x000fe20000010000 */
[----:B------:R-:W-:Y:S01]  /*24c0*/  SEL R172, R172, RZ, P6 ;  /* 0x000000ffacac7207 */ /* 0x000fe20003000000 */
[----:B------:R-:W-:Y:S01]  /*24d0*/  FADD.FTZ R166, R167, -R166 ;  /* 0x800000a6a7a67221 */ /* 0x000fe20000010000 */
[----:B------:R-:W-:Y:S01]  /*24e0*/  LOP3.LUT P6, RZ, R126, 0xff0000, RZ, 0xc0, !PT ;  /* 0x00ff00007eff7812 */ /* 0x000fe200078cc0ff */
[----:B------:R-:W-:Y:S01]  /*24f0*/  FMUL.FTZ R69, R103, c[0x0][0x1e8] ;  /* 0x00007a0067457a20 */ /* 0x000fe20000410000 */
[----:B------:R0:W-:Y:S01]  /*2500*/  STG.E.128 [R76.64], R72 ;  /* 0x000000484c007986 */ /* 0x0001e2000c101d04 */
[----:B------:R-:W-:Y:S01]  /*2510*/  FMUL.FTZ R99, R163, R166 ;  /* 0x000000a6a3637220 */ /* 0x000fe20000410000 */
[----:B------:R-:W-:-:S02]  /*2520*/  SEL R65, R60, RZ, P6 ;  /* 0x000000ff3c417207 */ /* 0x000fc40003000000 */
[----:B------:R-:W-:Y:S01]  /*2530*/  LOP3.LUT P6, RZ, R126, 0xff00, RZ, 0xc0, !PT ;  /* 0x0000ff007eff7812 */ /* 0x000fe200078cc0ff */
[----:B------:R-:W-:-:S03]  /*2540*/  @P1 FADD.FTZ R99, R40, R99 ;  /* 0x0000006328631221 */ /* 0x000fc60000010000 */
[----:B------:R-:W-:Y:S01]  /*2550*/  SEL R64, R70, RZ, P6 ;  /* 0x000000ff46407207 */ /* 0x000fe20003000000 */
[----:B------:R-:W-:Y:S01]  /*2560*/  FMUL.FTZ R70, R170, c[0x0][0x1e8] ;  /* 0x00007a00aa467a20 */ /* 0x000fe20000410000 */
[----:B------:R-:W-:Y:S01]  /*2570*/  LOP3.LUT P6, RZ, R126, 0xff, RZ, 0xc0, !PT ;  /* 0x000000ff7eff7812 */ /* 0x000fe200078cc0ff */
[----:B------:R-:W-:-:S03]  /*2580*/  FMUL.FTZ R66, R99, c[0x0][0x1e8] ;  /* 0x00007a0063427a20 */ /* 0x000fc60000410000 */
[----:B------:R-:W-:Y:S02]  /*2590*/  SEL R67, R71, RZ, P6 ;  /* 0x000000ff47437207 */ /* 0x000fe40003000000 */
        /* <DEDUP_REMOVED lines=32> */
[----:B------:R-:W-:Y:S02]  /*27a0*/  IADD3 R182, P6, R182, c[0x0][0x258], RZ ;  /* 0x00009600b6b67a10 */ /* 0x000fe40007fde0ff */
[----:B0-----:R-:W-:Y:S02]  /*27b0*/  SEL R71, R170, R55, P2 ;  /* 0x00000037aa477207 */ /* 0x001fe40001000000 */
[----:B------:R-:W-:-:S02]  /*27c0*/  SEL R70, R103, R54, P2 ;  /* 0x0000003667467207 */ /* 0x000fc40001000000 */
[----:B------:R-:W-:Y:S02]  /*27d0*/  SEL R69, R102, R53, P2 ;  /* 0x0000003566457207 */ /* 0x000fe40001000000 */
[----:B------:R-:W-:Y:S02]  /*27e0*/  IADD3.X R183, R181, c[0x0][0x25c], RZ, P6, !PT ;  /* 0x00009700b5b77a10 */ /* 0x000fe400037fe4ff */
[----:B------:R-:W-:-:S05]  /*27f0*/  SEL R68, R99, R52, P2 ;  /* 0x0000003463447207 */ /* 0x000fca0001000000 */
[----:B------:R0:W-:Y:S02]  /*2800*/  STG.E.128 [R182.64], R68 ;  /* 0x00000044b6007986 */ /* 0x0001e4000c101d04 */
.L_x_2011:
[-CC-:B------:R-:W-:Y:S01]  /*2810*/  FFMA.FTZ R80, R80, R94.reuse, R95.reuse ;  /* 0x0000005e50507223 */ /* 0x180fe2000001005f */
[----:B------:R-:W-:Y:S01]  /*2820*/  STG.E.128 [R92.64], R60 ;  /* 0x0000003c5c007986 */ /* 0x000fe2000c101d04 */
[-C--:B------:R-:W-:Y:S01]  /*2830*/  FFMA.FTZ R82, R82, R94.reuse, R95 ;  /* 0x0000005e52527223 */ /* 0x080fe2000001005f */
[----:B------:R-:W-:Y:S01]  /*2840*/  PRMT R189, R96, 0x7610, R189 ;  /* 0x0000761060bd7816 */ /* 0x000fe200000000bd */
        /* <DEDUP_REMOVED lines=23> */
.L_x_2012:
        /* <DEDUP_REMOVED lines=13> */
[C---:B------:R-:W-:Y:S01]  /*2a90*/  FMUL.FTZ R71, R163.reuse, R104 ;  /* 0x00000068a3477220 */ /* 0x040fe20000410000 */
        /* <DEDUP_REMOVED lines=71> */
.L_x_2013:
        /* <DEDUP_REMOVED lines=48> */
.L_x_2005:
        /* <DEDUP_REMOVED lines=21> */
.L_x_2006:
[----:B------:R-:W-:Y:S01]  /*3360*/  HFMA2.MMA R69, -RZ, RZ, 0, 9.5367431640625e-07 ;  /* 0x00000010ff457435 */ /* 0x000fe200000001ff */
[----:B------:R-:W-:Y:S01]  /*3370*/  MOV R64, R68 ;  /* 0x0000004400407202 */ /* 0x000fe20000000f00 */
[----:B------:R-:W-:Y:S01]  /*3380*/  IMAD.MOV.U32 R66, RZ, RZ, 0x1f ;  /* 0x0000001fff427424 */ /* 0x000fe200078e00ff */
[----:B------:R-:W-:-:S02]  /*3390*/  MOV R71, 0xffffffff ;  /* 0xffffffff00477802 */ /* 0x000fc40000000f00 */
[----:B------:R-:W-:Y:S02]  /*33a0*/  MOV R60, 0x33c0 ;  /* 0x000033c0003c7802 */ /* 0x000fe40000000f00 */
[----:B-----5:R-:W-:Y:S05]  /*33b0*/  CALL.REL.NOINC `($__internal_119_$__cuda_sm70_shflsync_down_p) ;  /* 0x0000046000007944 */ /* 0x020fea0003c00000 */
[----:B-1----:R-:W-:Y:S01]  /*33c0*/  MOV R63, R64 ;  /* 0x00000040003f7202 */ /* 0x002fe20000000f00 */
[----:B0-----:R-:W-:Y:S05]  /*33d0*/  BRA `(.L_x_2015) ;  /* 0xffffe3b000007947 */ /* 0x001fea000383ffff */
.L_x_2007:
[----:B------:R-:W-:Y:S01]  /*33e0*/  HFMA2.MMA R69, -RZ, RZ, 0, 9.5367431640625e-07 ;  /* 0x00000010ff457435 */ /* 0x000fe200000001ff */
[----:B------:R-:W-:Y:S01]  /*33f0*/  IMAD.MOV.U32 R64, RZ, RZ, R65 ;  /* 0x000000ffff407224 */ /* 0x000fe200078e0041 */
[----:B------:R-:W-:Y:S01]  /*3400*/  MOV R66, 0x1f ;  /* 0x0000001f00427802 */ /* 0x000fe20000000f00 */
[----:B------:R-:W-:Y:S01]  /*3410*/  IMAD.MOV.U32 R71, RZ, RZ, -0x1 ;  /* 0xffffffffff477424 */ /* 0x000fe200078e00ff */
[----:B------:R-:W-:Y:S02]  /*3420*/  MOV R60, 0x3440 ;  /* 0x00003440003c7802 */ /* 0x000fe40000000f00 */
[----:B01---5:R-:W-:Y:S05]  /*3430*/  CALL.REL.NOINC `($__internal_119_$__cuda_sm70_shflsync_down_p) ;  /* 0x000003e000007944 */ /* 0x023fea0003c00000 */
[----:B------:R-:W-:Y:S01]  /*3440*/  FADD.FTZ R68, R68, R63 ;  /* 0x0000003f44447221 */ /* 0x000fe20000010000 */
[----:B0-----:R-:W-:Y:S01]  /*3450*/  HFMA2.MMA R69, -RZ, RZ, 0, 4.76837158203125e-07 ;  /* 0x00000008ff457435 */ /* 0x001fe200000001ff */
[----:B-1----:R-:W-:Y:S01]  /*3460*/  FADD.FTZ R65, R65, R64 ;  /* 0x0000004041417221 */ /* 0x002fe20000010000 */
[----:B------:R-:W-:Y:S01]  /*3470*/  MOV R66, 0x1f ;  /* 0x0000001f00427802 */ /* 0x000fe20000000f00 */
[----:B------:R-:W-:Y:S01]  /*3480*/  IMAD.MOV.U32 R71, RZ, RZ, -0x1 ;  /* 0xffffffffff477424 */ /* 0x000fe200078e00ff */
[----:B------:R-:W-:-:S02]  /*3490*/  MOV R64, R68 ;  /* 0x0000004400407202 */ /* 0x000fc40000000f00 */
[----:B------:R-:W-:Y:S02]  /*34a0*/  MOV R60, 0x34c0 ;  /* 0x000034c0003c7802 */ /* 0x000fe40000000f00 */
[----:B------:R-:W-:Y:S05]  /*34b0*/  CALL.REL.NOINC `($__internal_119_$__cuda_sm70_shflsync_down_p) ;  /* 0x0000036000007944 */ /* 0x000fea0003c00000 */
[----:B0-----:R-:W-:Y:S01]  /*34c0*/  HFMA2.MMA R69, -RZ, RZ, 0, 4.76837158203125e-07 ;  /* 0x00000008ff457435 */ /* 0x001fe200000001ff */
[----:B-1----:R-:W-:Y:S01]  /*34d0*/  MOV R63, R64 ;  /* 0x00000040003f7202 */ /* 0x002fe20000000f00 */
[----:B------:R-:W-:Y:S01]  /*34e0*/  IMAD.MOV.U32 R64, RZ, RZ, R65 ;  /* 0x000000ffff407224 */ /* 0x000fe200078e0041 */
[----:B------:R-:W-:Y:S01]  /*34f0*/  MOV R66, 0x1f ;  /* 0x0000001f00427802 */ /* 0x000fe20000000f00 */
[----:B------:R-:W-:Y:S01]  /*3500*/  IMAD.MOV.U32 R71, RZ, RZ, -0x1 ;  /* 0xffffffffff477424 */ /* 0x000fe200078e00ff */
[----:B------:R-:W-:Y:S02]  /*3510*/  MOV R60, 0x3530 ;  /* 0x00003530003c7802 */ /* 0x000fe40000000f00 */
[----:B------:R-:W-:Y:S05]  /*3520*/  CALL.REL.NOINC `($__internal_119_$__cuda_sm70_shflsync_down_p) ;  /* 0x000002f000007944 */ /* 0x000fea0003c00000 */
[----:B------:R-:W-:Y:S01]  /*3530*/  FADD.FTZ R68, R63, R68 ;  /* 0x000000443f447221 */ /* 0x000fe20000010000 */
[----:B0-----:R-:W-:Y:S01]  /*3540*/  HFMA2.MMA R69, -RZ, RZ, 0, 2.384185791015625e-07 ;  /* 0x00000004ff457435 */ /* 0x001fe200000001ff */
[----:B-1----:R-:W-:Y:S01]  /*3550*/  FADD.FTZ R65, R65, R64 ;  /* 0x0000004041417221 */ /* 0x002fe20000010000 */
[----:B------:R-:W-:Y:S01]  /*3560*/  MOV R66, 0x1f ;  /* 0x0000001f00427802 */ /* 0x000fe20000000f00 */
[----:B------:R-:W-:Y:S01]  /*3570*/  IMAD.MOV.U32 R71, RZ, RZ, -0x1 ;  /* 0xffffffffff477424 */ /* 0x000fe200078e00ff */
[----:B------:R-:W-:-:S02]  /*3580*/  MOV R64, R68 ;  /* 0x0000004400407202 */ /* 0x000fc40000000f00 */
[----:B------:R-:W-:Y:S02]  /*3590*/  MOV R60, 0x35b0 ;  /* 0x000035b0003c7802 */ /* 0x000fe40000000f00 */
[----:B------:R-:W-:Y:S05]  /*35a0*/  CALL.REL.NOINC `($__internal_119_$__cuda_sm70_shflsync_down_p) ;  /* 0x0000027000007944 */ /* 0x000fea0003c00000 */
[----:B0-----:R-:W-:Y:S01]  /*35b0*/  HFMA2.MMA R69, -RZ, RZ, 0, 2.384185791015625e-07 ;  /* 0x00000004ff457435 */ /* 0x001fe200000001ff */
[----:B-1----:R-:W-:Y:S01]  /*35c0*/  MOV R63, R64 ;  /* 0x00000040003f7202 */ /* 0x002fe20000000f00 */
[----:B------:R-:W-:Y:S01]  /*35d0*/  IMAD.MOV.U32 R64, RZ, RZ, R65 ;  /* 0x000000ffff407224 */ /* 0x000fe200078e0041 */
[----:B------:R-:W-:Y:S01]  /*35e0*/  MOV R66, 0x1f ;  /* 0x0000001f00427802 */ /* 0x000fe20000000f00 */
[----:B------:R-:W-:Y:S01]  /*35f0*/  IMAD.MOV.U32 R71, RZ, RZ, -0x1 ;  /* 0xffffffffff477424 */ /* 0x000fe200078e00ff */
[----:B------:R-:W-:Y:S02]  /*3600*/  MOV R60, 0x3620 ;  /* 0x00003620003c7802 */ /* 0x000fe40000000f00 */
[----:B------:R-:W-:Y:S05]  /*3610*/  CALL.REL.NOINC `($__internal_119_$__cuda_sm70_shflsync_down_p) ;  /* 0x0000020000007944 */ /* 0x000fea0003c00000 */
[----:B------:R-:W-:Y:S01]  /*3620*/  FADD.FTZ R68, R63, R68 ;  /* 0x000000443f447221 */ /* 0x000fe20000010000 */
[----:B0-----:R-:W-:Y:S01]  /*3630*/  HFMA2.MMA R69, -RZ, RZ, 0, 1.1920928955078125e-07 ;  /* 0x00000002ff457435 */ /* 0x001fe200000001ff */
[----:B-1----:R-:W-:Y:S01]  /*3640*/  FADD.FTZ R67, R65, R64 ;  /* 0x0000004041437221 */ /* 0x002fe20000010000 */
[----:B------:R-:W-:Y:S01]  /*3650*/  MOV R66, 0x1f ;  /* 0x0000001f00427802 */ /* 0x000fe20000000f00 */
[----:B------:R-:W-:Y:S01]  /*3660*/  IMAD.MOV.U32 R71, RZ, RZ, -0x1 ;  /* 0xffffffffff477424 */ /* 0x000fe200078e00ff */
[----:B------:R-:W-:-:S02]  /*3670*/  MOV R64, R68 ;  /* 0x0000004400407202 */ /* 0x000fc40000000f00 */
[----:B------:R-:W-:Y:S02]  /*3680*/  MOV R60, 0x36a0 ;  /* 0x000036a0003c7802 */ /* 0x000fe40000000f00 */
[----:B------:R-:W-:Y:S05]  /*3690*/  CALL.REL.NOINC `($__internal_119_$__cuda_sm70_shflsync_down_p) ;  /* 0x0000018000007944 */ /* 0x000fea0003c00000 */
[----:B0-----:R-:W-:Y:S01]  /*36a0*/  HFMA2.MMA R69, -RZ, RZ, 0, 1.1920928955078125e-07 ;  /* 0x00000002ff457435 */ /* 0x001fe200000001ff */
[----:B-1----:R-:W-:Y:S01]  /*36b0*/  MOV R63, R64 ;  /* 0x00000040003f7202 */ /* 0x002fe20000000f00 */
[----:B------:R-:W-:Y:S01]  /*36c0*/  IMAD.MOV.U32 R64, RZ, RZ, R67 ;  /* 0x000000ffff407224 */ /* 0x000fe200078e0043 */
[----:B------:R-:W-:Y:S01]  /*36d0*/  MOV R66, 0x1f ;  /* 0x0000001f00427802 */ /* 0x000fe20000000f00 */
[----:B------:R-:W-:Y:S01]  /*36e0*/  IMAD.MOV.U32 R71, RZ, RZ, -0x1 ;  /* 0xffffffffff477424 */ /* 0x000fe200078e00ff */
[----:B------:R-:W-:Y:S02]  /*36f0*/  MOV R60, 0x3710 ;  /* 0x00003710003c7802 */ /* 0x000fe40000000f00 */
[----:B------:R-:W-:Y:S05]  /*3700*/  CALL.REL.NOINC `($__internal_119_$__cuda_sm70_shflsync_down_p) ;  /* 0x0000011000007944 */ /* 0x000fea0003c00000 */
[----:B------:R-:W-:Y:S01]  /*3710*/  FADD.FTZ R65, R63, R68 ;  /* 0x000000443f417221 */ /* 0x000fe20000010000 */
[----:B0-----:R-:W-:Y:S01]  /*3720*/  HFMA2.MMA R69, -RZ, RZ, 0, 5.9604644775390625e-08 ;  /* 0x00000001ff457435 */ /* 0x001fe200000001ff */
[----:B-1----:R-:W-:Y:S01]  /*3730*/  FADD.FTZ R67, R67, R64 ;  /* 0x0000004043437221 */ /* 0x002fe20000010000 */
[----:B------:R-:W-:Y:S01]  /*3740*/  MOV R66, 0x1f ;  /* 0x0000001f00427802 */ /* 0x000fe20000000f00 */
[----:B------:R-:W-:Y:S01]  /*3750*/  IMAD.MOV.U32 R71, RZ, RZ, -0x1 ;  /* 0xffffffffff477424 */ /* 0x000fe200078e00ff */
[----:B------:R-:W-:-:S02]  /*3760*/  MOV R64, R65 ;  /* 0x0000004100407202 */ /* 0x000fc40000000f00 */
[----:B------:R-:W-:Y:S02]  /*3770*/  MOV R60, 0x3790 ;  /* 0x00003790003c7802 */ /* 0x000fe40000000f00 */
[----:B------:R-:W-:Y:S05]  /*3780*/  CALL.REL.NOINC `($__internal_119_$__cuda_sm70_shflsync_down_p) ;  /* 0x0000009000007944 */ /* 0x000fea0003c00000 */
[----:B0-----:R-:W-:Y:S01]  /*3790*/  HFMA2.MMA R69, -RZ, RZ, 0, 5.9604644775390625e-08 ;  /* 0x00000001ff457435 */ /* 0x001fe200000001ff */
[----:B-1----:R-:W-:Y:S01]  /*37a0*/  MOV R68, R64 ;  /* 0x0000004000447202 */ /* 0x002fe20000000f00 */
[----:B------:R-:W-:Y:S01]  /*37b0*/  IMAD.MOV.U32 R64, RZ, RZ, R67 ;  /* 0x000000ffff407224 */ /* 0x000fe200078e0043 */
[----:B------:R-:W-:Y:S01]  /*37c0*/  MOV R66, 0x1f ;  /* 0x0000001f00427802 */ /* 0x000fe20000000f00 */
[----:B------:R-:W-:Y:S01]  /*37d0*/  IMAD.MOV.U32 R71, RZ, RZ, -0x1 ;  /* 0xffffffffff477424 */ /* 0x000fe200078e00ff */
[----:B------:R-:W-:Y:S02]  /*37e0*/  MOV R60, 0x3800 ;  /* 0x00003800003c7802 */ /* 0x000fe40000000f00 */
[----:B------:R-:W-:Y:S05]  /*37f0*/  CALL.REL.NOINC `($__internal_119_$__cuda_sm70_shflsync_down_p) ;  /* 0x0000002000007944 */ /* 0x000fea0003c00000 */
[----:B-1----:R-:W-:Y:S01]  /*3800*/  MOV R60, R64 ;  /* 0x00000040003c7202 */ /* 0x002fe20000000f00 */
[----:B0-----:R-:W-:Y:S05]  /*3810*/  BRA `(.L_x_2016) ;  /* 0xffffe09000007947 */ /* 0x001fea000383ffff */
        .weak           $__internal_119_$__cuda_sm70_shflsync_down_p
        .type           $__internal_119_$__cuda_sm70_shflsync_down_p,@function
        .size           $__internal_119_$__cuda_sm70_shflsync_down_p,(.L_x_2137 - $__internal_119_$__cuda_sm70_shflsync_down_p)
$__internal_119_$__cuda_sm70_shflsync_down_p:
[----:B------:R-:W-:Y:S01]  /*3820*/  HFMA2.MMA R61, -RZ, RZ, 0, 0 ;  /* 0x00000000ff3d7435 */ /* 0x000fe200000001ff */
[----:B------:R-:W-:Y:S04]  /*3830*/  WARPSYNC R71 ;  /* 0x0000004700007348 */ /* 0x000fe80003800000 */
[----:B------:R0:W1:Y:S01]  /*3840*/  SHFL.DOWN PT, R64, R64, R69, R66 ;  /* 0x0800004540407389 */ /* 0x00006200000e0042 */
[----:B------:R-:W-:Y:S05]  /*3850*/  RET.REL.NODEC R60 `(_ZN10layer_norm31ln_parallel_residual_bwd_kernelINS_13Kernel_traitsIfffffjLj3072ELj1ELj1ELj4ELj16ENS_18Kernel_traits_baseILj3072EfffffjLj128EEEEELb1ELb1ELb1EEEvNS_9BwdParamsE) ;  /* 0xffffc7a03c007950 */ /* 0x000fea0003c3ffff */
.L_x_2017:
        /* <DEDUP_REMOVED lines=10> */
.L_x_2137:


//--------------------- .nv.shared._ZN10layer_norm31ln_parallel_residual_bwd_kernelINS_13Kernel_traitsI13__nv_bfloat16S2_S2_S2_fjLj3072ELj1ELj1ELj4ELj16ENS_18Kernel_traits_baseILj3072ES2_S2_S2_S2_fjLj128EEEEELb0ELb0ELb0EEEvNS_9BwdParamsE --------------------------
	.section	.nv.shared._ZN10layer_norm31ln_parallel_residual_bwd_kernelINS_13Kernel_traitsI13__nv_bfloat16S2_S2_S2_fjLj3072ELj1ELj1ELj4ELj16ENS_18Kernel_traits_baseILj3072ES2_S2_S2_S2_fjLj128EEEEELb0ELb0ELb0EEEvNS_9BwdParamsE,"aw",@nobits
	.sectionflags	@""
	.align	16


//--------------------- .nv.shared._ZN10layer_norm31ln_parallel_residual_bwd_kernelINS_13Kernel_traitsI13__nv_bfloat16S2_S2_S2_fjLj3072ELj1ELj1ELj4ELj16ENS_18Kernel_traits_baseILj3072ES2_S2_S2_S2_fjLj128EEEEELb0ELb0ELb1EEEvNS_9BwdParamsE --------------------------
	.section	.nv.shared._ZN10layer_norm31ln_parallel_residual_bwd_kernelINS_13Kernel_traitsI13__nv_bfloat16S2_S2_S2_fjLj3072ELj1ELj1ELj4ELj16ENS_18Kernel_traits_baseILj3072ES2_S2_S2_S2_fjLj128EEEEELb0ELb0ELb1EEEvNS_9BwdParamsE,"aw",@nobits
	.sectionflags	@""
	.align	16


//--------------------- .nv.shared._ZN10layer_norm31ln_parallel_residual_bwd_kernelINS_13Kernel_traitsI13__nv_bfloat16S2_S2_S2_fjLj3072ELj1ELj1ELj4ELj16ENS_18Kernel_traits_baseILj3072ES2_S2_S2_S2_fjLj128EEEEELb0ELb1ELb0EEEvNS_9BwdParamsE --------------------------
	.section	.nv.shared._ZN10layer_norm31ln_parallel_residual_bwd_kernelINS_13Kernel_traitsI13__nv_bfloat16S2_S2_S2_fjLj3072ELj1ELj1ELj4ELj16ENS_18Kernel_traits_baseILj3072ES2_S2_S2_S2_fjLj128EEEEELb0ELb1ELb0EEEvNS_9BwdParamsE,"aw",@nobits
	.sectionflags	@""
	.align	16


//--------------------- .nv.shared._ZN10layer_norm31ln_parallel_residual_bwd_kernelINS_13Kernel_traitsI13__nv_bfloat16S2_S2_S2_fjLj3072ELj1ELj1ELj4ELj16ENS_18Kernel_traits_baseILj3072ES2_S2_S2_S2_fjLj128EEEEELb0ELb1ELb1EEEvNS_9BwdParamsE --------------------------
	.section	.nv.shared._ZN10layer_norm31ln_parallel_residual_bwd_kernelINS_13Kernel_traitsI13__nv_bfloat16S2_S2_S2_fjLj3072ELj1ELj1ELj4ELj16ENS_18Kernel_traits_baseILj3072ES2_S2_S2_S2_fjLj128EEEEELb0ELb1ELb1EEEvNS_9BwdParamsE,"aw",@nobits
	.sectionflags	@""
	.align	16


//--------------------- .nv.shared._ZN10layer_norm31ln_parallel_residual_bwd_kernelINS_13Kernel_traitsI13__nv_bfloat16S2_S2_S2_fjLj3072ELj1ELj1ELj4ELj16ENS_18Kernel_traits_baseILj3072ES2_S2_S2_S2_fjLj128EEEEELb1ELb0ELb0EEEvNS_9BwdParamsE --------------------------
	.section	.nv.shared._ZN10layer_norm31ln_parallel_residual_bwd_kernelINS_13Kernel_traitsI13__nv_bfloat16S2_S2_S2_fjLj3072ELj1ELj1ELj4ELj16ENS_18Kernel_traits_baseILj3072ES2_S2_S2_S2_fjLj128EEEEELb1ELb0ELb0EEEvNS_9BwdParamsE,"aw",@nobits
	.sectionflags	@""
	.align	16


//--------------------- .nv.shared._ZN10layer_norm31ln_parallel_residual_bwd_kernelINS_13Kernel_traitsI13__nv_bfloat16S2_S2_S2_fjLj3072ELj1ELj1ELj4ELj16ENS_18Kernel_traits_baseILj3072ES2_S2_S2_S2_fjLj128EEEEELb1ELb0ELb1EEEvNS_9BwdParamsE --------------------------
	.section	.nv.shared._ZN10layer_norm31ln_parallel_residual_bwd_kernelINS_13Kernel_traitsI13__nv_bfloat16S2_S2_S2_fjLj3072ELj1ELj1ELj4ELj16ENS_18Kernel_traits_baseILj3072ES2_S2_S2_S2_fjLj128EEEEELb1ELb0ELb1EEEvNS_9BwdParamsE,"aw",@nobits
	.sectionflags	@""
	.align	16


//--------------------- .nv.shared._ZN10layer_norm22ln_bwd_finalize_kernelINS_22Kernel_traits_finalizeILj3072E13__nv_bfloat16S2_S2_S2_fjLb0ELj1024ELj4ENS_18Kernel_traits_baseILj3072ES2_S2_S2_S2_fjLj1024EEEEELb0ELb0EEEvNS_9BwdParamsE --------------------------
	.section	.nv.shared._ZN10layer_norm22ln_bwd_finalize_kernelINS_22Kernel_traits_finalizeILj3072E13__nv_bfloat16S2_S2_S2_fjLb0ELj1024ELj4ENS_18Kernel_traits_baseILj3072ES2_S2_S2_S2_fjLj1024EEEEELb0ELb0EEEvNS_9BwdParamsE,"aw",@nobits
	.sectionflags	@""
	.align	16
.nv.shared._ZN10layer_norm22ln_bwd_finalize_kernelINS_22Kernel_traits_finalizeILj3072E13__nv_bfloat16S2_S2_S2_fjLb0ELj1024ELj4ENS_18Kernel_traits_baseILj3072ES2_S2_S2_S2_fjLj1024EEEEELb0ELb0EEEvNS_9BwdParamsE:
	.zero		8448


//--------------------- .nv.shared._ZN10layer_norm40ln_parallel_residual_bwd_finalize_kernelINS_22Kernel_traits_finalizeILj3072E13__nv_bfloat16S2_S2_S2_fjLb0ELj1024ELj4ENS_18Kernel_traits_baseILj3072ES2_S2_S2_S2_fjLj1024EEEEELb0EEEvNS_9BwdParamsE --------------------------
	.section	.nv.shared._ZN10layer_norm40ln_parallel_residual_bwd_finalize_kernelINS_22Kernel_traits_finalizeILj3072E13__nv_bfloat16S2_S2_S2_fjLb0ELj1024ELj4ENS_18Kernel_traits_baseILj3072ES2_S2_S2_S2_fjLj1024EEEEELb0EEEvNS_9BwdParamsE,"aw",@nobits
	.sectionflags	@""
	.align	16
.nv.shared._ZN10layer_norm40ln_parallel_residual_bwd_finalize_kernelINS_22Kernel_traits_finalizeILj3072E13__nv_bfloat16S2_S2_S2_fjLb0ELj1024ELj4ENS_18Kernel_traits_baseILj3072ES2_S2_S2_S2_fjLj1024EEEEELb0EEEvNS_9BwdParamsE:
	.zero		16896


//--------------------- .nv.shared._ZN10layer_norm31ln_parallel_residual_bwd_kernelINS_13Kernel_traitsI13__nv_bfloat16S2_S2_S2_fjLj3072ELj1ELj1ELj4ELj16ENS_18Kernel_traits_baseILj3072ES2_S2_S2_S2_fjLj128EEEEELb1ELb1ELb0EEEvNS_9BwdParamsE --------------------------
	.section	.nv.shared._ZN10layer_norm31ln_parallel_residual_bwd_kernelINS_13Kernel_traitsI13__nv_bfloat16S2_S2_S2_fjLj3072ELj1ELj1ELj4ELj16ENS_18Kernel_traits_baseILj3072ES2_S2_S2_S2_fjLj128EEEEELb1ELb1ELb0EEEvNS_9BwdParamsE,"aw",@nobits
	.sectionflags	@""
	.align	16


//--------------------- .nv.shared._ZN10layer_norm22ln_bwd_finalize_kernelINS_22Kernel_traits_finalizeILj3072E13__nv_bfloat16S2_S2_S2_fjLb0ELj1024ELj4ENS_18Kernel_traits_baseILj3072ES2_S2_S2_S2_fjLj1024EEEEELb0ELb1EEEvNS_9BwdParamsE --------------------------
	.section	.nv.shared._ZN10layer_norm22ln_bwd_finalize_kernelINS_22Kernel_traits_finalizeILj3072E13__nv_bfloat16S2_S2_S2_fjLb0ELj1024ELj4ENS_18Kernel_traits_baseILj3072ES2_S2_S2_S2_fjLj1024EEEEELb0ELb1EEEvNS_9BwdParamsE,"aw",@nobits
	.sectionflags	@""
	.align	16
.nv.shared._ZN10layer_norm22ln_bwd_finalize_kernelINS_22Kernel_traits_finalizeILj3072E13__nv_bfloat16S2_S2_S2_fjLb0ELj1024ELj4ENS_18Kernel_traits_baseILj3072ES2_S2_S2_S2_fjLj1024EEEEELb0ELb1EEEvNS_9BwdParamsE:
	.zero		8448


//--------------------- .nv.shared._ZN10layer_norm40ln_parallel_residual_bwd_finalize_kernelINS_22Kernel_traits_finalizeILj3072E13__nv_bfloat16S2_S2_S2_fjLb0ELj1024ELj4ENS_18Kernel_traits_baseILj3072ES2_S2_S2_S2_fjLj1024EEEEELb1EEEvNS_9BwdParamsE --------------------------
	.section	.nv.shared._ZN10layer_norm40ln_parallel_residual_bwd_finalize_kernelINS_22Kernel_traits_finalizeILj3072E13__nv_bfloat16S2_S2_S2_fjLb0ELj1024ELj4ENS_18Kernel_traits_baseILj3072ES2_S2_S2_S2_fjLj1024EEEEELb1EEEvNS_9BwdParamsE,"aw",@nobits
	.sectionflags	@""
	.align	16
.nv.shared._ZN10layer_norm40ln_parallel_residual_bwd_finalize_kernelINS_22Kernel_traits_finalizeILj3072E13__nv_bfloat16S2_S2_S2_fjLb0ELj1024ELj4ENS_18Kernel_traits_baseILj3072ES2_S2_S2_S2_fjLj1024EEEEELb1EEEvNS_9BwdParamsE:
	.zero		16896


//--------------------- .nv.shared._ZN10layer_norm31ln_parallel_residual_bwd_kernelINS_13Kernel_traitsI13__nv_bfloat16S2_S2_S2_fjLj3072ELj1ELj1ELj4ELj16ENS_18Kernel_traits_baseILj3072ES2_S2_S2_S2_fjLj128EEEEELb1ELb1ELb1EEEvNS_9BwdParamsE --------------------------
	.section	.nv.shared._ZN10layer_norm31ln_parallel_residual_bwd_kernelINS_13Kernel_traitsI13__nv_bfloat16S2_S2_S2_fjLj3072ELj1ELj1ELj4ELj16ENS_18Kernel_traits_baseILj3072ES2_S2_S2_S2_fjLj128EEEEELb1ELb1ELb1EEEvNS_9BwdParamsE,"aw",@nobits
	.sectionflags	@""
	.align	16


//--------------------- .nv.shared._ZN10layer_norm31ln_parallel_residual_bwd_kernelINS_13Kernel_traitsI6__halfS2_S2_S2_fjLj3072ELj1ELj1ELj4ELj16ENS_18Kernel_traits_baseILj3072ES2_S2_S2_S2_fjLj128EEEEELb0ELb0ELb0EEEvNS_9BwdParamsE --------------------------
	.section	.nv.shared._ZN10layer_norm31ln_parallel_residual_bwd_kernelINS_13Kernel_traitsI6__halfS2_S2_S2_fjLj3072ELj1ELj1ELj4ELj16ENS_18Kernel_traits_baseILj3072ES2_S2_S2_S2_fjLj128EEEEELb0ELb0ELb0EEEvNS_9BwdParamsE,"aw",@nobits
	.sectionflags	@""
	.align	16


//--------------------- .nv.shared._ZN10layer_norm31ln_parallel_residual_bwd_kernelINS_13Kernel_traitsI6__halfS2_S2_S2_fjLj3072ELj1ELj1ELj4ELj16ENS_18Kernel_traits_baseILj3072ES2_S2_S2_S2_fjLj128EEEEELb0ELb0ELb1EEEvNS_9BwdParamsE --------------------------
	.section	.nv.shared._ZN10layer_norm31ln_parallel_residual_bwd_kernelINS_13Kernel_traitsI6__halfS2_S2_S2_fjLj3072ELj1ELj1ELj4ELj16ENS_18Kernel_traits_baseILj3072ES2_S2_S2_S2_fjLj128EEEEELb0ELb0ELb1EEEvNS_9BwdParamsE,"aw",@nobits
	.sectionflags	@""
	.align	16


//--------------------- .nv.shared._ZN10layer_norm31ln_parallel_residual_bwd_kernelINS_13Kernel_traitsI6__halfS2_S2_S2_fjLj3072ELj1ELj1ELj4ELj16ENS_18Kernel_traits_baseILj3072ES2_S2_S2_S2_fjLj128EEEEELb0ELb1ELb0EEEvNS_9BwdParamsE --------------------------
	.section	.nv.shared._ZN10layer_norm31ln_parallel_residual_bwd_kernelINS_13Kernel_traitsI6__halfS2_S2_S2_fjLj3072ELj1ELj1ELj4ELj16ENS_18Kernel_traits_baseILj3072ES2_S2_S2_S2_fjLj128EEEEELb0ELb1ELb0EEEvNS_9BwdParamsE,"aw",@nobits
	.sectionflags	@""
	.align	16


//--------------------- .nv.shared._ZN10layer_norm31ln_parallel_residual_bwd_kernelINS_13Kernel_traitsI6__halfS2_S2_S2_fjLj3072ELj1ELj1ELj4ELj16ENS_18Kernel_traits_baseILj3072ES2_S2_S2_S2_fjLj128EEEEELb0ELb1ELb1EEEvNS_9BwdParamsE --------------------------
	.section	.nv.shared._ZN10layer_norm31ln_parallel_residual_bwd_kernelINS_13Kernel_traitsI6__halfS2_S2_S2_fjLj3072ELj1ELj1ELj4ELj16ENS_18Kernel_traits_baseILj3072ES2_S2_S2_S2_fjLj128EEEEELb0ELb1ELb1EEEvNS_9BwdParamsE,"aw",@nobits
	.sectionflags	@""
	.align	16


//--------------------- .nv.shared._ZN10layer_norm31ln_parallel_residual_bwd_kernelINS_13Kernel_traitsI6__halfS2_S2_S2_fjLj3072ELj1ELj1ELj4ELj16ENS_18Kernel_traits_baseILj3072ES2_S2_S2_S2_fjLj128EEEEELb1ELb0ELb0EEEvNS_9BwdParamsE --------------------------
	.section	.nv.shared._ZN10layer_norm31ln_parallel_residual_bwd_kernelINS_13Kernel_traitsI6__halfS2_S2_S2_fjLj3072ELj1ELj1ELj4ELj16ENS_18Kernel_traits_baseILj3072ES2_S2_S2_S2_fjLj128EEEEELb1ELb0ELb0EEEvNS_9BwdParamsE,"aw",@nobits
	.sectionflags	@""
	.align	16


//--------------------- .nv.shared._ZN10layer_norm31ln_parallel_residual_bwd_kernelINS_13Kernel_traitsI6__halfS2_S2_S2_fjLj3072ELj1ELj1ELj4ELj16ENS_18Kernel_traits_baseILj3072ES2_S2_S2_S2_fjLj128EEEEELb1ELb0ELb1EEEvNS_9BwdParamsE --------------------------
	.section	.nv.shared._ZN10layer_norm31ln_parallel_residual_bwd_kernelINS_13Kernel_traitsI6__halfS2_S2_S2_fjLj3072ELj1ELj1ELj4ELj16ENS_18Kernel_traits_baseILj3072ES2_S2_S2_S2_fjLj128EEEEELb1ELb0ELb1EEEvNS_9BwdParamsE,"aw",@nobits
	.sectionflags	@""
	.align	16


//--------------------- .nv.shared._ZN10layer_norm22ln_bwd_finalize_kernelINS_22Kernel_traits_finalizeILj3072E6__halfS2_S2_S2_fjLb0ELj1024ELj4ENS_18Kernel_traits_baseILj3072ES2_S2_S2_S2_fjLj1024EEEEELb0ELb0EEEvNS_9BwdParamsE --------------------------
	.section	.nv.shared._ZN10layer_norm22ln_bwd_finalize_kernelINS_22Kernel_traits_finalizeILj3072E6__halfS2_S2_S2_fjLb0ELj1024ELj4ENS_18Kernel_traits_baseILj3072ES2_S2_S2_S2_fjLj1024EEEEELb0ELb0EEEvNS_9BwdParamsE,"aw",@nobits
	.sectionflags	@""
	.align	16
.nv.shared._ZN10layer_norm22ln_bwd_finalize_kernelINS_22Kernel_traits_finalizeILj3072E6__halfS2_S2_S2_fjLb0ELj1024ELj4ENS_18Kernel_traits_baseILj3072ES2_S2_S2_S2_fjLj1024EEEEELb0ELb0EEEvNS_9BwdParamsE:
	.zero		8448


//--------------------- .nv.shared._ZN10layer_norm40ln_parallel_residual_bwd_finalize_kernelINS_22Kernel_traits_finalizeILj3072E6__halfS2_S2_S2_fjLb0ELj1024ELj4ENS_18Kernel_traits_baseILj3072ES2_S2_S2_S2_fjLj1024EEEEELb0EEEvNS_9BwdParamsE --------------------------
	.section	.nv.shared._ZN10layer_norm40ln_parallel_residual_bwd_finalize_kernelINS_22Kernel_traits_finalizeILj3072E6__halfS2_S2_S2_fjLb0ELj1024ELj4ENS_18Kernel_traits_baseILj3072ES2_S2_S2_S2_fjLj1024EEEEELb0EEEvNS_9BwdParamsE,"aw",@nobits
	.sectionflags	@""
	.align	16
.nv.shared._ZN10layer_norm40ln_parallel_residual_bwd_finalize_kernelINS_22Kernel_traits_finalizeILj3072E6__halfS2_S2_S2_fjLb0ELj1024ELj4ENS_18Kernel_traits_baseILj3072ES2_S2_S2_S2_fjLj1024EEEEELb0EEEvNS_9BwdParamsE:
	.zero		16896


//--------------------- .nv.shared._ZN10layer_norm31ln_parallel_residual_bwd_kernelINS_13Kernel_traitsI6__halfS2_S2_S2_fjLj3072ELj1ELj1ELj4ELj16ENS_18Kernel_traits_baseILj3072ES2_S2_S2_S2_fjLj128EEEEELb1ELb1ELb0EEEvNS_9BwdParamsE --------------------------
	.section	.nv.shared._ZN10layer_norm31ln_parallel_residual_bwd_kernelINS_13Kernel_traitsI6__halfS2_S2_S2_fjLj3072ELj1ELj1ELj4ELj16ENS_18Kernel_traits_baseILj3072ES2_S2_S2_S2_fjLj128EEEEELb1ELb1ELb0EEEvNS_9BwdParamsE,"aw",@nobits
	.sectionflags	@""
	.align	16


//--------------------- .nv.shared._ZN10layer_norm22ln_bwd_finalize_kernelINS_22Kernel_traits_finalizeILj3072E6__halfS2_S2_S2_fjLb0ELj1024ELj4ENS_18Kernel_traits_baseILj3072ES2_S2_S2_S2_fjLj1024EEEEELb0ELb1EEEvNS_9BwdParamsE --------------------------
	.section	.nv.shared._ZN10layer_norm22ln_bwd_finalize_kernelINS_22Kernel_traits_finalizeILj3072E6__halfS2_S2_S2_fjLb0ELj1024ELj4ENS_18Kernel_traits_baseILj3072ES2_S2_S2_S2_fjLj1024EEEEELb0ELb1EEEvNS_9BwdParamsE,"aw",@nobits
	.sectionflags	@""
	.align	16
.nv.shared._ZN10layer_norm22ln_bwd_finalize_kernelINS_22Kernel_traits_finalizeILj3072E6__halfS2_S2_S2_fjLb0ELj1024ELj4ENS_18Kernel_traits_baseILj3072ES2_S2_S2_S2_fjLj1024EEEEELb0ELb1EEEvNS_9BwdParamsE:
	.zero		8448


//--------------------- .nv.shared._ZN10layer_norm40ln_parallel_residual_bwd_finalize_kernelINS_22Kernel_traits_finalizeILj3072E6__halfS2_S2_S2_fjLb0ELj1024ELj4ENS_18Kernel_traits_baseILj3072ES2_S2_S2_S2_fjLj1024EEEEELb1EEEvNS_9BwdParamsE --------------------------
	.section	.nv.shared._ZN10layer_norm40ln_parallel_residual_bwd_finalize_kernelINS_22Kernel_traits_finalizeILj3072E6__halfS2_S2_S2_fjLb0ELj1024ELj4ENS_18Kernel_traits_baseILj3072ES2_S2_S2_S2_fjLj1024EEEEELb1EEEvNS_9BwdParamsE,"aw",@nobits
	.sectionflags	@""
	.align	16
.nv.shared._ZN10layer_norm40ln_parallel_residual_bwd_finalize_kernelINS_22Kernel_traits_finalizeILj3072E6__halfS2_S2_S2_fjLb0ELj1024ELj4ENS_18Kernel_traits_baseILj3072ES2_S2_S2_S2_fjLj1024EEEEELb1EEEvNS_9BwdParamsE:
	.zero		16896


//--------------------- .nv.shared._ZN10layer_norm31ln_parallel_residual_bwd_kernelINS_13Kernel_traitsI6__halfS2_S2_S2_fjLj3072ELj1ELj1ELj4ELj16ENS_18Kernel_traits_baseILj3072ES2_S2_S2_S2_fjLj128EEEEELb1ELb1ELb1EEEvNS_9BwdParamsE --------------------------
	.section	.nv.shared._ZN10layer_norm31ln_parallel_residual_bwd_kernelINS_13Kernel_traitsI6__halfS2_S2_S2_fjLj3072ELj1ELj1ELj4ELj16ENS_18Kernel_traits_baseILj3072ES2_S2_S2_S2_fjLj128EEEEELb1ELb1ELb1EEEvNS_9BwdParamsE,"aw",@nobits
	.sectionflags	@""
	.align	16


//--------------------- .nv.shared._ZN10layer_norm31ln_parallel_residual_bwd_kernelINS_13Kernel_traitsIf13__nv_bfloat16S2_S2_fjLj3072ELj1ELj1ELj4ELj16ENS_18Kernel_traits_baseILj3072EfS2_S2_S2_fjLj128EEEEELb0ELb0ELb0EEEvNS_9BwdParamsE --------------------------
	.section	.nv.shared._ZN10layer_norm31ln_parallel_residual_bwd_kernelINS_13Kernel_traitsIf13__nv_bfloat16S2_S2_fjLj3072ELj1ELj1ELj4ELj16ENS_18Kernel_traits_baseILj3072EfS2_S2_S2_fjLj128EEEEELb0ELb0ELb0EEEvNS_9BwdParamsE,"aw",@nobits
	.sectionflags	@""
	.align	16


//--------------------- .nv.shared._ZN10layer_norm31ln_parallel_residual_bwd_kernelINS_13Kernel_traitsIf13__nv_bfloat16S2_S2_fjLj3072ELj1ELj1ELj4ELj16ENS_18Kernel_traits_baseILj3072EfS2_S2_S2_fjLj128EEEEELb0ELb0ELb1EEEvNS_9BwdParamsE --------------------------
	.section	.nv.shared._ZN10layer_norm31ln_parallel_residual_bwd_kernelINS_13Kernel_traitsIf13__nv_bfloat16S2_S2_fjLj3072ELj1ELj1ELj4ELj16ENS_18Kernel_traits_baseILj3072EfS2_S2_S2_fjLj128EEEEELb0ELb0ELb1EEEvNS_9BwdParamsE,"aw",@nobits
	.sectionflags	@""
	.align	16


//--------------------- .nv.shared._ZN10layer_norm31ln_parallel_residual_bwd_kernelINS_13Kernel_traitsIf13__nv_bfloat16S2_S2_fjLj3072ELj1ELj1ELj4ELj16ENS_18Kernel_traits_baseILj3072EfS2_S2_S2_fjLj128EEEEELb0ELb1ELb0EEEvNS_9BwdParamsE --------------------------
	.section	.nv.shared._ZN10layer_norm31ln_parallel_residual_bwd_kernelINS_13Kernel_traitsIf13__nv_bfloat16S2_S2_fjLj3072ELj1ELj1ELj4ELj16ENS_18Kernel_traits_baseILj3072EfS2_S2_S2_fjLj128EEEEELb0ELb1ELb0EEEvNS_9BwdParamsE,"aw",@nobits
	.sectionflags	@""
	.align	16


//--------------------- .nv.shared._ZN10layer_norm31ln_parallel_residual_bwd_kernelINS_13Kernel_traitsIf13__nv_bfloat16S2_S2_fjLj3072ELj1ELj1ELj4ELj16ENS_18Kernel_traits_baseILj3072EfS2_S2_S2_fjLj128EEEEELb0ELb1ELb1EEEvNS_9BwdParamsE --------------------------
	.section	.nv.shared._ZN10layer_norm31ln_parallel_residual_bwd_kernelINS_13Kernel_traitsIf13__nv_bfloat16S2_S2_fjLj3072ELj1ELj1ELj4ELj16ENS_18Kernel_traits_baseILj3072EfS2_S2_S2_fjLj128EEEEELb0ELb1ELb1EEEvNS_9BwdParamsE,"aw",@nobits
	.sectionflags	@""
	.align	16


//--------------------- .nv.shared._ZN10layer_norm31ln_parallel_residual_bwd_kernelINS_13Kernel_traitsIf13__nv_bfloat16S2_S2_fjLj3072ELj1ELj1ELj4ELj16ENS_18Kernel_traits_baseILj3072EfS2_S2_S2_fjLj128EEEEELb1ELb0ELb0EEEvNS_9BwdParamsE --------------------------
	.section	.nv.shared._ZN10layer_norm31ln_parallel_residual_bwd_kernelINS_13Kernel_traitsIf13__nv_bfloat16S2_S2_fjLj3072ELj1ELj1ELj4ELj16ENS_18Kernel_traits_baseILj3072EfS2_S2_S2_fjLj128EEEEELb1ELb0ELb0EEEvNS_9BwdParamsE,"aw",@nobits
	.sectionflags	@""
	.align	16


//--------------------- .nv.shared._ZN10layer_norm31ln_parallel_residual_bwd_kernelINS_13Kernel_traitsIf13__nv_bfloat16S2_S2_fjLj3072ELj1ELj1ELj4ELj16ENS_18Kernel_traits_baseILj3072EfS2_S2_S2_fjLj128EEEEELb1ELb0ELb1EEEvNS_9BwdParamsE --------------------------
	.section	.nv.shared._ZN10layer_norm31ln_parallel_residual_bwd_kernelINS_13Kernel_traitsIf13__nv_bfloat16S2_S2_fjLj3072ELj1ELj1ELj4ELj16ENS_18Kernel_traits_baseILj3072EfS2_S2_S2_fjLj128EEEEELb1ELb0ELb1EEEvNS_9BwdParamsE,"aw",@nobits
	.sectionflags	@""
	.align	16


//--------------------- .nv.shared._ZN10layer_norm22ln_bwd_finalize_kernelINS_22Kernel_traits_finalizeILj3072Ef13__nv_bfloat16S2_S2_fjLb0ELj1024ELj4ENS_18Kernel_traits_baseILj3072EfS2_S2_S2_fjLj1024EEEEELb0ELb0EEEvNS_9BwdParamsE --------------------------
	.section	.nv.shared._ZN10layer_norm22ln_bwd_finalize_kernelINS_22Kernel_traits_finalizeILj3072Ef13__nv_bfloat16S2_S2_fjLb0ELj1024ELj4ENS_18Kernel_traits_baseILj3072EfS2_S2_S2_fjLj1024EEEEELb0ELb0EEEvNS_9BwdParamsE,"aw",@nobits
	.sectionflags	@""
	.align	16
.nv.shared._ZN10layer_norm22ln_bwd_finalize_kernelINS_22Kernel_traits_finalizeILj3072Ef13__nv_bfloat16S2_S2_fjLb0ELj1024ELj4ENS_18Kernel_traits_baseILj3072EfS2_S2_S2_fjLj1024EEEEELb0ELb0EEEvNS_9BwdParamsE:
	.zero		8448


//--------------------- .nv.shared._ZN10layer_norm40ln_parallel_residual_bwd_finalize_kernelINS_22Kernel_traits_finalizeILj3072Ef13__nv_bfloat16S2_S2_fjLb0ELj1024ELj4ENS_18Kernel_traits_baseILj3072EfS2_S2_S2_fjLj1024EEEEELb0EEEvNS_9BwdParamsE --------------------------
	.section	.nv.shared._ZN10layer_norm40ln_parallel_residual_bwd_finalize_kernelINS_22Kernel_traits_finalizeILj3072Ef13__nv_bfloat16S2_S2_fjLb0ELj1024ELj4ENS_18Kernel_traits_baseILj3072EfS2_S2_S2_fjLj1024EEEEELb0EEEvNS_9BwdParamsE,"aw",@nobits
	.sectionflags	@""
	.align	16
.nv.shared._ZN10layer_norm40ln_parallel_residual_bwd_finalize_kernelINS_22Kernel_traits_finalizeILj3072Ef13__nv_bfloat16S2_S2_fjLb0ELj1024ELj4ENS_18Kernel_traits_baseILj3072EfS2_S2_S2_fjLj1024EEEEELb0EEEvNS_9BwdParamsE:
	.zero		16896


//--------------------- .nv.shared._ZN10layer_norm31ln_parallel_residual_bwd_kernelINS_13Kernel_traitsIf13__nv_bfloat16S2_S2_fjLj3072ELj1ELj1ELj4ELj16ENS_18Kernel_traits_baseILj3072EfS2_S2_S2_fjLj128EEEEELb1ELb1ELb0EEEvNS_9BwdParamsE --------------------------
	.section	.nv.shared._ZN10layer_norm31ln_parallel_residual_bwd_kernelINS_13Kernel_traitsIf13__nv_bfloat16S2_S2_fjLj3072ELj1ELj1ELj4ELj16ENS_18Kernel_traits_baseILj3072EfS2_S2_S2_fjLj128EEEEELb1ELb1ELb0EEEvNS_9BwdParamsE,"aw",@nobits
	.sectionflags	@""
	.align	16


//--------------------- .nv.shared._ZN10layer_norm22ln_bwd_finalize_kernelINS_22Kernel_traits_finalizeILj3072Ef13__nv_bfloat16S2_S2_fjLb0ELj1024ELj4ENS_18Kernel_traits_baseILj3072EfS2_S2_S2_fjLj1024EEEEELb0ELb1EEEvNS_9BwdParamsE --------------------------
	.section	.nv.shared._ZN10layer_norm22ln_bwd_finalize_kernelINS_22Kernel_traits_finalizeILj3072Ef13__nv_bfloat16S2_S2_fjLb0ELj1024ELj4ENS_18Kernel_traits_baseILj3072EfS2_S2_S2_fjLj1024EEEEELb0ELb1EEEvNS_9BwdParamsE,"aw",@nobits
	.sectionflags	@""
	.align	16
.nv.shared._ZN10layer_norm22ln_bwd_finalize_kernelINS_22Kernel_traits_finalizeILj3072Ef13__nv_bfloat16S2_S2_fjLb0ELj1024ELj4ENS_18Kernel_traits_baseILj3072EfS2_S2_S2_fjLj1024EEEEELb0ELb1EEEvNS_9BwdParamsE:
	.zero		8448


//--------------------- .nv.shared._ZN10layer_norm40ln_parallel_residual_bwd_finalize_kernelINS_22Kernel_traits_finalizeILj3072Ef13__nv_bfloat16S2_S2_fjLb0ELj1024ELj4ENS_18Kernel_traits_baseILj3072EfS2_S2_S2_fjLj1024EEEEELb1EEEvNS_9BwdParamsE --------------------------
	.section	.nv.shared._ZN10layer_norm40ln_parallel_residual_bwd_finalize_kernelINS_22Kernel_traits_finalizeILj3072Ef13__nv_bfloat16S2_S2_fjLb0ELj1024ELj4ENS_18Kernel_traits_baseILj3072EfS2_S2_S2_fjLj1024EEEEELb1EEEvNS_9BwdParamsE,"aw",@nobits
	.sectionflags	@""
	.align	16
.nv.shared._ZN10layer_norm40ln_parallel_residual_bwd_finalize_kernelINS_22Kernel_traits_finalizeILj3072Ef13__nv_bfloat16S2_S2_fjLb0ELj1024ELj4ENS_18Kernel_traits_baseILj3072EfS2_S2_S2_fjLj1024EEEEELb1EEEvNS_9BwdParamsE:
	.zero		16896


//--------------------- .nv.shared._ZN10layer_norm31ln_parallel_residual_bwd_kernelINS_13Kernel_traitsIf13__nv_bfloat16S2_S2_fjLj3072ELj1ELj1ELj4ELj16ENS_18Kernel_traits_baseILj3072EfS2_S2_S2_fjLj128EEEEELb1ELb1ELb1EEEvNS_9BwdParamsE --------------------------
	.section	.nv.shared._ZN10layer_norm31ln_parallel_residual_bwd_kernelINS_13Kernel_traitsIf13__nv_bfloat16S2_S2_fjLj3072ELj1ELj1ELj4ELj16ENS_18Kernel_traits_baseILj3072EfS2_S2_S2_fjLj128EEEEELb1ELb1ELb1EEEvNS_9BwdParamsE,"aw",@nobits
	.sectionflags	@""
	.align	16


//--------------------- .nv.shared._ZN10layer_norm31ln_parallel_residual_bwd_kernelINS_13Kernel_traitsI13__nv_bfloat16S2_fS2_fjLj3072ELj1ELj1ELj4ELj16ENS_18Kernel_traits_baseILj3072ES2_S2_fS2_fjLj128EEEEELb0ELb0ELb0EEEvNS_9BwdParamsE --------------------------
	.section	.nv.shared._ZN10layer_norm31ln_parallel_residual_bwd_kernelINS_13Kernel_traitsI13__nv_bfloat16S2_fS2_fjLj3072ELj1ELj1ELj4ELj16ENS_18Kernel_traits_baseILj3072ES2_S2_fS2_fjLj128EEEEELb0ELb0ELb0EEEvNS_9BwdParamsE,"aw",@nobits
	.sectionflags	@""
	.align	16


//--------------------- .nv.shared._ZN10layer_norm31ln_parallel_residual_bwd_kernelINS_13Kernel_traitsI13__nv_bfloat16S2_fS2_fjLj3072ELj1ELj1ELj4ELj16ENS_18Kernel_traits_baseILj3072ES2_S2_fS2_fjLj128EEEEELb0ELb0ELb1EEEvNS_9BwdParamsE --------------------------
	.section	.nv.shared._ZN10layer_norm31ln_parallel_residual_bwd_kernelINS_13Kernel_traitsI13__nv_bfloat16S2_fS2_fjLj3072ELj1ELj1ELj4ELj16ENS_18Kernel_traits_baseILj3072ES2_S2_fS2_fjLj128EEEEELb0ELb0ELb1EEEvNS_9BwdParamsE,"aw",@nobits
	.sectionflags	@""
	.align	16


//--------------------- .nv.shared._ZN10layer_norm31ln_parallel_residual_bwd_kernelINS_13Kernel_traitsI13__nv_bfloat16S2_fS2_fjLj3072ELj1ELj1ELj4ELj16ENS_18Kernel_traits_baseILj3072ES2_S2_fS2_fjLj128EEEEELb0ELb1ELb0EEEvNS_9BwdParamsE --------------------------
	.section	.nv.shared._ZN10layer_norm31ln_parallel_residual_bwd_kernelINS_13Kernel_traitsI13__nv_bfloat16S2_fS2_fjLj3072ELj1ELj1ELj4ELj16ENS_18Kernel_traits_baseILj3072ES2_S2_fS2_fjLj128EEEEELb0ELb1ELb0EEEvNS_9BwdParamsE,"aw",@nobits
	.sectionflags	@""
	.align	16


//--------------------- .nv.shared._ZN10layer_norm31ln_parallel_residual_bwd_kernelINS_13Kernel_traitsI13__nv_bfloat16S2_fS2_fjLj3072ELj1ELj1ELj4ELj16ENS_18Kernel_traits_baseILj3072ES2_S2_fS2_fjLj128EEEEELb0ELb1ELb1EEEvNS_9BwdParamsE --------------------------
	.section	.nv.shared._ZN10layer_norm31ln_parallel_residual_bwd_kernelINS_13Kernel_traitsI13__nv_bfloat16S2_fS2_fjLj3072ELj1ELj1ELj4ELj16ENS_18Kernel_traits_baseILj3072ES2_S2_fS2_fjLj128EEEEELb0ELb1ELb1EEEvNS_9BwdParamsE,"aw",@nobits
	.sectionflags	@""
	.align	16


//--------------------- .nv.shared._ZN10layer_norm31ln_parallel_residual_bwd_kernelINS_13Kernel_traitsI13__nv_bfloat16S2_fS2_fjLj3072ELj1ELj1ELj4ELj16ENS_18Kernel_traits_baseILj3072ES2_S2_fS2_fjLj128EEEEELb1ELb0ELb0EEEvNS_9BwdParamsE --------------------------
	.section	.nv.shared._ZN10layer_norm31ln_parallel_residual_bwd_kernelINS_13Kernel_traitsI13__nv_bfloat16S2_fS2_fjLj3072ELj1ELj1ELj4ELj16ENS_18Kernel_traits_baseILj3072ES2_S2_fS2_fjLj128EEEEELb1ELb0ELb0EEEvNS_9BwdParamsE,"aw",@nobits
	.sectionflags	@""
	.align	16


//--------------------- .nv.shared._ZN10layer_norm31ln_parallel_residual_bwd_kernelINS_13Kernel_traitsI13__nv_bfloat16S2_fS2_fjLj3072ELj1ELj1ELj4ELj16ENS_18Kernel_traits_baseILj3072ES2_S2_fS2_fjLj128EEEEELb1ELb0ELb1EEEvNS_9BwdParamsE --------------------------
	.section	.nv.shared._ZN10layer_norm31ln_parallel_residual_bwd_kernelINS_13Kernel_traitsI13__nv_bfloat16S2_fS2_fjLj3072ELj1ELj1ELj4ELj16ENS_18Kernel_traits_baseILj3072ES2_S2_fS2_fjLj128EEEEELb1ELb0ELb1EEEvNS_9BwdParamsE,"aw",@nobits
	.sectionflags	@""
	.align	16


//--------------------- .nv.shared._ZN10layer_norm22ln_bwd_finalize_kernelINS_22Kernel_traits_finalizeILj3072E13__nv_bfloat16S2_fS2_fjLb0ELj1024ELj4ENS_18Kernel_traits_baseILj3072ES2_S2_fS2_fjLj1024EEEEELb0ELb0EEEvNS_9BwdParamsE --------------------------
	.section	.nv.shared._ZN10layer_norm22ln_bwd_finalize_kernelINS_22Kernel_traits_finalizeILj3072E13__nv_bfloat16S2_fS2_fjLb0ELj1024ELj4ENS_18Kernel_traits_baseILj3072ES2_S2_fS2_fjLj1024EEEEELb0ELb0EEEvNS_9BwdParamsE,"aw",@nobits
	.sectionflags	@""
	.align	16
.nv.shared._ZN10layer_norm22ln_bwd_finalize_kernelINS_22Kernel_traits_finalizeILj3072E13__nv_bfloat16S2_fS2_fjLb0ELj1024ELj4ENS_18Kernel_traits_baseILj3072ES2_S2_fS2_fjLj1024EEEEELb0ELb0EEEvNS_9BwdParamsE:
	.zero		8448


//--------------------- .nv.shared._ZN10layer_norm40ln_parallel_residual_bwd_finalize_kernelINS_22Kernel_traits_finalizeILj3072E13__nv_bfloat16S2_fS2_fjLb0ELj1024ELj4ENS_18Kernel_traits_baseILj3072ES2_S2_fS2_fjLj1024EEEEELb0EEEvNS_9BwdParamsE --------------------------
	.section	.nv.shared._ZN10layer_norm40ln_parallel_residual_bwd_finalize_kernelINS_22Kernel_traits_finalizeILj3072E13__nv_bfloat16S2_fS2_fjLb0ELj1024ELj4ENS_18Kernel_traits_baseILj3072ES2_S2_fS2_fjLj1024EEEEELb0EEEvNS_9BwdParamsE,"aw",@nobits
	.sectionflags	@""
	.align	16
.nv.shared._ZN10layer_norm40ln_parallel_residual_bwd_finalize_kernelINS_22Kernel_traits_finalizeILj3072E13__nv_bfloat16S2_fS2_fjLb0ELj1024ELj4ENS_18Kernel_traits_baseILj3072ES2_S2_fS2_fjLj1024EEEEELb0EEEvNS_9BwdParamsE:
	.zero		16896


//--------------------- .nv.shared._ZN10layer_norm31ln_parallel_residual_bwd_kernelINS_13Kernel_traitsI13__nv_bfloat16S2_fS2_fjLj3072ELj1ELj1ELj4ELj16ENS_18Kernel_traits_baseILj3072ES2_S2_fS2_fjLj128EEEEELb1ELb1ELb0EEEvNS_9BwdParamsE --------------------------
	.section	.nv.shared._ZN10layer_norm31ln_parallel_residual_bwd_kernelINS_13Kernel_traitsI13__nv_bfloat16S2_fS2_fjLj3072ELj1ELj1ELj4ELj16ENS_18Kernel_traits_baseILj3072ES2_S2_fS2_fjLj128EEEEELb1ELb1ELb0EEEvNS_9BwdParamsE,"aw",@nobits
	.sectionflags	@""
	.align	16


//--------------------- .nv.shared._ZN10layer_norm22ln_bwd_finalize_kernelINS_22Kernel_traits_finalizeILj3072E13__nv_bfloat16S2_fS2_fjLb0ELj1024ELj4ENS_18Kernel_traits_baseILj3072ES2_S2_fS2_fjLj1024EEEEELb0ELb1EEEvNS_9BwdParamsE --------------------------
	.section	.nv.shared._ZN10layer_norm22ln_bwd_finalize_kernelINS_22Kernel_traits_finalizeILj3072E13__nv_bfloat16S2_fS2_fjLb0ELj1024ELj4ENS_18Kernel_traits_baseILj3072ES2_S2_fS2_fjLj1024EEEEELb0ELb1EEEvNS_9BwdParamsE,"aw",@nobits
	.sectionflags	@""
	.align	16
.nv.shared._ZN10layer_norm22ln_bwd_finalize_kernelINS_22Kernel_traits_finalizeILj3072E13__nv_bfloat16S2_fS2_fjLb0ELj1024ELj4ENS_18Kernel_traits_baseILj3072ES2_S2_fS2_fjLj1024EEEEELb0ELb1EEEvNS_9BwdParamsE:
	.zero		8448


//--------------------- .nv.shared._ZN10layer_norm40ln_parallel_residual_bwd_finalize_kernelINS_22Kernel_traits_finalizeILj3072E13__nv_bfloat16S2_fS2_fjLb0ELj1024ELj4ENS_18Kernel_traits_baseILj3072ES2_S2_fS2_fjLj1024EEEEELb1EEEvNS_9BwdParamsE --------------------------
	.section	.nv.shared._ZN10layer_norm40ln_parallel_residual_bwd_finalize_kernelINS_22Kernel_traits_finalizeILj3072E13__nv_bfloat16S2_fS2_fjLb0ELj1024ELj4ENS_18Kernel_traits_baseILj3072ES2_S2_fS2_fjLj1024EEEEELb1EEEvNS_9BwdParamsE,"aw",@nobits
	.sectionflags	@""
	.align	16
.nv.shared._ZN10layer_norm40ln_parallel_residual_bwd_finalize_kernelINS_22Kernel_traits_finalizeILj3072E13__nv_bfloat16S2_fS2_fjLb0ELj1024ELj4ENS_18Kernel_traits_baseILj3072ES2_S2_fS2_fjLj1024EEEEELb1EEEvNS_9BwdParamsE:
	.zero		16896


//--------------------- .nv.shared._ZN10layer_norm31ln_parallel_residual_bwd_kernelINS_13Kernel_traitsI13__nv_bfloat16S2_fS2_fjLj3072ELj1ELj1ELj4ELj16ENS_18Kernel_traits_baseILj3072ES2_S2_fS2_fjLj128EEEEELb1ELb1ELb1EEEvNS_9BwdParamsE --------------------------
	.section	.nv.shared._ZN10layer_norm31ln_parallel_residual_bwd_kernelINS_13Kernel_traitsI13__nv_bfloat16S2_fS2_fjLj3072ELj1ELj1ELj4ELj16ENS_18Kernel_traits_baseILj3072ES2_S2_fS2_fjLj128EEEEELb1ELb1ELb1EEEvNS_9BwdParamsE,"aw",@nobits
	.sectionflags	@""
	.align	16


//--------------------- .nv.shared._ZN10layer_norm31ln_parallel_residual_bwd_kernelINS_13Kernel_traitsIf13__nv_bfloat16fS2_fjLj3072ELj1ELj1ELj4ELj16ENS_18Kernel_traits_baseILj3072EfS2_fS2_fjLj128EEEEELb0ELb0ELb0EEEvNS_9BwdParamsE --------------------------
	.section	.nv.shared._ZN10layer_norm31ln_parallel_residual_bwd_kernelINS_13Kernel_traitsIf13__nv_bfloat16fS2_fjLj3072ELj1ELj1ELj4ELj16ENS_18Kernel_traits_baseILj3072EfS2_fS2_fjLj128EEEEELb0ELb0ELb0EEEvNS_9BwdParamsE,"aw",@nobits
	.sectionflags	@""
	.align	16


//--------------------- .nv.shared._ZN10layer_norm31ln_parallel_residual_bwd_kernelINS_13Kernel_traitsIf13__nv_bfloat16fS2_fjLj3072ELj1ELj1ELj4ELj16ENS_18Kernel_traits_baseILj3072EfS2_fS2_fjLj128EEEEELb0ELb0ELb1EEEvNS_9BwdParamsE --------------------------
	.section	.nv.shared._ZN10layer_norm31ln_parallel_residual_bwd_kernelINS_13Kernel_traitsIf13__nv_bfloat16fS2_fjLj3072ELj1ELj1ELj4ELj16ENS_18Kernel_traits_baseILj3072EfS2_fS2_fjLj128EEEEELb0ELb0ELb1EEEvNS_9BwdParamsE,"aw",@nobits
	.sectionflags	@""
	.align	16


//--------------------- .nv.shared._ZN10layer_norm31ln_parallel_residual_bwd_kernelINS_13Kernel_traitsIf13__nv_bfloat16fS2_fjLj3072ELj1ELj1ELj4ELj16ENS_18Kernel_traits_baseILj3072EfS2_fS2_fjLj128EEEEELb0ELb1ELb0EEEvNS_9BwdParamsE --------------------------
	.section	.nv.shared._ZN10layer_norm31ln_parallel_residual_bwd_kernelINS_13Kernel_traitsIf13__nv_bfloat16fS2_fjLj3072ELj1ELj1ELj4ELj16ENS_18Kernel_traits_baseILj3072EfS2_fS2_fjLj128EEEEELb0ELb1ELb0EEEvNS_9BwdParamsE,"aw",@nobits
	.sectionflags	@""
	.align	16


//--------------------- .nv.shared._ZN10layer_norm31ln_parallel_residual_bwd_kernelINS_13Kernel_traitsIf13__nv_bfloat16fS2_fjLj3072ELj1ELj1ELj4ELj16ENS_18Kernel_traits_baseILj3072EfS2_fS2_fjLj128EEEEELb0ELb1ELb1EEEvNS_9BwdParamsE --------------------------
	.section	.nv.shared._ZN10layer_norm31ln_parallel_residual_bwd_kernelINS_13Kernel_traitsIf13__nv_bfloat16fS2_fjLj3072ELj1ELj1ELj4ELj16ENS_18Kernel_traits_baseILj3072EfS2_fS2_fjLj128EEEEELb0ELb1ELb1EEEvNS_9BwdParamsE,"aw",@nobits
	.sectionflags	@""
	.align	16


//--------------------- .nv.shared._ZN10layer_norm31ln_parallel_residual_bwd_kernelINS_13Kernel_traitsIf13__nv_bfloat16fS2_fjLj3072ELj1ELj1ELj4ELj16ENS_18Kernel_traits_baseILj3072EfS2_fS2_fjLj128EEEEELb1ELb0ELb0EEEvNS_9BwdParamsE --------------------------
	.section	.nv.shared._ZN10layer_norm31ln_parallel_residual_bwd_kernelINS_13Kernel_traitsIf13__nv_bfloat16fS2_fjLj3072ELj1ELj1ELj4ELj16ENS_18Kernel_traits_baseILj3072EfS2_fS2_fjLj128EEEEELb1ELb0ELb0EEEvNS_9BwdParamsE,"aw",@nobits
	.sectionflags	@""
	.align	16


//--------------------- .nv.shared._ZN10layer_norm31ln_parallel_residual_bwd_kernelINS_13Kernel_traitsIf13__nv_bfloat16fS2_fjLj3072ELj1ELj1ELj4ELj16ENS_18Kernel_traits_baseILj3072EfS2_fS2_fjLj128EEEEELb1ELb0ELb1EEEvNS_9BwdParamsE --------------------------
	.section	.nv.shared._ZN10layer_norm31ln_parallel_residual_bwd_kernelINS_13Kernel_traitsIf13__nv_bfloat16fS2_fjLj3072ELj1ELj1ELj4ELj16ENS_18Kernel_traits_baseILj3072EfS2_fS2_fjLj128EEEEELb1ELb0ELb1EEEvNS_9BwdParamsE,"aw",@nobits
	.sectionflags	@""
	.align	16


//--------------------- .nv.shared._ZN10layer_norm22ln_bwd_finalize_kernelINS_22Kernel_traits_finalizeILj3072Ef13__nv_bfloat16fS2_fjLb0ELj1024ELj4ENS_18Kernel_traits_baseILj3072EfS2_fS2_fjLj1024EEEEELb0ELb0EEEvNS_9BwdParamsE --------------------------
	.section	.nv.shared._ZN10layer_norm22ln_bwd_finalize_kernelINS_22Kernel_traits_finalizeILj3072Ef13__nv_bfloat16fS2_fjLb0ELj1024ELj4ENS_18Kernel_traits_baseILj3072EfS2_fS2_fjLj1024EEEEELb0ELb0EEEvNS_9BwdParamsE,"aw",@nobits
	.sectionflags	@""
	.align	16
.nv.shared._ZN10layer_norm22ln_bwd_finalize_kernelINS_22Kernel_traits_finalizeILj3072Ef13__nv_bfloat16fS2_fjLb0ELj1024ELj4ENS_18Kernel_traits_baseILj3072EfS2_fS2_fjLj1024EEEEELb0ELb0EEEvNS_9BwdParamsE:
	.zero		8448


//--------------------- .nv.shared._ZN10layer_norm40ln_parallel_residual_bwd_finalize_kernelINS_22Kernel_traits_finalizeILj3072Ef13__nv_bfloat16fS2_fjLb0ELj1024ELj4ENS_18Kernel_traits_baseILj3072EfS2_fS2_fjLj1024EEEEELb0EEEvNS_9BwdParamsE --------------------------
	.section	.nv.shared._ZN10layer_norm40ln_parallel_residual_bwd_finalize_kernelINS_22Kernel_traits_finalizeILj3072Ef13__nv_bfloat16fS2_fjLb0ELj1024ELj4ENS_18Kernel_traits_baseILj3072EfS2_fS2_fjLj1024EEEEELb0EEEvNS_9BwdParamsE,"aw",@nobits
	.sectionflags	@""
	.align	16
.nv.shared._ZN10layer_norm40ln_parallel_residual_bwd_finalize_kernelINS_22Kernel_traits_finalizeILj3072Ef13__nv_bfloat16fS2_fjLb0ELj1024ELj4ENS_18Kernel_traits_baseILj3072EfS2_fS2_fjLj1024EEEEELb0EEEvNS_9BwdParamsE:
	.zero		16896


//--------------------- .nv.shared._ZN10layer_norm31ln_parallel_residual_bwd_kernelINS_13Kernel_traitsIf13__nv_bfloat16fS2_fjLj3072ELj1ELj1ELj4ELj16ENS_18Kernel_traits_baseILj3072EfS2_fS2_fjLj128EEEEELb1ELb1ELb0EEEvNS_9BwdParamsE --------------------------
	.section	.nv.shared._ZN10layer_norm31ln_parallel_residual_bwd_kernelINS_13Kernel_traitsIf13__nv_bfloat16fS2_fjLj3072ELj1ELj1ELj4ELj16ENS_18Kernel_traits_baseILj3072EfS2_fS2_fjLj128EEEEELb1ELb1ELb0EEEvNS_9BwdParamsE,"aw",@nobits
	.sectionflags	@""
	.align	16


//--------------------- .nv.shared._ZN10layer_norm22ln_bwd_finalize_kernelINS_22Kernel_traits_finalizeILj3072Ef13__nv_bfloat16fS2_fjLb0ELj1024ELj4ENS_18Kernel_traits_baseILj3072EfS2_fS2_fjLj1024EEEEELb0ELb1EEEvNS_9BwdParamsE --------------------------
	.section	.nv.shared._ZN10layer_norm22ln_bwd_finalize_kernelINS_22Kernel_traits_finalizeILj3072Ef13__nv_bfloat16fS2_fjLb0ELj1024ELj4ENS_18Kernel_traits_baseILj3072EfS2_fS2_fjLj1024EEEEELb0ELb1EEEvNS_9BwdParamsE,"aw",@nobits
	.sectionflags	@""
	.align	16
.nv.shared._ZN10layer_norm22ln_bwd_finalize_kernelINS_22Kernel_traits_finalizeILj3072Ef13__nv_bfloat16fS2_fjLb0ELj1024ELj4ENS_18Kernel_traits_baseILj3072EfS2_fS2_fjLj1024EEEEELb0ELb1EEEvNS_9BwdParamsE:
	.zero		8448


//--------------------- .nv.shared._ZN10layer_norm40ln_parallel_residual_bwd_finalize_kernelINS_22Kernel_traits_finalizeILj3072Ef13__nv_bfloat16fS2_fjLb0ELj1024ELj4ENS_18Kernel_traits_baseILj3072EfS2_fS2_fjLj1024EEEEELb1EEEvNS_9BwdParamsE --------------------------
	.section	.nv.shared._ZN10layer_norm40ln_parallel_residual_bwd_finalize_kernelINS_22Kernel_traits_finalizeILj3072Ef13__nv_bfloat16fS2_fjLb0ELj1024ELj4ENS_18Kernel_traits_baseILj3072EfS2_fS2_fjLj1024EEEEELb1EEEvNS_9BwdParamsE,"aw",@nobits
	.sectionflags	@""
	.align	16
.nv.shared._ZN10layer_norm40ln_parallel_residual_bwd_finalize_kernelINS_22Kernel_traits_finalizeILj3072Ef13__nv_bfloat16fS2_fjLb0ELj1024ELj4ENS_18Kernel_traits_baseILj3072EfS2_fS2_fjLj1024EEEEELb1EEEvNS_9BwdParamsE:
	.zero		16896


//--------------------- .nv.shared._ZN10layer_norm31ln_parallel_residual_bwd_kernelINS_13Kernel_traitsIf13__nv_bfloat16fS2_fjLj3072ELj1ELj1ELj4ELj16ENS_18Kernel_traits_baseILj3072EfS2_fS2_fjLj128EEEEELb1ELb1ELb1EEEvNS_9BwdParamsE --------------------------
	.section	.nv.shared._ZN10layer_norm31ln_parallel_residual_bwd_kernelINS_13Kernel_traitsIf13__nv_bfloat16fS2_fjLj3072ELj1ELj1ELj4ELj16ENS_18Kernel_traits_baseILj3072EfS2_fS2_fjLj128EEEEELb1ELb1ELb1EEEvNS_9BwdParamsE,"aw",@nobits
	.sectionflags	@""
	.align	16


//--------------------- .nv.shared._ZN10layer_norm31ln_parallel_residual_bwd_kernelINS_13Kernel_traitsIf6__halfS2_S2_fjLj3072ELj1ELj1ELj4ELj16ENS_18Kernel_traits_baseILj3072EfS2_S2_S2_fjLj128EEEEELb0ELb0ELb0EEEvNS_9BwdParamsE --------------------------
	.section	.nv.shared._ZN10layer_norm31ln_parallel_residual_bwd_kernelINS_13Kernel_traitsIf6__halfS2_S2_fjLj3072ELj1ELj1ELj4ELj16ENS_18Kernel_traits_baseILj3072EfS2_S2_S2_fjLj128EEEEELb0ELb0ELb0EEEvNS_9BwdParamsE,"aw",@nobits
	.sectionflags	@""
	.align	16


//--------------------- .nv.shared._ZN10layer_norm31ln_parallel_residual_bwd_kernelINS_13Kernel_traitsIf6__halfS2_S2_fjLj3072ELj1ELj1ELj4ELj16ENS_18Kernel_traits_baseILj3072EfS2_S2_S2_fjLj128EEEEELb0ELb0ELb1EEEvNS_9BwdParamsE --------------------------
	.section	.nv.shared._ZN10layer_norm31ln_parallel_residual_bwd_kernelINS_13Kernel_traitsIf6__halfS2_S2_fjLj3072ELj1ELj1ELj4ELj16ENS_18Kernel_traits_baseILj3072EfS2_S2_S2_fjLj128EEEEELb0ELb0ELb1EEEvNS_9BwdParamsE,"aw",@nobits
	.sectionflags	@""
	.align	16


//--------------------- .nv.shared._ZN10layer_norm31ln_parallel_residual_bwd_kernelINS_13Kernel_traitsIf6__halfS2_S2_fjLj3072ELj1ELj1ELj4ELj16ENS_18Kernel_traits_baseILj3072EfS2_S2_S2_fjLj128EEEEELb0ELb1ELb0EEEvNS_9BwdParamsE --------------------------
	.section	.nv.shared._ZN10layer_norm31ln_parallel_residual_bwd_kernelINS_13Kernel_traitsIf6__halfS2_S2_fjLj3072ELj1ELj1ELj4ELj16ENS_18Kernel_traits_baseILj3072EfS2_S2_S2_fjLj128EEEEELb0ELb1ELb0EEEvNS_9BwdParamsE,"aw",@nobits
	.sectionflags	@""
	.align	16


//--------------------- .nv.shared._ZN10layer_norm31ln_parallel_residual_bwd_kernelINS_13Kernel_traitsIf6__halfS2_S2_fjLj3072ELj1ELj1ELj4ELj16ENS_18Kernel_traits_baseILj3072EfS2_S2_S2_fjLj128EEEEELb0ELb1ELb1EEEvNS_9BwdParamsE --------------------------
	.section	.nv.shared._ZN10layer_norm31ln_parallel_residual_bwd_kernelINS_13Kernel_traitsIf6__halfS2_S2_fjLj3072ELj1ELj1ELj4ELj16ENS_18Kernel_traits_baseILj3072EfS2_S2_S2_fjLj128EEEEELb0ELb1ELb1EEEvNS_9BwdParamsE,"aw",@nobits
	.sectionflags	@""
	.align	16


//--------------------- .nv.shared._ZN10layer_norm31ln_parallel_residual_bwd_kernelINS_13Kernel_traitsIf6__halfS2_S2_fjLj3072ELj1ELj1ELj4ELj16ENS_18Kernel_traits_baseILj3072EfS2_S2_S2_fjLj128EEEEELb1ELb0ELb0EEEvNS_9BwdParamsE --------------------------
	.section	.nv.shared._ZN10layer_norm31ln_parallel_residual_bwd_kernelINS_13Kernel_traitsIf6__halfS2_S2_fjLj3072ELj1ELj1ELj4ELj16ENS_18Kernel_traits_baseILj3072EfS2_S2_S2_fjLj128EEEEELb1ELb0ELb0EEEvNS_9BwdParamsE,"aw",@nobits
	.sectionflags	@""
	.align	16


//--------------------- .nv.shared._ZN10layer_norm31ln_parallel_residual_bwd_kernelINS_13Kernel_traitsIf6__halfS2_S2_fjLj3072ELj1ELj1ELj4ELj16ENS_18Kernel_traits_baseILj3072EfS2_S2_S2_fjLj128EEEEELb1ELb0ELb1EEEvNS_9BwdParamsE --------------------------
	.section	.nv.shared._ZN10layer_norm31ln_parallel_residual_bwd_kernelINS_13Kernel_traitsIf6__halfS2_S2_fjLj3072ELj1ELj1ELj4ELj16ENS_18Kernel_traits_baseILj3072EfS2_S2_S2_fjLj128EEEEELb1ELb0ELb1EEEvNS_9BwdParamsE,"aw",@nobits
	.sectionflags	@""
	.align	16


//--------------------- .nv.shared._ZN10layer_norm22ln_bwd_finalize_kernelINS_22Kernel_traits_finalizeILj3072Ef6__halfS2_S2_fjLb0ELj1024ELj4ENS_18Kernel_traits_baseILj3072EfS2_S2_S2_fjLj1024EEEEELb0ELb0EEEvNS_9BwdParamsE --------------------------
	.section	.nv.shared._ZN10layer_norm22ln_bwd_finalize_kernelINS_22Kernel_traits_finalizeILj3072Ef6__halfS2_S2_fjLb0ELj1024ELj4ENS_18Kernel_traits_baseILj3072EfS2_S2_S2_fjLj1024EEEEELb0ELb0EEEvNS_9BwdParamsE,"aw",@nobits
	.sectionflags	@""
	.align	16
.nv.shared._ZN10layer_norm22ln_bwd_finalize_kernelINS_22Kernel_traits_finalizeILj3072Ef6__halfS2_S2_fjLb0ELj1024ELj4ENS_18Kernel_traits_baseILj3072EfS2_S2_S2_fjLj1024EEEEELb0ELb0EEEvNS_9BwdParamsE:
	.zero		8448


//--------------------- .nv.shared._ZN10layer_norm40ln_parallel_residual_bwd_finalize_kernelINS_22Kernel_traits_finalizeILj3072Ef6__halfS2_S2_fjLb0ELj1024ELj4ENS_18Kernel_traits_baseILj3072EfS2_S2_S2_fjLj1024EEEEELb0EEEvNS_9BwdParamsE --------------------------
	.section	.nv.shared._ZN10layer_norm40ln_parallel_residual_bwd_finalize_kernelINS_22Kernel_traits_finalizeILj3072Ef6__halfS2_S2_fjLb0ELj1024ELj4ENS_18Kernel_traits_baseILj3072EfS2_S2_S2_fjLj1024EEEEELb0EEEvNS_9BwdParamsE,"aw",@nobits
	.sectionflags	@""
	.align	16
.nv.shared._ZN10layer_norm40ln_parallel_residual_bwd_finalize_kernelINS_22Kernel_traits_finalizeILj3072Ef6__halfS2_S2_fjLb0ELj1024ELj4ENS_18Kernel_traits_baseILj3072EfS2_S2_S2_fjLj1024EEEEELb0EEEvNS_9BwdParamsE:
	.zero		16896


//--------------------- .nv.shared._ZN10layer_norm31ln_parallel_residual_bwd_kernelINS_13Kernel_traitsIf6__halfS2_S2_fjLj3072ELj1ELj1ELj4ELj16ENS_18Kernel_traits_baseILj3072EfS2_S2_S2_fjLj128EEEEELb1ELb1ELb0EEEvNS_9BwdParamsE --------------------------
	.section	.nv.shared._ZN10layer_norm31ln_parallel_residual_bwd_kernelINS_13Kernel_traitsIf6__halfS2_S2_fjLj3072ELj1ELj1ELj4ELj16ENS_18Kernel_traits_baseILj3072EfS2_S2_S2_fjLj128EEEEELb1ELb1ELb0EEEvNS_9BwdParamsE,"aw",@nobits
	.sectionflags	@""
	.align	16


//--------------------- .nv.shared._ZN10layer_norm22ln_bwd_finalize_kernelINS_22Kernel_traits_finalizeILj3072Ef6__halfS2_S2_fjLb0ELj1024ELj4ENS_18Kernel_traits_baseILj3072EfS2_S2_S2_fjLj1024EEEEELb0ELb1EEEvNS_9BwdParamsE --------------------------
	.section	.nv.shared._ZN10layer_norm22ln_bwd_finalize_kernelINS_22Kernel_traits_finalizeILj3072Ef6__halfS2_S2_fjLb0ELj1024ELj4ENS_18Kernel_traits_baseILj3072EfS2_S2_S2_fjLj1024EEEEELb0ELb1EEEvNS_9BwdParamsE,"aw",@nobits
	.sectionflags	@""
	.align	16
.nv.shared._ZN10layer_norm22ln_bwd_finalize_kernelINS_22Kernel_traits_finalizeILj3072Ef6__halfS2_S2_fjLb0ELj1024ELj4ENS_18Kernel_traits_baseILj3072EfS2_S2_S2_fjLj1024EEEEELb0ELb1EEEvNS_9BwdParamsE:
	.zero		8448


//--------------------- .nv.shared._ZN10layer_norm40ln_parallel_residual_bwd_finalize_kernelINS_22Kernel_traits_finalizeILj3072Ef6__halfS2_S2_fjLb0ELj1024ELj4ENS_18Kernel_traits_baseILj3072EfS2_S2_S2_fjLj1024EEEEELb1EEEvNS_9BwdParamsE --------------------------
	.section	.nv.shared._ZN10layer_norm40ln_parallel_residual_bwd_finalize_kernelINS_22Kernel_traits_finalizeILj3072Ef6__halfS2_S2_fjLb0ELj1024ELj4ENS_18Kernel_traits_baseILj3072EfS2_S2_S2_fjLj1024EEEEELb1EEEvNS_9BwdParamsE,"aw",@nobits
	.sectionflags	@""
	.align	16
.nv.shared._ZN10layer_norm40ln_parallel_residual_bwd_finalize_kernelINS_22Kernel_traits_finalizeILj3072Ef6__halfS2_S2_fjLb0ELj1024ELj4ENS_18Kernel_traits_baseILj3072EfS2_S2_S2_fjLj1024EEEEELb1EEEvNS_9BwdParamsE:
	.zero		16896


//--------------------- .nv.shared._ZN10layer_norm31ln_parallel_residual_bwd_kernelINS_13Kernel_traitsIf6__halfS2_S2_fjLj3072ELj1ELj1ELj4ELj16ENS_18Kernel_traits_baseILj3072EfS2_S2_S2_fjLj128EEEEELb1ELb1ELb1EEEvNS_9BwdParamsE --------------------------
	.section	.nv.shared._ZN10layer_norm31ln_parallel_residual_bwd_kernelINS_13Kernel_traitsIf6__halfS2_S2_fjLj3072ELj1ELj1ELj4ELj16ENS_18Kernel_traits_baseILj3072EfS2_S2_S2_fjLj128EEEEELb1ELb1ELb1EEEvNS_9BwdParamsE,"aw",@nobits
	.sectionflags	@""
	.align	16


//--------------------- .nv.shared._ZN10layer_norm31ln_parallel_residual_bwd_kernelINS_13Kernel_traitsI6__halfS2_fS2_fjLj3072ELj1ELj1ELj4ELj16ENS_18Kernel_traits_baseILj3072ES2_S2_fS2_fjLj128EEEEELb0ELb0ELb0EEEvNS_9BwdParamsE --------------------------
	.section	.nv.shared._ZN10layer_norm31ln_parallel_residual_bwd_kernelINS_13Kernel_traitsI6__halfS2_fS2_fjLj3072ELj1ELj1ELj4ELj16ENS_18Kernel_traits_baseILj3072ES2_S2_fS2_fjLj128EEEEELb0ELb0ELb0EEEvNS_9BwdParamsE,"aw",@nobits
	.sectionflags	@""
	.align	16


//--------------------- .nv.shared._ZN10layer_norm31ln_parallel_residual_bwd_kernelINS_13Kernel_traitsI6__halfS2_fS2_fjLj3072ELj1ELj1ELj4ELj16ENS_18Kernel_traits_baseILj3072ES2_S2_fS2_fjLj128EEEEELb0ELb0ELb1EEEvNS_9BwdParamsE --------------------------
	.section	.nv.shared._ZN10layer_norm31ln_parallel_residual_bwd_kernelINS_13Kernel_traitsI6__halfS2_fS2_fjLj3072ELj1ELj1ELj4ELj16ENS_18Kernel_traits_baseILj3072ES2_S2_fS2_fjLj128EEEEELb0ELb0ELb1EEEvNS_9BwdParamsE,"aw",@nobits
	.sectionflags	@""
	.align	16


//--------------------- .nv.shared._ZN10layer_norm31ln_parallel_residual_bwd_kernelINS_13Kernel_traitsI6__halfS2_fS2_fjLj3072ELj1ELj1ELj4ELj16ENS_18Kernel_traits_baseILj3072ES2_S2_fS2_fjLj128EEEEELb0ELb1ELb0EEEvNS_9BwdParamsE --------------------------
	.section	.nv.shared._ZN10layer_norm31ln_parallel_residual_bwd_kernelINS_13Kernel_traitsI6__halfS2_fS2_fjLj3072ELj1ELj1ELj4ELj16ENS_18Kernel_traits_baseILj3072ES2_S2_fS2_fjLj128EEEEELb0ELb1ELb0EEEvNS_9BwdParamsE,"aw",@nobits
	.sectionflags	@""
	.align	16


//--------------------- .nv.shared._ZN10layer_norm31ln_parallel_residual_bwd_kernelINS_13Kernel_traitsI6__halfS2_fS2_fjLj3072ELj1ELj1ELj4ELj16ENS_18Kernel_traits_baseILj3072ES2_S2_fS2_fjLj128EEEEELb0ELb1ELb1EEEvNS_9BwdParamsE --------------------------
	.section	.nv.shared._ZN10layer_norm31ln_parallel_residual_bwd_kernelINS_13Kernel_traitsI6__halfS2_fS2_fjLj3072ELj1ELj1ELj4ELj16ENS_18Kernel_traits_baseILj3072ES2_S2_fS2_fjLj128EEEEELb0ELb1ELb1EEEvNS_9BwdParamsE,"aw",@nobits
	.sectionflags	@""
	.align	16


//--------------------- .nv.shared._ZN10layer_norm31ln_parallel_residual_bwd_kernelINS_13Kernel_traitsI6__halfS2_fS2_fjLj3072ELj1ELj1ELj4ELj16ENS_18Kernel_traits_baseILj3072ES2_S2_fS2_fjLj128EEEEELb1ELb0ELb0EEEvNS_9BwdParamsE --------------------------
	.section	.nv.shared._ZN10layer_norm31ln_parallel_residual_bwd_kernelINS_13Kernel_traitsI6__halfS2_fS2_fjLj3072ELj1ELj1ELj4ELj16ENS_18Kernel_traits_baseILj3072ES2_S2_fS2_fjLj128EEEEELb1ELb0ELb0EEEvNS_9BwdParamsE,"aw",@nobits
	.sectionflags	@""
	.align	16


//--------------------- .nv.shared._ZN10layer_norm31ln_parallel_residual_bwd_kernelINS_13Kernel_traitsI6__halfS2_fS2_fjLj3072ELj1ELj1ELj4ELj16ENS_18Kernel_traits_baseILj3072ES2_S2_fS2_fjLj128EEEEELb1ELb0ELb1EEEvNS_9BwdParamsE --------------------------
	.section	.nv.shared._ZN10layer_norm31ln_parallel_residual_bwd_kernelINS_13Kernel_traitsI6__halfS2_fS2_fjLj3072ELj1ELj1ELj4ELj16ENS_18Kernel_traits_baseILj3072ES2_S2_fS2_fjLj128EEEEELb1ELb0ELb1EEEvNS_9BwdParamsE,"aw",@nobits
	.sectionflags	@""
	.align	16


//--------------------- .nv.shared._ZN10layer_norm22ln_bwd_finalize_kernelINS_22Kernel_traits_finalizeILj3072E6__halfS2_fS2_fjLb0ELj1024ELj4ENS_18Kernel_traits_baseILj3072ES2_S2_fS2_fjLj1024EEEEELb0ELb0EEEvNS_9BwdParamsE --------------------------
	.section	.nv.shared._ZN10layer_norm22ln_bwd_finalize_kernelINS_22Kernel_traits_finalizeILj3072E6__halfS2_fS2_fjLb0ELj1024ELj4ENS_18Kernel_traits_baseILj3072ES2_S2_fS2_fjLj1024EEEEELb0ELb0EEEvNS_9BwdParamsE,"aw",@nobits
	.sectionflags	@""
	.align	16
.nv.shared._ZN10layer_norm22ln_bwd_finalize_kernelINS_22Kernel_traits_finalizeILj3072E6__halfS2_fS2_fjLb0ELj1024ELj4ENS_18Kernel_traits_baseILj3072ES2_S2_fS2_fjLj1024EEEEELb0ELb0EEEvNS_9BwdParamsE:
	.zero		8448


//--------------------- .nv.shared._ZN10layer_norm40ln_parallel_residual_bwd_finalize_kernelINS_22Kernel_traits_finalizeILj3072E6__halfS2_fS2_fjLb0ELj1024ELj4ENS_18Kernel_traits_baseILj3072ES2_S2_fS2_fjLj1024EEEEELb0EEEvNS_9BwdParamsE --------------------------
	.section	.nv.shared._ZN10layer_norm40ln_parallel_residual_bwd_finalize_kernelINS_22Kernel_traits_finalizeILj3072E6__halfS2_fS2_fjLb0ELj1024ELj4ENS_18Kernel_traits_baseILj3072ES2_S2_fS2_fjLj1024EEEEELb0EEEvNS_9BwdParamsE,"aw",@nobits
	.sectionflags	@""
	.align	16
.nv.shared._ZN10layer_norm40ln_parallel_residual_bwd_finalize_kernelINS_22Kernel_traits_finalizeILj3072E6__halfS2_fS2_fjLb0ELj1024ELj4ENS_18Kernel_traits_baseILj3072ES2_S2_fS2_fjLj1024EEEEELb0EEEvNS_9BwdParamsE:
	.zero		16896


//--------------------- .nv.shared._ZN10layer_norm31ln_parallel_residual_bwd_kernelINS_13Kernel_traitsI6__halfS2_fS2_fjLj3072ELj1ELj1ELj4ELj16ENS_18Kernel_traits_baseILj3072ES2_S2_fS2_fjLj128EEEEELb1ELb1ELb0EEEvNS_9BwdParamsE --------------------------
	.section	.nv.shared._ZN10layer_norm31ln_parallel_residual_bwd_kernelINS_13Kernel_traitsI6__halfS2_fS2_fjLj3072ELj1ELj1ELj4ELj16ENS_18Kernel_traits_baseILj3072ES2_S2_fS2_fjLj128EEEEELb1ELb1ELb0EEEvNS_9BwdParamsE,"aw",@nobits
	.sectionflags	@""
	.align	16


//--------------------- .nv.shared._ZN10layer_norm22ln_bwd_finalize_kernelINS_22Kernel_traits_finalizeILj3072E6__halfS2_fS2_fjLb0ELj1024ELj4ENS_18Kernel_traits_baseILj3072ES2_S2_fS2_fjLj1024EEEEELb0ELb1EEEvNS_9BwdParamsE --------------------------
	.section	.nv.shared._ZN10layer_norm22ln_bwd_finalize_kernelINS_22Kernel_traits_finalizeILj3072E6__halfS2_fS2_fjLb0ELj1024ELj4ENS_18Kernel_traits_baseILj3072ES2_S2_fS2_fjLj1024EEEEELb0ELb1EEEvNS_9BwdParamsE,"aw",@nobits
	.sectionflags	@""
	.align	16
.nv.shared._ZN10layer_norm22ln_bwd_finalize_kernelINS_22Kernel_traits_finalizeILj3072E6__halfS2_fS2_fjLb0ELj1024ELj4ENS_18Kernel_traits_baseILj3072ES2_S2_fS2_fjLj1024EEEEELb0ELb1EEEvNS_9BwdParamsE:
	.zero		8448


//--------------------- .nv.shared._ZN10layer_norm40ln_parallel_residual_bwd_finalize_kernelINS_22Kernel_traits_finalizeILj3072E6__halfS2_fS2_fjLb0ELj1024ELj4ENS_18Kernel_traits_baseILj3072ES2_S2_fS2_fjLj1024EEEEELb1EEEvNS_9BwdParamsE --------------------------
	.section	.nv.shared._ZN10layer_norm40ln_parallel_residual_bwd_finalize_kernelINS_22Kernel_traits_finalizeILj3072E6__halfS2_fS2_fjLb0ELj1024ELj4ENS_18Kernel_traits_baseILj3072ES2_S2_fS2_fjLj1024EEEEELb1EEEvNS_9BwdParamsE,"aw",@nobits
	.sectionflags	@""
	.align	16
.nv.shared._ZN10layer_norm40ln_parallel_residual_bwd_finalize_kernelINS_22Kernel_traits_finalizeILj3072E6__halfS2_fS2_fjLb0ELj1024ELj4ENS_18Kernel_traits_baseILj3072ES2_S2_fS2_fjLj1024EEEEELb1EEEvNS_9BwdParamsE:
	.zero		16896


//--------------------- .nv.shared._ZN10layer_norm31ln_parallel_residual_bwd_kernelINS_13Kernel_traitsI6__halfS2_fS2_fjLj3072ELj1ELj1ELj4ELj16ENS_18Kernel_traits_baseILj3072ES2_S2_fS2_fjLj128EEEEELb1ELb1ELb1EEEvNS_9BwdParamsE --------------------------
	.section	.nv.shared._ZN10layer_norm31ln_parallel_residual_bwd_kernelINS_13Kernel_traitsI6__halfS2_fS2_fjLj3072ELj1ELj1ELj4ELj16ENS_18Kernel_traits_baseILj3072ES2_S2_fS2_fjLj128EEEEELb1ELb1ELb1EEEvNS_9BwdParamsE,"aw",@nobits
	.sectionflags	@""
	.align	16


//--------------------- .nv.shared._ZN10layer_norm31ln_parallel_residual_bwd_kernelINS_13Kernel_traitsIf6__halffS2_fjLj3072ELj1ELj1ELj4ELj16ENS_18Kernel_traits_baseILj3072EfS2_fS2_fjLj128EEEEELb0ELb0ELb0EEEvNS_9BwdParamsE --------------------------
	.section	.nv.shared._ZN10layer_norm31ln_parallel_residual_bwd_kernelINS_13Kernel_traitsIf6__halffS2_fjLj3072ELj1ELj1ELj4ELj16ENS_18Kernel_traits_baseILj3072EfS2_fS2_fjLj128EEEEELb0ELb0ELb0EEEvNS_9BwdParamsE,"aw",@nobits
	.sectionflags	@""
	.align	16


//--------------------- .nv.shared._ZN10layer_norm31ln_parallel_residual_bwd_kernelINS_13Kernel_traitsIf6__halffS2_fjLj3072ELj1ELj1ELj4ELj16ENS_18Kernel_traits_baseILj3072EfS2_fS2_fjLj128EEEEELb0ELb0ELb1EEEvNS_9BwdParamsE --------------------------
	.section	.nv.shared._ZN10layer_norm31ln_parallel_residual_bwd_kernelINS_13Kernel_traitsIf6__halffS2_fjLj3072ELj1ELj1ELj4ELj16ENS_18Kernel_traits_baseILj3072EfS2_fS2_fjLj128EEEEELb0ELb0ELb1EEEvNS_9BwdParamsE,"aw",@nobits
	.sectionflags	@""
	.align	16


//--------------------- .nv.shared._ZN10layer_norm31ln_parallel_residual_bwd_kernelINS_13Kernel_traitsIf6__halffS2_fjLj3072ELj1ELj1ELj4ELj16ENS_18Kernel_traits_baseILj3072EfS2_fS2_fjLj128EEEEELb0ELb1ELb0EEEvNS_9BwdParamsE --------------------------
	.section	.nv.shared._ZN10layer_norm31ln_parallel_residual_bwd_kernelINS_13Kernel_traitsIf6__halffS2_fjLj3072ELj1ELj1ELj4ELj16ENS_18Kernel_traits_baseILj3072EfS2_fS2_fjLj128EEEEELb0ELb1ELb0EEEvNS_9BwdParamsE,"aw",@nobits
	.sectionflags	@""
	.align	16


//--------------------- .nv.shared._ZN10layer_norm31ln_parallel_residual_bwd_kernelINS_13Kernel_traitsIf6__halffS2_fjLj3072ELj1ELj1ELj4ELj16ENS_18Kernel_traits_baseILj3072EfS2_fS2_fjLj128EEEEELb0ELb1ELb1EEEvNS_9BwdParamsE --------------------------
	.section	.nv.shared._ZN10layer_norm31ln_parallel_residual_bwd_kernelINS_13Kernel_traitsIf6__halffS2_fjLj3072ELj1ELj1ELj4ELj16ENS_18Kernel_traits_baseILj3072EfS2_fS2_fjLj128EEEEELb0ELb1ELb1EEEvNS_9BwdParamsE,"aw",@nobits
	.sectionflags	@""
	.align	16


//--------------------- .nv.shared._ZN10layer_norm31ln_parallel_residual_bwd_kernelINS_13Kernel_traitsIf6__halffS2_fjLj3072ELj1ELj1ELj4ELj16ENS_18Kernel_traits_baseILj3072EfS2_fS2_fjLj128EEEEELb1ELb0ELb0EEEvNS_9BwdParamsE --------------------------
	.section	.nv.shared._ZN10layer_norm31ln_parallel_residual_bwd_kernelINS_13Kernel_traitsIf6__halffS2_fjLj3072ELj1ELj1ELj4ELj16ENS_18Kernel_traits_baseILj3072EfS2_fS2_fjLj128EEEEELb1ELb0ELb0EEEvNS_9BwdParamsE,"aw",@nobits
	.sectionflags	@""
	.align	16


//--------------------- .nv.shared._ZN10layer_norm31ln_parallel_residual_bwd_kernelINS_13Kernel_traitsIf6__halffS2_fjLj3072ELj1ELj1ELj4ELj16ENS_18Kernel_traits_baseILj3072EfS2_fS2_fjLj128EEEEELb1ELb0ELb1EEEvNS_9BwdParamsE --------------------------
	.section	.nv.shared._ZN10layer_norm31ln_parallel_residual_bwd_kernelINS_13Kernel_traitsIf6__halffS2_fjLj3072ELj1ELj1ELj4ELj16ENS_18Kernel_traits_baseILj3072EfS2_fS2_fjLj128EEEEELb1ELb0ELb1EEEvNS_9BwdParamsE,"aw",@nobits
	.sectionflags	@""
	.align	16


//--------------------- .nv.shared._ZN10layer_norm22ln_bwd_finalize_kernelINS_22Kernel_traits_finalizeILj3072Ef6__halffS2_fjLb0ELj1024ELj4ENS_18Kernel_traits_baseILj3072EfS2_fS2_fjLj1024EEEEELb0ELb0EEEvNS_9BwdParamsE --------------------------
	.section	.nv.shared._ZN10layer_norm22ln_bwd_finalize_kernelINS_22Kernel_traits_finalizeILj3072Ef6__halffS2_fjLb0ELj1024ELj4ENS_18Kernel_traits_baseILj3072EfS2_fS2_fjLj1024EEEEELb0ELb0EEEvNS_9BwdParamsE,"aw",@nobits
	.sectionflags	@""
	.align	16
.nv.shared._ZN10layer_norm22ln_bwd_finalize_kernelINS_22Kernel_traits_finalizeILj3072Ef6__halffS2_fjLb0ELj1024ELj4ENS_18Kernel_traits_baseILj3072EfS2_fS2_fjLj1024EEEEELb0ELb0EEEvNS_9BwdParamsE:
	.zero		8448


//--------------------- .nv.shared._ZN10layer_norm40ln_parallel_residual_bwd_finalize_kernelINS_22Kernel_traits_finalizeILj3072Ef6__halffS2_fjLb0ELj1024ELj4ENS_18Kernel_traits_baseILj3072EfS2_fS2_fjLj1024EEEEELb0EEEvNS_9BwdParamsE --------------------------
	.section	.nv.shared._ZN10layer_norm40ln_parallel_residual_bwd_finalize_kernelINS_22Kernel_traits_finalizeILj3072Ef6__halffS2_fjLb0ELj1024ELj4ENS_18Kernel_traits_baseILj3072EfS2_fS2_fjLj1024EEEEELb0EEEvNS_9BwdParamsE,"aw",@nobits
	.sectionflags	@""
	.align	16
.nv.shared._ZN10layer_norm40ln_parallel_residual_bwd_finalize_kernelINS_22Kernel_traits_finalizeILj3072Ef6__halffS2_fjLb0ELj1024ELj4ENS_18Kernel_traits_baseILj3072EfS2_fS2_fjLj1024EEEEELb0EEEvNS_9BwdParamsE:
	.zero		16896


//--------------------- .nv.shared._ZN10layer_norm31ln_parallel_residual_bwd_kernelINS_13Kernel_traitsIf6__halffS2_fjLj3072ELj1ELj1ELj4ELj16ENS_18Kernel_traits_baseILj3072EfS2_fS2_fjLj128EEEEELb1ELb1ELb0EEEvNS_9BwdParamsE --------------------------
	.section	.nv.shared._ZN10layer_norm31ln_parallel_residual_bwd_kernelINS_13Kernel_traitsIf6__halffS2_fjLj3072ELj1ELj1ELj4ELj16ENS_18Kernel_traits_baseILj3072EfS2_fS2_fjLj128EEEEELb1ELb1ELb0EEEvNS_9BwdParamsE,"aw",@nobits
	.sectionflags	@""
	.align	16


//--------------------- .nv.shared._ZN10layer_norm22ln_bwd_finalize_kernelINS_22Kernel_traits_finalizeILj3072Ef6__halffS2_fjLb0ELj1024ELj4ENS_18Kernel_traits_baseILj3072EfS2_fS2_fjLj1024EEEEELb0ELb1EEEvNS_9BwdParamsE --------------------------
	.section	.nv.shared._ZN10layer_norm22ln_bwd_finalize_kernelINS_22Kernel_traits_finalizeILj3072Ef6__halffS2_fjLb0ELj1024ELj4ENS_18Kernel_traits_baseILj3072EfS2_fS2_fjLj1024EEEEELb0ELb1EEEvNS_9BwdParamsE,"aw",@nobits
	.sectionflags	@""
	.align	16
.nv.shared._ZN10layer_norm22ln_bwd_finalize_kernelINS_22Kernel_traits_finalizeILj3072Ef6__halffS2_fjLb0ELj1024ELj4ENS_18Kernel_traits_baseILj3072EfS2_fS2_fjLj1024EEEEELb0ELb1EEEvNS_9BwdParamsE:
	.zero		8448


//--------------------- .nv.shared._ZN10layer_norm40ln_parallel_residual_bwd_finalize_kernelINS_22Kernel_traits_finalizeILj3072Ef6__halffS2_fjLb0ELj1024ELj4ENS_18Kernel_traits_baseILj3072EfS2_fS2_fjLj1024EEEEELb1EEEvNS_9BwdParamsE --------------------------
	.section	.nv.shared._ZN10layer_norm40ln_parallel_residual_bwd_finalize_kernelINS_22Kernel_traits_finalizeILj3072Ef6__halffS2_fjLb0ELj1024ELj4ENS_18Kernel_traits_baseILj3072EfS2_fS2_fjLj1024EEEEELb1EEEvNS_9BwdParamsE,"aw",@nobits
	.sectionflags	@""
	.align	16
.nv.shared._ZN10layer_norm40ln_parallel_residual_bwd_finalize_kernelINS_22Kernel_traits_finalizeILj3072Ef6__halffS2_fjLb0ELj1024ELj4ENS_18Kernel_traits_baseILj3072EfS2_fS2_fjLj1024EEEEELb1EEEvNS_9BwdParamsE:
	.zero		16896


//--------------------- .nv.shared._ZN10layer_norm31ln_parallel_residual_bwd_kernelINS_13Kernel_traitsIf6__halffS2_fjLj3072ELj1ELj1ELj4ELj16ENS_18Kernel_traits_baseILj3072EfS2_fS2_fjLj128EEEEELb1ELb1ELb1EEEvNS_9BwdParamsE --------------------------
	.section	.nv.shared._ZN10layer_norm31ln_parallel_residual_bwd_kernelINS_13Kernel_traitsIf6__halffS2_fjLj3072ELj1ELj1ELj4ELj16ENS_18Kernel_traits_baseILj3072EfS2_fS2_fjLj128EEEEELb1ELb1ELb1EEEvNS_9BwdParamsE,"aw",@nobits
	.sectionflags	@""
	.align	16


//--------------------- .nv.shared._ZN10layer_norm31ln_parallel_residual_bwd_kernelINS_13Kernel_traitsI6__halfffffjLj3072ELj1ELj1ELj4ELj16ENS_18Kernel_traits_baseILj3072ES2_ffffjLj128EEEEELb0ELb0ELb0EEEvNS_9BwdParamsE --------------------------
	.section	.nv.shared._ZN10layer_norm31ln_parallel_residual_bwd_kernelINS_13Kernel_traitsI6__halfffffjLj3072ELj1ELj1ELj4ELj16ENS_18Kernel_traits_baseILj3072ES2_ffffjLj128EEEEELb0ELb0ELb0EEEvNS_9BwdParamsE,"aw",@nobits
	.sectionflags	@""
	.align	16


//--------------------- .nv.shared._ZN10layer_norm31ln_parallel_residual_bwd_kernelINS_13Kernel_traitsI6__halfffffjLj3072ELj1ELj1ELj4ELj16ENS_18Kernel_traits_baseILj3072ES2_ffffjLj128EEEEELb0ELb0ELb1EEEvNS_9BwdParamsE --------------------------
	.section	.nv.shared._ZN10layer_norm31ln_parallel_residual_bwd_kernelINS_13Kernel_traitsI6__halfffffjLj3072ELj1ELj1ELj4ELj16ENS_18Kernel_traits_baseILj3072ES2_ffffjLj128EEEEELb0ELb0ELb1EEEvNS_9BwdParamsE,"aw",@nobits
	.sectionflags	@""
	.align	16


//--------------------- .nv.shared._ZN10layer_norm31ln_parallel_residual_bwd_kernelINS_13Kernel_traitsI6__halfffffjLj3072ELj1ELj1ELj4ELj16ENS_18Kernel_traits_baseILj3072ES2_ffffjLj128EEEEELb0ELb1ELb0EEEvNS_9BwdParamsE --------------------------
	.section	.nv.shared._ZN10layer_norm31ln_parallel_residual_bwd_kernelINS_13Kernel_traitsI6__halfffffjLj3072ELj1ELj1ELj4ELj16ENS_18Kernel_traits_baseILj3072ES2_ffffjLj128EEEEELb0ELb1ELb0EEEvNS_9BwdParamsE,"aw",@nobits
	.sectionflags	@""
	.align	16


//--------------------- .nv.shared._ZN10layer_norm31ln_parallel_residual_bwd_kernelINS_13Kernel_traitsI6__halfffffjLj3072ELj1ELj1ELj4ELj16ENS_18Kernel_traits_baseILj3072ES2_ffffjLj128EEEEELb0ELb1ELb1EEEvNS_9BwdParamsE --------------------------
	.section	.nv.shared._ZN10layer_norm31ln_parallel_residual_bwd_kernelINS_13Kernel_traitsI6__halfffffjLj3072ELj1ELj1ELj4ELj16ENS_18Kernel_traits_baseILj3072ES2_ffffjLj128EEEEELb0ELb1ELb1EEEvNS_9BwdParamsE,"aw",@nobits
	.sectionflags	@""
	.align	16


//--------------------- .nv.shared._ZN10layer_norm31ln_parallel_residual_bwd_kernelINS_13Kernel_traitsI6__halfffffjLj3072ELj1ELj1ELj4ELj16ENS_18Kernel_traits_baseILj3072ES2_ffffjLj128EEEEELb1ELb0ELb0EEEvNS_9BwdParamsE --------------------------
	.section	.nv.shared._ZN10layer_norm31ln_parallel_residual_bwd_kernelINS_13Kernel_traitsI6__halfffffjLj3072ELj1ELj1ELj4ELj16ENS_18Kernel_traits_baseILj3072ES2_ffffjLj128EEEEELb1ELb0ELb0EEEvNS_9BwdParamsE,"aw",@nobits
	.sectionflags	@""
	.align	16


//--------------------- .nv.shared._ZN10layer_norm31ln_parallel_residual_bwd_kernelINS_13Kernel_traitsI6__halfffffjLj3072ELj1ELj1ELj4ELj16ENS_18Kernel_traits_baseILj3072ES2_ffffjLj128EEEEELb1ELb0ELb1EEEvNS_9BwdParamsE --------------------------
	.section	.nv.shared._ZN10layer_norm31ln_parallel_residual_bwd_kernelINS_13Kernel_traitsI6__halfffffjLj3072ELj1ELj1ELj4ELj16ENS_18Kernel_traits_baseILj3072ES2_ffffjLj128EEEEELb1ELb0ELb1EEEvNS_9BwdParamsE,"aw",@nobits
	.sectionflags	@""
	.align	16


//--------------------- .nv.shared._ZN10layer_norm22ln_bwd_finalize_kernelINS_22Kernel_traits_finalizeILj3072E6__halfffffjLb0ELj1024ELj4ENS_18Kernel_traits_baseILj3072ES2_ffffjLj1024EEEEELb0ELb0EEEvNS_9BwdParamsE --------------------------
	.section	.nv.shared._ZN10layer_norm22ln_bwd_finalize_kernelINS_22Kernel_traits_finalizeILj3072E6__halfffffjLb0ELj1024ELj4ENS_18Kernel_traits_baseILj3072ES2_ffffjLj1024EEEEELb0ELb0EEEvNS_9BwdParamsE,"aw",@nobits
	.sectionflags	@""
	.align	16
.nv.shared._ZN10layer_norm22ln_bwd_finalize_kernelINS_22Kernel_traits_finalizeILj3072E6__halfffffjLb0ELj1024ELj4ENS_18Kernel_traits_baseILj3072ES2_ffffjLj1024EEEEELb0ELb0EEEvNS_9BwdParamsE:
	.zero		8448


//--------------------- .nv.shared._ZN10layer_norm40ln_parallel_residual_bwd_finalize_kernelINS_22Kernel_traits_finalizeILj3072E6__halfffffjLb0ELj1024ELj4ENS_18Kernel_traits_baseILj3072ES2_ffffjLj1024EEEEELb0EEEvNS_9BwdParamsE --------------------------
	.section	.nv.shared._ZN10layer_norm40ln_parallel_residual_bwd_finalize_kernelINS_22Kernel_traits_finalizeILj3072E6__halfffffjLb0ELj1024ELj4ENS_18Kernel_traits_baseILj3072ES2_ffffjLj1024EEEEELb0EEEvNS_9BwdParamsE,"aw",@nobits
	.sectionflags	@""
	.align	16
.nv.shared._ZN10layer_norm40ln_parallel_residual_bwd_finalize_kernelINS_22Kernel_traits_finalizeILj3072E6__halfffffjLb0ELj1024ELj4ENS_18Kernel_traits_baseILj3072ES2_ffffjLj1024EEEEELb0EEEvNS_9BwdParamsE:
	.zero		16896


//--------------------- .nv.shared._ZN10layer_norm31ln_parallel_residual_bwd_kernelINS_13Kernel_traitsI6__halfffffjLj3072ELj1ELj1ELj4ELj16ENS_18Kernel_traits_baseILj3072ES2_ffffjLj128EEEEELb1ELb1ELb0EEEvNS_9BwdParamsE --------------------------
	.section	.nv.shared._ZN10layer_norm31ln_parallel_residual_bwd_kernelINS_13Kernel_traitsI6__halfffffjLj3072ELj1ELj1ELj4ELj16ENS_18Kernel_traits_baseILj3072ES2_ffffjLj128EEEEELb1ELb1ELb0EEEvNS_9BwdParamsE,"aw",@nobits
	.sectionflags	@""
	.align	16


//--------------------- .nv.shared._ZN10layer_norm22ln_bwd_finalize_kernelINS_22Kernel_traits_finalizeILj3072E6__halfffffjLb0ELj1024ELj4ENS_18Kernel_traits_baseILj3072ES2_ffffjLj1024EEEEELb0ELb1EEEvNS_9BwdParamsE --------------------------
	.section	.nv.shared._ZN10layer_norm22ln_bwd_finalize_kernelINS_22Kernel_traits_finalizeILj3072E6__halfffffjLb0ELj1024ELj4ENS_18Kernel_traits_baseILj3072ES2_ffffjLj1024EEEEELb0ELb1EEEvNS_9BwdParamsE,"aw",@nobits
	.sectionflags	@""
	.align	16
.nv.shared._ZN10layer_norm22ln_bwd_finalize_kernelINS_22Kernel_traits_finalizeILj3072E6__halfffffjLb0ELj1024ELj4ENS_18Kernel_traits_baseILj3072ES2_ffffjLj1024EEEEELb0ELb1EEEvNS_9BwdParamsE:
	.zero		8448


//--------------------- .nv.shared._ZN10layer_norm40ln_parallel_residual_bwd_finalize_kernelINS_22Kernel_traits_finalizeILj3072E6__halfffffjLb0ELj1024ELj4ENS_18Kernel_traits_baseILj3072ES2_ffffjLj1024EEEEELb1EEEvNS_9BwdParamsE --------------------------
	.section	.nv.shared._ZN10layer_norm40ln_parallel_residual_bwd_finalize_kernelINS_22Kernel_traits_finalizeILj3072E6__halfffffjLb0ELj1024ELj4ENS_18Kernel_traits_baseILj3072ES2_ffffjLj1024EEEEELb1EEEvNS_9BwdParamsE,"aw",@nobits
	.sectionflags	@""
	.align	16
.nv.shared._ZN10layer_norm40ln_parallel_residual_bwd_finalize_kernelINS_22Kernel_traits_finalizeILj3072E6__halfffffjLb0ELj1024ELj4ENS_18Kernel_traits_baseILj3072ES2_ffffjLj1024EEEEELb1EEEvNS_9BwdParamsE:
	.zero		16896


//--------------------- .nv.shared._ZN10layer_norm31ln_parallel_residual_bwd_kernelINS_13Kernel_traitsI6__halfffffjLj3072ELj1ELj1ELj4ELj16ENS_18Kernel_traits_baseILj3072ES2_ffffjLj128EEEEELb1ELb1ELb1EEEvNS_9BwdParamsE --------------------------
	.section	.nv.shared._ZN10layer_norm31ln_parallel_residual_bwd_kernelINS_13Kernel_traitsI6__halfffffjLj3072ELj1ELj1ELj4ELj16ENS_18Kernel_traits_baseILj3072ES2_ffffjLj128EEEEELb1ELb1ELb1EEEvNS_9BwdParamsE,"aw",@nobits
	.sectionflags	@""
	.align	16


//--------------------- .nv.shared._ZN10layer_norm31ln_parallel_residual_bwd_kernelINS_13Kernel_traitsIfffffjLj3072ELj1ELj1ELj4ELj16ENS_18Kernel_traits_baseILj3072EfffffjLj128EEEEELb0ELb0ELb0EEEvNS_9BwdParamsE --------------------------
	.section	.nv.shared._ZN10layer_norm31ln_parallel_residual_bwd_kernelINS_13Kernel_traitsIfffffjLj3072ELj1ELj1ELj4ELj16ENS_18Kernel_traits_baseILj3072EfffffjLj128EEEEELb0ELb0ELb0EEEvNS_9BwdParamsE,"aw",@nobits
	.sectionflags	@""
	.align	16


//--------------------- .nv.shared._ZN10layer_norm31ln_parallel_residual_bwd_kernelINS_13Kernel_traitsIfffffjLj3072ELj1ELj1ELj4ELj16ENS_18Kernel_traits_baseILj3072EfffffjLj128EEEEELb0ELb0ELb1EEEvNS_9BwdParamsE --------------------------
	.section	.nv.shared._ZN10layer_norm31ln_parallel_residual_bwd_kernelINS_13Kernel_traitsIfffffjLj3072ELj1ELj1ELj4ELj16ENS_18Kernel_traits_baseILj3072EfffffjLj128EEEEELb0ELb0ELb1EEEvNS_9BwdParamsE,"aw",@nobits
	.sectionflags	@""
	.align	16


//--------------------- .nv.shared._ZN10layer_norm31ln_parallel_residual_bwd_kernelINS_13Kernel_traitsIfffffjLj3072ELj1ELj1ELj4ELj16ENS_18Kernel_traits_baseILj3072EfffffjLj128EEEEELb0ELb1ELb0EEEvNS_9BwdParamsE --------------------------
	.section	.nv.shared._ZN10layer_norm31ln_parallel_residual_bwd_kernelINS_13Kernel_traitsIfffffjLj3072ELj1ELj1ELj4ELj16ENS_18Kernel_traits_baseILj3072EfffffjLj128EEEEELb0ELb1ELb0EEEvNS_9BwdParamsE,"aw",@nobits
	.sectionflags	@""
	.align	16


//--------------------- .nv.shared._ZN10layer_norm31ln_parallel_residual_bwd_kernelINS_13Kernel_traitsIfffffjLj3072ELj1ELj1ELj4ELj16ENS_18Kernel_traits_baseILj3072EfffffjLj128EEEEELb0ELb1ELb1EEEvNS_9BwdParamsE --------------------------
	.section	.nv.shared._ZN10layer_norm31ln_parallel_residual_bwd_kernelINS_13Kernel_traitsIfffffjLj3072ELj1ELj1ELj4ELj16ENS_18Kernel_traits_baseILj3072EfffffjLj128EEEEELb0ELb1ELb1EEEvNS_9BwdParamsE,"aw",@nobits
	.sectionflags	@""
	.align	16


//--------------------- .nv.shared._ZN10layer_norm31ln_parallel_residual_bwd_kernelINS_13Kernel_traitsIfffffjLj3072ELj1ELj1ELj4ELj16ENS_18Kernel_traits_baseILj3072EfffffjLj128EEEEELb1ELb0ELb0EEEvNS_9BwdParamsE --------------------------
	.section	.nv.shared._ZN10layer_norm31ln_parallel_residual_bwd_kernelINS_13Kernel_traitsIfffffjLj3072ELj1ELj1ELj4ELj16ENS_18Kernel_traits_baseILj3072EfffffjLj128EEEEELb1ELb0ELb0EEEvNS_9BwdParamsE,"aw",@nobits
	.sectionflags	@""
	.align	16


//--------------------- .nv.shared._ZN10layer_norm31ln_parallel_residual_bwd_kernelINS_13Kernel_traitsIfffffjLj3072ELj1ELj1ELj4ELj16ENS_18Kernel_traits_baseILj3072EfffffjLj128EEEEELb1ELb0ELb1EEEvNS_9BwdParamsE --------------------------
	.section	.nv.shared._ZN10layer_norm31ln_parallel_residual_bwd_kernelINS_13Kernel_traitsIfffffjLj3072ELj1ELj1ELj4ELj16ENS_18Kernel_traits_baseILj3072EfffffjLj128EEEEELb1ELb0ELb1EEEvNS_9BwdParamsE,"aw",@nobits
	.sectionflags	@""
	.align	16


//--------------------- .nv.shared._ZN10layer_norm22ln_bwd_finalize_kernelINS_22Kernel_traits_finalizeILj3072EfffffjLb0ELj1024ELj4ENS_18Kernel_traits_baseILj3072EfffffjLj1024EEEEELb0ELb0EEEvNS_9BwdParamsE --------------------------
	.section	.nv.shared._ZN10layer_norm22ln_bwd_finalize_kernelINS_22Kernel_traits_finalizeILj3072EfffffjLb0ELj1024ELj4ENS_18Kernel_traits_baseILj3072EfffffjLj1024EEEEELb0ELb0EEEvNS_9BwdParamsE,"aw",@nobits
	.sectionflags	@""
	.align	16
.nv.shared._ZN10layer_norm22ln_bwd_finalize_kernelINS_22Kernel_traits_finalizeILj3072EfffffjLb0ELj1024ELj4ENS_18Kernel_traits_baseILj3072EfffffjLj1024EEEEELb0ELb0EEEvNS_9BwdParamsE:
	.zero		8448


//--------------------- .nv.shared._ZN10layer_norm40ln_parallel_residual_bwd_finalize_kernelINS_22Kernel_traits_finalizeILj3072EfffffjLb0ELj1024ELj4ENS_18Kernel_traits_baseILj3072EfffffjLj1024EEEEELb0EEEvNS_9BwdParamsE --------------------------
	.section	.nv.shared._ZN10layer_norm40ln_parallel_residual_bwd_finalize_kernelINS_22Kernel_traits_finalizeILj3072EfffffjLb0ELj1024ELj4ENS_18Kernel_traits_baseILj3072EfffffjLj1024EEEEELb0EEEvNS_9BwdParamsE,"aw",@nobits
	.sectionflags	@""
	.align	16
.nv.shared._ZN10layer_norm40ln_parallel_residual_bwd_finalize_kernelINS_22Kernel_traits_finalizeILj3072EfffffjLb0ELj1024ELj4ENS_18Kernel_traits_baseILj3072EfffffjLj1024EEEEELb0EEEvNS_9BwdParamsE:
	.zero		16896


//--------------------- .nv.shared._ZN10layer_norm31ln_parallel_residual_bwd_kernelINS_13Kernel_traitsIfffffjLj3072ELj1ELj1ELj4ELj16ENS_18Kernel_traits_baseILj3072EfffffjLj128EEEEELb1ELb1ELb0EEEvNS_9BwdParamsE --------------------------
	.section	.nv.shared._ZN10layer_norm31ln_parallel_residual_bwd_kernelINS_13Kernel_traitsIfffffjLj3072ELj1ELj1ELj4ELj16ENS_18Kernel_traits_baseILj3072EfffffjLj128EEEEELb1ELb1ELb0EEEvNS_9BwdParamsE,"aw",@nobits
	.sectionflags	@""
	.align	16


//--------------------- .nv.shared._ZN10layer_norm22ln_bwd_finalize_kernelINS_22Kernel_traits_finalizeILj3072EfffffjLb0ELj1024ELj4ENS_18Kernel_traits_baseILj3072EfffffjLj1024EEEEELb0ELb1EEEvNS_9BwdParamsE --------------------------
	.section	.nv.shared._ZN10layer_norm22ln_bwd_finalize_kernelINS_22Kernel_traits_finalizeILj3072EfffffjLb0ELj1024ELj4ENS_18Kernel_traits_baseILj3072EfffffjLj1024EEEEELb0ELb1EEEvNS_9BwdParamsE,"aw",@nobits
	.sectionflags	@""
	.align	16
.nv.shared._ZN10layer_norm22ln_bwd_finalize_kernelINS_22Kernel_traits_finalizeILj3072EfffffjLb0ELj1024ELj4ENS_18Kernel_traits_baseILj3072EfffffjLj1024EEEEELb0ELb1EEEvNS_9BwdParamsE:
	.zero		8448


//--------------------- .nv.shared._ZN10layer_norm40ln_parallel_residual_bwd_finalize_kernelINS_22Kernel_traits_finalizeILj3072EfffffjLb0ELj1024ELj4ENS_18Kernel_traits_baseILj3072EfffffjLj1024EEEEELb1EEEvNS_9BwdParamsE --------------------------
	.section	.nv.shared._ZN10layer_norm40ln_parallel_residual_bwd_finalize_kernelINS_22Kernel_traits_finalizeILj3072EfffffjLb0ELj1024ELj4ENS_18Kernel_traits_baseILj3072EfffffjLj1024EEEEELb1EEEvNS_9BwdParamsE,"aw",@nobits
	.sectionflags	@""
	.align	16
.nv.shared._ZN10layer_norm40ln_parallel_residual_bwd_finalize_kernelINS_22Kernel_traits_finalizeILj3072EfffffjLb0ELj1024ELj4ENS_18Kernel_traits_baseILj3072EfffffjLj1024EEEEELb1EEEvNS_9BwdParamsE:
	.zero		16896


//--------------------- .nv.shared._ZN10layer_norm31ln_parallel_residual_bwd_kernelINS_13Kernel_traitsIfffffjLj3072ELj1ELj1ELj4ELj16ENS_18Kernel_traits_baseILj3072EfffffjLj128EEEEELb1ELb1ELb1EEEvNS_9BwdParamsE --------------------------
	.section	.nv.shared._ZN10layer_norm31ln_parallel_residual_bwd_kernelINS_13Kernel_traitsIfffffjLj3072ELj1ELj1ELj4ELj16ENS_18Kernel_traits_baseILj3072EfffffjLj128EEEEELb1ELb1ELb1EEEvNS_9BwdParamsE,"aw",@nobits
	.sectionflags	@""
	.align	16
